	.target	sm_80

	.elftype	@"ET_EXEC"


//--------------------- .note.nv.tkinfo           --------------------------
	.section	.note.nv.tkinfo,"",@"SHT_NOTE"
	.sectionflags	@"SHF_NOTE_NV_TKINFO"
	.tkinfo
        /*0018*/ 	.word	0x00000002
        /*0030*/ 	.string	""
        /*0030*/ 	.string	"ptxas"
        /*0030*/ 	.string	"Cuda compilation tools, release 13.0, V13.0.88"
        /*0030*/ 	.string	"Build cuda_13.0.r13.0/compiler.36424714_0"
        /*0030*/ 	.string	"-arch sm_80 -m 64 "



//--------------------- .note.nv.cuinfo           --------------------------
	.section	.note.nv.cuinfo,"",@"SHT_NOTE"
	.sectionflags	@"SHF_NOTE_NV_CUINFO"
        /*0018*/ 	.short	0x0002
        /*001a*/ 	.short	0x0050
        /*001c*/ 	.short	0x0082
	.zero		2


//--------------------- .nv.info                  --------------------------
	.section	.nv.info,"",@"SHT_CUDA_INFO"
	.align	4


	//----- nvinfo : EIATTR_REGCOUNT
	.align		4
        /*0000*/ 	.byte	0x04, 0x2f
        /*0002*/ 	.short	(.L_12 - .L_11)
	.align		4
.L_11:
        /*0004*/ 	.word	index@(_ZN5flash25flash_bwd_dot_do_o_kernelILb1E23Flash_bwd_kernel_traitsILi128ELi64ELi128ELi8ELi2ELi4ELi2ELb0ELb0EN7cutlass10bfloat16_tE19Flash_kernel_traitsILi128ELi64ELi128ELi8ES3_EEEEvNS_16Flash_bwd_paramsE)
        /*0008*/ 	.word	0x00000031


	//----- nvinfo : EIATTR_FRAME_SIZE
	.align		4
.L_12:
        /*000c*/ 	.byte	0x04, 0x11
        /*000e*/ 	.short	(.L_14 - .L_13)
	.align		4
.L_13:
        /*0010*/ 	.word	index@(_ZN5flash25flash_bwd_dot_do_o_kernelILb1E23Flash_bwd_kernel_traitsILi128ELi64ELi128ELi8ELi2ELi4ELi2ELb0ELb0EN7cutlass10bfloat16_tE19Flash_kernel_traitsILi128ELi64ELi128ELi8ES3_EEEEvNS_16Flash_bwd_paramsE)
        /*0014*/ 	.word	0x00000000


	//----- nvinfo : EIATTR_REGCOUNT
	.align		4
.L_14:
        /*0018*/ 	.byte	0x04, 0x2f
        /*001a*/ 	.short	(.L_16 - .L_15)
	.align		4
.L_15:
        /*001c*/ 	.word	index@(_ZN5flash25flash_bwd_dot_do_o_kernelILb0E23Flash_bwd_kernel_traitsILi128ELi64ELi128ELi8ELi2ELi4ELi2ELb0ELb0EN7cutlass10bfloat16_tE19Flash_kernel_traitsILi128ELi64ELi128ELi8ES3_EEEEvNS_16Flash_bwd_paramsE)
        /*0020*/ 	.word	0x0000002e


	//----- nvinfo : EIATTR_FRAME_SIZE
	.align		4
.L_16:
        /*0024*/ 	.byte	0x04, 0x11
        /*0026*/ 	.short	(.L_18 - .L_17)
	.align		4
.L_17:
        /*0028*/ 	.word	index@(_ZN5flash25flash_bwd_dot_do_o_kernelILb0E23Flash_bwd_kernel_traitsILi128ELi64ELi128ELi8ELi2ELi4ELi2ELb0ELb0EN7cutlass10bfloat16_tE19Flash_kernel_traitsILi128ELi64ELi128ELi8ES3_EEEEvNS_16Flash_bwd_paramsE)
        /*002c*/ 	.word	0x00000000


	//----- nvinfo : EIATTR_REGCOUNT
	.align		4
.L_18:
        /*0030*/ 	.byte	0x04, 0x2f
        /*0032*/ 	.short	(.L_20 - .L_19)
	.align		4
.L_19:
        /*0034*/ 	.word	index@(_ZN5flash44flash_bwd_dq_dk_dv_loop_seqk_parallel_kernelI23Flash_bwd_kernel_traitsILi128ELi64ELi128ELi8ELi2ELi4ELi2ELb0ELb0EN7cutlass10bfloat16_tE19Flash_kernel_traitsILi128ELi64ELi128ELi8ES3_EELb0ELb0ELb1ELb1ELb0ELb0ELb1EEEvNS_16Flash_bwd_paramsE)
        /*0038*/ 	.word	0x000000ff


	//----- nvinfo : EIATTR_FRAME_SIZE
	.align		4
.L_20:
        /*003c*/ 	.byte	0x04, 0x11
        /*003e*/ 	.short	(.L_22 - .L_21)
	.align		4
.L_21:
        /*0040*/ 	.word	index@(_ZN5flash44flash_bwd_dq_dk_dv_loop_seqk_parallel_kernelI23Flash_bwd_kernel_traitsILi128ELi64ELi128ELi8ELi2ELi4ELi2ELb0ELb0EN7cutlass10bfloat16_tE19Flash_kernel_traitsILi128ELi64ELi128ELi8ES3_EELb0ELb0ELb1ELb1ELb0ELb0ELb1EEEvNS_16Flash_bwd_paramsE)
        /*0044*/ 	.word	0x000000b0


	//----- nvinfo : EIATTR_REGCOUNT
	.align		4
.L_22:
        /*0048*/ 	.byte	0x04, 0x2f
        /*004a*/ 	.short	(.L_24 - .L_23)
	.align		4
.L_23:
        /*004c*/ 	.word	index@(_ZN5flash44flash_bwd_dq_dk_dv_loop_seqk_parallel_kernelI23Flash_bwd_kernel_traitsILi128ELi64ELi128ELi8ELi2ELi4ELi2ELb0ELb0EN7cutlass10bfloat16_tE19Flash_kernel_traitsILi128ELi64ELi128ELi8ES3_EELb1ELb0ELb1ELb1ELb0ELb0ELb0EEEvNS_16Flash_bwd_paramsE)
        /*0050*/ 	.word	0x000000ff


	//----- nvinfo : EIATTR_FRAME_SIZE
	.align		4
.L_24:
        /*0054*/ 	.byte	0x04, 0x11
        /*0056*/ 	.short	(.L_26 - .L_25)
	.align		4
.L_25:
        /*0058*/ 	.word	index@(_ZN5flash44flash_bwd_dq_dk_dv_loop_seqk_parallel_kernelI23Flash_bwd_kernel_traitsILi128ELi64ELi128ELi8ELi2ELi4ELi2ELb0ELb0EN7cutlass10bfloat16_tE19Flash_kernel_traitsILi128ELi64ELi128ELi8ES3_EELb1ELb0ELb1ELb1ELb0ELb0ELb0EEEvNS_16Flash_bwd_paramsE)
        /*005c*/ 	.word	0x00000028


	//----- nvinfo : EIATTR_REGCOUNT
	.align		4
.L_26:
        /*0060*/ 	.byte	0x04, 0x2f
        /*0062*/ 	.short	(.L_28 - .L_27)
	.align		4
.L_27:
        /*0064*/ 	.word	index@(_ZN5flash44flash_bwd_dq_dk_dv_loop_seqk_parallel_kernelI23Flash_bwd_kernel_traitsILi128ELi64ELi128ELi8ELi2ELi4ELi2ELb0ELb0EN7cutlass10bfloat16_tE19Flash_kernel_traitsILi128ELi64ELi128ELi8ES3_EELb0ELb0ELb1ELb0ELb0ELb1ELb1EEEvNS_16Flash_bwd_paramsE)
        /*0068*/ 	.word	0x000000ff


	//----- nvinfo : EIATTR_FRAME_SIZE
	.align		4
.L_28:
        /*006c*/ 	.byte	0x04, 0x11
        /*006e*/ 	.short	(.L_30 - .L_29)
	.align		4
.L_29:
        /*0070*/ 	.word	index@(_ZN5flash44flash_bwd_dq_dk_dv_loop_seqk_parallel_kernelI23Flash_bwd_kernel_traitsILi128ELi64ELi128ELi8ELi2ELi4ELi2ELb0ELb0EN7cutlass10bfloat16_tE19Flash_kernel_traitsILi128ELi64ELi128ELi8ES3_EELb0ELb0ELb1ELb0ELb0ELb1ELb1EEEvNS_16Flash_bwd_paramsE)
        /*0074*/ 	.word	0x000000a8


	//----- nvinfo : EIATTR_REGCOUNT
	.align		4
.L_30:
        /*0078*/ 	.byte	0x04, 0x2f
        /*007a*/ 	.short	(.L_32 - .L_31)
	.align		4
.L_31:
        /*007c*/ 	.word	index@(_ZN5flash44flash_bwd_dq_dk_dv_loop_seqk_parallel_kernelI23Flash_bwd_kernel_traitsILi128ELi64ELi128ELi8ELi2ELi4ELi2ELb0ELb0EN7cutlass10bfloat16_tE19Flash_kernel_traitsILi128ELi64ELi128ELi8ES3_EELb1ELb0ELb1ELb0ELb0ELb1ELb0EEEvNS_16Flash_bwd_paramsE)
        /*0080*/ 	.word	0x000000ff


	//----- nvinfo : EIATTR_FRAME_SIZE
	.align		4
.L_32:
        /*0084*/ 	.byte	0x04, 0x11
        /*0086*/ 	.short	(.L_34 - .L_33)
	.align		4
.L_33:
        /*0088*/ 	.word	index@(_ZN5flash44flash_bwd_dq_dk_dv_loop_seqk_parallel_kernelI23Flash_bwd_kernel_traitsILi128ELi64ELi128ELi8ELi2ELi4ELi2ELb0ELb0EN7cutlass10bfloat16_tE19Flash_kernel_traitsILi128ELi64ELi128ELi8ES3_EELb1ELb0ELb1ELb0ELb0ELb1ELb0EEEvNS_16Flash_bwd_paramsE)
        /*008c*/ 	.word	0x00000030


	//----- nvinfo : EIATTR_REGCOUNT
	.align		4
.L_34:
        /*0090*/ 	.byte	0x04, 0x2f
        /*0092*/ 	.short	(.L_36 - .L_35)
	.align		4
.L_35:
        /*0094*/ 	.word	index@(_ZN5flash44flash_bwd_dq_dk_dv_loop_seqk_parallel_kernelI23Flash_bwd_kernel_traitsILi128ELi64ELi128ELi8ELi2ELi4ELi2ELb0ELb0EN7cutlass10bfloat16_tE19Flash_kernel_traitsILi128ELi64ELi128ELi8ES3_EELb0ELb0ELb0ELb1ELb0ELb0ELb1EEEvNS_16Flash_bwd_paramsE)
        /*0098*/ 	.word	0x000000ff


	//----- nvinfo : EIATTR_FRAME_SIZE
	.align		4
.L_36:
        /*009c*/ 	.byte	0x04, 0x11
        /*009e*/ 	.short	(.L_38 - .L_37)
	.align		4
.L_37:
        /*00a0*/ 	.word	index@(_ZN5flash44flash_bwd_dq_dk_dv_loop_seqk_parallel_kernelI23Flash_bwd_kernel_traitsILi128ELi64ELi128ELi8ELi2ELi4ELi2ELb0ELb0EN7cutlass10bfloat16_tE19Flash_kernel_traitsILi128ELi64ELi128ELi8ES3_EELb0ELb0ELb0ELb1ELb0ELb0ELb1EEEvNS_16Flash_bwd_paramsE)
        /*00a4*/ 	.word	0x000000b0


	//----- nvinfo : EIATTR_REGCOUNT
	.align		4
.L_38:
        /*00a8*/ 	.byte	0x04, 0x2f
        /*00aa*/ 	.short	(.L_40 - .L_39)
	.align		4
.L_39:
        /*00ac*/ 	.word	index@(_ZN5flash44flash_bwd_dq_dk_dv_loop_seqk_parallel_kernelI23Flash_bwd_kernel_traitsILi128ELi64ELi128ELi8ELi2ELi4ELi2ELb0ELb0EN7cutlass10bfloat16_tE19Flash_kernel_traitsILi128ELi64ELi128ELi8ES3_EELb1ELb0ELb0ELb1ELb0ELb0ELb0EEEvNS_16Flash_bwd_paramsE)
        /*00b0*/ 	.word	0x000000ff


	//----- nvinfo : EIATTR_FRAME_SIZE
	.align		4
.L_40:
        /*00b4*/ 	.byte	0x04, 0x11
        /*00b6*/ 	.short	(.L_42 - .L_41)
	.align		4
.L_41:
        /*00b8*/ 	.word	index@(_ZN5flash44flash_bwd_dq_dk_dv_loop_seqk_parallel_kernelI23Flash_bwd_kernel_traitsILi128ELi64ELi128ELi8ELi2ELi4ELi2ELb0ELb0EN7cutlass10bfloat16_tE19Flash_kernel_traitsILi128ELi64ELi128ELi8ES3_EELb1ELb0ELb0ELb1ELb0ELb0ELb0EEEvNS_16Flash_bwd_paramsE)
        /*00bc*/ 	.word	0x00000060


	//----- nvinfo : EIATTR_REGCOUNT
	.align		4
.L_42:
        /*00c0*/ 	.byte	0x04, 0x2f
        /*00c2*/ 	.short	(.L_44 - .L_43)
	.align		4
.L_43:
        /*00c4*/ 	.word	index@(_ZN5flash44flash_bwd_dq_dk_dv_loop_seqk_parallel_kernelI23Flash_bwd_kernel_traitsILi128ELi64ELi128ELi8ELi2ELi4ELi2ELb0ELb0EN7cutlass10bfloat16_tE19Flash_kernel_traitsILi128ELi64ELi128ELi8ES3_EELb0ELb0ELb0ELb0ELb1ELb1ELb1EEEvNS_16Flash_bwd_paramsE)
        /*00c8*/ 	.word	0x000000ff


	//----- nvinfo : EIATTR_FRAME_SIZE
	.align		4
.L_44:
        /*00cc*/ 	.byte	0x04, 0x11
        /*00ce*/ 	.short	(.L_46 - .L_45)
	.align		4
.L_45:
        /*00d0*/ 	.word	index@(_ZN5flash44flash_bwd_dq_dk_dv_loop_seqk_parallel_kernelI23Flash_bwd_kernel_traitsILi128ELi64ELi128ELi8ELi2ELi4ELi2ELb0ELb0EN7cutlass10bfloat16_tE19Flash_kernel_traitsILi128ELi64ELi128ELi8ES3_EELb0ELb0ELb0ELb0ELb1ELb1ELb1EEEvNS_16Flash_bwd_paramsE)
        /*00d4*/ 	.word	0x000000a0


	//----- nvinfo : EIATTR_REGCOUNT
	.align		4
.L_46:
        /*00d8*/ 	.byte	0x04, 0x2f
        /*00da*/ 	.short	(.L_48 - .L_47)
	.align		4
.L_47:
        /*00dc*/ 	.word	index@(_ZN5flash44flash_bwd_dq_dk_dv_loop_seqk_parallel_kernelI23Flash_bwd_kernel_traitsILi128ELi64ELi128ELi8ELi2ELi4ELi2ELb0ELb0EN7cutlass10bfloat16_tE19Flash_kernel_traitsILi128ELi64ELi128ELi8ES3_EELb1ELb0ELb0ELb0ELb1ELb1ELb0EEEvNS_16Flash_bwd_paramsE)
        /*00e0*/ 	.word	0x000000ff


	//----- nvinfo : EIATTR_FRAME_SIZE
	.align		4
.L_48:
        /*00e4*/ 	.byte	0x04, 0x11
        /*00e6*/ 	.short	(.L_50 - .L_49)
	.align		4
.L_49:
        /*00e8*/ 	.word	index@(_ZN5flash44flash_bwd_dq_dk_dv_loop_seqk_parallel_kernelI23Flash_bwd_kernel_traitsILi128ELi64ELi128ELi8ELi2ELi4ELi2ELb0ELb0EN7cutlass10bfloat16_tE19Flash_kernel_traitsILi128ELi64ELi128ELi8ES3_EELb1ELb0ELb0ELb0ELb1ELb1ELb0EEEvNS_16Flash_bwd_paramsE)
        /*00ec*/ 	.word	0x00000040


	//----- nvinfo : EIATTR_REGCOUNT
	.align		4
.L_50:
        /*00f0*/ 	.byte	0x04, 0x2f
        /*00f2*/ 	.short	(.L_52 - .L_51)
	.align		4
.L_51:
        /*00f4*/ 	.word	index@(_ZN5flash44flash_bwd_dq_dk_dv_loop_seqk_parallel_kernelI23Flash_bwd_kernel_traitsILi128ELi64ELi128ELi8ELi2ELi4ELi2ELb0ELb0EN7cutlass10bfloat16_tE19Flash_kernel_traitsILi128ELi64ELi128ELi8ES3_EELb0ELb0ELb1ELb0ELb0ELb0ELb1EEEvNS_16Flash_bwd_paramsE)
        /*00f8*/ 	.word	0x000000ff


	//----- nvinfo : EIATTR_FRAME_SIZE
	.align		4
.L_52:
        /*00fc*/ 	.byte	0x04, 0x11
        /*00fe*/ 	.short	(.L_54 - .L_53)
	.align		4
.L_53:
        /*0100*/ 	.word	index@(_ZN5flash44flash_bwd_dq_dk_dv_loop_seqk_parallel_kernelI23Flash_bwd_kernel_traitsILi128ELi64ELi128ELi8ELi2ELi4ELi2ELb0ELb0EN7cutlass10bfloat16_tE19Flash_kernel_traitsILi128ELi64ELi128ELi8ES3_EELb0ELb0ELb1ELb0ELb0ELb0ELb1EEEvNS_16Flash_bwd_paramsE)
        /*0104*/ 	.word	0x000000b0


	//----- nvinfo : EIATTR_REGCOUNT
	.align		4
.L_54:
        /*0108*/ 	.byte	0x04, 0x2f
        /*010a*/ 	.short	(.L_56 - .L_55)
	.align		4
.L_55:
        /*010c*/ 	.word	index@(_ZN5flash44flash_bwd_dq_dk_dv_loop_seqk_parallel_kernelI23Flash_bwd_kernel_traitsILi128ELi64ELi128ELi8ELi2ELi4ELi2ELb0ELb0EN7cutlass10bfloat16_tE19Flash_kernel_traitsILi128ELi64ELi128ELi8ES3_EELb1ELb0ELb1ELb0ELb0ELb0ELb0EEEvNS_16Flash_bwd_paramsE)
        /*0110*/ 	.word	0x000000ff


	//----- nvinfo : EIATTR_FRAME_SIZE
	.align		4
.L_56:
        /*0114*/ 	.byte	0x04, 0x11
        /*0116*/ 	.short	(.L_58 - .L_57)
	.align		4
.L_57:
        /*0118*/ 	.word	index@(_ZN5flash44flash_bwd_dq_dk_dv_loop_seqk_parallel_kernelI23Flash_bwd_kernel_traitsILi128ELi64ELi128ELi8ELi2ELi4ELi2ELb0ELb0EN7cutlass10bfloat16_tE19Flash_kernel_traitsILi128ELi64ELi128ELi8ES3_EELb1ELb0ELb1ELb0ELb0ELb0ELb0EEEvNS_16Flash_bwd_paramsE)
        /*011c*/ 	.word	0x00000018


	//----- nvinfo : EIATTR_REGCOUNT
	.align		4
.L_58:
        /*0120*/ 	.byte	0x04, 0x2f
        /*0122*/ 	.short	(.L_60 - .L_59)
	.align		4
.L_59:
        /*0124*/ 	.word	index@(_ZN5flash44flash_bwd_dq_dk_dv_loop_seqk_parallel_kernelI23Flash_bwd_kernel_traitsILi128ELi64ELi128ELi8ELi2ELi4ELi2ELb0ELb0EN7cutlass10bfloat16_tE19Flash_kernel_traitsILi128ELi64ELi128ELi8ES3_EELb0ELb0ELb0ELb0ELb0ELb0ELb1EEEvNS_16Flash_bwd_paramsE)
        /*0128*/ 	.word	0x000000ff


	//----- nvinfo : EIATTR_FRAME_SIZE
	.align		4
.L_60:
        /*012c*/ 	.byte	0x04, 0x11
        /*012e*/ 	.short	(.L_62 - .L_61)
	.align		4
.L_61:
        /*0130*/ 	.word	index@(_ZN5flash44flash_bwd_dq_dk_dv_loop_seqk_parallel_kernelI23Flash_bwd_kernel_traitsILi128ELi64ELi128ELi8ELi2ELi4ELi2ELb0ELb0EN7cutlass10bfloat16_tE19Flash_kernel_traitsILi128ELi64ELi128ELi8ES3_EELb0ELb0ELb0ELb0ELb0ELb0ELb1EEEvNS_16Flash_bwd_paramsE)
        /*0134*/ 	.word	0x000000b0


	//----- nvinfo : EIATTR_REGCOUNT
	.align		4
.L_62:
        /*0138*/ 	.byte	0x04, 0x2f
        /*013a*/ 	.short	(.L_64 - .L_63)
	.align		4
.L_63:
        /*013c*/ 	.word	index@(_ZN5flash44flash_bwd_dq_dk_dv_loop_seqk_parallel_kernelI23Flash_bwd_kernel_traitsILi128ELi64ELi128ELi8ELi2ELi4ELi2ELb0ELb0EN7cutlass10bfloat16_tE19Flash_kernel_traitsILi128ELi64ELi128ELi8ES3_EELb1ELb0ELb0ELb0ELb0ELb0ELb0EEEvNS_16Flash_bwd_paramsE)
        /*0140*/ 	.word	0x000000ff


	//----- nvinfo : EIATTR_FRAME_SIZE
	.align		4
.L_64:
        /*0144*/ 	.byte	0x04, 0x11
        /*0146*/ 	.short	(.L_66 - .L_65)
	.align		4
.L_65:
        /*0148*/ 	.word	index@(_ZN5flash44flash_bwd_dq_dk_dv_loop_seqk_parallel_kernelI23Flash_bwd_kernel_traitsILi128ELi64ELi128ELi8ELi2ELi4ELi2ELb0ELb0EN7cutlass10bfloat16_tE19Flash_kernel_traitsILi128ELi64ELi128ELi8ES3_EELb1ELb0ELb0ELb0ELb0ELb0ELb0EEEvNS_16Flash_bwd_paramsE)
        /*014c*/ 	.word	0x00000038


	//----- nvinfo : EIATTR_REGCOUNT
	.align		4
.L_66:
        /*0150*/ 	.byte	0x04, 0x2f
        /*0152*/ 	.short	(.L_68 - .L_67)
	.align		4
.L_67:
        /*0154*/ 	.word	index@(_ZN5flash44flash_bwd_dq_dk_dv_loop_seqk_parallel_kernelI23Flash_bwd_kernel_traitsILi128ELi64ELi128ELi8ELi2ELi4ELi2ELb0ELb0EN7cutlass10bfloat16_tE19Flash_kernel_traitsILi128ELi64ELi128ELi8ES3_EELb0ELb0ELb0ELb0ELb0ELb1ELb1EEEvNS_16Flash_bwd_paramsE)
        /*0158*/ 	.word	0x000000ff


	//----- nvinfo : EIATTR_FRAME_SIZE
	.align		4
.L_68:
        /*015c*/ 	.byte	0x04, 0x11
        /*015e*/ 	.short	(.L_70 - .L_69)
	.align		4
.L_69:
        /*0160*/ 	.word	index@(_ZN5flash44flash_bwd_dq_dk_dv_loop_seqk_parallel_kernelI23Flash_bwd_kernel_traitsILi128ELi64ELi128ELi8ELi2ELi4ELi2ELb0ELb0EN7cutlass10bfloat16_tE19Flash_kernel_traitsILi128ELi64ELi128ELi8ES3_EELb0ELb0ELb0ELb0ELb0ELb1ELb1EEEvNS_16Flash_bwd_paramsE)
        /*0164*/ 	.word	0x000000a8


	//----- nvinfo : EIATTR_REGCOUNT
	.align		4
.L_70:
        /*0168*/ 	.byte	0x04, 0x2f
        /*016a*/ 	.short	(.L_72 - .L_71)
	.align		4
.L_71:
        /*016c*/ 	.word	index@(_ZN5flash44flash_bwd_dq_dk_dv_loop_seqk_parallel_kernelI23Flash_bwd_kernel_traitsILi128ELi64ELi128ELi8ELi2ELi4ELi2ELb0ELb0EN7cutlass10bfloat16_tE19Flash_kernel_traitsILi128ELi64ELi128ELi8ES3_EELb1ELb0ELb0ELb0ELb0ELb1ELb0EEEvNS_16Flash_bwd_paramsE)
        /*0170*/ 	.word	0x000000ff


	//----- nvinfo : EIATTR_FRAME_SIZE
	.align		4
.L_72:
        /*0174*/ 	.byte	0x04, 0x11
        /*0176*/ 	.short	(.L_74 - .L_73)
	.align		4
.L_73:
        /*0178*/ 	.word	index@(_ZN5flash44flash_bwd_dq_dk_dv_loop_seqk_parallel_kernelI23Flash_bwd_kernel_traitsILi128ELi64ELi128ELi8ELi2ELi4ELi2ELb0ELb0EN7cutlass10bfloat16_tE19Flash_kernel_traitsILi128ELi64ELi128ELi8ES3_EELb1ELb0ELb0ELb0ELb0ELb1ELb0EEEvNS_16Flash_bwd_paramsE)
        /*017c*/ 	.word	0x00000040


	//----- nvinfo : EIATTR_REGCOUNT
	.align		4
.L_74:
        /*0180*/ 	.byte	0x04, 0x2f
        /*0182*/ 	.short	(.L_76 - .L_75)
	.align		4
.L_75:
        /*0184*/ 	.word	index@(_ZN5flash27flash_bwd_convert_dq_kernelI23Flash_bwd_kernel_traitsILi128ELi64ELi128ELi8ELi2ELi4ELi2ELb0ELb0EN7cutlass10bfloat16_tE19Flash_kernel_traitsILi128ELi64ELi128ELi8ES3_EEEEvNS_16Flash_bwd_paramsEi)
        /*0188*/ 	.word	0x00000050


	//----- nvinfo : EIATTR_FRAME_SIZE
	.align		4
.L_76:
        /*018c*/ 	.byte	0x04, 0x11
        /*018e*/ 	.short	(.L_78 - .L_77)
	.align		4
.L_77:
        /*0190*/ 	.word	index@(_ZN5flash27flash_bwd_convert_dq_kernelI23Flash_bwd_kernel_traitsILi128ELi64ELi128ELi8ELi2ELi4ELi2ELb0ELb0EN7cutlass10bfloat16_tE19Flash_kernel_traitsILi128ELi64ELi128ELi8ES3_EEEEvNS_16Flash_bwd_paramsEi)
        /*0194*/ 	.word	0x00000000


	//----- nvinfo : EIATTR_REGCOUNT
	.align		4
.L_78:
        /*0198*/ 	.byte	0x04, 0x2f
        /*019a*/ 	.short	(.L_80 - .L_79)
	.align		4
.L_79:
        /*019c*/ 	.word	index@(_ZN5flash25flash_bwd_dot_do_o_kernelILb1E23Flash_bwd_kernel_traitsILi128ELi64ELi64ELi8ELi4ELi2ELi2ELb1ELb0EN7cutlass10bfloat16_tE19Flash_kernel_traitsILi128ELi64ELi64ELi8ES3_EEEEvNS_16Flash_bwd_paramsE)
        /*01a0*/ 	.word	0x00000031


	//----- nvinfo : EIATTR_FRAME_SIZE
	.align		4
.L_80:
        /*01a4*/ 	.byte	0x04, 0x11
        /*01a6*/ 	.short	(.L_82 - .L_81)
	.align		4
.L_81:
        /*01a8*/ 	.word	index@(_ZN5flash25flash_bwd_dot_do_o_kernelILb1E23Flash_bwd_kernel_traitsILi128ELi64ELi64ELi8ELi4ELi2ELi2ELb1ELb0EN7cutlass10bfloat16_tE19Flash_kernel_traitsILi128ELi64ELi64ELi8ES3_EEEEvNS_16Flash_bwd_paramsE)
        /*01ac*/ 	.word	0x00000000


	//----- nvinfo : EIATTR_REGCOUNT
	.align		4
.L_82:
        /*01b0*/ 	.byte	0x04, 0x2f
        /*01b2*/ 	.short	(.L_84 - .L_83)
	.align		4
.L_83:
        /*01b4*/ 	.word	index@(_ZN5flash25flash_bwd_dot_do_o_kernelILb0E23Flash_bwd_kernel_traitsILi128ELi64ELi64ELi8ELi4ELi2ELi2ELb1ELb0EN7cutlass10bfloat16_tE19Flash_kernel_traitsILi128ELi64ELi64ELi8ES3_EEEEvNS_16Flash_bwd_paramsE)
        /*01b8*/ 	.word	0x0000002e


	//----- nvinfo : EIATTR_FRAME_SIZE
	.align		4
.L_84:
        /*01bc*/ 	.byte	0x04, 0x11
        /*01be*/ 	.short	(.L_86 - .L_85)
	.align		4
.L_85:
        /*01c0*/ 	.word	index@(_ZN5flash25flash_bwd_dot_do_o_kernelILb0E23Flash_bwd_kernel_traitsILi128ELi64ELi64ELi8ELi4ELi2ELi2ELb1ELb0EN7cutlass10bfloat16_tE19Flash_kernel_traitsILi128ELi64ELi64ELi8ES3_EEEEvNS_16Flash_bwd_paramsE)
        /*01c4*/ 	.word	0x00000000


	//----- nvinfo : EIATTR_REGCOUNT
	.align		4
.L_86:
        /*01c8*/ 	.byte	0x04, 0x2f
        /*01ca*/ 	.short	(.L_88 - .L_87)
	.align		4
.L_87:
        /*01cc*/ 	.word	index@(_ZN5flash44flash_bwd_dq_dk_dv_loop_seqk_parallel_kernelI23Flash_bwd_kernel_traitsILi128ELi64ELi64ELi8ELi4ELi2ELi2ELb1ELb0EN7cutlass10bfloat16_tE19Flash_kernel_traitsILi128ELi64ELi64ELi8ES3_EELb0ELb0ELb1ELb1ELb0ELb0ELb1EEEvNS_16Flash_bwd_paramsE)
        /*01d0*/ 	.word	0x000000ff


	//----- nvinfo : EIATTR_FRAME_SIZE
	.align		4
.L_88:
        /*01d4*/ 	.byte	0x04, 0x11
        /*01d6*/ 	.short	(.L_90 - .L_89)
	.align		4
.L_89:
        /*01d8*/ 	.word	index@(_ZN5flash44flash_bwd_dq_dk_dv_loop_seqk_parallel_kernelI23Flash_bwd_kernel_traitsILi128ELi64ELi64ELi8ELi4ELi2ELi2ELb1ELb0EN7cutlass10bfloat16_tE19Flash_kernel_traitsILi128ELi64ELi64ELi8ES3_EELb0ELb0ELb1ELb1ELb0ELb0ELb1EEEvNS_16Flash_bwd_paramsE)
        /*01dc*/ 	.word	0x00000018


	//----- nvinfo : EIATTR_REGCOUNT
	.align		4
.L_90:
        /*01e0*/ 	.byte	0x04, 0x2f
        /*01e2*/ 	.short	(.L_92 - .L_91)
	.align		4
.L_91:
        /*01e4*/ 	.word	index@(_ZN5flash44flash_bwd_dq_dk_dv_loop_seqk_parallel_kernelI23Flash_bwd_kernel_traitsILi128ELi64ELi64ELi8ELi4ELi2ELi2ELb1ELb0EN7cutlass10bfloat16_tE19Flash_kernel_traitsILi128ELi64ELi64ELi8ES3_EELb1ELb0ELb1ELb1ELb0ELb0ELb0EEEvNS_16Flash_bwd_paramsE)
        /*01e8*/ 	.word	0x000000ff


	//----- nvinfo : EIATTR_FRAME_SIZE
	.align		4
.L_92:
        /*01ec*/ 	.byte	0x04, 0x11
        /*01ee*/ 	.short	(.L_94 - .L_93)
	.align		4
.L_93:
        /*01f0*/ 	.word	index@(_ZN5flash44flash_bwd_dq_dk_dv_loop_seqk_parallel_kernelI23Flash_bwd_kernel_traitsILi128ELi64ELi64ELi8ELi4ELi2ELi2ELb1ELb0EN7cutlass10bfloat16_tE19Flash_kernel_traitsILi128ELi64ELi64ELi8ES3_EELb1ELb0ELb1ELb1ELb0ELb0ELb0EEEvNS_16Flash_bwd_paramsE)
        /*01f4*/ 	.word	0x00000010


	//----- nvinfo : EIATTR_REGCOUNT
	.align		4
.L_94:
        /*01f8*/ 	.byte	0x04, 0x2f
        /*01fa*/ 	.short	(.L_96 - .L_95)
	.align		4
.L_95:
        /*01fc*/ 	.word	index@(_ZN5flash44flash_bwd_dq_dk_dv_loop_seqk_parallel_kernelI23Flash_bwd_kernel_traitsILi128ELi64ELi64ELi8ELi4ELi2ELi2ELb1ELb0EN7cutlass10bfloat16_tE19Flash_kernel_traitsILi128ELi64ELi64ELi8ES3_EELb0ELb0ELb1ELb0ELb0ELb1ELb1EEEvNS_16Flash_bwd_paramsE)
        /*0200*/ 	.word	0x000000ff


	//----- nvinfo : EIATTR_FRAME_SIZE
	.align		4
.L_96:
        /*0204*/ 	.byte	0x04, 0x11
        /*0206*/ 	.short	(.L_98 - .L_97)
	.align		4
.L_97:
        /*0208*/ 	.word	index@(_ZN5flash44flash_bwd_dq_dk_dv_loop_seqk_parallel_kernelI23Flash_bwd_kernel_traitsILi128ELi64ELi64ELi8ELi4ELi2ELi2ELb1ELb0EN7cutlass10bfloat16_tE19Flash_kernel_traitsILi128ELi64ELi64ELi8ES3_EELb0ELb0ELb1ELb0ELb0ELb1ELb1EEEvNS_16Flash_bwd_paramsE)
        /*020c*/ 	.word	0x00000028


	//----- nvinfo : EIATTR_REGCOUNT
	.align		4
.L_98:
        /*0210*/ 	.byte	0x04, 0x2f
        /*0212*/ 	.short	(.L_100 - .L_99)
	.align		4
.L_99:
        /*0214*/ 	.word	index@(_ZN5flash44flash_bwd_dq_dk_dv_loop_seqk_parallel_kernelI23Flash_bwd_kernel_traitsILi128ELi64ELi64ELi8ELi4ELi2ELi2ELb1ELb0EN7cutlass10bfloat16_tE19Flash_kernel_traitsILi128ELi64ELi64ELi8ES3_EELb1ELb0ELb1ELb0ELb0ELb1ELb0EEEvNS_16Flash_bwd_paramsE)
        /*0218*/ 	.word	0x000000ff


	//----- nvinfo : EIATTR_FRAME_SIZE
	.align		4
.L_100:
        /*021c*/ 	.byte	0x04, 0x11
        /*021e*/ 	.short	(.L_102 - .L_101)
	.align		4
.L_101:
        /*0220*/ 	.word	index@(_ZN5flash44flash_bwd_dq_dk_dv_loop_seqk_parallel_kernelI23Flash_bwd_kernel_traitsILi128ELi64ELi64ELi8ELi4ELi2ELi2ELb1ELb0EN7cutlass10bfloat16_tE19Flash_kernel_traitsILi128ELi64ELi64ELi8ES3_EELb1ELb0ELb1ELb0ELb0ELb1ELb0EEEvNS_16Flash_bwd_paramsE)
        /*0224*/ 	.word	0x00000008


	//----- nvinfo : EIATTR_REGCOUNT
	.align		4
.L_102:
        /*0228*/ 	.byte	0x04, 0x2f
        /*022a*/ 	.short	(.L_104 - .L_103)
	.align		4
.L_103:
        /*022c*/ 	.word	index@(_ZN5flash44flash_bwd_dq_dk_dv_loop_seqk_parallel_kernelI23Flash_bwd_kernel_traitsILi128ELi64ELi64ELi8ELi4ELi2ELi2ELb1ELb0EN7cutlass10bfloat16_tE19Flash_kernel_traitsILi128ELi64ELi64ELi8ES3_EELb0ELb0ELb0ELb1ELb0ELb0ELb1EEEvNS_16Flash_bwd_paramsE)
        /*0230*/ 	.word	0x000000ff


	//----- nvinfo : EIATTR_FRAME_SIZE
	.align		4
.L_104:
        /*0234*/ 	.byte	0x04, 0x11
        /*0236*/ 	.short	(.L_106 - .L_105)
	.align		4
.L_105:
        /*0238*/ 	.word	index@(_ZN5flash44flash_bwd_dq_dk_dv_loop_seqk_parallel_kernelI23Flash_bwd_kernel_traitsILi128ELi64ELi64ELi8ELi4ELi2ELi2ELb1ELb0EN7cutlass10bfloat16_tE19Flash_kernel_traitsILi128ELi64ELi64ELi8ES3_EELb0ELb0ELb0ELb1ELb0ELb0ELb1EEEvNS_16Flash_bwd_paramsE)
        /*023c*/ 	.word	0x00000038


	//----- nvinfo : EIATTR_REGCOUNT
	.align		4
.L_106:
        /*0240*/ 	.byte	0x04, 0x2f
        /*0242*/ 	.short	(.L_108 - .L_107)
	.align		4
.L_107:
        /*0244*/ 	.word	index@(_ZN5flash44flash_bwd_dq_dk_dv_loop_seqk_parallel_kernelI23Flash_bwd_kernel_traitsILi128ELi64ELi64ELi8ELi4ELi2ELi2ELb1ELb0EN7cutlass10bfloat16_tE19Flash_kernel_traitsILi128ELi64ELi64ELi8ES3_EELb1ELb0ELb0ELb1ELb0ELb0ELb0EEEvNS_16Flash_bwd_paramsE)
        /*0248*/ 	.word	0x000000ff


	//----- nvinfo : EIATTR_FRAME_SIZE
	.align		4
.L_108:
        /*024c*/ 	.byte	0x04, 0x11
        /*024e*/ 	.short	(.L_110 - .L_109)
	.align		4
.L_109:
        /*0250*/ 	.word	index@(_ZN5flash44flash_bwd_dq_dk_dv_loop_seqk_parallel_kernelI23Flash_bwd_kernel_traitsILi128ELi64ELi64ELi8ELi4ELi2ELi2ELb1ELb0EN7cutlass10bfloat16_tE19Flash_kernel_traitsILi128ELi64ELi64ELi8ES3_EELb1ELb0ELb0ELb1ELb0ELb0ELb0EEEvNS_16Flash_bwd_paramsE)
        /*0254*/ 	.word	0x00000048


	//----- nvinfo : EIATTR_REGCOUNT
	.align		4
.L_110:
        /*0258*/ 	.byte	0x04, 0x2f
        /*025a*/ 	.short	(.L_112 - .L_111)
	.align		4
.L_111:
        /*025c*/ 	.word	index@(_ZN5flash44flash_bwd_dq_dk_dv_loop_seqk_parallel_kernelI23Flash_bwd_kernel_traitsILi128ELi64ELi64ELi8ELi4ELi2ELi2ELb1ELb0EN7cutlass10bfloat16_tE19Flash_kernel_traitsILi128ELi64ELi64ELi8ES3_EELb0ELb0ELb0ELb0ELb1ELb1ELb1EEEvNS_16Flash_bwd_paramsE)
        /*0260*/ 	.word	0x000000ff


	//----- nvinfo : EIATTR_FRAME_SIZE
	.align		4
.L_112:
        /*0264*/ 	.byte	0x04, 0x11
        /*0266*/ 	.short	(.L_114 - .L_113)
	.align		4
.L_113:
        /*0268*/ 	.word	index@(_ZN5flash44flash_bwd_dq_dk_dv_loop_seqk_parallel_kernelI23Flash_bwd_kernel_traitsILi128ELi64ELi64ELi8ELi4ELi2ELi2ELb1ELb0EN7cutlass10bfloat16_tE19Flash_kernel_traitsILi128ELi64ELi64ELi8ES3_EELb0ELb0ELb0ELb0ELb1ELb1ELb1EEEvNS_16Flash_bwd_paramsE)
        /*026c*/ 	.word	0x00000010


	//----- nvinfo : EIATTR_REGCOUNT
	.align		4
.L_114:
        /*0270*/ 	.byte	0x04, 0x2f
        /*0272*/ 	.short	(.L_116 - .L_115)
	.align		4
.L_115:
        /*0274*/ 	.word	index@(_ZN5flash44flash_bwd_dq_dk_dv_loop_seqk_parallel_kernelI23Flash_bwd_kernel_traitsILi128ELi64ELi64ELi8ELi4ELi2ELi2ELb1ELb0EN7cutlass10bfloat16_tE19Flash_kernel_traitsILi128ELi64ELi64ELi8ES3_EELb1ELb0ELb0ELb0ELb1ELb1ELb0EEEvNS_16Flash_bwd_paramsE)
        /*0278*/ 	.word	0x000000ff


	//----- nvinfo : EIATTR_FRAME_SIZE
	.align		4
.L_116:
        /*027c*/ 	.byte	0x04, 0x11
        /*027e*/ 	.short	(.L_118 - .L_117)
	.align		4
.L_117:
        /*0280*/ 	.word	index@(_ZN5flash44flash_bwd_dq_dk_dv_loop_seqk_parallel_kernelI23Flash_bwd_kernel_traitsILi128ELi64ELi64ELi8ELi4ELi2ELi2ELb1ELb0EN7cutlass10bfloat16_tE19Flash_kernel_traitsILi128ELi64ELi64ELi8ES3_EELb1ELb0ELb0ELb0ELb1ELb1ELb0EEEvNS_16Flash_bwd_paramsE)
        /*0284*/ 	.word	0x00000030


	//----- nvinfo : EIATTR_REGCOUNT
	.align		4
.L_118:
        /*0288*/ 	.byte	0x04, 0x2f
        /*028a*/ 	.short	(.L_120 - .L_119)
	.align		4
.L_119:
        /*028c*/ 	.word	index@(_ZN5flash44flash_bwd_dq_dk_dv_loop_seqk_parallel_kernelI23Flash_bwd_kernel_traitsILi128ELi64ELi64ELi8ELi4ELi2ELi2ELb1ELb0EN7cutlass10bfloat16_tE19Flash_kernel_traitsILi128ELi64ELi64ELi8ES3_EELb0ELb0ELb1ELb0ELb0ELb0ELb1EEEvNS_16Flash_bwd_paramsE)
        /*0290*/ 	.word	0x000000ff


	//----- nvinfo : EIATTR_FRAME_SIZE
	.align		4
.L_120:
        /*0294*/ 	.byte	0x04, 0x11
        /*0296*/ 	.short	(.L_122 - .L_121)
	.align		4
.L_121:
        /*0298*/ 	.word	index@(_ZN5flash44flash_bwd_dq_dk_dv_loop_seqk_parallel_kernelI23Flash_bwd_kernel_traitsILi128ELi64ELi64ELi8ELi4ELi2ELi2ELb1ELb0EN7cutlass10bfloat16_tE19Flash_kernel_traitsILi128ELi64ELi64ELi8ES3_EELb0ELb0ELb1ELb0ELb0ELb0ELb1EEEvNS_16Flash_bwd_paramsE)
        /*029c*/ 	.word	0x00000018


	//----- nvinfo : EIATTR_REGCOUNT
	.align		4
.L_122:
        /*02a0*/ 	.byte	0x04, 0x2f
        /*02a2*/ 	.short	(.L_124 - .L_123)
	.align		4
.L_123:
        /*02a4*/ 	.word	index@(_ZN5flash44flash_bwd_dq_dk_dv_loop_seqk_parallel_kernelI23Flash_bwd_kernel_traitsILi128ELi64ELi64ELi8ELi4ELi2ELi2ELb1ELb0EN7cutlass10bfloat16_tE19Flash_kernel_traitsILi128ELi64ELi64ELi8ES3_EELb1ELb0ELb1ELb0ELb0ELb0ELb0EEEvNS_16Flash_bwd_paramsE)
        /*02a8*/ 	.word	0x000000ff


	//----- nvinfo : EIATTR_FRAME_SIZE
	.align		4
.L_124:
        /*02ac*/ 	.byte	0x04, 0x11
        /*02ae*/ 	.short	(.L_126 - .L_125)
	.align		4
.L_125:
        /*02b0*/ 	.word	index@(_ZN5flash44flash_bwd_dq_dk_dv_loop_seqk_parallel_kernelI23Flash_bwd_kernel_traitsILi128ELi64ELi64ELi8ELi4ELi2ELi2ELb1ELb0EN7cutlass10bfloat16_tE19Flash_kernel_traitsILi128ELi64ELi64ELi8ES3_EELb1ELb0ELb1ELb0ELb0ELb0ELb0EEEvNS_16Flash_bwd_paramsE)
        /*02b4*/ 	.word	0x00000000


	//----- nvinfo : EIATTR_REGCOUNT
	.align		4
.L_126:
        /*02b8*/ 	.byte	0x04, 0x2f
        /*02ba*/ 	.short	(.L_128 - .L_127)
	.align		4
.L_127:
        /*02bc*/ 	.word	index@(_ZN5flash44flash_bwd_dq_dk_dv_loop_seqk_parallel_kernelI23Flash_bwd_kernel_traitsILi128ELi64ELi64ELi8ELi4ELi2ELi2ELb1ELb0EN7cutlass10bfloat16_tE19Flash_kernel_traitsILi128ELi64ELi64ELi8ES3_EELb0ELb0ELb0ELb0ELb0ELb0ELb1EEEvNS_16Flash_bwd_paramsE)
        /*02c0*/ 	.word	0x000000ff


	//----- nvinfo : EIATTR_FRAME_SIZE
	.align		4
.L_128:
        /*02c4*/ 	.byte	0x04, 0x11
        /*02c6*/ 	.short	(.L_130 - .L_129)
	.align		4
.L_129:
        /*02c8*/ 	.word	index@(_ZN5flash44flash_bwd_dq_dk_dv_loop_seqk_parallel_kernelI23Flash_bwd_kernel_traitsILi128ELi64ELi64ELi8ELi4ELi2ELi2ELb1ELb0EN7cutlass10bfloat16_tE19Flash_kernel_traitsILi128ELi64ELi64ELi8ES3_EELb0ELb0ELb0ELb0ELb0ELb0ELb1EEEvNS_16Flash_bwd_paramsE)
        /*02cc*/ 	.word	0x00000020


	//----- nvinfo : EIATTR_REGCOUNT
	.align		4
.L_130:
        /*02d0*/ 	.byte	0x04, 0x2f
        /*02d2*/ 	.short	(.L_132 - .L_131)
	.align		4
.L_131:
        /*02d4*/ 	.word	index@(_ZN5flash44flash_bwd_dq_dk_dv_loop_seqk_parallel_kernelI23Flash_bwd_kernel_traitsILi128ELi64ELi64ELi8ELi4ELi2ELi2ELb1ELb0EN7cutlass10bfloat16_tE19Flash_kernel_traitsILi128ELi64ELi64ELi8ES3_EELb1ELb0ELb0ELb0ELb0ELb0ELb0EEEvNS_16Flash_bwd_paramsE)
        /*02d8*/ 	.word	0x000000ff


	//----- nvinfo : EIATTR_FRAME_SIZE
	.align		4
.L_132:
        /*02dc*/ 	.byte	0x04, 0x11
        /*02de*/ 	.short	(.L_134 - .L_133)
	.align		4
.L_133:
        /*02e0*/ 	.word	index@(_ZN5flash44flash_bwd_dq_dk_dv_loop_seqk_parallel_kernelI23Flash_bwd_kernel_traitsILi128ELi64ELi64ELi8ELi4ELi2ELi2ELb1ELb0EN7cutlass10bfloat16_tE19Flash_kernel_traitsILi128ELi64ELi64ELi8ES3_EELb1ELb0ELb0ELb0ELb0ELb0ELb0EEEvNS_16Flash_bwd_paramsE)
        /*02e4*/ 	.word	0x00000018


	//----- nvinfo : EIATTR_REGCOUNT
	.align		4
.L_134:
        /*02e8*/ 	.byte	0x04, 0x2f
        /*02ea*/ 	.short	(.L_136 - .L_135)
	.align		4
.L_135:
        /*02ec*/ 	.word	index@(_ZN5flash44flash_bwd_dq_dk_dv_loop_seqk_parallel_kernelI23Flash_bwd_kernel_traitsILi128ELi64ELi64ELi8ELi4ELi2ELi2ELb1ELb0EN7cutlass10bfloat16_tE19Flash_kernel_traitsILi128ELi64ELi64ELi8ES3_EELb0ELb0ELb0ELb0ELb0ELb1ELb1EEEvNS_16Flash_bwd_paramsE)
        /*02f0*/ 	.word	0x000000ff


	//----- nvinfo : EIATTR_FRAME_SIZE
	.align		4
.L_136:
        /*02f4*/ 	.byte	0x04, 0x11
        /*02f6*/ 	.short	(.L_138 - .L_137)
	.align		4
.L_137:
        /*02f8*/ 	.word	index@(_ZN5flash44flash_bwd_dq_dk_dv_loop_seqk_parallel_kernelI23Flash_bwd_kernel_traitsILi128ELi64ELi64ELi8ELi4ELi2ELi2ELb1ELb0EN7cutlass10bfloat16_tE19Flash_kernel_traitsILi128ELi64ELi64ELi8ES3_EELb0ELb0ELb0ELb0ELb0ELb1ELb1EEEvNS_16Flash_bwd_paramsE)
        /*02fc*/ 	.word	0x00000018


	//----- nvinfo : EIATTR_REGCOUNT
	.align		4
.L_138:
        /*0300*/ 	.byte	0x04, 0x2f
        /*0302*/ 	.short	(.L_140 - .L_139)
	.align		4
.L_139:
        /*0304*/ 	.word	index@(_ZN5flash44flash_bwd_dq_dk_dv_loop_seqk_parallel_kernelI23Flash_bwd_kernel_traitsILi128ELi64ELi64ELi8ELi4ELi2ELi2ELb1ELb0EN7cutlass10bfloat16_tE19Flash_kernel_traitsILi128ELi64ELi64ELi8ES3_EELb1ELb0ELb0ELb0ELb0ELb1ELb0EEEvNS_16Flash_bwd_paramsE)
        /*0308*/ 	.word	0x000000ff


	//----- nvinfo : EIATTR_FRAME_SIZE
	.align		4
.L_140:
        /*030c*/ 	.byte	0x04, 0x11
        /*030e*/ 	.short	(.L_142 - .L_141)
	.align		4
.L_141:
        /*0310*/ 	.word	index@(_ZN5flash44flash_bwd_dq_dk_dv_loop_seqk_parallel_kernelI23Flash_bwd_kernel_traitsILi128ELi64ELi64ELi8ELi4ELi2ELi2ELb1ELb0EN7cutlass10bfloat16_tE19Flash_kernel_traitsILi128ELi64ELi64ELi8ES3_EELb1ELb0ELb0ELb0ELb0ELb1ELb0EEEvNS_16Flash_bwd_paramsE)
        /*0314*/ 	.word	0x00000028


	//----- nvinfo : EIATTR_REGCOUNT
	.align		4
.L_142:
        /*0318*/ 	.byte	0x04, 0x2f
        /*031a*/ 	.short	(.L_144 - .L_143)
	.align		4
.L_143:
        /*031c*/ 	.word	index@(_ZN5flash27flash_bwd_convert_dq_kernelI23Flash_bwd_kernel_traitsILi128ELi64ELi64ELi8ELi4ELi2ELi2ELb1ELb0EN7cutlass10bfloat16_tE19Flash_kernel_traitsILi128ELi64ELi64ELi8ES3_EEEEvNS_16Flash_bwd_paramsEi)
        /*0320*/ 	.word	0x00000050


	//----- nvinfo : EIATTR_FRAME_SIZE
	.align		4
.L_144:
        /*0324*/ 	.byte	0x04, 0x11
        /*0326*/ 	.short	(.L_146 - .L_145)
	.align		4
.L_145:
        /*0328*/ 	.word	index@(_ZN5flash27flash_bwd_convert_dq_kernelI23Flash_bwd_kernel_traitsILi128ELi64ELi64ELi8ELi4ELi2ELi2ELb1ELb0EN7cutlass10bfloat16_tE19Flash_kernel_traitsILi128ELi64ELi64ELi8ES3_EEEEvNS_16Flash_bwd_paramsEi)
        /*032c*/ 	.word	0x00000000


	//----- nvinfo : EIATTR_REGCOUNT
	.align		4
.L_146:
        /*0330*/ 	.byte	0x04, 0x2f
        /*0332*/ 	.short	(.L_148 - .L_147)
	.align		4
.L_147:
        /*0334*/ 	.word	index@(_ZN5flash44flash_bwd_dq_dk_dv_loop_seqk_parallel_kernelI23Flash_bwd_kernel_traitsILi128ELi64ELi128ELi8ELi2ELi4ELi2ELb0ELb0EN7cutlass10bfloat16_tE19Flash_kernel_traitsILi128ELi64ELi128ELi8ES3_EELb0ELb0ELb1ELb1ELb0ELb0ELb0EEEvNS_16Flash_bwd_paramsE)
        /*0338*/ 	.word	0x000000ff


	//----- nvinfo : EIATTR_FRAME_SIZE
	.align		4
.L_148:
        /*033c*/ 	.byte	0x04, 0x11
        /*033e*/ 	.short	(.L_150 - .L_149)
	.align		4
.L_149:
        /*0340*/ 	.word	index@(_ZN5flash44flash_bwd_dq_dk_dv_loop_seqk_parallel_kernelI23Flash_bwd_kernel_traitsILi128ELi64ELi128ELi8ELi2ELi4ELi2ELb0ELb0EN7cutlass10bfloat16_tE19Flash_kernel_traitsILi128ELi64ELi128ELi8ES3_EELb0ELb0ELb1ELb1ELb0ELb0ELb0EEEvNS_16Flash_bwd_paramsE)
        /*0344*/ 	.word	0x00000018


	//----- nvinfo : EIATTR_REGCOUNT
	.align		4
.L_150:
        /*0348*/ 	.byte	0x04, 0x2f
        /*034a*/ 	.short	(.L_152 - .L_151)
	.align		4
.L_151:
        /*034c*/ 	.word	index@(_ZN5flash44flash_bwd_dq_dk_dv_loop_seqk_parallel_kernelI23Flash_bwd_kernel_traitsILi128ELi64ELi128ELi8ELi2ELi4ELi2ELb0ELb0EN7cutlass10bfloat16_tE19Flash_kernel_traitsILi128ELi64ELi128ELi8ES3_EELb0ELb0ELb1ELb0ELb0ELb1ELb0EEEvNS_16Flash_bwd_paramsE)
        /*0350*/ 	.word	0x000000ff


	//----- nvinfo : EIATTR_FRAME_SIZE
	.align		4
.L_152:
        /*0354*/ 	.byte	0x04, 0x11
        /*0356*/ 	.short	(.L_154 - .L_153)
	.align		4
.L_153:
        /*0358*/ 	.word	index@(_ZN5flash44flash_bwd_dq_dk_dv_loop_seqk_parallel_kernelI23Flash_bwd_kernel_traitsILi128ELi64ELi128ELi8ELi2ELi4ELi2ELb0ELb0EN7cutlass10bfloat16_tE19Flash_kernel_traitsILi128ELi64ELi128ELi8ES3_EELb0ELb0ELb1ELb0ELb0ELb1ELb0EEEvNS_16Flash_bwd_paramsE)
        /*035c*/ 	.word	0x00000028


	//----- nvinfo : EIATTR_REGCOUNT
	.align		4
.L_154:
        /*0360*/ 	.byte	0x04, 0x2f
        /*0362*/ 	.short	(.L_156 - .L_155)
	.align		4
.L_155:
        /*0364*/ 	.word	index@(_ZN5flash44flash_bwd_dq_dk_dv_loop_seqk_parallel_kernelI23Flash_bwd_kernel_traitsILi128ELi64ELi128ELi8ELi2ELi4ELi2ELb0ELb0EN7cutlass10bfloat16_tE19Flash_kernel_traitsILi128ELi64ELi128ELi8ES3_EELb0ELb0ELb0ELb1ELb0ELb0ELb0EEEvNS_16Flash_bwd_paramsE)
        /*0368*/ 	.word	0x000000ff


	//----- nvinfo : EIATTR_FRAME_SIZE
	.align		4
.L_156:
        /*036c*/ 	.byte	0x04, 0x11
        /*036e*/ 	.short	(.L_158 - .L_157)
	.align		4
.L_157:
        /*0370*/ 	.word	index@(_ZN5flash44flash_bwd_dq_dk_dv_loop_seqk_parallel_kernelI23Flash_bwd_kernel_traitsILi128ELi64ELi128ELi8ELi2ELi4ELi2ELb0ELb0EN7cutlass10bfloat16_tE19Flash_kernel_traitsILi128ELi64ELi128ELi8ES3_EELb0ELb0ELb0ELb1ELb0ELb0ELb0EEEvNS_16Flash_bwd_paramsE)
        /*0374*/ 	.word	0x00000050


	//----- nvinfo : EIATTR_REGCOUNT
	.align		4
.L_158:
        /*0378*/ 	.byte	0x04, 0x2f
        /*037a*/ 	.short	(.L_160 - .L_159)
	.align		4
.L_159:
        /*037c*/ 	.word	index@(_ZN5flash44flash_bwd_dq_dk_dv_loop_seqk_parallel_kernelI23Flash_bwd_kernel_traitsILi128ELi64ELi128ELi8ELi2ELi4ELi2ELb0ELb0EN7cutlass10bfloat16_tE19Flash_kernel_traitsILi128ELi64ELi128ELi8ES3_EELb0ELb0ELb0ELb0ELb1ELb1ELb0EEEvNS_16Flash_bwd_paramsE)
        /*0380*/ 	.word	0x000000ff


	//----- nvinfo : EIATTR_FRAME_SIZE
	.align		4
.L_160:
        /*0384*/ 	.byte	0x04, 0x11
        /*0386*/ 	.short	(.L_162 - .L_161)
	.align		4
.L_161:
        /*0388*/ 	.word	index@(_ZN5flash44flash_bwd_dq_dk_dv_loop_seqk_parallel_kernelI23Flash_bwd_kernel_traitsILi128ELi64ELi128ELi8ELi2ELi4ELi2ELb0ELb0EN7cutlass10bfloat16_tE19Flash_kernel_traitsILi128ELi64ELi128ELi8ES3_EELb0ELb0ELb0ELb0ELb1ELb1ELb0EEEvNS_16Flash_bwd_paramsE)
        /*038c*/ 	.word	0x00000040


	//----- nvinfo : EIATTR_REGCOUNT
	.align		4
.L_162:
        /*0390*/ 	.byte	0x04, 0x2f
        /*0392*/ 	.short	(.L_164 - .L_163)
	.align		4
.L_163:
        /*0394*/ 	.word	index@(_ZN5flash44flash_bwd_dq_dk_dv_loop_seqk_parallel_kernelI23Flash_bwd_kernel_traitsILi128ELi64ELi128ELi8ELi2ELi4ELi2ELb0ELb0EN7cutlass10bfloat16_tE19Flash_kernel_traitsILi128ELi64ELi128ELi8ES3_EELb0ELb0ELb1ELb0ELb0ELb0ELb0EEEvNS_16Flash_bwd_paramsE)
        /*0398*/ 	.word	0x000000ff


	//----- nvinfo : EIATTR_FRAME_SIZE
	.align		4
.L_164:
        /*039c*/ 	.byte	0x04, 0x11
        /*039e*/ 	.short	(.L_166 - .L_165)
	.align		4
.L_165:
        /*03a0*/ 	.word	index@(_ZN5flash44flash_bwd_dq_dk_dv_loop_seqk_parallel_kernelI23Flash_bwd_kernel_traitsILi128ELi64ELi128ELi8ELi2ELi4ELi2ELb0ELb0EN7cutlass10bfloat16_tE19Flash_kernel_traitsILi128ELi64ELi128ELi8ES3_EELb0ELb0ELb1ELb0ELb0ELb0ELb0EEEvNS_16Flash_bwd_paramsE)
        /*03a4*/ 	.word	0x00000018


	//----- nvinfo : EIATTR_REGCOUNT
	.align		4
.L_166:
        /*03a8*/ 	.byte	0x04, 0x2f
        /*03aa*/ 	.short	(.L_168 - .L_167)
	.align		4
.L_167:
        /*03ac*/ 	.word	index@(_ZN5flash44flash_bwd_dq_dk_dv_loop_seqk_parallel_kernelI23Flash_bwd_kernel_traitsILi128ELi64ELi128ELi8ELi2ELi4ELi2ELb0ELb0EN7cutlass10bfloat16_tE19Flash_kernel_traitsILi128ELi64ELi128ELi8ES3_EELb0ELb0ELb0ELb0ELb0ELb0ELb0EEEvNS_16Flash_bwd_paramsE)
        /*03b0*/ 	.word	0x000000ff


	//----- nvinfo : EIATTR_FRAME_SIZE
	.align		4
.L_168:
        /*03b4*/ 	.byte	0x04, 0x11
        /*03b6*/ 	.short	(.L_170 - .L_169)
	.align		4
.L_169:
        /*03b8*/ 	.word	index@(_ZN5flash44flash_bwd_dq_dk_dv_loop_seqk_parallel_kernelI23Flash_bwd_kernel_traitsILi128ELi64ELi128ELi8ELi2ELi4ELi2ELb0ELb0EN7cutlass10bfloat16_tE19Flash_kernel_traitsILi128ELi64ELi128ELi8ES3_EELb0ELb0ELb0ELb0ELb0ELb0ELb0EEEvNS_16Flash_bwd_paramsE)
        /*03bc*/ 	.word	0x00000048


	//----- nvinfo : EIATTR_REGCOUNT
	.align		4
.L_170:
        /*03c0*/ 	.byte	0x04, 0x2f
        /*03c2*/ 	.short	(.L_172 - .L_171)
	.align		4
.L_171:
        /*03c4*/ 	.word	index@(_ZN5flash44flash_bwd_dq_dk_dv_loop_seqk_parallel_kernelI23Flash_bwd_kernel_traitsILi128ELi64ELi128ELi8ELi2ELi4ELi2ELb0ELb0EN7cutlass10bfloat16_tE19Flash_kernel_traitsILi128ELi64ELi128ELi8ES3_EELb0ELb0ELb0ELb0ELb0ELb1ELb0EEEvNS_16Flash_bwd_paramsE)
        /*03c8*/ 	.word	0x000000ff


	//----- nvinfo : EIATTR_FRAME_SIZE
	.align		4
.L_172:
        /*03cc*/ 	.byte	0x04, 0x11
        /*03ce*/ 	.short	(.L_174 - .L_173)
	.align		4
.L_173:
        /*03d0*/ 	.word	index@(_ZN5flash44flash_bwd_dq_dk_dv_loop_seqk_parallel_kernelI23Flash_bwd_kernel_traitsILi128ELi64ELi128ELi8ELi2ELi4ELi2ELb0ELb0EN7cutlass10bfloat16_tE19Flash_kernel_traitsILi128ELi64ELi128ELi8ES3_EELb0ELb0ELb0ELb0ELb0ELb1ELb0EEEvNS_16Flash_bwd_paramsE)
        /*03d4*/ 	.word	0x00000038


	//----- nvinfo : EIATTR_REGCOUNT
	.align		4
.L_174:
        /*03d8*/ 	.byte	0x04, 0x2f
        /*03da*/ 	.short	(.L_176 - .L_175)
	.align		4
.L_175:
        /*03dc*/ 	.word	index@(_ZN5flash44flash_bwd_dq_dk_dv_loop_seqk_parallel_kernelI23Flash_bwd_kernel_traitsILi128ELi64ELi64ELi8ELi4ELi2ELi2ELb1ELb0EN7cutlass10bfloat16_tE19Flash_kernel_traitsILi128ELi64ELi64ELi8ES3_EELb0ELb0ELb1ELb1ELb0ELb0ELb0EEEvNS_16Flash_bwd_paramsE)
        /*03e0*/ 	.word	0x000000ff


	//----- nvinfo : EIATTR_FRAME_SIZE
	.align		4
.L_176:
        /*03e4*/ 	.byte	0x04, 0x11
        /*03e6*/ 	.short	(.L_178 - .L_177)
	.align		4
.L_177:
        /*03e8*/ 	.word	index@(_ZN5flash44flash_bwd_dq_dk_dv_loop_seqk_parallel_kernelI23Flash_bwd_kernel_traitsILi128ELi64ELi64ELi8ELi4ELi2ELi2ELb1ELb0EN7cutlass10bfloat16_tE19Flash_kernel_traitsILi128ELi64ELi64ELi8ES3_EELb0ELb0ELb1ELb1ELb0ELb0ELb0EEEvNS_16Flash_bwd_paramsE)
        /*03ec*/ 	.word	0x00000010


	//----- nvinfo : EIATTR_REGCOUNT
	.align		4
.L_178:
        /*03f0*/ 	.byte	0x04, 0x2f
        /*03f2*/ 	.short	(.L_180 - .L_179)
	.align		4
.L_179:
        /*03f4*/ 	.word	index@(_ZN5flash44flash_bwd_dq_dk_dv_loop_seqk_parallel_kernelI23Flash_bwd_kernel_traitsILi128ELi64ELi64ELi8ELi4ELi2ELi2ELb1ELb0EN7cutlass10bfloat16_tE19Flash_kernel_traitsILi128ELi64ELi64ELi8ES3_EELb0ELb0ELb1ELb0ELb0ELb1ELb0EEEvNS_16Flash_bwd_paramsE)
        /*03f8*/ 	.word	0x000000ff


	//----- nvinfo : EIATTR_FRAME_SIZE
	.align		4
.L_180:
        /*03fc*/ 	.byte	0x04, 0x11
        /*03fe*/ 	.short	(.L_182 - .L_181)
	.align		4
.L_181:
        /*0400*/ 	.word	index@(_ZN5flash44flash_bwd_dq_dk_dv_loop_seqk_parallel_kernelI23Flash_bwd_kernel_traitsILi128ELi64ELi64ELi8ELi4ELi2ELi2ELb1ELb0EN7cutlass10bfloat16_tE19Flash_kernel_traitsILi128ELi64ELi64ELi8ES3_EELb0ELb0ELb1ELb0ELb0ELb1ELb0EEEvNS_16Flash_bwd_paramsE)
        /*0404*/ 	.word	0x00000000


	//----- nvinfo : EIATTR_REGCOUNT
	.align		4
.L_182:
        /*0408*/ 	.byte	0x04, 0x2f
        /*040a*/ 	.short	(.L_184 - .L_183)
	.align		4
.L_183:
        /*040c*/ 	.word	index@(_ZN5flash44flash_bwd_dq_dk_dv_loop_seqk_parallel_kernelI23Flash_bwd_kernel_traitsILi128ELi64ELi64ELi8ELi4ELi2ELi2ELb1ELb0EN7cutlass10bfloat16_tE19Flash_kernel_traitsILi128ELi64ELi64ELi8ES3_EELb0ELb0ELb0ELb1ELb0ELb0ELb0EEEvNS_16Flash_bwd_paramsE)
        /*0410*/ 	.word	0x000000ff


	//----- nvinfo : EIATTR_FRAME_SIZE
	.align		4
.L_184:
        /*0414*/ 	.byte	0x04, 0x11
        /*0416*/ 	.short	(.L_186 - .L_185)
	.align		4
.L_185:
        /*0418*/ 	.word	index@(_ZN5flash44flash_bwd_dq_dk_dv_loop_seqk_parallel_kernelI23Flash_bwd_kernel_traitsILi128ELi64ELi64ELi8ELi4ELi2ELi2ELb1ELb0EN7cutlass10bfloat16_tE19Flash_kernel_traitsILi128ELi64ELi64ELi8ES3_EELb0ELb0ELb0ELb1ELb0ELb0ELb0EEEvNS_16Flash_bwd_paramsE)
        /*041c*/ 	.word	0x00000020


	//----- nvinfo : EIATTR_REGCOUNT
	.align		4
.L_186:
        /*0420*/ 	.byte	0x04, 0x2f
        /*0422*/ 	.short	(.L_188 - .L_187)
	.align		4
.L_187:
        /*0424*/ 	.word	index@(_ZN5flash44flash_bwd_dq_dk_dv_loop_seqk_parallel_kernelI23Flash_bwd_kernel_traitsILi128ELi64ELi64ELi8ELi4ELi2ELi2ELb1ELb0EN7cutlass10bfloat16_tE19Flash_kernel_traitsILi128ELi64ELi64ELi8ES3_EELb0ELb0ELb0ELb0ELb1ELb1ELb0EEEvNS_16Flash_bwd_paramsE)
        /*0428*/ 	.word	0x000000ff


	//----- nvinfo : EIATTR_FRAME_SIZE
	.align		4
.L_188:
        /*042c*/ 	.byte	0x04, 0x11
        /*042e*/ 	.short	(.L_190 - .L_189)
	.align		4
.L_189:
        /*0430*/ 	.word	index@(_ZN5flash44flash_bwd_dq_dk_dv_loop_seqk_parallel_kernelI23Flash_bwd_kernel_traitsILi128ELi64ELi64ELi8ELi4ELi2ELi2ELb1ELb0EN7cutlass10bfloat16_tE19Flash_kernel_traitsILi128ELi64ELi64ELi8ES3_EELb0ELb0ELb0ELb0ELb1ELb1ELb0EEEvNS_16Flash_bwd_paramsE)
        /*0434*/ 	.word	0x00000010


	//----- nvinfo : EIATTR_REGCOUNT
	.align		4
.L_190:
        /*0438*/ 	.byte	0x04, 0x2f
        /*043a*/ 	.short	(.L_192 - .L_191)
	.align		4
.L_191:
        /*043c*/ 	.word	index@(_ZN5flash44flash_bwd_dq_dk_dv_loop_seqk_parallel_kernelI23Flash_bwd_kernel_traitsILi128ELi64ELi64ELi8ELi4ELi2ELi2ELb1ELb0EN7cutlass10bfloat16_tE19Flash_kernel_traitsILi128ELi64ELi64ELi8ES3_EELb0ELb0ELb1ELb0ELb0ELb0ELb0EEEvNS_16Flash_bwd_paramsE)
        /*0440*/ 	.word	0x000000ff


	//----- nvinfo : EIATTR_FRAME_SIZE
	.align		4
.L_192:
        /*0444*/ 	.byte	0x04, 0x11
        /*0446*/ 	.short	(.L_194 - .L_193)
	.align		4
.L_193:
        /*0448*/ 	.word	index@(_ZN5flash44flash_bwd_dq_dk_dv_loop_seqk_parallel_kernelI23Flash_bwd_kernel_traitsILi128ELi64ELi64ELi8ELi4ELi2ELi2ELb1ELb0EN7cutlass10bfloat16_tE19Flash_kernel_traitsILi128ELi64ELi64ELi8ES3_EELb0ELb0ELb1ELb0ELb0ELb0ELb0EEEvNS_16Flash_bwd_paramsE)
        /*044c*/ 	.word	0x00000000


	//----- nvinfo : EIATTR_REGCOUNT
	.align		4
.L_194:
        /*0450*/ 	.byte	0x04, 0x2f
        /*0452*/ 	.short	(.L_196 - .L_195)
	.align		4
.L_195:
        /*0454*/ 	.word	index@(_ZN5flash44flash_bwd_dq_dk_dv_loop_seqk_parallel_kernelI23Flash_bwd_kernel_traitsILi128ELi64ELi64ELi8ELi4ELi2ELi2ELb1ELb0EN7cutlass10bfloat16_tE19Flash_kernel_traitsILi128ELi64ELi64ELi8ES3_EELb0ELb0ELb0ELb0ELb0ELb0ELb0EEEvNS_16Flash_bwd_paramsE)
        /*0458*/ 	.word	0x000000ff


	//----- nvinfo : EIATTR_FRAME_SIZE
	.align		4
.L_196:
        /*045c*/ 	.byte	0x04, 0x11
        /*045e*/ 	.short	(.L_198 - .L_197)
	.align		4
.L_197:
        /*0460*/ 	.word	index@(_ZN5flash44flash_bwd_dq_dk_dv_loop_seqk_parallel_kernelI23Flash_bwd_kernel_traitsILi128ELi64ELi64ELi8ELi4ELi2ELi2ELb1ELb0EN7cutlass10bfloat16_tE19Flash_kernel_traitsILi128ELi64ELi64ELi8ES3_EELb0ELb0ELb0ELb0ELb0ELb0ELb0EEEvNS_16Flash_bwd_paramsE)
        /*0464*/ 	.word	0x00000018


	//----- nvinfo : EIATTR_REGCOUNT
	.align		4
.L_198:
        /*0468*/ 	.byte	0x04, 0x2f
        /*046a*/ 	.short	(.L_200 - .L_199)
	.align		4
.L_199:
        /*046c*/ 	.word	index@(_ZN5flash44flash_bwd_dq_dk_dv_loop_seqk_parallel_kernelI23Flash_bwd_kernel_traitsILi128ELi64ELi64ELi8ELi4ELi2ELi2ELb1ELb0EN7cutlass10bfloat16_tE19Flash_kernel_traitsILi128ELi64ELi64ELi8ES3_EELb0ELb0ELb0ELb0ELb0ELb1ELb0EEEvNS_16Flash_bwd_paramsE)
        /*0470*/ 	.word	0x000000ff


	//----- nvinfo : EIATTR_FRAME_SIZE
	.align		4
.L_200:
        /*0474*/ 	.byte	0x04, 0x11
        /*0476*/ 	.short	(.L_202 - .L_201)
	.align		4
.L_201:
        /*0478*/ 	.word	index@(_ZN5flash44flash_bwd_dq_dk_dv_loop_seqk_parallel_kernelI23Flash_bwd_kernel_traitsILi128ELi64ELi64ELi8ELi4ELi2ELi2ELb1ELb0EN7cutlass10bfloat16_tE19Flash_kernel_traitsILi128ELi64ELi64ELi8ES3_EELb0ELb0ELb0ELb0ELb0ELb1ELb0EEEvNS_16Flash_bwd_paramsE)
        /*047c*/ 	.word	0x00000018


	//----- nvinfo : EIATTR_MIN_STACK_SIZE
	.align		4
.L_202:
        /*0480*/ 	.byte	0x04, 0x12
        /*0482*/ 	.short	(.L_204 - .L_203)
	.align		4
.L_203:
        /*0484*/ 	.word	index@(_ZN5flash44flash_bwd_dq_dk_dv_loop_seqk_parallel_kernelI23Flash_bwd_kernel_traitsILi128ELi64ELi64ELi8ELi4ELi2ELi2ELb1ELb0EN7cutlass10bfloat16_tE19Flash_kernel_traitsILi128ELi64ELi64ELi8ES3_EELb0ELb0ELb0ELb0ELb0ELb1ELb0EEEvNS_16Flash_bwd_paramsE)
        /*0488*/ 	.word	0x00000018


	//----- nvinfo : EIATTR_MIN_STACK_SIZE
	.align		4
.L_204:
        /*048c*/ 	.byte	0x04, 0x12
        /*048e*/ 	.short	(.L_206 - .L_205)
	.align		4
.L_205:
        /*0490*/ 	.word	index@(_ZN5flash44flash_bwd_dq_dk_dv_loop_seqk_parallel_kernelI23Flash_bwd_kernel_traitsILi128ELi64ELi64ELi8ELi4ELi2ELi2ELb1ELb0EN7cutlass10bfloat16_tE19Flash_kernel_traitsILi128ELi64ELi64ELi8ES3_EELb0ELb0ELb0ELb0ELb0ELb0ELb0EEEvNS_16Flash_bwd_paramsE)
        /*0494*/ 	.word	0x00000018


	//----- nvinfo : EIATTR_MIN_STACK_SIZE
	.align		4
.L_206:
        /*0498*/ 	.byte	0x04, 0x12
        /*049a*/ 	.short	(.L_208 - .L_207)
	.align		4
.L_207:
        /*049c*/ 	.word	index@(_ZN5flash44flash_bwd_dq_dk_dv_loop_seqk_parallel_kernelI23Flash_bwd_kernel_traitsILi128ELi64ELi64ELi8ELi4ELi2ELi2ELb1ELb0EN7cutlass10bfloat16_tE19Flash_kernel_traitsILi128ELi64ELi64ELi8ES3_EELb0ELb0ELb1ELb0ELb0ELb0ELb0EEEvNS_16Flash_bwd_paramsE)
        /*04a0*/ 	.word	0x00000000


	//----- nvinfo : EIATTR_MIN_STACK_SIZE
	.align		4
.L_208:
        /*04a4*/ 	.byte	0x04, 0x12
        /*04a6*/ 	.short	(.L_210 - .L_209)
	.align		4
.L_209:
        /*04a8*/ 	.word	index@(_ZN5flash44flash_bwd_dq_dk_dv_loop_seqk_parallel_kernelI23Flash_bwd_kernel_traitsILi128ELi64ELi64ELi8ELi4ELi2ELi2ELb1ELb0EN7cutlass10bfloat16_tE19Flash_kernel_traitsILi128ELi64ELi64ELi8ES3_EELb0ELb0ELb0ELb0ELb1ELb1ELb0EEEvNS_16Flash_bwd_paramsE)
        /*04ac*/ 	.word	0x00000010


	//----- nvinfo : EIATTR_MIN_STACK_SIZE
	.align		4
.L_210:
        /*04b0*/ 	.byte	0x04, 0x12
        /*04b2*/ 	.short	(.L_212 - .L_211)
	.align		4
.L_211:
        /*04b4*/ 	.word	index@(_ZN5flash44flash_bwd_dq_dk_dv_loop_seqk_parallel_kernelI23Flash_bwd_kernel_traitsILi128ELi64ELi64ELi8ELi4ELi2ELi2ELb1ELb0EN7cutlass10bfloat16_tE19Flash_kernel_traitsILi128ELi64ELi64ELi8ES3_EELb0ELb0ELb0ELb1ELb0ELb0ELb0EEEvNS_16Flash_bwd_paramsE)
        /*04b8*/ 	.word	0x00000020


	//----- nvinfo : EIATTR_MIN_STACK_SIZE
	.align		4
.L_212:
        /*04bc*/ 	.byte	0x04, 0x12
        /*04be*/ 	.short	(.L_214 - .L_213)
	.align		4
.L_213:
        /*04c0*/ 	.word	index@(_ZN5flash44flash_bwd_dq_dk_dv_loop_seqk_parallel_kernelI23Flash_bwd_kernel_traitsILi128ELi64ELi64ELi8ELi4ELi2ELi2ELb1ELb0EN7cutlass10bfloat16_tE19Flash_kernel_traitsILi128ELi64ELi64ELi8ES3_EELb0ELb0ELb1ELb0ELb0ELb1ELb0EEEvNS_16Flash_bwd_paramsE)
        /*04c4*/ 	.word	0x00000000


	//----- nvinfo : EIATTR_MIN_STACK_SIZE
	.align		4
.L_214:
        /*04c8*/ 	.byte	0x04, 0x12
        /*04ca*/ 	.short	(.L_216 - .L_215)
	.align		4
.L_215:
        /*04cc*/ 	.word	index@(_ZN5flash44flash_bwd_dq_dk_dv_loop_seqk_parallel_kernelI23Flash_bwd_kernel_traitsILi128ELi64ELi64ELi8ELi4ELi2ELi2ELb1ELb0EN7cutlass10bfloat16_tE19Flash_kernel_traitsILi128ELi64ELi64ELi8ES3_EELb0ELb0ELb1ELb1ELb0ELb0ELb0EEEvNS_16Flash_bwd_paramsE)
        /*04d0*/ 	.word	0x00000010


	//----- nvinfo : EIATTR_MIN_STACK_SIZE
	.align		4
.L_216:
        /*04d4*/ 	.byte	0x04, 0x12
        /*04d6*/ 	.short	(.L_218 - .L_217)
	.align		4
.L_217:
        /*04d8*/ 	.word	index@(_ZN5flash44flash_bwd_dq_dk_dv_loop_seqk_parallel_kernelI23Flash_bwd_kernel_traitsILi128ELi64ELi128ELi8ELi2ELi4ELi2ELb0ELb0EN7cutlass10bfloat16_tE19Flash_kernel_traitsILi128ELi64ELi128ELi8ES3_EELb0ELb0ELb0ELb0ELb0ELb1ELb0EEEvNS_16Flash_bwd_paramsE)
        /*04dc*/ 	.word	0x00000038


	//----- nvinfo : EIATTR_MIN_STACK_SIZE
	.align		4
.L_218:
        /*04e0*/ 	.byte	0x04, 0x12
        /*04e2*/ 	.short	(.L_220 - .L_219)
	.align		4
.L_219:
        /*04e4*/ 	.word	index@(_ZN5flash44flash_bwd_dq_dk_dv_loop_seqk_parallel_kernelI23Flash_bwd_kernel_traitsILi128ELi64ELi128ELi8ELi2ELi4ELi2ELb0ELb0EN7cutlass10bfloat16_tE19Flash_kernel_traitsILi128ELi64ELi128ELi8ES3_EELb0ELb0ELb0ELb0ELb0ELb0ELb0EEEvNS_16Flash_bwd_paramsE)
        /*04e8*/ 	.word	0x00000048


	//----- nvinfo : EIATTR_MIN_STACK_SIZE
	.align		4
.L_220:
        /*04ec*/ 	.byte	0x04, 0x12
        /*04ee*/ 	.short	(.L_222 - .L_221)
	.align		4
.L_221:
        /*04f0*/ 	.word	index@(_ZN5flash44flash_bwd_dq_dk_dv_loop_seqk_parallel_kernelI23Flash_bwd_kernel_traitsILi128ELi64ELi128ELi8ELi2ELi4ELi2ELb0ELb0EN7cutlass10bfloat16_tE19Flash_kernel_traitsILi128ELi64ELi128ELi8ES3_EELb0ELb0ELb1ELb0ELb0ELb0ELb0EEEvNS_16Flash_bwd_paramsE)
        /*04f4*/ 	.word	0x00000018


	//----- nvinfo : EIATTR_MIN_STACK_SIZE
	.align		4
.L_222:
        /*04f8*/ 	.byte	0x04, 0x12
        /*04fa*/ 	.short	(.L_224 - .L_223)
	.align		4
.L_223:
        /*04fc*/ 	.word	index@(_ZN5flash44flash_bwd_dq_dk_dv_loop_seqk_parallel_kernelI23Flash_bwd_kernel_traitsILi128ELi64ELi128ELi8ELi2ELi4ELi2ELb0ELb0EN7cutlass10bfloat16_tE19Flash_kernel_traitsILi128ELi64ELi128ELi8ES3_EELb0ELb0ELb0ELb0ELb1ELb1ELb0EEEvNS_16Flash_bwd_paramsE)
        /*0500*/ 	.word	0x00000040


	//----- nvinfo : EIATTR_MIN_STACK_SIZE
	.align		4
.L_224:
        /*0504*/ 	.byte	0x04, 0x12
        /*0506*/ 	.short	(.L_226 - .L_225)
	.align		4
.L_225:
        /*0508*/ 	.word	index@(_ZN5flash44flash_bwd_dq_dk_dv_loop_seqk_parallel_kernelI23Flash_bwd_kernel_traitsILi128ELi64ELi128ELi8ELi2ELi4ELi2ELb0ELb0EN7cutlass10bfloat16_tE19Flash_kernel_traitsILi128ELi64ELi128ELi8ES3_EELb0ELb0ELb0ELb1ELb0ELb0ELb0EEEvNS_16Flash_bwd_paramsE)
        /*050c*/ 	.word	0x00000050


	//----- nvinfo : EIATTR_MIN_STACK_SIZE
	.align		4
.L_226:
        /*0510*/ 	.byte	0x04, 0x12
        /*0512*/ 	.short	(.L_228 - .L_227)
	.align		4
.L_227:
        /*0514*/ 	.word	index@(_ZN5flash44flash_bwd_dq_dk_dv_loop_seqk_parallel_kernelI23Flash_bwd_kernel_traitsILi128ELi64ELi128ELi8ELi2ELi4ELi2ELb0ELb0EN7cutlass10bfloat16_tE19Flash_kernel_traitsILi128ELi64ELi128ELi8ES3_EELb0ELb0ELb1ELb0ELb0ELb1ELb0EEEvNS_16Flash_bwd_paramsE)
        /*0518*/ 	.word	0x00000028


	//----- nvinfo : EIATTR_MIN_STACK_SIZE
	.align		4
.L_228:
        /*051c*/ 	.byte	0x04, 0x12
        /*051e*/ 	.short	(.L_230 - .L_229)
	.align		4
.L_229:
        /*0520*/ 	.word	index@(_ZN5flash44flash_bwd_dq_dk_dv_loop_seqk_parallel_kernelI23Flash_bwd_kernel_traitsILi128ELi64ELi128ELi8ELi2ELi4ELi2ELb0ELb0EN7cutlass10bfloat16_tE19Flash_kernel_traitsILi128ELi64ELi128ELi8ES3_EELb0ELb0ELb1ELb1ELb0ELb0ELb0EEEvNS_16Flash_bwd_paramsE)
        /*0524*/ 	.word	0x00000018


	//----- nvinfo : EIATTR_MIN_STACK_SIZE
	.align		4
.L_230:
        /*0528*/ 	.byte	0x04, 0x12
        /*052a*/ 	.short	(.L_232 - .L_231)
	.align		4
.L_231:
        /*052c*/ 	.word	index@(_ZN5flash27flash_bwd_convert_dq_kernelI23Flash_bwd_kernel_traitsILi128ELi64ELi64ELi8ELi4ELi2ELi2ELb1ELb0EN7cutlass10bfloat16_tE19Flash_kernel_traitsILi128ELi64ELi64ELi8ES3_EEEEvNS_16Flash_bwd_paramsEi)
        /*0530*/ 	.word	0x00000000


	//----- nvinfo : EIATTR_MIN_STACK_SIZE
	.align		4
.L_232:
        /*0534*/ 	.byte	0x04, 0x12
        /*0536*/ 	.short	(.L_234 - .L_233)
	.align		4
.L_233:
        /*0538*/ 	.word	index@(_ZN5flash44flash_bwd_dq_dk_dv_loop_seqk_parallel_kernelI23Flash_bwd_kernel_traitsILi128ELi64ELi64ELi8ELi4ELi2ELi2ELb1ELb0EN7cutlass10bfloat16_tE19Flash_kernel_traitsILi128ELi64ELi64ELi8ES3_EELb1ELb0ELb0ELb0ELb0ELb1ELb0EEEvNS_16Flash_bwd_paramsE)
        /*053c*/ 	.word	0x00000028


	//----- nvinfo : EIATTR_MIN_STACK_SIZE
	.align		4
.L_234:
        /*0540*/ 	.byte	0x04, 0x12
        /*0542*/ 	.short	(.L_236 - .L_235)
	.align		4
.L_235:
        /*0544*/ 	.word	index@(_ZN5flash44flash_bwd_dq_dk_dv_loop_seqk_parallel_kernelI23Flash_bwd_kernel_traitsILi128ELi64ELi64ELi8ELi4ELi2ELi2ELb1ELb0EN7cutlass10bfloat16_tE19Flash_kernel_traitsILi128ELi64ELi64ELi8ES3_EELb0ELb0ELb0ELb0ELb0ELb1ELb1EEEvNS_16Flash_bwd_paramsE)
        /*0548*/ 	.word	0x00000018


	//----- nvinfo : EIATTR_MIN_STACK_SIZE
	.align		4
.L_236:
        /*054c*/ 	.byte	0x04, 0x12
        /*054e*/ 	.short	(.L_238 - .L_237)
	.align		4
.L_237:
        /*0550*/ 	.word	index@(_ZN5flash44flash_bwd_dq_dk_dv_loop_seqk_parallel_kernelI23Flash_bwd_kernel_traitsILi128ELi64ELi64ELi8ELi4ELi2ELi2ELb1ELb0EN7cutlass10bfloat16_tE19Flash_kernel_traitsILi128ELi64ELi64ELi8ES3_EELb1ELb0ELb0ELb0ELb0ELb0ELb0EEEvNS_16Flash_bwd_paramsE)
        /*0554*/ 	.word	0x00000018


	//----- nvinfo : EIATTR_MIN_STACK_SIZE
	.align		4
.L_238:
        /*0558*/ 	.byte	0x04, 0x12
        /*055a*/ 	.short	(.L_240 - .L_239)
	.align		4
.L_239:
        /*055c*/ 	.word	index@(_ZN5flash44flash_bwd_dq_dk_dv_loop_seqk_parallel_kernelI23Flash_bwd_kernel_traitsILi128ELi64ELi64ELi8ELi4ELi2ELi2ELb1ELb0EN7cutlass10bfloat16_tE19Flash_kernel_traitsILi128ELi64ELi64ELi8ES3_EELb0ELb0ELb0ELb0ELb0ELb0ELb1EEEvNS_16Flash_bwd_paramsE)
        /*0560*/ 	.word	0x00000020


	//----- nvinfo : EIATTR_MIN_STACK_SIZE
	.align		4
.L_240:
        /*0564*/ 	.byte	0x04, 0x12
        /*0566*/ 	.short	(.L_242 - .L_241)
	.align		4
.L_241:
        /*0568*/ 	.word	index@(_ZN5flash44flash_bwd_dq_dk_dv_loop_seqk_parallel_kernelI23Flash_bwd_kernel_traitsILi128ELi64ELi64ELi8ELi4ELi2ELi2ELb1ELb0EN7cutlass10bfloat16_tE19Flash_kernel_traitsILi128ELi64ELi64ELi8ES3_EELb1ELb0ELb1ELb0ELb0ELb0ELb0EEEvNS_16Flash_bwd_paramsE)
        /*056c*/ 	.word	0x00000000


	//----- nvinfo : EIATTR_MIN_STACK_SIZE
	.align		4
.L_242:
        /*0570*/ 	.byte	0x04, 0x12
        /*0572*/ 	.short	(.L_244 - .L_243)
	.align		4
.L_243:
        /*0574*/ 	.word	index@(_ZN5flash44flash_bwd_dq_dk_dv_loop_seqk_parallel_kernelI23Flash_bwd_kernel_traitsILi128ELi64ELi64ELi8ELi4ELi2ELi2ELb1ELb0EN7cutlass10bfloat16_tE19Flash_kernel_traitsILi128ELi64ELi64ELi8ES3_EELb0ELb0ELb1ELb0ELb0ELb0ELb1EEEvNS_16Flash_bwd_paramsE)
        /*0578*/ 	.word	0x00000018


	//----- nvinfo : EIATTR_MIN_STACK_SIZE
	.align		4
.L_244:
        /*057c*/ 	.byte	0x04, 0x12
        /*057e*/ 	.short	(.L_246 - .L_245)
	.align		4
.L_245:
        /*0580*/ 	.word	index@(_ZN5flash44flash_bwd_dq_dk_dv_loop_seqk_parallel_kernelI23Flash_bwd_kernel_traitsILi128ELi64ELi64ELi8ELi4ELi2ELi2ELb1ELb0EN7cutlass10bfloat16_tE19Flash_kernel_traitsILi128ELi64ELi64ELi8ES3_EELb1ELb0ELb0ELb0ELb1ELb1ELb0EEEvNS_16Flash_bwd_paramsE)
        /*0584*/ 	.word	0x00000030


	//----- nvinfo : EIATTR_MIN_STACK_SIZE
	.align		4
.L_246:
        /*0588*/ 	.byte	0x04, 0x12
        /*058a*/ 	.short	(.L_248 - .L_247)
	.align		4
.L_247:
        /*058c*/ 	.word	index@(_ZN5flash44flash_bwd_dq_dk_dv_loop_seqk_parallel_kernelI23Flash_bwd_kernel_traitsILi128ELi64ELi64ELi8ELi4ELi2ELi2ELb1ELb0EN7cutlass10bfloat16_tE19Flash_kernel_traitsILi128ELi64ELi64ELi8ES3_EELb0ELb0ELb0ELb0ELb1ELb1ELb1EEEvNS_16Flash_bwd_paramsE)
        /*0590*/ 	.word	0x00000010


	//----- nvinfo : EIATTR_MIN_STACK_SIZE
	.align		4
.L_248:
        /*0594*/ 	.byte	0x04, 0x12
        /*0596*/ 	.short	(.L_250 - .L_249)
	.align		4
.L_249:
        /*0598*/ 	.word	index@(_ZN5flash44flash_bwd_dq_dk_dv_loop_seqk_parallel_kernelI23Flash_bwd_kernel_traitsILi128ELi64ELi64ELi8ELi4ELi2ELi2ELb1ELb0EN7cutlass10bfloat16_tE19Flash_kernel_traitsILi128ELi64ELi64ELi8ES3_EELb1ELb0ELb0ELb1ELb0ELb0ELb0EEEvNS_16Flash_bwd_paramsE)
        /*059c*/ 	.word	0x00000048


	//----- nvinfo : EIATTR_MIN_STACK_SIZE
	.align		4
.L_250:
        /*05a0*/ 	.byte	0x04, 0x12
        /*05a2*/ 	.short	(.L_252 - .L_251)
	.align		4
.L_251:
        /*05a4*/ 	.word	index@(_ZN5flash44flash_bwd_dq_dk_dv_loop_seqk_parallel_kernelI23Flash_bwd_kernel_traitsILi128ELi64ELi64ELi8ELi4ELi2ELi2ELb1ELb0EN7cutlass10bfloat16_tE19Flash_kernel_traitsILi128ELi64ELi64ELi8ES3_EELb0ELb0ELb0ELb1ELb0ELb0ELb1EEEvNS_16Flash_bwd_paramsE)
        /*05a8*/ 	.word	0x00000038


	//----- nvinfo : EIATTR_MIN_STACK_SIZE
	.align		4
.L_252:
        /*05ac*/ 	.byte	0x04, 0x12
        /*05ae*/ 	.short	(.L_254 - .L_253)
	.align		4
.L_253:
        /*05b0*/ 	.word	index@(_ZN5flash44flash_bwd_dq_dk_dv_loop_seqk_parallel_kernelI23Flash_bwd_kernel_traitsILi128ELi64ELi64ELi8ELi4ELi2ELi2ELb1ELb0EN7cutlass10bfloat16_tE19Flash_kernel_traitsILi128ELi64ELi64ELi8ES3_EELb1ELb0ELb1ELb0ELb0ELb1ELb0EEEvNS_16Flash_bwd_paramsE)
        /*05b4*/ 	.word	0x00000008


	//----- nvinfo : EIATTR_MIN_STACK_SIZE
	.align		4
.L_254:
        /*05b8*/ 	.byte	0x04, 0x12
        /*05ba*/ 	.short	(.L_256 - .L_255)
	.align		4
.L_255:
        /*05bc*/ 	.word	index@(_ZN5flash44flash_bwd_dq_dk_dv_loop_seqk_parallel_kernelI23Flash_bwd_kernel_traitsILi128ELi64ELi64ELi8ELi4ELi2ELi2ELb1ELb0EN7cutlass10bfloat16_tE19Flash_kernel_traitsILi128ELi64ELi64ELi8ES3_EELb0ELb0ELb1ELb0ELb0ELb1ELb1EEEvNS_16Flash_bwd_paramsE)
        /*05c0*/ 	.word	0x00000028


	//----- nvinfo : EIATTR_MIN_STACK_SIZE
	.align		4
.L_256:
        /*05c4*/ 	.byte	0x04, 0x12
        /*05c6*/ 	.short	(.L_258 - .L_257)
	.align		4
.L_257:
        /*05c8*/ 	.word	index@(_ZN5flash44flash_bwd_dq_dk_dv_loop_seqk_parallel_kernelI23Flash_bwd_kernel_traitsILi128ELi64ELi64ELi8ELi4ELi2ELi2ELb1ELb0EN7cutlass10bfloat16_tE19Flash_kernel_traitsILi128ELi64ELi64ELi8ES3_EELb1ELb0ELb1ELb1ELb0ELb0ELb0EEEvNS_16Flash_bwd_paramsE)
        /*05cc*/ 	.word	0x00000010


	//----- nvinfo : EIATTR_MIN_STACK_SIZE
	.align		4
.L_258:
        /*05d0*/ 	.byte	0x04, 0x12
        /*05d2*/ 	.short	(.L_260 - .L_259)
	.align		4
.L_259:
        /*05d4*/ 	.word	index@(_ZN5flash44flash_bwd_dq_dk_dv_loop_seqk_parallel_kernelI23Flash_bwd_kernel_traitsILi128ELi64ELi64ELi8ELi4ELi2ELi2ELb1ELb0EN7cutlass10bfloat16_tE19Flash_kernel_traitsILi128ELi64ELi64ELi8ES3_EELb0ELb0ELb1ELb1ELb0ELb0ELb1EEEvNS_16Flash_bwd_paramsE)
        /*05d8*/ 	.word	0x00000018


	//----- nvinfo : EIATTR_MIN_STACK_SIZE
	.align		4
.L_260:
        /*05dc*/ 	.byte	0x04, 0x12
        /*05de*/ 	.short	(.L_262 - .L_261)
	.align		4
.L_261:
        /*05e0*/ 	.word	index@(_ZN5flash25flash_bwd_dot_do_o_kernelILb0E23Flash_bwd_kernel_traitsILi128ELi64ELi64ELi8ELi4ELi2ELi2ELb1ELb0EN7cutlass10bfloat16_tE19Flash_kernel_traitsILi128ELi64ELi64ELi8ES3_EEEEvNS_16Flash_bwd_paramsE)
        /*05e4*/ 	.word	0x00000000


	//----- nvinfo : EIATTR_MIN_STACK_SIZE
	.align		4
.L_262:
        /*05e8*/ 	.byte	0x04, 0x12
        /*05ea*/ 	.short	(.L_264 - .L_263)
	.align		4
.L_263:
        /*05ec*/ 	.word	index@(_ZN5flash25flash_bwd_dot_do_o_kernelILb1E23Flash_bwd_kernel_traitsILi128ELi64ELi64ELi8ELi4ELi2ELi2ELb1ELb0EN7cutlass10bfloat16_tE19Flash_kernel_traitsILi128ELi64ELi64ELi8ES3_EEEEvNS_16Flash_bwd_paramsE)
        /*05f0*/ 	.word	0x00000000


	//----- nvinfo : EIATTR_MIN_STACK_SIZE
	.align		4
.L_264:
        /*05f4*/ 	.byte	0x04, 0x12
        /*05f6*/ 	.short	(.L_266 - .L_265)
	.align		4
.L_265:
        /*05f8*/ 	.word	index@(_ZN5flash27flash_bwd_convert_dq_kernelI23Flash_bwd_kernel_traitsILi128ELi64ELi128ELi8ELi2ELi4ELi2ELb0ELb0EN7cutlass10bfloat16_tE19Flash_kernel_traitsILi128ELi64ELi128ELi8ES3_EEEEvNS_16Flash_bwd_paramsEi)
        /*05fc*/ 	.word	0x00000000


	//----- nvinfo : EIATTR_MIN_STACK_SIZE
	.align		4
.L_266:
        /*0600*/ 	.byte	0x04, 0x12
        /*0602*/ 	.short	(.L_268 - .L_267)
	.align		4
.L_267:
        /*0604*/ 	.word	index@(_ZN5flash44flash_bwd_dq_dk_dv_loop_seqk_parallel_kernelI23Flash_bwd_kernel_traitsILi128ELi64ELi128ELi8ELi2ELi4ELi2ELb0ELb0EN7cutlass10bfloat16_tE19Flash_kernel_traitsILi128ELi64ELi128ELi8ES3_EELb1ELb0ELb0ELb0ELb0ELb1ELb0EEEvNS_16Flash_bwd_paramsE)
        /*0608*/ 	.word	0x00000040


	//----- nvinfo : EIATTR_MIN_STACK_SIZE
	.align		4
.L_268:
        /*060c*/ 	.byte	0x04, 0x12
        /*060e*/ 	.short	(.L_270 - .L_269)
	.align		4
.L_269:
        /*0610*/ 	.word	index@(_ZN5flash44flash_bwd_dq_dk_dv_loop_seqk_parallel_kernelI23Flash_bwd_kernel_traitsILi128ELi64ELi128ELi8ELi2ELi4ELi2ELb0ELb0EN7cutlass10bfloat16_tE19Flash_kernel_traitsILi128ELi64ELi128ELi8ES3_EELb0ELb0ELb0ELb0ELb0ELb1ELb1EEEvNS_16Flash_bwd_paramsE)
        /*0614*/ 	.word	0x000000a8


	//----- nvinfo : EIATTR_MIN_STACK_SIZE
	.align		4
.L_270:
        /*0618*/ 	.byte	0x04, 0x12
        /*061a*/ 	.short	(.L_272 - .L_271)
	.align		4
.L_271:
        /*061c*/ 	.word	index@(_ZN5flash44flash_bwd_dq_dk_dv_loop_seqk_parallel_kernelI23Flash_bwd_kernel_traitsILi128ELi64ELi128ELi8ELi2ELi4ELi2ELb0ELb0EN7cutlass10bfloat16_tE19Flash_kernel_traitsILi128ELi64ELi128ELi8ES3_EELb1ELb0ELb0ELb0ELb0ELb0ELb0EEEvNS_16Flash_bwd_paramsE)
        /*0620*/ 	.word	0x00000038


	//----- nvinfo : EIATTR_MIN_STACK_SIZE
	.align		4
.L_272:
        /*0624*/ 	.byte	0x04, 0x12
        /*0626*/ 	.short	(.L_274 - .L_273)
	.align		4
.L_273:
        /*0628*/ 	.word	index@(_ZN5flash44flash_bwd_dq_dk_dv_loop_seqk_parallel_kernelI23Flash_bwd_kernel_traitsILi128ELi64ELi128ELi8ELi2ELi4ELi2ELb0ELb0EN7cutlass10bfloat16_tE19Flash_kernel_traitsILi128ELi64ELi128ELi8ES3_EELb0ELb0ELb0ELb0ELb0ELb0ELb1EEEvNS_16Flash_bwd_paramsE)
        /*062c*/ 	.word	0x000000b0


	//----- nvinfo : EIATTR_MIN_STACK_SIZE
	.align		4
.L_274:
        /*0630*/ 	.byte	0x04, 0x12
        /*0632*/ 	.short	(.L_276 - .L_275)
	.align		4
.L_275:
        /*0634*/ 	.word	index@(_ZN5flash44flash_bwd_dq_dk_dv_loop_seqk_parallel_kernelI23Flash_bwd_kernel_traitsILi128ELi64ELi128ELi8ELi2ELi4ELi2ELb0ELb0EN7cutlass10bfloat16_tE19Flash_kernel_traitsILi128ELi64ELi128ELi8ES3_EELb1ELb0ELb1ELb0ELb0ELb0ELb0EEEvNS_16Flash_bwd_paramsE)
        /*0638*/ 	.word	0x00000018


	//----- nvinfo : EIATTR_MIN_STACK_SIZE
	.align		4
.L_276:
        /*063c*/ 	.byte	0x04, 0x12
        /*063e*/ 	.short	(.L_278 - .L_277)
	.align		4
.L_277:
        /*0640*/ 	.word	index@(_ZN5flash44flash_bwd_dq_dk_dv_loop_seqk_parallel_kernelI23Flash_bwd_kernel_traitsILi128ELi64ELi128ELi8ELi2ELi4ELi2ELb0ELb0EN7cutlass10bfloat16_tE19Flash_kernel_traitsILi128ELi64ELi128ELi8ES3_EELb0ELb0ELb1ELb0ELb0ELb0ELb1EEEvNS_16Flash_bwd_paramsE)
        /*0644*/ 	.word	0x000000b0


	//----- nvinfo : EIATTR_MIN_STACK_SIZE
	.align		4
.L_278:
        /*0648*/ 	.byte	0x04, 0x12
        /*064a*/ 	.short	(.L_280 - .L_279)
	.align		4
.L_279:
        /*064c*/ 	.word	index@(_ZN5flash44flash_bwd_dq_dk_dv_loop_seqk_parallel_kernelI23Flash_bwd_kernel_traitsILi128ELi64ELi128ELi8ELi2ELi4ELi2ELb0ELb0EN7cutlass10bfloat16_tE19Flash_kernel_traitsILi128ELi64ELi128ELi8ES3_EELb1ELb0ELb0ELb0ELb1ELb1ELb0EEEvNS_16Flash_bwd_paramsE)
        /*0650*/ 	.word	0x00000040


	//----- nvinfo : EIATTR_MIN_STACK_SIZE
	.align		4
.L_280:
        /*0654*/ 	.byte	0x04, 0x12
        /*0656*/ 	.short	(.L_282 - .L_281)
	.align		4
.L_281:
        /*0658*/ 	.word	index@(_ZN5flash44flash_bwd_dq_dk_dv_loop_seqk_parallel_kernelI23Flash_bwd_kernel_traitsILi128ELi64ELi128ELi8ELi2ELi4ELi2ELb0ELb0EN7cutlass10bfloat16_tE19Flash_kernel_traitsILi128ELi64ELi128ELi8ES3_EELb0ELb0ELb0ELb0ELb1ELb1ELb1EEEvNS_16Flash_bwd_paramsE)
        /*065c*/ 	.word	0x000000a0


	//----- nvinfo : EIATTR_MIN_STACK_SIZE
	.align		4
.L_282:
        /*0660*/ 	.byte	0x04, 0x12
        /*0662*/ 	.short	(.L_284 - .L_283)
	.align		4
.L_283:
        /*0664*/ 	.word	index@(_ZN5flash44flash_bwd_dq_dk_dv_loop_seqk_parallel_kernelI23Flash_bwd_kernel_traitsILi128ELi64ELi128ELi8ELi2ELi4ELi2ELb0ELb0EN7cutlass10bfloat16_tE19Flash_kernel_traitsILi128ELi64ELi128ELi8ES3_EELb1ELb0ELb0ELb1ELb0ELb0ELb0EEEvNS_16Flash_bwd_paramsE)
        /*0668*/ 	.word	0x00000060


	//----- nvinfo : EIATTR_MIN_STACK_SIZE
	.align		4
.L_284:
        /*066c*/ 	.byte	0x04, 0x12
        /*066e*/ 	.short	(.L_286 - .L_285)
	.align		4
.L_285:
        /*0670*/ 	.word	index@(_ZN5flash44flash_bwd_dq_dk_dv_loop_seqk_parallel_kernelI23Flash_bwd_kernel_traitsILi128ELi64ELi128ELi8ELi2ELi4ELi2ELb0ELb0EN7cutlass10bfloat16_tE19Flash_kernel_traitsILi128ELi64ELi128ELi8ES3_EELb0ELb0ELb0ELb1ELb0ELb0ELb1EEEvNS_16Flash_bwd_paramsE)
        /*0674*/ 	.word	0x000000b0


	//----- nvinfo : EIATTR_MIN_STACK_SIZE
	.align		4
.L_286:
        /*0678*/ 	.byte	0x04, 0x12
        /*067a*/ 	.short	(.L_288 - .L_287)
	.align		4
.L_287:
        /*067c*/ 	.word	index@(_ZN5flash44flash_bwd_dq_dk_dv_loop_seqk_parallel_kernelI23Flash_bwd_kernel_traitsILi128ELi64ELi128ELi8ELi2ELi4ELi2ELb0ELb0EN7cutlass10bfloat16_tE19Flash_kernel_traitsILi128ELi64ELi128ELi8ES3_EELb1ELb0ELb1ELb0ELb0ELb1ELb0EEEvNS_16Flash_bwd_paramsE)
        /*0680*/ 	.word	0x00000030


	//----- nvinfo : EIATTR_MIN_STACK_SIZE
	.align		4
.L_288:
        /*0684*/ 	.byte	0x04, 0x12
        /*0686*/ 	.short	(.L_290 - .L_289)
	.align		4
.L_289:
        /*0688*/ 	.word	index@(_ZN5flash44flash_bwd_dq_dk_dv_loop_seqk_parallel_kernelI23Flash_bwd_kernel_traitsILi128ELi64ELi128ELi8ELi2ELi4ELi2ELb0ELb0EN7cutlass10bfloat16_tE19Flash_kernel_traitsILi128ELi64ELi128ELi8ES3_EELb0ELb0ELb1ELb0ELb0ELb1ELb1EEEvNS_16Flash_bwd_paramsE)
        /*068c*/ 	.word	0x000000a8


	//----- nvinfo : EIATTR_MIN_STACK_SIZE
	.align		4
.L_290:
        /*0690*/ 	.byte	0x04, 0x12
        /*0692*/ 	.short	(.L_292 - .L_291)
	.align		4
.L_291:
        /*0694*/ 	.word	index@(_ZN5flash44flash_bwd_dq_dk_dv_loop_seqk_parallel_kernelI23Flash_bwd_kernel_traitsILi128ELi64ELi128ELi8ELi2ELi4ELi2ELb0ELb0EN7cutlass10bfloat16_tE19Flash_kernel_traitsILi128ELi64ELi128ELi8ES3_EELb1ELb0ELb1ELb1ELb0ELb0ELb0EEEvNS_16Flash_bwd_paramsE)
        /*0698*/ 	.word	0x00000028


	//----- nvinfo : EIATTR_MIN_STACK_SIZE
	.align		4
.L_292:
        /*069c*/ 	.byte	0x04, 0x12
        /*069e*/ 	.short	(.L_294 - .L_293)
	.align		4
.L_293:
        /*06a0*/ 	.word	index@(_ZN5flash44flash_bwd_dq_dk_dv_loop_seqk_parallel_kernelI23Flash_bwd_kernel_traitsILi128ELi64ELi128ELi8ELi2ELi4ELi2ELb0ELb0EN7cutlass10bfloat16_tE19Flash_kernel_traitsILi128ELi64ELi128ELi8ES3_EELb0ELb0ELb1ELb1ELb0ELb0ELb1EEEvNS_16Flash_bwd_paramsE)
        /*06a4*/ 	.word	0x000000b0


	//----- nvinfo : EIATTR_MIN_STACK_SIZE
	.align		4
.L_294:
        /*06a8*/ 	.byte	0x04, 0x12
        /*06aa*/ 	.short	(.L_296 - .L_295)
	.align		4
.L_295:
        /*06ac*/ 	.word	index@(_ZN5flash25flash_bwd_dot_do_o_kernelILb0E23Flash_bwd_kernel_traitsILi128ELi64ELi128ELi8ELi2ELi4ELi2ELb0ELb0EN7cutlass10bfloat16_tE19Flash_kernel_traitsILi128ELi64ELi128ELi8ES3_EEEEvNS_16Flash_bwd_paramsE)
        /*06b0*/ 	.word	0x00000000


	//----- nvinfo : EIATTR_MIN_STACK_SIZE
	.align		4
.L_296:
        /*06b4*/ 	.byte	0x04, 0x12
        /*06b6*/ 	.short	(.L_298 - .L_297)
	.align		4
.L_297:
        /*06b8*/ 	.word	index@(_ZN5flash25flash_bwd_dot_do_o_kernelILb1E23Flash_bwd_kernel_traitsILi128ELi64ELi128ELi8ELi2ELi4ELi2ELb0ELb0EN7cutlass10bfloat16_tE19Flash_kernel_traitsILi128ELi64ELi128ELi8ES3_EEEEvNS_16Flash_bwd_paramsE)
        /*06bc*/ 	.word	0x00000000
.L_298:


//--------------------- .nv.info._ZN5flash44flash_bwd_dq_dk_dv_loop_seqk_parallel_kernelI23Flash_bwd_kernel_traitsILi128ELi64ELi64ELi8ELi4ELi2ELi2ELb1ELb0EN7cutlass10bfloat16_tE19Flash_kernel_traitsILi128ELi64ELi64ELi8ES3_EELb0ELb0ELb0ELb0ELb0ELb1ELb0EEEvNS_16Flash_bwd_paramsE --------------------------
	.section	.nv.info._ZN5flash44flash_bwd_dq_dk_dv_loop_seqk_parallel_kernelI23Flash_bwd_kernel_traitsILi128ELi64ELi64ELi8ELi4ELi2ELi2ELb1ELb0EN7cutlass10bfloat16_tE19Flash_kernel_traitsILi128ELi64ELi64ELi8ES3_EELb0ELb0ELb0ELb0ELb0ELb1ELb0EEEvNS_16Flash_bwd_paramsE,"",@"SHT_CUDA_INFO"
	.sectionflags	@""
	.align	4


	//----- nvinfo : EIATTR_CUDA_API_VERSION
	.align		4
        /*0000*/ 	.byte	0x04, 0x37
        /*0002*/ 	.short	(.L_300 - .L_299)
.L_299:
        /*0004*/ 	.word	0x00000082


	//----- nvinfo : EIATTR_SW2861232_WAR
	.align		4
.L_300:
        /*0008*/ 	.byte	0x01, 0x35
	.zero		2


	//----- nvinfo : EIATTR_PARAM_CBANK
	.align		4
        /*000c*/ 	.byte	0x04, 0x0a
        /*000e*/ 	.short	(.L_302 - .L_301)
	.align		4
.L_301:
        /*0010*/ 	.word	index@(.nv.constant0._ZN5flash44flash_bwd_dq_dk_dv_loop_seqk_parallel_kernelI23Flash_bwd_kernel_traitsILi128ELi64ELi64ELi8ELi4ELi2ELi2ELb1ELb0EN7cutlass10bfloat16_tE19Flash_kernel_traitsILi128ELi64ELi64ELi8ES3_EELb0ELb0ELb0ELb0ELb0ELb1ELb0EEEvNS_16Flash_bwd_paramsE)
        /*0014*/ 	.short	0x0160
        /*0016*/ 	.short	0x0280


	//----- nvinfo : EIATTR_CBANK_PARAM_SIZE
	.align		4
.L_302:
        /*0018*/ 	.byte	0x03, 0x19
        /*001a*/ 	.short	0x0280


	//----- nvinfo : EIATTR_KPARAM_INFO
	.align		4
        /*001c*/ 	.byte	0x04, 0x17
        /*001e*/ 	.short	(.L_304 - .L_303)
.L_303:
        /*0020*/ 	.word	0x00000000
        /*0024*/ 	.short	0x0000
        /*0026*/ 	.short	0x0000
        /*0028*/ 	.byte	0x00, 0xf0, 0x01, 0x0a


	//----- nvinfo : EIATTR_MAXREG_COUNT
	.align		4
.L_304:
        /*002c*/ 	.byte	0x03, 0x1b
        /*002e*/ 	.short	0x00ff


	//----- nvinfo : EIATTR_NUM_BARRIERS
	.align		4
        /*0030*/ 	.byte	0x02, 0x4c
        /*0032*/ 	.byte	0x01
	.zero		1


	//----- nvinfo : EIATTR_ANNOTATIONS
	.align		4
        /*0034*/ 	.byte	0x04, 0x55
        /*0036*/ 	.short	(.L_306 - .L_305)


	//   ....[0]....
.L_305:
        /*0038*/ 	.word	0x00000001
        /*003c*/ 	.byte	0x70, 0x02, 0x00, 0x00, 0x01, 0x00, 0x00, 0x00, 0x60, 0x04, 0x00, 0x00, 0x01, 0x00, 0x00, 0x00
        /*004c*/ 	.byte	0x20, 0x05, 0x00, 0x00, 0x01, 0x00, 0x00, 0x00, 0xd0, 0x05, 0x00, 0x00, 0x01, 0x00, 0x00, 0x00
        /*005c*/ 	.byte	0xf0, 0x13, 0x00, 0x00, 0x01, 0x00, 0x00, 0x00, 0x00, 0x14, 0x00, 0x00, 0x01, 0x00, 0x00, 0x00
        /*006c*/ 	.byte	0x10, 0x14, 0x00, 0x00, 0x01, 0x00, 0x00, 0x00, 0x10, 0x16, 0x00, 0x00, 0x01, 0x00, 0x00, 0x00
        /*007c*/ 	.byte	0xd0, 0x17, 0x00, 0x00, 0x01, 0x00, 0x00, 0x00, 0xb0, 0x1b, 0x00, 0x00, 0x01, 0x00, 0x00, 0x00
        /*008c*/ 	.byte	0xa0, 0x52, 0x00, 0x00, 0x01, 0x00, 0x00, 0x00, 0x80, 0x5a, 0x00, 0x00


	//----- nvinfo : EIATTR_MERCURY_ISA_VERSION
	.align		4
.L_306:
        /*0098*/ 	.byte	0x03, 0x5f
        /*009a*/ 	.short	0x0000


	//----- nvinfo : EIATTR_EXIT_INSTR_OFFSETS
	.align		4
        /*009c*/ 	.byte	0x04, 0x1c
        /*009e*/ 	.short	(.L_308 - .L_307)


	//   ....[0]....
.L_307:
        /*00a0*/ 	.word	0x00000090


	//   ....[1]....
        /*00a4*/ 	.word	0x00005fe0


	//----- nvinfo : EIATTR_CTAIDZ_USED
	.align		4
.L_308:
        /*00a8*/ 	.byte	0x01, 0x04
	.zero		2


	//----- nvinfo : EIATTR_CRS_STACK_SIZE
	.align		4
        /*00ac*/ 	.byte	0x04, 0x1e
        /*00ae*/ 	.short	(.L_310 - .L_309)
.L_309:
        /*00b0*/ 	.word	0x00000000
.L_310:


//--------------------- .nv.info._ZN5flash44flash_bwd_dq_dk_dv_loop_seqk_parallel_kernelI23Flash_bwd_kernel_traitsILi128ELi64ELi64ELi8ELi4ELi2ELi2ELb1ELb0EN7cutlass10bfloat16_tE19Flash_kernel_traitsILi128ELi64ELi64ELi8ES3_EELb0ELb0ELb0ELb0ELb0ELb0ELb0EEEvNS_16Flash_bwd_paramsE --------------------------
	.section	.nv.info._ZN5flash44flash_bwd_dq_dk_dv_loop_seqk_parallel_kernelI23Flash_bwd_kernel_traitsILi128ELi64ELi64ELi8ELi4ELi2ELi2ELb1ELb0EN7cutlass10bfloat16_tE19Flash_kernel_traitsILi128ELi64ELi64ELi8ES3_EELb0ELb0ELb0ELb0ELb0ELb0ELb0EEEvNS_16Flash_bwd_paramsE,"",@"SHT_CUDA_INFO"
	.sectionflags	@""
	.align	4


	//----- nvinfo : EIATTR_CUDA_API_VERSION
	.align		4
        /*0000*/ 	.byte	0x04, 0x37
        /*0002*/ 	.short	(.L_312 - .L_311)
.L_311:
        /*0004*/ 	.word	0x00000082


	//----- nvinfo : EIATTR_SW2861232_WAR
	.align		4
.L_312:
        /*0008*/ 	.byte	0x01, 0x35
	.zero		2


	//----- nvinfo : EIATTR_PARAM_CBANK
	.align		4
        /*000c*/ 	.byte	0x04, 0x0a
        /*000e*/ 	.short	(.L_314 - .L_313)
	.align		4
.L_313:
        /*0010*/ 	.word	index@(.nv.constant0._ZN5flash44flash_bwd_dq_dk_dv_loop_seqk_parallel_kernelI23Flash_bwd_kernel_traitsILi128ELi64ELi64ELi8ELi4ELi2ELi2ELb1ELb0EN7cutlass10bfloat16_tE19Flash_kernel_traitsILi128ELi64ELi64ELi8ES3_EELb0ELb0ELb0ELb0ELb0ELb0ELb0EEEvNS_16Flash_bwd_paramsE)
        /*0014*/ 	.short	0x0160
        /*0016*/ 	.short	0x0280


	//----- nvinfo : EIATTR_CBANK_PARAM_SIZE
	.align		4
.L_314:
        /*0018*/ 	.byte	0x03, 0x19
        /*001a*/ 	.short	0x0280


	//----- nvinfo : EIATTR_KPARAM_INFO
	.align		4
        /*001c*/ 	.byte	0x04, 0x17
        /*001e*/ 	.short	(.L_316 - .L_315)
.L_315:
        /*0020*/ 	.word	0x00000000
        /*0024*/ 	.short	0x0000
        /*0026*/ 	.short	0x0000
        /*0028*/ 	.byte	0x00, 0xf0, 0x01, 0x0a


	//----- nvinfo : EIATTR_MAXREG_COUNT
	.align		4
.L_316:
        /*002c*/ 	.byte	0x03, 0x1b
        /*002e*/ 	.short	0x00ff


	//----- nvinfo : EIATTR_NUM_BARRIERS
	.align		4
        /*0030*/ 	.byte	0x02, 0x4c
        /*0032*/ 	.byte	0x01
	.zero		1


	//----- nvinfo : EIATTR_ANNOTATIONS
	.align		4
        /*0034*/ 	.byte	0x04, 0x55
        /*0036*/ 	.short	(.L_318 - .L_317)


	//   ....[0]....
.L_317:
        /*0038*/ 	.word	0x00000001
        /*003c*/ 	.byte	0x20, 0x04, 0x00, 0x00, 0x01, 0x00, 0x00, 0x00, 0xc0, 0x04, 0x00, 0x00, 0x01, 0x00, 0x00, 0x00
        /*004c*/ 	.byte	0x40, 0x05, 0x00, 0x00, 0x01, 0x00, 0x00, 0x00, 0xb0, 0x05, 0x00, 0x00, 0x01, 0x00, 0x00, 0x00
        /*005c*/ 	.byte	0x80, 0x07, 0x00, 0x00, 0x01, 0x00, 0x00, 0x00, 0xa0, 0x0a, 0x00, 0x00, 0x01, 0x00, 0x00, 0x00
        /*006c*/ 	.byte	0x20, 0x14, 0x00, 0x00, 0x01, 0x00, 0x00, 0x00, 0x30, 0x20, 0x00, 0x00, 0x01, 0x00, 0x00, 0x00
        /*007c*/ 	.byte	0x00, 0x25, 0x00, 0x00, 0x01, 0x00, 0x00, 0x00, 0xf0, 0x29, 0x00, 0x00, 0x01, 0x00, 0x00, 0x00
        /*008c*/ 	.byte	0x20, 0x30, 0x00, 0x00, 0x01, 0x00, 0x00, 0x00, 0xf0, 0x55, 0x00, 0x00, 0x01, 0x00, 0x00, 0x00
        /*009c*/ 	.byte	0x70, 0x64, 0x00, 0x00


	//----- nvinfo : EIATTR_MERCURY_ISA_VERSION
	.align		4
.L_318:
        /*00a0*/ 	.byte	0x03, 0x5f
        /*00a2*/ 	.short	0x0000


	//----- nvinfo : EIATTR_EXIT_INSTR_OFFSETS
	.align		4
        /*00a4*/ 	.byte	0x04, 0x1c
        /*00a6*/ 	.short	(.L_320 - .L_319)


	//   ....[0]....
.L_319:
        /*00a8*/ 	.word	0x00000090


	//   ....[1]....
        /*00ac*/ 	.word	0x00006cb0


	//----- nvinfo : EIATTR_CTAIDZ_USED
	.align		4
.L_320:
        /*00b0*/ 	.byte	0x01, 0x04
	.zero		2


	//----- nvinfo : EIATTR_CRS_STACK_SIZE
	.align		4
        /*00b4*/ 	.byte	0x04, 0x1e
        /*00b6*/ 	.short	(.L_322 - .L_321)
.L_321:
        /*00b8*/ 	.word	0x00000000
.L_322:


//--------------------- .nv.info._ZN5flash44flash_bwd_dq_dk_dv_loop_seqk_parallel_kernelI23Flash_bwd_kernel_traitsILi128ELi64ELi64ELi8ELi4ELi2ELi2ELb1ELb0EN7cutlass10bfloat16_tE19Flash_kernel_traitsILi128ELi64ELi64ELi8ES3_EELb0ELb0ELb1ELb0ELb0ELb0ELb0EEEvNS_16Flash_bwd_paramsE --------------------------
	.section	.nv.info._ZN5flash44flash_bwd_dq_dk_dv_loop_seqk_parallel_kernelI23Flash_bwd_kernel_traitsILi128ELi64ELi64ELi8ELi4ELi2ELi2ELb1ELb0EN7cutlass10bfloat16_tE19Flash_kernel_traitsILi128ELi64ELi64ELi8ES3_EELb0ELb0ELb1ELb0ELb0ELb0ELb0EEEvNS_16Flash_bwd_paramsE,"",@"SHT_CUDA_INFO"
	.sectionflags	@""
	.align	4


	//----- nvinfo : EIATTR_CUDA_API_VERSION
	.align		4
        /*0000*/ 	.byte	0x04, 0x37
        /*0002*/ 	.short	(.L_324 - .L_323)
.L_323:
        /*0004*/ 	.word	0x00000082


	//----- nvinfo : EIATTR_SW2861232_WAR
	.align		4
.L_324:
        /*0008*/ 	.byte	0x01, 0x35
	.zero		2


	//----- nvinfo : EIATTR_PARAM_CBANK
	.align		4
        /*000c*/ 	.byte	0x04, 0x0a
        /*000e*/ 	.short	(.L_326 - .L_325)
	.align		4
.L_325:
        /*0010*/ 	.word	index@(.nv.constant0._ZN5flash44flash_bwd_dq_dk_dv_loop_seqk_parallel_kernelI23Flash_bwd_kernel_traitsILi128ELi64ELi64ELi8ELi4ELi2ELi2ELb1ELb0EN7cutlass10bfloat16_tE19Flash_kernel_traitsILi128ELi64ELi64ELi8ES3_EELb0ELb0ELb1ELb0ELb0ELb0ELb0EEEvNS_16Flash_bwd_paramsE)
        /*0014*/ 	.short	0x0160
        /*0016*/ 	.short	0x0280


	//----- nvinfo : EIATTR_CBANK_PARAM_SIZE
	.align		4
.L_326:
        /*0018*/ 	.byte	0x03, 0x19
        /*001a*/ 	.short	0x0280


	//----- nvinfo : EIATTR_KPARAM_INFO
	.align		4
        /*001c*/ 	.byte	0x04, 0x17
        /*001e*/ 	.short	(.L_328 - .L_327)
.L_327:
        /*0020*/ 	.word	0x00000000
        /*0024*/ 	.short	0x0000
        /*0026*/ 	.short	0x0000
        /*0028*/ 	.byte	0x00, 0xf0, 0x01, 0x0a


	//----- nvinfo : EIATTR_MAXREG_COUNT
	.align		4
.L_328:
        /*002c*/ 	.byte	0x03, 0x1b
        /*002e*/ 	.short	0x00ff


	//----- nvinfo : EIATTR_NUM_BARRIERS
	.align		4
        /*0030*/ 	.byte	0x02, 0x4c
        /*0032*/ 	.byte	0x01
	.zero		1


	//----- nvinfo : EIATTR_MERCURY_ISA_VERSION
	.align		4
        /*0034*/ 	.byte	0x03, 0x5f
        /*0036*/ 	.short	0x0000


	//----- nvinfo : EIATTR_EXIT_INSTR_OFFSETS
	.align		4
        /*0038*/ 	.byte	0x04, 0x1c
        /*003a*/ 	.short	(.L_330 - .L_329)


	//   ....[0]....
.L_329:
        /*003c*/ 	.word	0x00000080


	//   ....[1]....
        /*0040*/ 	.word	0x00006da0


	//----- nvinfo : EIATTR_CTAIDZ_USED
	.align		4
.L_330:
        /*0044*/ 	.byte	0x01, 0x04
	.zero		2


	//----- nvinfo : EIATTR_CRS_STACK_SIZE
	.align		4
        /*0048*/ 	.byte	0x04, 0x1e
        /*004a*/ 	.short	(.L_332 - .L_331)
.L_331:
        /*004c*/ 	.word	0x00000000
.L_332:


//--------------------- .nv.info._ZN5flash44flash_bwd_dq_dk_dv_loop_seqk_parallel_kernelI23Flash_bwd_kernel_traitsILi128ELi64ELi64ELi8ELi4ELi2ELi2ELb1ELb0EN7cutlass10bfloat16_tE19Flash_kernel_traitsILi128ELi64ELi64ELi8ES3_EELb0ELb0ELb0ELb0ELb1ELb1ELb0EEEvNS_16Flash_bwd_paramsE --------------------------
	.section	.nv.info._ZN5flash44flash_bwd_dq_dk_dv_loop_seqk_parallel_kernelI23Flash_bwd_kernel_traitsILi128ELi64ELi64ELi8ELi4ELi2ELi2ELb1ELb0EN7cutlass10bfloat16_tE19Flash_kernel_traitsILi128ELi64ELi64ELi8ES3_EELb0ELb0ELb0ELb0ELb1ELb1ELb0EEEvNS_16Flash_bwd_paramsE,"",@"SHT_CUDA_INFO"
	.sectionflags	@""
	.align	4


	//----- nvinfo : EIATTR_CUDA_API_VERSION
	.align		4
        /*0000*/ 	.byte	0x04, 0x37
        /*0002*/ 	.short	(.L_334 - .L_333)
.L_333:
        /*0004*/ 	.word	0x00000082


	//----- nvinfo : EIATTR_SW2861232_WAR
	.align		4
.L_334:
        /*0008*/ 	.byte	0x01, 0x35
	.zero		2


	//----- nvinfo : EIATTR_PARAM_CBANK
	.align		4
        /*000c*/ 	.byte	0x04, 0x0a
        /*000e*/ 	.short	(.L_336 - .L_335)
	.align		4
.L_335:
        /*0010*/ 	.word	index@(.nv.constant0._ZN5flash44flash_bwd_dq_dk_dv_loop_seqk_parallel_kernelI23Flash_bwd_kernel_traitsILi128ELi64ELi64ELi8ELi4ELi2ELi2ELb1ELb0EN7cutlass10bfloat16_tE19Flash_kernel_traitsILi128ELi64ELi64ELi8ES3_EELb0ELb0ELb0ELb0ELb1ELb1ELb0EEEvNS_16Flash_bwd_paramsE)
        /*0014*/ 	.short	0x0160
        /*0016*/ 	.short	0x0280


	//----- nvinfo : EIATTR_CBANK_PARAM_SIZE
	.align		4
.L_336:
        /*0018*/ 	.byte	0x03, 0x19
        /*001a*/ 	.short	0x0280


	//----- nvinfo : EIATTR_KPARAM_INFO
	.align		4
        /*001c*/ 	.byte	0x04, 0x17
        /*001e*/ 	.short	(.L_338 - .L_337)
.L_337:
        /*0020*/ 	.word	0x00000000
        /*0024*/ 	.short	0x0000
        /*0026*/ 	.short	0x0000
        /*0028*/ 	.byte	0x00, 0xf0, 0x01, 0x0a


	//----- nvinfo : EIATTR_MAXREG_COUNT
	.align		4
.L_338:
        /*002c*/ 	.byte	0x03, 0x1b
        /*002e*/ 	.short	0x00ff


	//----- nvinfo : EIATTR_NUM_BARRIERS
	.align		4
        /*0030*/ 	.byte	0x02, 0x4c
        /*0032*/ 	.byte	0x01
	.zero		1


	//----- nvinfo : EIATTR_ANNOTATIONS
	.align		4
        /*0034*/ 	.byte	0x04, 0x55
        /*0036*/ 	.short	(.L_340 - .L_339)


	//   ....[0]....
.L_339:
        /*0038*/ 	.word	0x00000001
        /*003c*/ 	.byte	0x20, 0x03, 0x00, 0x00, 0x01, 0x00, 0x00, 0x00, 0xf0, 0x05, 0x00, 0x00, 0x01, 0x00, 0x00, 0x00
        /*004c*/ 	.byte	0x90, 0x07, 0x00, 0x00, 0x01, 0x00, 0x00, 0x00, 0x40, 0x08, 0x00, 0x00, 0x01, 0x00, 0x00, 0x00
        /*005c*/ 	.byte	0x10, 0x11, 0x00, 0x00, 0x01, 0x00, 0x00, 0x00, 0x90, 0x12, 0x00, 0x00, 0x01, 0x00, 0x00, 0x00
        /*006c*/ 	.byte	0xe0, 0x12, 0x00, 0x00, 0x01, 0x00, 0x00, 0x00, 0x90, 0x13, 0x00, 0x00


	//----- nvinfo : EIATTR_MERCURY_ISA_VERSION
	.align		4
.L_340:
        /*0078*/ 	.byte	0x03, 0x5f
        /*007a*/ 	.short	0x0000


	//----- nvinfo : EIATTR_EXIT_INSTR_OFFSETS
	.align		4
        /*007c*/ 	.byte	0x04, 0x1c
        /*007e*/ 	.short	(.L_342 - .L_341)


	//   ....[0]....
.L_341:
        /*0080*/ 	.word	0x00000090


	//   ....[1]....
        /*0084*/ 	.word	0x000049f0


	//----- nvinfo : EIATTR_CTAIDZ_USED
	.align		4
.L_342:
        /*0088*/ 	.byte	0x01, 0x04
	.zero		2


//--------------------- .nv.info._ZN5flash44flash_bwd_dq_dk_dv_loop_seqk_parallel_kernelI23Flash_bwd_kernel_traitsILi128ELi64ELi64ELi8ELi4ELi2ELi2ELb1ELb0EN7cutlass10bfloat16_tE19Flash_kernel_traitsILi128ELi64ELi64ELi8ES3_EELb0ELb0ELb0ELb1ELb0ELb0ELb0EEEvNS_16Flash_bwd_paramsE --------------------------
	.section	.nv.info._ZN5flash44flash_bwd_dq_dk_dv_loop_seqk_parallel_kernelI23Flash_bwd_kernel_traitsILi128ELi64ELi64ELi8ELi4ELi2ELi2ELb1ELb0EN7cutlass10bfloat16_tE19Flash_kernel_traitsILi128ELi64ELi64ELi8ES3_EELb0ELb0ELb0ELb1ELb0ELb0ELb0EEEvNS_16Flash_bwd_paramsE,"",@"SHT_CUDA_INFO"
	.sectionflags	@""
	.align	4


	//----- nvinfo : EIATTR_CUDA_API_VERSION
	.align		4
        /*0000*/ 	.byte	0x04, 0x37
        /*0002*/ 	.short	(.L_344 - .L_343)
.L_343:
        /*0004*/ 	.word	0x00000082


	//----- nvinfo : EIATTR_SW2861232_WAR
	.align		4
.L_344:
        /*0008*/ 	.byte	0x01, 0x35
	.zero		2


	//----- nvinfo : EIATTR_PARAM_CBANK
	.align		4
        /*000c*/ 	.byte	0x04, 0x0a
        /*000e*/ 	.short	(.L_346 - .L_345)
	.align		4
.L_345:
        /*0010*/ 	.word	index@(.nv.constant0._ZN5flash44flash_bwd_dq_dk_dv_loop_seqk_parallel_kernelI23Flash_bwd_kernel_traitsILi128ELi64ELi64ELi8ELi4ELi2ELi2ELb1ELb0EN7cutlass10bfloat16_tE19Flash_kernel_traitsILi128ELi64ELi64ELi8ES3_EELb0ELb0ELb0ELb1ELb0ELb0ELb0EEEvNS_16Flash_bwd_paramsE)
        /*0014*/ 	.short	0x0160
        /*0016*/ 	.short	0x0280


	//----- nvinfo : EIATTR_CBANK_PARAM_SIZE
	.align		4
.L_346:
        /*0018*/ 	.byte	0x03, 0x19
        /*001a*/ 	.short	0x0280


	//----- nvinfo : EIATTR_KPARAM_INFO
	.align		4
        /*001c*/ 	.byte	0x04, 0x17
        /*001e*/ 	.short	(.L_348 - .L_347)
.L_347:
        /*0020*/ 	.word	0x00000000
        /*0024*/ 	.short	0x0000
        /*0026*/ 	.short	0x0000
        /*0028*/ 	.byte	0x00, 0xf0, 0x01, 0x0a


	//----- nvinfo : EIATTR_MAXREG_COUNT
	.align		4
.L_348:
        /*002c*/ 	.byte	0x03, 0x1b
        /*002e*/ 	.short	0x00ff


	//----- nvinfo : EIATTR_NUM_BARRIERS
	.align		4
        /*0030*/ 	.byte	0x02, 0x4c
        /*0032*/ 	.byte	0x01
	.zero		1


	//----- nvinfo : EIATTR_ANNOTATIONS
	.align		4
        /*0034*/ 	.byte	0x04, 0x55
        /*0036*/ 	.short	(.L_350 - .L_349)


	//   ....[0]....
.L_349:
        /*0038*/ 	.word	0x00000001
        /*003c*/ 	.byte	0xd0, 0x04, 0x00, 0x00, 0x01, 0x00, 0x00, 0x00, 0x70, 0x05, 0x00, 0x00, 0x01, 0x00, 0x00, 0x00
        /* <DEDUP_REMOVED lines=9> */
        /*00dc*/ 	.byte	0xf0, 0x73, 0x00, 0x00


	//----- nvinfo : EIATTR_MERCURY_ISA_VERSION
	.align		4
.L_350:
        /*00e0*/ 	.byte	0x03, 0x5f
        /*00e2*/ 	.short	0x0000


	//----- nvinfo : EIATTR_EXIT_INSTR_OFFSETS
	.align		4
        /*00e4*/ 	.byte	0x04, 0x1c
        /*00e6*/ 	.short	(.L_352 - .L_351)


	//   ....[0]....
.L_351:
        /*00e8*/ 	.word	0x00000090


	//   ....[1]....
        /*00ec*/ 	.word	0x00007420


	//----- nvinfo : EIATTR_CTAIDZ_USED
	.align		4
.L_352:
        /*00f0*/ 	.byte	0x01, 0x04
	.zero		2


	//----- nvinfo : EIATTR_CRS_STACK_SIZE
	.align		4
        /*00f4*/ 	.byte	0x04, 0x1e
        /*00f6*/ 	.short	(.L_354 - .L_353)
.L_353:
        /*00f8*/ 	.word	0x00000000
.L_354:


//--------------------- .nv.info._ZN5flash44flash_bwd_dq_dk_dv_loop_seqk_parallel_kernelI23Flash_bwd_kernel_traitsILi128ELi64ELi64ELi8ELi4ELi2ELi2ELb1ELb0EN7cutlass10bfloat16_tE19Flash_kernel_traitsILi128ELi64ELi64ELi8ES3_EELb0ELb0ELb1ELb0ELb0ELb1ELb0EEEvNS_16Flash_bwd_paramsE --------------------------
	.section	.nv.info._ZN5flash44flash_bwd_dq_dk_dv_loop_seqk_parallel_kernelI23Flash_bwd_kernel_traitsILi128ELi64ELi64ELi8ELi4ELi2ELi2ELb1ELb0EN7cutlass10bfloat16_tE19Flash_kernel_traitsILi128ELi64ELi64ELi8ES3_EELb0ELb0ELb1ELb0ELb0ELb1ELb0EEEvNS_16Flash_bwd_paramsE,"",@"SHT_CUDA_INFO"
	.sectionflags	@""
	.align	4


	//----- nvinfo : EIATTR_CUDA_API_VERSION
	.align		4
        /*0000*/ 	.byte	0x04, 0x37
        /*0002*/ 	.short	(.L_356 - .L_355)
.L_355:
        /*0004*/ 	.word	0x00000082


	//----- nvinfo : EIATTR_SW2861232_WAR
	.align		4
.L_356:
        /*0008*/ 	.byte	0x01, 0x35
	.zero		2


	//----- nvinfo : EIATTR_PARAM_CBANK
	.align		4
        /*000c*/ 	.byte	0x04, 0x0a
        /*000e*/ 	.short	(.L_358 - .L_357)
	.align		4
.L_357:
        /*0010*/ 	.word	index@(.nv.constant0._ZN5flash44flash_bwd_dq_dk_dv_loop_seqk_parallel_kernelI23Flash_bwd_kernel_traitsILi128ELi64ELi64ELi8ELi4ELi2ELi2ELb1ELb0EN7cutlass10bfloat16_tE19Flash_kernel_traitsILi128ELi64ELi64ELi8ES3_EELb0ELb0ELb1ELb0ELb0ELb1ELb0EEEvNS_16Flash_bwd_paramsE)
        /*0014*/ 	.short	0x0160
        /*0016*/ 	.short	0x0280


	//----- nvinfo : EIATTR_CBANK_PARAM_SIZE
	.align		4
.L_358:
        /*0018*/ 	.byte	0x03, 0x19
        /*001a*/ 	.short	0x0280


	//----- nvinfo : EIATTR_KPARAM_INFO
	.align		4
        /*001c*/ 	.byte	0x04, 0x17
        /*001e*/ 	.short	(.L_360 - .L_359)
.L_359:
        /*0020*/ 	.word	0x00000000
        /*0024*/ 	.short	0x0000
        /*0026*/ 	.short	0x0000
        /*0028*/ 	.byte	0x00, 0xf0, 0x01, 0x0a


	//----- nvinfo : EIATTR_MAXREG_COUNT
	.align		4
.L_360:
        /*002c*/ 	.byte	0x03, 0x1b
        /*002e*/ 	.short	0x00ff


	//----- nvinfo : EIATTR_NUM_BARRIERS
	.align		4
        /*0030*/ 	.byte	0x02, 0x4c
        /*0032*/ 	.byte	0x01
	.zero		1


	//----- nvinfo : EIATTR_MERCURY_ISA_VERSION
	.align		4
        /*0034*/ 	.byte	0x03, 0x5f
        /*0036*/ 	.short	0x0000


	//----- nvinfo : EIATTR_EXIT_INSTR_OFFSETS
	.align		4
        /*0038*/ 	.byte	0x04, 0x1c
        /*003a*/ 	.short	(.L_362 - .L_361)


	//   ....[0]....
.L_361:
        /*003c*/ 	.word	0x00000080


	//   ....[1]....
        /*0040*/ 	.word	0x00006110


	//----- nvinfo : EIATTR_CTAIDZ_USED
	.align		4
.L_362:
        /*0044*/ 	.byte	0x01, 0x04
	.zero		2


	//----- nvinfo : EIATTR_CRS_STACK_SIZE
	.align		4
        /*0048*/ 	.byte	0x04, 0x1e
        /*004a*/ 	.short	(.L_364 - .L_363)
.L_363:
        /*004c*/ 	.word	0x00000000
.L_364:


//--------------------- .nv.info._ZN5flash44flash_bwd_dq_dk_dv_loop_seqk_parallel_kernelI23Flash_bwd_kernel_traitsILi128ELi64ELi64ELi8ELi4ELi2ELi2ELb1ELb0EN7cutlass10bfloat16_tE19Flash_kernel_traitsILi128ELi64ELi64ELi8ES3_EELb0ELb0ELb1ELb1ELb0ELb0ELb0EEEvNS_16Flash_bwd_paramsE --------------------------
	.section	.nv.info._ZN5flash44flash_bwd_dq_dk_dv_loop_seqk_parallel_kernelI23Flash_bwd_kernel_traitsILi128ELi64ELi64ELi8ELi4ELi2ELi2ELb1ELb0EN7cutlass10bfloat16_tE19Flash_kernel_traitsILi128ELi64ELi64ELi8ES3_EELb0ELb0ELb1ELb1ELb0ELb0ELb0EEEvNS_16Flash_bwd_paramsE,"",@"SHT_CUDA_INFO"
	.sectionflags	@""
	.align	4


	//----- nvinfo : EIATTR_CUDA_API_VERSION
	.align		4
        /*0000*/ 	.byte	0x04, 0x37
        /*0002*/ 	.short	(.L_366 - .L_365)
.L_365:
        /*0004*/ 	.word	0x00000082


	//----- nvinfo : EIATTR_SW2861232_WAR
	.align		4
.L_366:
        /*0008*/ 	.byte	0x01, 0x35
	.zero		2


	//----- nvinfo : EIATTR_PARAM_CBANK
	.align		4
        /*000c*/ 	.byte	0x04, 0x0a
        /*000e*/ 	.short	(.L_368 - .L_367)
	.align		4
.L_367:
        /*0010*/ 	.word	index@(.nv.constant0._ZN5flash44flash_bwd_dq_dk_dv_loop_seqk_parallel_kernelI23Flash_bwd_kernel_traitsILi128ELi64ELi64ELi8ELi4ELi2ELi2ELb1ELb0EN7cutlass10bfloat16_tE19Flash_kernel_traitsILi128ELi64ELi64ELi8ES3_EELb0ELb0ELb1ELb1ELb0ELb0ELb0EEEvNS_16Flash_bwd_paramsE)
        /*0014*/ 	.short	0x0160
        /*0016*/ 	.short	0x0280


	//----- nvinfo : EIATTR_CBANK_PARAM_SIZE
	.align		4
.L_368:
        /*0018*/ 	.byte	0x03, 0x19
        /*001a*/ 	.short	0x0280


	//----- nvinfo : EIATTR_KPARAM_INFO
	.align		4
        /*001c*/ 	.byte	0x04, 0x17
        /*001e*/ 	.short	(.L_370 - .L_369)
.L_369:
        /*0020*/ 	.word	0x00000000
        /*0024*/ 	.short	0x0000
        /*0026*/ 	.short	0x0000
        /*0028*/ 	.byte	0x00, 0xf0, 0x01, 0x0a


	//----- nvinfo : EIATTR_MAXREG_COUNT
	.align		4
.L_370:
        /*002c*/ 	.byte	0x03, 0x1b
        /*002e*/ 	.short	0x00ff


	//----- nvinfo : EIATTR_NUM_BARRIERS
	.align		4
        /*0030*/ 	.byte	0x02, 0x4c
        /*0032*/ 	.byte	0x01
	.zero		1


	//----- nvinfo : EIATTR_ANNOTATIONS
	.align		4
        /*0034*/ 	.byte	0x04, 0x55
        /*0036*/ 	.short	(.L_372 - .L_371)


	//   ....[0]....
.L_371:
        /*0038*/ 	.word	0x00000001
        /*003c*/ 	.byte	0x70, 0x05, 0x00, 0x00, 0x01, 0x00, 0x00, 0x00, 0x30, 0x08, 0x00, 0x00, 0x01, 0x00, 0x00, 0x00
        /*004c*/ 	.byte	0x60, 0x0a, 0x00, 0x00, 0x01, 0x00, 0x00, 0x00, 0xa0, 0x27, 0x00, 0x00, 0x01, 0x00, 0x00, 0x00
        /*005c*/ 	.byte	0xe0, 0x64, 0x00, 0x00, 0x01, 0x00, 0x00, 0x00, 0xf0, 0x64, 0x00, 0x00


	//----- nvinfo : EIATTR_MERCURY_ISA_VERSION
	.align		4
.L_372:
        /*0068*/ 	.byte	0x03, 0x5f
        /*006a*/ 	.short	0x0000


	//----- nvinfo : EIATTR_EXIT_INSTR_OFFSETS
	.align		4
        /*006c*/ 	.byte	0x04, 0x1c
        /*006e*/ 	.short	(.L_374 - .L_373)


	//   ....[0]....
.L_373:
        /*0070*/ 	.word	0x00000090


	//   ....[1]....
        /*0074*/ 	.word	0x000073f0


	//----- nvinfo : EIATTR_CTAIDZ_USED
	.align		4
.L_374:
        /*0078*/ 	.byte	0x01, 0x04
	.zero		2


	//----- nvinfo : EIATTR_CRS_STACK_SIZE
	.align		4
        /*007c*/ 	.byte	0x04, 0x1e
        /*007e*/ 	.short	(.L_376 - .L_375)
.L_375:
        /*0080*/ 	.word	0x00000000
.L_376:


//--------------------- .nv.info._ZN5flash44flash_bwd_dq_dk_dv_loop_seqk_parallel_kernelI23Flash_bwd_kernel_traitsILi128ELi64ELi128ELi8ELi2ELi4ELi2ELb0ELb0EN7cutlass10bfloat16_tE19Flash_kernel_traitsILi128ELi64ELi128ELi8ES3_EELb0ELb0ELb0ELb0ELb0ELb1ELb0EEEvNS_16Flash_bwd_paramsE --------------------------
	.section	.nv.info._ZN5flash44flash_bwd_dq_dk_dv_loop_seqk_parallel_kernelI23Flash_bwd_kernel_traitsILi128ELi64ELi128ELi8ELi2ELi4ELi2ELb0ELb0EN7cutlass10bfloat16_tE19Flash_kernel_traitsILi128ELi64ELi128ELi8ES3_EELb0ELb0ELb0ELb0ELb0ELb1ELb0EEEvNS_16Flash_bwd_paramsE,"",@"SHT_CUDA_INFO"
	.sectionflags	@""
	.align	4


	//----- nvinfo : EIATTR_CUDA_API_VERSION
	.align		4
        /*0000*/ 	.byte	0x04, 0x37
        /*0002*/ 	.short	(.L_378 - .L_377)
.L_377:
        /*0004*/ 	.word	0x00000082


	//----- nvinfo : EIATTR_SW2861232_WAR
	.align		4
.L_378:
        /*0008*/ 	.byte	0x01, 0x35
	.zero		2


	//----- nvinfo : EIATTR_PARAM_CBANK
	.align		4
        /*000c*/ 	.byte	0x04, 0x0a
        /*000e*/ 	.short	(.L_380 - .L_379)
	.align		4
.L_379:
        /*0010*/ 	.word	index@(.nv.constant0._ZN5flash44flash_bwd_dq_dk_dv_loop_seqk_parallel_kernelI23Flash_bwd_kernel_traitsILi128ELi64ELi128ELi8ELi2ELi4ELi2ELb0ELb0EN7cutlass10bfloat16_tE19Flash_kernel_traitsILi128ELi64ELi128ELi8ES3_EELb0ELb0ELb0ELb0ELb0ELb1ELb0EEEvNS_16Flash_bwd_paramsE)
        /*0014*/ 	.short	0x0160
        /*0016*/ 	.short	0x0280


	//----- nvinfo : EIATTR_CBANK_PARAM_SIZE
	.align		4
.L_380:
        /*0018*/ 	.byte	0x03, 0x19
        /*001a*/ 	.short	0x0280


	//----- nvinfo : EIATTR_KPARAM_INFO
	.align		4
        /*001c*/ 	.byte	0x04, 0x17
        /*001e*/ 	.short	(.L_382 - .L_381)
.L_381:
        /*0020*/ 	.word	0x00000000
        /*0024*/ 	.short	0x0000
        /*0026*/ 	.short	0x0000
        /*0028*/ 	.byte	0x00, 0xf0, 0x01, 0x0a


	//----- nvinfo : EIATTR_MAXREG_COUNT
	.align		4
.L_382:
        /*002c*/ 	.byte	0x03, 0x1b
        /*002e*/ 	.short	0x00ff


	//----- nvinfo : EIATTR_NUM_BARRIERS
	.align		4
        /*0030*/ 	.byte	0x02, 0x4c
        /*0032*/ 	.byte	0x01
	.zero		1


	//----- nvinfo : EIATTR_ANNOTATIONS
	.align		4
        /*0034*/ 	.byte	0x04, 0x55
        /*0036*/ 	.short	(.L_384 - .L_383)


	//   ....[0]....
.L_383:
        /* <DEDUP_REMOVED lines=15> */


	//----- nvinfo : EIATTR_MERCURY_ISA_VERSION
	.align		4
.L_384:
        /*0110*/ 	.byte	0x03, 0x5f
        /*0112*/ 	.short	0x0000


	//----- nvinfo : EIATTR_EXIT_INSTR_OFFSETS
	.align		4
        /*0114*/ 	.byte	0x04, 0x1c
        /*0116*/ 	.short	(.L_386 - .L_385)


	//   ....[0]....
.L_385:
        /*0118*/ 	.word	0x000000a0


	//   ....[1]....
        /*011c*/ 	.word	0x000098e0


	//----- nvinfo : EIATTR_CTAIDZ_USED
	.align		4
.L_386:
        /*0120*/ 	.byte	0x01, 0x04
	.zero		2


	//----- nvinfo : EIATTR_CRS_STACK_SIZE
	.align		4
        /*0124*/ 	.byte	0x04, 0x1e
        /*0126*/ 	.short	(.L_388 - .L_387)
.L_387:
        /*0128*/ 	.word	0x00000000
.L_388:


//--------------------- .nv.info._ZN5flash44flash_bwd_dq_dk_dv_loop_seqk_parallel_kernelI23Flash_bwd_kernel_traitsILi128ELi64ELi128ELi8ELi2ELi4ELi2ELb0ELb0EN7cutlass10bfloat16_tE19Flash_kernel_traitsILi128ELi64ELi128ELi8ES3_EELb0ELb0ELb0ELb0ELb0ELb0ELb0EEEvNS_16Flash_bwd_paramsE --------------------------
	.section	.nv.info._ZN5flash44flash_bwd_dq_dk_dv_loop_seqk_parallel_kernelI23Flash_bwd_kernel_traitsILi128ELi64ELi128ELi8ELi2ELi4ELi2ELb0ELb0EN7cutlass10bfloat16_tE19Flash_kernel_traitsILi128ELi64ELi128ELi8ES3_EELb0ELb0ELb0ELb0ELb0ELb0ELb0EEEvNS_16Flash_bwd_paramsE,"",@"SHT_CUDA_INFO"
	.sectionflags	@""
	.align	4


	//----- nvinfo : EIATTR_CUDA_API_VERSION
	.align		4
        /*0000*/ 	.byte	0x04, 0x37
        /*0002*/ 	.short	(.L_390 - .L_389)
.L_389:
        /*0004*/ 	.word	0x00000082


	//----- nvinfo : EIATTR_SW2861232_WAR
	.align		4
.L_390:
        /*0008*/ 	.byte	0x01, 0x35
	.zero		2


	//----- nvinfo : EIATTR_PARAM_CBANK
	.align		4
        /*000c*/ 	.byte	0x04, 0x0a
        /*000e*/ 	.short	(.L_392 - .L_391)
	.align		4
.L_391:
        /*0010*/ 	.word	index@(.nv.constant0._ZN5flash44flash_bwd_dq_dk_dv_loop_seqk_parallel_kernelI23Flash_bwd_kernel_traitsILi128ELi64ELi128ELi8ELi2ELi4ELi2ELb0ELb0EN7cutlass10bfloat16_tE19Flash_kernel_traitsILi128ELi64ELi128ELi8ES3_EELb0ELb0ELb0ELb0ELb0ELb0ELb0EEEvNS_16Flash_bwd_paramsE)
        /*0014*/ 	.short	0x0160
        /*0016*/ 	.short	0x0280


	//----- nvinfo : EIATTR_CBANK_PARAM_SIZE
	.align		4
.L_392:
        /*0018*/ 	.byte	0x03, 0x19
        /*001a*/ 	.short	0x0280


	//----- nvinfo : EIATTR_KPARAM_INFO
	.align		4
        /*001c*/ 	.byte	0x04, 0x17
        /*001e*/ 	.short	(.L_394 - .L_393)
.L_393:
        /*0020*/ 	.word	0x00000000
        /*0024*/ 	.short	0x0000
        /*0026*/ 	.short	0x0000
        /*0028*/ 	.byte	0x00, 0xf0, 0x01, 0x0a


	//----- nvinfo : EIATTR_MAXREG_COUNT
	.align		4
.L_394:
        /*002c*/ 	.byte	0x03, 0x1b
        /*002e*/ 	.short	0x00ff


	//----- nvinfo : EIATTR_NUM_BARRIERS
	.align		4
        /*0030*/ 	.byte	0x02, 0x4c
        /*0032*/ 	.byte	0x01
	.zero		1


	//----- nvinfo : EIATTR_ANNOTATIONS
	.align		4
        /*0034*/ 	.byte	0x04, 0x55
        /*0036*/ 	.short	(.L_396 - .L_395)


	//   ....[0]....
.L_395:
        /* <DEDUP_REMOVED lines=19> */


	//----- nvinfo : EIATTR_MERCURY_ISA_VERSION
	.align		4
.L_396:
        /*0150*/ 	.byte	0x03, 0x5f
        /*0152*/ 	.short	0x0000


	//----- nvinfo : EIATTR_EXIT_INSTR_OFFSETS
	.align		4
        /*0154*/ 	.byte	0x04, 0x1c
        /*0156*/ 	.short	(.L_398 - .L_397)


	//   ....[0]....
.L_397:
        /*0158*/ 	.word	0x000000a0


	//   ....[1]....
        /*015c*/ 	.word	0x0000ab30


	//----- nvinfo : EIATTR_CTAIDZ_USED
	.align		4
.L_398:
        /*0160*/ 	.byte	0x01, 0x04
	.zero		2


	//----- nvinfo : EIATTR_CRS_STACK_SIZE
	.align		4
        /*0164*/ 	.byte	0x04, 0x1e
        /*0166*/ 	.short	(.L_400 - .L_399)
.L_399:
        /*0168*/ 	.word	0x00000000
.L_400:


//--------------------- .nv.info._ZN5flash44flash_bwd_dq_dk_dv_loop_seqk_parallel_kernelI23Flash_bwd_kernel_traitsILi128ELi64ELi128ELi8ELi2ELi4ELi2ELb0ELb0EN7cutlass10bfloat16_tE19Flash_kernel_traitsILi128ELi64ELi128ELi8ES3_EELb0ELb0ELb1ELb0ELb0ELb0ELb0EEEvNS_16Flash_bwd_paramsE --------------------------
	.section	.nv.info._ZN5flash44flash_bwd_dq_dk_dv_loop_seqk_parallel_kernelI23Flash_bwd_kernel_traitsILi128ELi64ELi128ELi8ELi2ELi4ELi2ELb0ELb0EN7cutlass10bfloat16_tE19Flash_kernel_traitsILi128ELi64ELi128ELi8ES3_EELb0ELb0ELb1ELb0ELb0ELb0ELb0EEEvNS_16Flash_bwd_paramsE,"",@"SHT_CUDA_INFO"
	.sectionflags	@""
	.align	4


	//----- nvinfo : EIATTR_CUDA_API_VERSION
	.align		4
        /*0000*/ 	.byte	0x04, 0x37
        /*0002*/ 	.short	(.L_402 - .L_401)
.L_401:
        /*0004*/ 	.word	0x00000082


	//----- nvinfo : EIATTR_SW2861232_WAR
	.align		4
.L_402:
        /*0008*/ 	.byte	0x01, 0x35
	.zero		2


	//----- nvinfo : EIATTR_PARAM_CBANK
	.align		4
        /*000c*/ 	.byte	0x04, 0x0a
        /*000e*/ 	.short	(.L_404 - .L_403)
	.align		4
.L_403:
        /*0010*/ 	.word	index@(.nv.constant0._ZN5flash44flash_bwd_dq_dk_dv_loop_seqk_parallel_kernelI23Flash_bwd_kernel_traitsILi128ELi64ELi128ELi8ELi2ELi4ELi2ELb0ELb0EN7cutlass10bfloat16_tE19Flash_kernel_traitsILi128ELi64ELi128ELi8ES3_EELb0ELb0ELb1ELb0ELb0ELb0ELb0EEEvNS_16Flash_bwd_paramsE)
        /*0014*/ 	.short	0x0160
        /*0016*/ 	.short	0x0280


	//----- nvinfo : EIATTR_CBANK_PARAM_SIZE
	.align		4
.L_404:
        /*0018*/ 	.byte	0x03, 0x19
        /*001a*/ 	.short	0x0280


	//----- nvinfo : EIATTR_KPARAM_INFO
	.align		4
        /*001c*/ 	.byte	0x04, 0x17
        /*001e*/ 	.short	(.L_406 - .L_405)
.L_405:
        /*0020*/ 	.word	0x00000000
        /*0024*/ 	.short	0x0000
        /*0026*/ 	.short	0x0000
        /*0028*/ 	.byte	0x00, 0xf0, 0x01, 0x0a


	//----- nvinfo : EIATTR_MAXREG_COUNT
	.align		4
.L_406:
        /*002c*/ 	.byte	0x03, 0x1b
        /*002e*/ 	.short	0x00ff


	//----- nvinfo : EIATTR_NUM_BARRIERS
	.align		4
        /*0030*/ 	.byte	0x02, 0x4c
        /*0032*/ 	.byte	0x01
	.zero		1


	//----- nvinfo : EIATTR_ANNOTATIONS
	.align		4
        /*0034*/ 	.byte	0x04, 0x55
        /*0036*/ 	.short	(.L_408 - .L_407)


	//   ....[0]....
.L_407:
        /*0038*/ 	.word	0x00000001
        /*003c*/ 	.byte	0xf0, 0x08, 0x00, 0x00, 0x01, 0x00, 0x00, 0x00, 0xc0, 0x0b, 0x00, 0x00, 0x01, 0x00, 0x00, 0x00
        /*004c*/ 	.byte	0xf0, 0x0b, 0x00, 0x00, 0x01, 0x00, 0x00, 0x00, 0x00, 0x0c, 0x00, 0x00, 0x01, 0x00, 0x00, 0x00
        /*005c*/ 	.byte	0x30, 0x0c, 0x00, 0x00, 0x01, 0x00, 0x00, 0x00, 0x40, 0x0c, 0x00, 0x00, 0x01, 0x00, 0x00, 0x00
        /*006c*/ 	.byte	0x30, 0x53, 0x00, 0x00, 0x01, 0x00, 0x00, 0x00, 0x20, 0x91, 0x00, 0x00, 0x01, 0x00, 0x00, 0x00
        /*007c*/ 	.byte	0x30, 0x91, 0x00, 0x00, 0x01, 0x00, 0x00, 0x00, 0x40, 0x91, 0x00, 0x00, 0x01, 0x00, 0x00, 0x00
        /*008c*/ 	.byte	0x50, 0x91, 0x00, 0x00, 0x01, 0x00, 0x00, 0x00, 0x60, 0x91, 0x00, 0x00


	//----- nvinfo : EIATTR_MERCURY_ISA_VERSION
	.align		4
.L_408:
        /*0098*/ 	.byte	0x03, 0x5f
        /*009a*/ 	.short	0x0000


	//----- nvinfo : EIATTR_EXIT_INSTR_OFFSETS
	.align		4
        /*009c*/ 	.byte	0x04, 0x1c
        /*009e*/ 	.short	(.L_410 - .L_409)


	//   ....[0]....
.L_409:
        /*00a0*/ 	.word	0x000000a0


	//   ....[1]....
        /*00a4*/ 	.word	0x0000acb0


	//----- nvinfo : EIATTR_CTAIDZ_USED
	.align		4
.L_410:
        /*00a8*/ 	.byte	0x01, 0x04
	.zero		2


	//----- nvinfo : EIATTR_CRS_STACK_SIZE
	.align		4
        /*00ac*/ 	.byte	0x04, 0x1e
        /*00ae*/ 	.short	(.L_412 - .L_411)
.L_411:
        /*00b0*/ 	.word	0x00000000
.L_412:


//--------------------- .nv.info._ZN5flash44flash_bwd_dq_dk_dv_loop_seqk_parallel_kernelI23Flash_bwd_kernel_traitsILi128ELi64ELi128ELi8ELi2ELi4ELi2ELb0ELb0EN7cutlass10bfloat16_tE19Flash_kernel_traitsILi128ELi64ELi128ELi8ES3_EELb0ELb0ELb0ELb0ELb1ELb1ELb0EEEvNS_16Flash_bwd_paramsE --------------------------
	.section	.nv.info._ZN5flash44flash_bwd_dq_dk_dv_loop_seqk_parallel_kernelI23Flash_bwd_kernel_traitsILi128ELi64ELi128ELi8ELi2ELi4ELi2ELb0ELb0EN7cutlass10bfloat16_tE19Flash_kernel_traitsILi128ELi64ELi128ELi8ES3_EELb0ELb0ELb0ELb0ELb1ELb1ELb0EEEvNS_16Flash_bwd_paramsE,"",@"SHT_CUDA_INFO"
	.sectionflags	@""
	.align	4


	//----- nvinfo : EIATTR_CUDA_API_VERSION
	.align		4
        /*0000*/ 	.byte	0x04, 0x37
        /*0002*/ 	.short	(.L_414 - .L_413)
.L_413:
        /*0004*/ 	.word	0x00000082


	//----- nvinfo : EIATTR_SW2861232_WAR
	.align		4
.L_414:
        /*0008*/ 	.byte	0x01, 0x35
	.zero		2


	//----- nvinfo : EIATTR_PARAM_CBANK
	.align		4
        /*000c*/ 	.byte	0x04, 0x0a
        /*000e*/ 	.short	(.L_416 - .L_415)
	.align		4
.L_415:
        /*0010*/ 	.word	index@(.nv.constant0._ZN5flash44flash_bwd_dq_dk_dv_loop_seqk_parallel_kernelI23Flash_bwd_kernel_traitsILi128ELi64ELi128ELi8ELi2ELi4ELi2ELb0ELb0EN7cutlass10bfloat16_tE19Flash_kernel_traitsILi128ELi64ELi128ELi8ES3_EELb0ELb0ELb0ELb0ELb1ELb1ELb0EEEvNS_16Flash_bwd_paramsE)
        /*0014*/ 	.short	0x0160
        /*0016*/ 	.short	0x0280


	//----- nvinfo : EIATTR_CBANK_PARAM_SIZE
	.align		4
.L_416:
        /*0018*/ 	.byte	0x03, 0x19
        /*001a*/ 	.short	0x0280


	//----- nvinfo : EIATTR_KPARAM_INFO
	.align		4
        /*001c*/ 	.byte	0x04, 0x17
        /*001e*/ 	.short	(.L_418 - .L_417)
.L_417:
        /*0020*/ 	.word	0x00000000
        /*0024*/ 	.short	0x0000
        /*0026*/ 	.short	0x0000
        /*0028*/ 	.byte	0x00, 0xf0, 0x01, 0x0a


	//----- nvinfo : EIATTR_MAXREG_COUNT
	.align		4
.L_418:
        /*002c*/ 	.byte	0x03, 0x1b
        /*002e*/ 	.short	0x00ff


	//----- nvinfo : EIATTR_NUM_BARRIERS
	.align		4
        /*0030*/ 	.byte	0x02, 0x4c
        /*0032*/ 	.byte	0x01
	.zero		1


	//----- nvinfo : EIATTR_ANNOTATIONS
	.align		4
        /*0034*/ 	.byte	0x04, 0x55
        /*0036*/ 	.short	(.L_420 - .L_419)


	//   ....[0]....
.L_419:
        /* <DEDUP_REMOVED lines=18> */


	//----- nvinfo : EIATTR_MERCURY_ISA_VERSION
	.align		4
.L_420:
        /*0140*/ 	.byte	0x03, 0x5f
        /*0142*/ 	.short	0x0000


	//----- nvinfo : EIATTR_EXIT_INSTR_OFFSETS
	.align		4
        /*0144*/ 	.byte	0x04, 0x1c
        /*0146*/ 	.short	(.L_422 - .L_421)


	//   ....[0]....
.L_421:
        /*0148*/ 	.word	0x000000a0


	//   ....[1]....
        /*014c*/ 	.word	0x00006fe0


	//----- nvinfo : EIATTR_CTAIDZ_USED
	.align		4
.L_422:
        /*0150*/ 	.byte	0x01, 0x04
	.zero		2


//--------------------- .nv.info._ZN5flash44flash_bwd_dq_dk_dv_loop_seqk_parallel_kernelI23Flash_bwd_kernel_traitsILi128ELi64ELi128ELi8ELi2ELi4ELi2ELb0ELb0EN7cutlass10bfloat16_tE19Flash_kernel_traitsILi128ELi64ELi128ELi8ES3_EELb0ELb0ELb0ELb1ELb0ELb0ELb0EEEvNS_16Flash_bwd_paramsE --------------------------
	.section	.nv.info._ZN5flash44flash_bwd_dq_dk_dv_loop_seqk_parallel_kernelI23Flash_bwd_kernel_traitsILi128ELi64ELi128ELi8ELi2ELi4ELi2ELb0ELb0EN7cutlass10bfloat16_tE19Flash_kernel_traitsILi128ELi64ELi128ELi8ES3_EELb0ELb0ELb0ELb1ELb0ELb0ELb0EEEvNS_16Flash_bwd_paramsE,"",@"SHT_CUDA_INFO"
	.sectionflags	@""
	.align	4


	//----- nvinfo : EIATTR_CUDA_API_VERSION
	.align		4
        /*0000*/ 	.byte	0x04, 0x37
        /*0002*/ 	.short	(.L_424 - .L_423)
.L_423:
        /*0004*/ 	.word	0x00000082


	//----- nvinfo : EIATTR_SW2861232_WAR
	.align		4
.L_424:
        /*0008*/ 	.byte	0x01, 0x35
	.zero		2


	//----- nvinfo : EIATTR_PARAM_CBANK
	.align		4
        /*000c*/ 	.byte	0x04, 0x0a
        /*000e*/ 	.short	(.L_426 - .L_425)
	.align		4
.L_425:
        /*0010*/ 	.word	index@(.nv.constant0._ZN5flash44flash_bwd_dq_dk_dv_loop_seqk_parallel_kernelI23Flash_bwd_kernel_traitsILi128ELi64ELi128ELi8ELi2ELi4ELi2ELb0ELb0EN7cutlass10bfloat16_tE19Flash_kernel_traitsILi128ELi64ELi128ELi8ES3_EELb0ELb0ELb0ELb1ELb0ELb0ELb0EEEvNS_16Flash_bwd_paramsE)
        /*0014*/ 	.short	0x0160
        /*0016*/ 	.short	0x0280


	//----- nvinfo : EIATTR_CBANK_PARAM_SIZE
	.align		4
.L_426:
        /*0018*/ 	.byte	0x03, 0x19
        /*001a*/ 	.short	0x0280


	//----- nvinfo : EIATTR_KPARAM_INFO
	.align		4
        /*001c*/ 	.byte	0x04, 0x17
        /*001e*/ 	.short	(.L_428 - .L_427)
.L_427:
        /*0020*/ 	.word	0x00000000
        /*0024*/ 	.short	0x0000
        /*0026*/ 	.short	0x0000
        /*0028*/ 	.byte	0x00, 0xf0, 0x01, 0x0a


	//----- nvinfo : EIATTR_MAXREG_COUNT
	.align		4
.L_428:
        /*002c*/ 	.byte	0x03, 0x1b
        /*002e*/ 	.short	0x00ff


	//----- nvinfo : EIATTR_NUM_BARRIERS
	.align		4
        /*0030*/ 	.byte	0x02, 0x4c
        /*0032*/ 	.byte	0x01
	.zero		1


	//----- nvinfo : EIATTR_ANNOTATIONS
	.align		4
        /*0034*/ 	.byte	0x04, 0x55
        /*0036*/ 	.short	(.L_430 - .L_429)


	//   ....[0]....
.L_429:
        /* <DEDUP_REMOVED lines=20> */
        /*016c*/ 	.byte	0xb0, 0x8a, 0x00, 0x00, 0x01, 0x00, 0x00, 0x00, 0xc0, 0x8a, 0x00, 0x00


	//----- nvinfo : EIATTR_MERCURY_ISA_VERSION
	.align		4
.L_430:
        /*0178*/ 	.byte	0x03, 0x5f
        /*017a*/ 	.short	0x0000


	//----- nvinfo : EIATTR_EXIT_INSTR_OFFSETS
	.align		4
        /*017c*/ 	.byte	0x04, 0x1c
        /*017e*/ 	.short	(.L_432 - .L_431)


	//   ....[0]....
.L_431:
        /*0180*/ 	.word	0x000000a0


	//   ....[1]....
        /*0184*/ 	.word	0x0000b320


	//----- nvinfo : EIATTR_CTAIDZ_USED
	.align		4
.L_432:
        /*0188*/ 	.byte	0x01, 0x04
	.zero		2


	//----- nvinfo : EIATTR_CRS_STACK_SIZE
	.align		4
        /*018c*/ 	.byte	0x04, 0x1e
        /*018e*/ 	.short	(.L_434 - .L_433)
.L_433:
        /*0190*/ 	.word	0x00000000
.L_434:


//--------------------- .nv.info._ZN5flash44flash_bwd_dq_dk_dv_loop_seqk_parallel_kernelI23Flash_bwd_kernel_traitsILi128ELi64ELi128ELi8ELi2ELi4ELi2ELb0ELb0EN7cutlass10bfloat16_tE19Flash_kernel_traitsILi128ELi64ELi128ELi8ES3_EELb0ELb0ELb1ELb0ELb0ELb1ELb0EEEvNS_16Flash_bwd_paramsE --------------------------
	.section	.nv.info._ZN5flash44flash_bwd_dq_dk_dv_loop_seqk_parallel_kernelI23Flash_bwd_kernel_traitsILi128ELi64ELi128ELi8ELi2ELi4ELi2ELb0ELb0EN7cutlass10bfloat16_tE19Flash_kernel_traitsILi128ELi64ELi128ELi8ES3_EELb0ELb0ELb1ELb0ELb0ELb1ELb0EEEvNS_16Flash_bwd_paramsE,"",@"SHT_CUDA_INFO"
	.sectionflags	@""
	.align	4


	//----- nvinfo : EIATTR_CUDA_API_VERSION
	.align		4
        /*0000*/ 	.byte	0x04, 0x37
        /*0002*/ 	.short	(.L_436 - .L_435)
.L_435:
        /*0004*/ 	.word	0x00000082


	//----- nvinfo : EIATTR_SW2861232_WAR
	.align		4
.L_436:
        /*0008*/ 	.byte	0x01, 0x35
	.zero		2


	//----- nvinfo : EIATTR_PARAM_CBANK
	.align		4
        /*000c*/ 	.byte	0x04, 0x0a
        /*000e*/ 	.short	(.L_438 - .L_437)
	.align		4
.L_437:
        /*0010*/ 	.word	index@(.nv.constant0._ZN5flash44flash_bwd_dq_dk_dv_loop_seqk_parallel_kernelI23Flash_bwd_kernel_traitsILi128ELi64ELi128ELi8ELi2ELi4ELi2ELb0ELb0EN7cutlass10bfloat16_tE19Flash_kernel_traitsILi128ELi64ELi128ELi8ES3_EELb0ELb0ELb1ELb0ELb0ELb1ELb0EEEvNS_16Flash_bwd_paramsE)
        /*0014*/ 	.short	0x0160
        /*0016*/ 	.short	0x0280


	//----- nvinfo : EIATTR_CBANK_PARAM_SIZE
	.align		4
.L_438:
        /*0018*/ 	.byte	0x03, 0x19
        /*001a*/ 	.short	0x0280


	//----- nvinfo : EIATTR_KPARAM_INFO
	.align		4
        /*001c*/ 	.byte	0x04, 0x17
        /*001e*/ 	.short	(.L_440 - .L_439)
.L_439:
        /*0020*/ 	.word	0x00000000
        /*0024*/ 	.short	0x0000
        /*0026*/ 	.short	0x0000
        /*0028*/ 	.byte	0x00, 0xf0, 0x01, 0x0a


	//----- nvinfo : EIATTR_MAXREG_COUNT
	.align		4
.L_440:
        /*002c*/ 	.byte	0x03, 0x1b
        /*002e*/ 	.short	0x00ff


	//----- nvinfo : EIATTR_NUM_BARRIERS
	.align		4
        /*0030*/ 	.byte	0x02, 0x4c
        /*0032*/ 	.byte	0x01
	.zero		1


	//----- nvinfo : EIATTR_ANNOTATIONS
	.align		4
        /*0034*/ 	.byte	0x04, 0x55
        /*0036*/ 	.short	(.L_442 - .L_441)


	//   ....[0]....
.L_441:
        /* <DEDUP_REMOVED lines=12> */


	//----- nvinfo : EIATTR_MERCURY_ISA_VERSION
	.align		4
.L_442:
        /*00e8*/ 	.byte	0x03, 0x5f
        /*00ea*/ 	.short	0x0000


	//----- nvinfo : EIATTR_EXIT_INSTR_OFFSETS
	.align		4
        /*00ec*/ 	.byte	0x04, 0x1c
        /*00ee*/ 	.short	(.L_444 - .L_443)


	//   ....[0]....
.L_443:
        /*00f0*/ 	.word	0x000000a0


	//   ....[1]....
        /*00f4*/ 	.word	0x00009d20


	//----- nvinfo : EIATTR_CTAIDZ_USED
	.align		4
.L_444:
        /*00f8*/ 	.byte	0x01, 0x04
	.zero		2


	//----- nvinfo : EIATTR_CRS_STACK_SIZE
	.align		4
        /*00fc*/ 	.byte	0x04, 0x1e
        /*00fe*/ 	.short	(.L_446 - .L_445)
.L_445:
        /*0100*/ 	.word	0x00000000
.L_446:


//--------------------- .nv.info._ZN5flash44flash_bwd_dq_dk_dv_loop_seqk_parallel_kernelI23Flash_bwd_kernel_traitsILi128ELi64ELi128ELi8ELi2ELi4ELi2ELb0ELb0EN7cutlass10bfloat16_tE19Flash_kernel_traitsILi128ELi64ELi128ELi8ES3_EELb0ELb0ELb1ELb1ELb0ELb0ELb0EEEvNS_16Flash_bwd_paramsE --------------------------
	.section	.nv.info._ZN5flash44flash_bwd_dq_dk_dv_loop_seqk_parallel_kernelI23Flash_bwd_kernel_traitsILi128ELi64ELi128ELi8ELi2ELi4ELi2ELb0ELb0EN7cutlass10bfloat16_tE19Flash_kernel_traitsILi128ELi64ELi128ELi8ES3_EELb0ELb0ELb1ELb1ELb0ELb0ELb0EEEvNS_16Flash_bwd_paramsE,"",@"SHT_CUDA_INFO"
	.sectionflags	@""
	.align	4


	//----- nvinfo : EIATTR_CUDA_API_VERSION
	.align		4
        /*0000*/ 	.byte	0x04, 0x37
        /*0002*/ 	.short	(.L_448 - .L_447)
.L_447:
        /*0004*/ 	.word	0x00000082


	//----- nvinfo : EIATTR_SW2861232_WAR
	.align		4
.L_448:
        /*0008*/ 	.byte	0x01, 0x35
	.zero		2


	//----- nvinfo : EIATTR_PARAM_CBANK
	.align		4
        /*000c*/ 	.byte	0x04, 0x0a
        /*000e*/ 	.short	(.L_450 - .L_449)
	.align		4
.L_449:
        /*0010*/ 	.word	index@(.nv.constant0._ZN5flash44flash_bwd_dq_dk_dv_loop_seqk_parallel_kernelI23Flash_bwd_kernel_traitsILi128ELi64ELi128ELi8ELi2ELi4ELi2ELb0ELb0EN7cutlass10bfloat16_tE19Flash_kernel_traitsILi128ELi64ELi128ELi8ES3_EELb0ELb0ELb1ELb1ELb0ELb0ELb0EEEvNS_16Flash_bwd_paramsE)
        /*0014*/ 	.short	0x0160
        /*0016*/ 	.short	0x0280


	//----- nvinfo : EIATTR_CBANK_PARAM_SIZE
	.align		4
.L_450:
        /*0018*/ 	.byte	0x03, 0x19
        /*001a*/ 	.short	0x0280


	//----- nvinfo : EIATTR_KPARAM_INFO
	.align		4
        /*001c*/ 	.byte	0x04, 0x17
        /*001e*/ 	.short	(.L_452 - .L_451)
.L_451:
        /*0020*/ 	.word	0x00000000
        /*0024*/ 	.short	0x0000
        /*0026*/ 	.short	0x0000
        /*0028*/ 	.byte	0x00, 0xf0, 0x01, 0x0a


	//----- nvinfo : EIATTR_MAXREG_COUNT
	.align		4
.L_452:
        /*002c*/ 	.byte	0x03, 0x1b
        /*002e*/ 	.short	0x00ff


	//----- nvinfo : EIATTR_NUM_BARRIERS
	.align		4
        /*0030*/ 	.byte	0x02, 0x4c
        /*0032*/ 	.byte	0x01
	.zero		1


	//----- nvinfo : EIATTR_ANNOTATIONS
	.align		4
        /*0034*/ 	.byte	0x04, 0x55
        /*0036*/ 	.short	(.L_454 - .L_453)


	//   ....[0]....
.L_453:
        /*0038*/ 	.word	0x00000001
        /*003c*/ 	.byte	0xa0, 0x0b, 0x00, 0x00, 0x01, 0x00, 0x00, 0x00, 0xe0, 0x0b, 0x00, 0x00, 0x01, 0x00, 0x00, 0x00
        /*004c*/ 	.byte	0xf0, 0x0b, 0x00, 0x00, 0x01, 0x00, 0x00, 0x00, 0x00, 0x0c, 0x00, 0x00, 0x01, 0x00, 0x00, 0x00
        /*005c*/ 	.byte	0x10, 0x0c, 0x00, 0x00, 0x01, 0x00, 0x00, 0x00, 0x30, 0x0c, 0x00, 0x00, 0x01, 0x00, 0x00, 0x00
        /*006c*/ 	.byte	0x20, 0x99, 0x00, 0x00, 0x01, 0x00, 0x00, 0x00, 0x30, 0x99, 0x00, 0x00, 0x01, 0x00, 0x00, 0x00
        /*007c*/ 	.byte	0x40, 0x99, 0x00, 0x00, 0x01, 0x00, 0x00, 0x00, 0x50, 0x99, 0x00, 0x00, 0x01, 0x00, 0x00, 0x00
        /*008c*/ 	.byte	0x60, 0x99, 0x00, 0x00, 0x01, 0x00, 0x00, 0x00, 0x70, 0x99, 0x00, 0x00


	//----- nvinfo : EIATTR_MERCURY_ISA_VERSION
	.align		4
.L_454:
        /*0098*/ 	.byte	0x03, 0x5f
        /*009a*/ 	.short	0x0000


	//----- nvinfo : EIATTR_EXIT_INSTR_OFFSETS
	.align		4
        /*009c*/ 	.byte	0x04, 0x1c
        /*009e*/ 	.short	(.L_456 - .L_455)


	//   ....[0]....
.L_455:
        /*00a0*/ 	.word	0x000000a0


	//   ....[1]....
        /*00a4*/ 	.word	0x0000b4a0


	//----- nvinfo : EIATTR_CTAIDZ_USED
	.align		4
.L_456:
        /*00a8*/ 	.byte	0x01, 0x04
	.zero		2


	//----- nvinfo : EIATTR_CRS_STACK_SIZE
	.align		4
        /*00ac*/ 	.byte	0x04, 0x1e
        /*00ae*/ 	.short	(.L_458 - .L_457)
.L_457:
        /*00b0*/ 	.word	0x00000000
.L_458:


//--------------------- .nv.info._ZN5flash27flash_bwd_convert_dq_kernelI23Flash_bwd_kernel_traitsILi128ELi64ELi64ELi8ELi4ELi2ELi2ELb1ELb0EN7cutlass10bfloat16_tE19Flash_kernel_traitsILi128ELi64ELi64ELi8ES3_EEEEvNS_16Flash_bwd_paramsEi --------------------------
	.section	.nv.info._ZN5flash27flash_bwd_convert_dq_kernelI23Flash_bwd_kernel_traitsILi128ELi64ELi64ELi8ELi4ELi2ELi2ELb1ELb0EN7cutlass10bfloat16_tE19Flash_kernel_traitsILi128ELi64ELi64ELi8ES3_EEEEvNS_16Flash_bwd_paramsEi,"",@"SHT_CUDA_INFO"
	.sectionflags	@""
	.align	4


	//----- nvinfo : EIATTR_CUDA_API_VERSION
	.align		4
        /*0000*/ 	.byte	0x04, 0x37
        /*0002*/ 	.short	(.L_460 - .L_459)
.L_459:
        /*0004*/ 	.word	0x00000082


	//----- nvinfo : EIATTR_SW2861232_WAR
	.align		4
.L_460:
        /*0008*/ 	.byte	0x01, 0x35
	.zero		2


	//----- nvinfo : EIATTR_PARAM_CBANK
	.align		4
        /*000c*/ 	.byte	0x04, 0x0a
        /*000e*/ 	.short	(.L_462 - .L_461)
	.align		4
.L_461:
        /*0010*/ 	.word	index@(.nv.constant0._ZN5flash27flash_bwd_convert_dq_kernelI23Flash_bwd_kernel_traitsILi128ELi64ELi64ELi8ELi4ELi2ELi2ELb1ELb0EN7cutlass10bfloat16_tE19Flash_kernel_traitsILi128ELi64ELi64ELi8ES3_EEEEvNS_16Flash_bwd_paramsEi)
        /*0014*/ 	.short	0x0160
        /*0016*/ 	.short	0x0284


	//----- nvinfo : EIATTR_CBANK_PARAM_SIZE
	.align		4
.L_462:
        /*0018*/ 	.byte	0x03, 0x19
        /*001a*/ 	.short	0x0284


	//----- nvinfo : EIATTR_KPARAM_INFO
	.align		4
        /*001c*/ 	.byte	0x04, 0x17
        /*001e*/ 	.short	(.L_464 - .L_463)
.L_463:
        /*0020*/ 	.word	0x00000000
        /*0024*/ 	.short	0x0001
        /*0026*/ 	.short	0x0280
        /*0028*/ 	.byte	0x00, 0xf0, 0x11, 0x00


	//----- nvinfo : EIATTR_KPARAM_INFO
	.align		4
.L_464:
        /*002c*/ 	.byte	0x04, 0x17
        /*002e*/ 	.short	(.L_466 - .L_465)
.L_465:
        /*0030*/ 	.word	0x00000000
        /*0034*/ 	.short	0x0000
        /*0036*/ 	.short	0x0000
        /*0038*/ 	.byte	0x00, 0xf0, 0x01, 0x0a


	//----- nvinfo : EIATTR_MAXREG_COUNT
	.align		4
.L_466:
        /*003c*/ 	.byte	0x03, 0x1b
        /*003e*/ 	.short	0x00ff


	//----- nvinfo : EIATTR_NUM_BARRIERS
	.align		4
        /*0040*/ 	.byte	0x02, 0x4c
        /*0042*/ 	.byte	0x01
	.zero		1


	//----- nvinfo : EIATTR_MERCURY_ISA_VERSION
	.align		4
        /*0044*/ 	.byte	0x03, 0x5f
        /*0046*/ 	.short	0x0000


	//----- nvinfo : EIATTR_EXIT_INSTR_OFFSETS
	.align		4
        /*0048*/ 	.byte	0x04, 0x1c
        /*004a*/ 	.short	(.L_468 - .L_467)


	//   ....[0]....
.L_467:
        /*004c*/ 	.word	0x000000f0


	//   ....[1]....
        /*0050*/ 	.word	0x000016c0


	//   ....[2]....
        /*0054*/ 	.word	0x000017a0


	//   ....[3]....
        /*0058*/ 	.word	0x000017c0


	//----- nvinfo : EIATTR_CTAIDZ_USED
	.align		4
.L_468:
        /*005c*/ 	.byte	0x01, 0x04
	.zero		2


	//----- nvinfo : EIATTR_CRS_STACK_SIZE
	.align		4
        /*0060*/ 	.byte	0x04, 0x1e
        /*0062*/ 	.short	(.L_470 - .L_469)
.L_469:
        /*0064*/ 	.word	0x00000000
.L_470:


//--------------------- .nv.info._ZN5flash44flash_bwd_dq_dk_dv_loop_seqk_parallel_kernelI23Flash_bwd_kernel_traitsILi128ELi64ELi64ELi8ELi4ELi2ELi2ELb1ELb0EN7cutlass10bfloat16_tE19Flash_kernel_traitsILi128ELi64ELi64ELi8ES3_EELb1ELb0ELb0ELb0ELb0ELb1ELb0EEEvNS_16Flash_bwd_paramsE --------------------------
	.section	.nv.info._ZN5flash44flash_bwd_dq_dk_dv_loop_seqk_parallel_kernelI23Flash_bwd_kernel_traitsILi128ELi64ELi64ELi8ELi4ELi2ELi2ELb1ELb0EN7cutlass10bfloat16_tE19Flash_kernel_traitsILi128ELi64ELi64ELi8ES3_EELb1ELb0ELb0ELb0ELb0ELb1ELb0EEEvNS_16Flash_bwd_paramsE,"",@"SHT_CUDA_INFO"
	.sectionflags	@""
	.align	4


	//----- nvinfo : EIATTR_CUDA_API_VERSION
	.align		4
        /*0000*/ 	.byte	0x04, 0x37
        /*0002*/ 	.short	(.L_472 - .L_471)
.L_471:
        /*0004*/ 	.word	0x00000082


	//----- nvinfo : EIATTR_SW2861232_WAR
	.align		4
.L_472:
        /*0008*/ 	.byte	0x01, 0x35
	.zero		2


	//----- nvinfo : EIATTR_PARAM_CBANK
	.align		4
        /*000c*/ 	.byte	0x04, 0x0a
        /*000e*/ 	.short	(.L_474 - .L_473)
	.align		4
.L_473:
        /*0010*/ 	.word	index@(.nv.constant0._ZN5flash44flash_bwd_dq_dk_dv_loop_seqk_parallel_kernelI23Flash_bwd_kernel_traitsILi128ELi64ELi64ELi8ELi4ELi2ELi2ELb1ELb0EN7cutlass10bfloat16_tE19Flash_kernel_traitsILi128ELi64ELi64ELi8ES3_EELb1ELb0ELb0ELb0ELb0ELb1ELb0EEEvNS_16Flash_bwd_paramsE)
        /*0014*/ 	.short	0x0160
        /*0016*/ 	.short	0x0280


	//----- nvinfo : EIATTR_CBANK_PARAM_SIZE
	.align		4
.L_474:
        /*0018*/ 	.byte	0x03, 0x19
        /*001a*/ 	.short	0x0280


	//----- nvinfo : EIATTR_KPARAM_INFO
	.align		4
        /*001c*/ 	.byte	0x04, 0x17
        /*001e*/ 	.short	(.L_476 - .L_475)
.L_475:
        /*0020*/ 	.word	0x00000000
        /*0024*/ 	.short	0x0000
        /*0026*/ 	.short	0x0000
        /*0028*/ 	.byte	0x00, 0xf0, 0x01, 0x0a


	//----- nvinfo : EIATTR_MAXREG_COUNT
	.align		4
.L_476:
        /*002c*/ 	.byte	0x03, 0x1b
        /*002e*/ 	.short	0x00ff


	//----- nvinfo : EIATTR_NUM_BARRIERS
	.align		4
        /*0030*/ 	.byte	0x02, 0x4c
        /*0032*/ 	.byte	0x01
	.zero		1


	//----- nvinfo : EIATTR_ANNOTATIONS
	.align		4
        /*0034*/ 	.byte	0x04, 0x55
        /*0036*/ 	.short	(.L_478 - .L_477)


	//   ....[0]....
.L_477:
        /* <DEDUP_REMOVED lines=11> */


	//----- nvinfo : EIATTR_MERCURY_ISA_VERSION
	.align		4
.L_478:
        /*00d0*/ 	.byte	0x03, 0x5f
        /*00d2*/ 	.short	0x0000


	//----- nvinfo : EIATTR_EXIT_INSTR_OFFSETS
	.align		4
        /*00d4*/ 	.byte	0x04, 0x1c
        /*00d6*/ 	.short	(.L_480 - .L_479)


	//   ....[0]....
.L_479:
        /*00d8*/ 	.word	0x00000090


	//   ....[1]....
        /*00dc*/ 	.word	0x00006c60


	//----- nvinfo : EIATTR_CTAIDZ_USED
	.align		4
.L_480:
        /*00e0*/ 	.byte	0x01, 0x04
	.zero		2


	//----- nvinfo : EIATTR_CRS_STACK_SIZE
	.align		4
        /*00e4*/ 	.byte	0x04, 0x1e
        /*00e6*/ 	.short	(.L_482 - .L_481)
.L_481:
        /*00e8*/ 	.word	0x00000000
.L_482:


//--------------------- .nv.info._ZN5flash44flash_bwd_dq_dk_dv_loop_seqk_parallel_kernelI23Flash_bwd_kernel_traitsILi128ELi64ELi64ELi8ELi4ELi2ELi2ELb1ELb0EN7cutlass10bfloat16_tE19Flash_kernel_traitsILi128ELi64ELi64ELi8ES3_EELb0ELb0ELb0ELb0ELb0ELb1ELb1EEEvNS_16Flash_bwd_paramsE --------------------------
	.section	.nv.info._ZN5flash44flash_bwd_dq_dk_dv_loop_seqk_parallel_kernelI23Flash_bwd_kernel_traitsILi128ELi64ELi64ELi8ELi4ELi2ELi2ELb1ELb0EN7cutlass10bfloat16_tE19Flash_kernel_traitsILi128ELi64ELi64ELi8ES3_EELb0ELb0ELb0ELb0ELb0ELb1ELb1EEEvNS_16Flash_bwd_paramsE,"",@"SHT_CUDA_INFO"
	.sectionflags	@""
	.align	4


	//----- nvinfo : EIATTR_CUDA_API_VERSION
	.align		4
        /*0000*/ 	.byte	0x04, 0x37
        /*0002*/ 	.short	(.L_484 - .L_483)
.L_483:
        /*0004*/ 	.word	0x00000082


	//----- nvinfo : EIATTR_SW2861232_WAR
	.align		4
.L_484:
        /*0008*/ 	.byte	0x01, 0x35
	.zero		2


	//----- nvinfo : EIATTR_PARAM_CBANK
	.align		4
        /*000c*/ 	.byte	0x04, 0x0a
        /*000e*/ 	.short	(.L_486 - .L_485)
	.align		4
.L_485:
        /*0010*/ 	.word	index@(.nv.constant0._ZN5flash44flash_bwd_dq_dk_dv_loop_seqk_parallel_kernelI23Flash_bwd_kernel_traitsILi128ELi64ELi64ELi8ELi4ELi2ELi2ELb1ELb0EN7cutlass10bfloat16_tE19Flash_kernel_traitsILi128ELi64ELi64ELi8ES3_EELb0ELb0ELb0ELb0ELb0ELb1ELb1EEEvNS_16Flash_bwd_paramsE)
        /*0014*/ 	.short	0x0160
        /*0016*/ 	.short	0x0280


	//----- nvinfo : EIATTR_CBANK_PARAM_SIZE
	.align		4
.L_486:
        /*0018*/ 	.byte	0x03, 0x19
        /*001a*/ 	.short	0x0280


	//----- nvinfo : EIATTR_KPARAM_INFO
	.align		4
        /*001c*/ 	.byte	0x04, 0x17
        /*001e*/ 	.short	(.L_488 - .L_487)
.L_487:
        /*0020*/ 	.word	0x00000000
        /*0024*/ 	.short	0x0000
        /*0026*/ 	.short	0x0000
        /*0028*/ 	.byte	0x00, 0xf0, 0x01, 0x0a


	//----- nvinfo : EIATTR_MAXREG_COUNT
	.align		4
.L_488:
        /*002c*/ 	.byte	0x03, 0x1b
        /*002e*/ 	.short	0x00ff


	//----- nvinfo : EIATTR_NUM_BARRIERS
	.align		4
        /*0030*/ 	.byte	0x02, 0x4c
        /*0032*/ 	.byte	0x01
	.zero		1


	//----- nvinfo : EIATTR_ANNOTATIONS
	.align		4
        /*0034*/ 	.byte	0x04, 0x55
        /*0036*/ 	.short	(.L_490 - .L_489)


	//   ....[0]....
.L_489:
        /*0038*/ 	.word	0x00000001
        /*003c*/ 	.byte	0x70, 0x02, 0x00, 0x00, 0x01, 0x00, 0x00, 0x00, 0xe0, 0x03, 0x00, 0x00, 0x01, 0x00, 0x00, 0x00
        /*004c*/ 	.byte	0x70, 0x05, 0x00, 0x00, 0x01, 0x00, 0x00, 0x00, 0xd0, 0x05, 0x00, 0x00, 0x01, 0x00, 0x00, 0x00
        /*005c*/ 	.byte	0x00, 0x14, 0x00, 0x00, 0x01, 0x00, 0x00, 0x00, 0x10, 0x14, 0x00, 0x00, 0x01, 0x00, 0x00, 0x00
        /*006c*/ 	.byte	0x20, 0x14, 0x00, 0x00, 0x01, 0x00, 0x00, 0x00, 0x20, 0x16, 0x00, 0x00, 0x01, 0x00, 0x00, 0x00
        /*007c*/ 	.byte	0xe0, 0x17, 0x00, 0x00, 0x01, 0x00, 0x00, 0x00, 0xc0, 0x1b, 0x00, 0x00, 0x01, 0x00, 0x00, 0x00
        /*008c*/ 	.byte	0x00, 0x59, 0x00, 0x00, 0x01, 0x00, 0x00, 0x00, 0x00, 0x61, 0x00, 0x00


	//----- nvinfo : EIATTR_MERCURY_ISA_VERSION
	.align		4
.L_490:
        /*0098*/ 	.byte	0x03, 0x5f
        /*009a*/ 	.short	0x0000


	//----- nvinfo : EIATTR_EXIT_INSTR_OFFSETS
	.align		4
        /*009c*/ 	.byte	0x04, 0x1c
        /*009e*/ 	.short	(.L_492 - .L_491)


	//   ....[0]....
.L_491:
        /*00a0*/ 	.word	0x00000090


	//   ....[1]....
        /*00a4*/ 	.word	0x00006670


	//----- nvinfo : EIATTR_CTAIDZ_USED
	.align		4
.L_492:
        /*00a8*/ 	.byte	0x01, 0x04
	.zero		2


	//----- nvinfo : EIATTR_CRS_STACK_SIZE
	.align		4
        /*00ac*/ 	.byte	0x04, 0x1e
        /*00ae*/ 	.short	(.L_494 - .L_493)
.L_493:
        /*00b0*/ 	.word	0x00000000
.L_494:


//--------------------- .nv.info._ZN5flash44flash_bwd_dq_dk_dv_loop_seqk_parallel_kernelI23Flash_bwd_kernel_traitsILi128ELi64ELi64ELi8ELi4ELi2ELi2ELb1ELb0EN7cutlass10bfloat16_tE19Flash_kernel_traitsILi128ELi64ELi64ELi8ES3_EELb1ELb0ELb0ELb0ELb0ELb0ELb0EEEvNS_16Flash_bwd_paramsE --------------------------
	.section	.nv.info._ZN5flash44flash_bwd_dq_dk_dv_loop_seqk_parallel_kernelI23Flash_bwd_kernel_traitsILi128ELi64ELi64ELi8ELi4ELi2ELi2ELb1ELb0EN7cutlass10bfloat16_tE19Flash_kernel_traitsILi128ELi64ELi64ELi8ES3_EELb1ELb0ELb0ELb0ELb0ELb0ELb0EEEvNS_16Flash_bwd_paramsE,"",@"SHT_CUDA_INFO"
	.sectionflags	@""
	.align	4


	//----- nvinfo : EIATTR_CUDA_API_VERSION
	.align		4
        /*0000*/ 	.byte	0x04, 0x37
        /*0002*/ 	.short	(.L_496 - .L_495)
.L_495:
        /*0004*/ 	.word	0x00000082


	//----- nvinfo : EIATTR_SW2861232_WAR
	.align		4
.L_496:
        /*0008*/ 	.byte	0x01, 0x35
	.zero		2


	//----- nvinfo : EIATTR_PARAM_CBANK
	.align		4
        /*000c*/ 	.byte	0x04, 0x0a
        /*000e*/ 	.short	(.L_498 - .L_497)
	.align		4
.L_497:
        /*0010*/ 	.word	index@(.nv.constant0._ZN5flash44flash_bwd_dq_dk_dv_loop_seqk_parallel_kernelI23Flash_bwd_kernel_traitsILi128ELi64ELi64ELi8ELi4ELi2ELi2ELb1ELb0EN7cutlass10bfloat16_tE19Flash_kernel_traitsILi128ELi64ELi64ELi8ES3_EELb1ELb0ELb0ELb0ELb0ELb0ELb0EEEvNS_16Flash_bwd_paramsE)
        /*0014*/ 	.short	0x0160
        /*0016*/ 	.short	0x0280


	//----- nvinfo : EIATTR_CBANK_PARAM_SIZE
	.align		4
.L_498:
        /*0018*/ 	.byte	0x03, 0x19
        /*001a*/ 	.short	0x0280


	//----- nvinfo : EIATTR_KPARAM_INFO
	.align		4
        /*001c*/ 	.byte	0x04, 0x17
        /*001e*/ 	.short	(.L_500 - .L_499)
.L_499:
        /*0020*/ 	.word	0x00000000
        /*0024*/ 	.short	0x0000
        /*0026*/ 	.short	0x0000
        /*0028*/ 	.byte	0x00, 0xf0, 0x01, 0x0a


	//----- nvinfo : EIATTR_MAXREG_COUNT
	.align		4
.L_500:
        /*002c*/ 	.byte	0x03, 0x1b
        /*002e*/ 	.short	0x00ff


	//----- nvinfo : EIATTR_NUM_BARRIERS
	.align		4
        /*0030*/ 	.byte	0x02, 0x4c
        /*0032*/ 	.byte	0x01
	.zero		1


	//----- nvinfo : EIATTR_ANNOTATIONS
	.align		4
        /*0034*/ 	.byte	0x04, 0x55
        /*0036*/ 	.short	(.L_502 - .L_501)


	//   ....[0]....
.L_501:
        /* <DEDUP_REMOVED lines=8> */


	//----- nvinfo : EIATTR_MERCURY_ISA_VERSION
	.align		4
.L_502:
        /*00a0*/ 	.byte	0x03, 0x5f
        /*00a2*/ 	.short	0x0000


	//----- nvinfo : EIATTR_EXIT_INSTR_OFFSETS
	.align		4
        /*00a4*/ 	.byte	0x04, 0x1c
        /*00a6*/ 	.short	(.L_504 - .L_503)


	//   ....[0]....
.L_503:
        /*00a8*/ 	.word	0x00000090


	//   ....[1]....
        /*00ac*/ 	.word	0x00007960


	//----- nvinfo : EIATTR_CTAIDZ_USED
	.align		4
.L_504:
        /*00b0*/ 	.byte	0x01, 0x04
	.zero		2


	//----- nvinfo : EIATTR_CRS_STACK_SIZE
	.align		4
        /*00b4*/ 	.byte	0x04, 0x1e
        /*00b6*/ 	.short	(.L_506 - .L_505)
.L_505:
        /*00b8*/ 	.word	0x00000000
.L_506:


//--------------------- .nv.info._ZN5flash44flash_bwd_dq_dk_dv_loop_seqk_parallel_kernelI23Flash_bwd_kernel_traitsILi128ELi64ELi64ELi8ELi4ELi2ELi2ELb1ELb0EN7cutlass10bfloat16_tE19Flash_kernel_traitsILi128ELi64ELi64ELi8ES3_EELb0ELb0ELb0ELb0ELb0ELb0ELb1EEEvNS_16Flash_bwd_paramsE --------------------------
	.section	.nv.info._ZN5flash44flash_bwd_dq_dk_dv_loop_seqk_parallel_kernelI23Flash_bwd_kernel_traitsILi128ELi64ELi64ELi8ELi4ELi2ELi2ELb1ELb0EN7cutlass10bfloat16_tE19Flash_kernel_traitsILi128ELi64ELi64ELi8ES3_EELb0ELb0ELb0ELb0ELb0ELb0ELb1EEEvNS_16Flash_bwd_paramsE,"",@"SHT_CUDA_INFO"
	.sectionflags	@""
	.align	4


	//----- nvinfo : EIATTR_CUDA_API_VERSION
	.align		4
        /*0000*/ 	.byte	0x04, 0x37
        /*0002*/ 	.short	(.L_508 - .L_507)
.L_507:
        /*0004*/ 	.word	0x00000082


	//----- nvinfo : EIATTR_SW2861232_WAR
	.align		4
.L_508:
        /*0008*/ 	.byte	0x01, 0x35
	.zero		2


	//----- nvinfo : EIATTR_PARAM_CBANK
	.align		4
        /*000c*/ 	.byte	0x04, 0x0a
        /*000e*/ 	.short	(.L_510 - .L_509)
	.align		4
.L_509:
        /*0010*/ 	.word	index@(.nv.constant0._ZN5flash44flash_bwd_dq_dk_dv_loop_seqk_parallel_kernelI23Flash_bwd_kernel_traitsILi128ELi64ELi64ELi8ELi4ELi2ELi2ELb1ELb0EN7cutlass10bfloat16_tE19Flash_kernel_traitsILi128ELi64ELi64ELi8ES3_EELb0ELb0ELb0ELb0ELb0ELb0ELb1EEEvNS_16Flash_bwd_paramsE)
        /*0014*/ 	.short	0x0160
        /*0016*/ 	.short	0x0280


	//----- nvinfo : EIATTR_CBANK_PARAM_SIZE
	.align		4
.L_510:
        /*0018*/ 	.byte	0x03, 0x19
        /*001a*/ 	.short	0x0280


	//----- nvinfo : EIATTR_KPARAM_INFO
	.align		4
        /*001c*/ 	.byte	0x04, 0x17
        /*001e*/ 	.short	(.L_512 - .L_511)
.L_511:
        /*0020*/ 	.word	0x00000000
        /*0024*/ 	.short	0x0000
        /*0026*/ 	.short	0x0000
        /*0028*/ 	.byte	0x00, 0xf0, 0x01, 0x0a


	//----- nvinfo : EIATTR_MAXREG_COUNT
	.align		4
.L_512:
        /*002c*/ 	.byte	0x03, 0x1b
        /*002e*/ 	.short	0x00ff


	//----- nvinfo : EIATTR_NUM_BARRIERS
	.align		4
        /*0030*/ 	.byte	0x02, 0x4c
        /*0032*/ 	.byte	0x01
	.zero		1


	//----- nvinfo : EIATTR_ANNOTATIONS
	.align		4
        /*0034*/ 	.byte	0x04, 0x55
        /*0036*/ 	.short	(.L_514 - .L_513)


	//   ....[0]....
.L_513:
        /* <DEDUP_REMOVED lines=9> */


	//----- nvinfo : EIATTR_MERCURY_ISA_VERSION
	.align		4
.L_514:
        /*00b0*/ 	.byte	0x03, 0x5f
        /*00b2*/ 	.short	0x0000


	//----- nvinfo : EIATTR_EXIT_INSTR_OFFSETS
	.align		4
        /*00b4*/ 	.byte	0x04, 0x1c
        /*00b6*/ 	.short	(.L_516 - .L_515)


	//   ....[0]....
.L_515:
        /*00b8*/ 	.word	0x00000090


	//   ....[1]....
        /*00bc*/ 	.word	0x000072b0


	//----- nvinfo : EIATTR_CTAIDZ_USED
	.align		4
.L_516:
        /*00c0*/ 	.byte	0x01, 0x04
	.zero		2


	//----- nvinfo : EIATTR_CRS_STACK_SIZE
	.align		4
        /*00c4*/ 	.byte	0x04, 0x1e
        /*00c6*/ 	.short	(.L_518 - .L_517)
.L_517:
        /*00c8*/ 	.word	0x00000000
.L_518:


//--------------------- .nv.info._ZN5flash44flash_bwd_dq_dk_dv_loop_seqk_parallel_kernelI23Flash_bwd_kernel_traitsILi128ELi64ELi64ELi8ELi4ELi2ELi2ELb1ELb0EN7cutlass10bfloat16_tE19Flash_kernel_traitsILi128ELi64ELi64ELi8ES3_EELb1ELb0ELb1ELb0ELb0ELb0ELb0EEEvNS_16Flash_bwd_paramsE --------------------------
	.section	.nv.info._ZN5flash44flash_bwd_dq_dk_dv_loop_seqk_parallel_kernelI23Flash_bwd_kernel_traitsILi128ELi64ELi64ELi8ELi4ELi2ELi2ELb1ELb0EN7cutlass10bfloat16_tE19Flash_kernel_traitsILi128ELi64ELi64ELi8ES3_EELb1ELb0ELb1ELb0ELb0ELb0ELb0EEEvNS_16Flash_bwd_paramsE,"",@"SHT_CUDA_INFO"
	.sectionflags	@""
	.align	4


	//----- nvinfo : EIATTR_CUDA_API_VERSION
	.align		4
        /*0000*/ 	.byte	0x04, 0x37
        /*0002*/ 	.short	(.L_520 - .L_519)
.L_519:
        /*0004*/ 	.word	0x00000082


	//----- nvinfo : EIATTR_SW2861232_WAR
	.align		4
.L_520:
        /*0008*/ 	.byte	0x01, 0x35
	.zero		2


	//----- nvinfo : EIATTR_PARAM_CBANK
	.align		4
        /*000c*/ 	.byte	0x04, 0x0a
        /*000e*/ 	.short	(.L_522 - .L_521)
	.align		4
.L_521:
        /*0010*/ 	.word	index@(.nv.constant0._ZN5flash44flash_bwd_dq_dk_dv_loop_seqk_parallel_kernelI23Flash_bwd_kernel_traitsILi128ELi64ELi64ELi8ELi4ELi2ELi2ELb1ELb0EN7cutlass10bfloat16_tE19Flash_kernel_traitsILi128ELi64ELi64ELi8ES3_EELb1ELb0ELb1ELb0ELb0ELb0ELb0EEEvNS_16Flash_bwd_paramsE)
        /*0014*/ 	.short	0x0160
        /*0016*/ 	.short	0x0280


	//----- nvinfo : EIATTR_CBANK_PARAM_SIZE
	.align		4
.L_522:
        /*0018*/ 	.byte	0x03, 0x19
        /*001a*/ 	.short	0x0280


	//----- nvinfo : EIATTR_KPARAM_INFO
	.align		4
        /*001c*/ 	.byte	0x04, 0x17
        /*001e*/ 	.short	(.L_524 - .L_523)
.L_523:
        /*0020*/ 	.word	0x00000000
        /*0024*/ 	.short	0x0000
        /*0026*/ 	.short	0x0000
        /*0028*/ 	.byte	0x00, 0xf0, 0x01, 0x0a


	//----- nvinfo : EIATTR_MAXREG_COUNT
	.align		4
.L_524:
        /*002c*/ 	.byte	0x03, 0x1b
        /*002e*/ 	.short	0x00ff


	//----- nvinfo : EIATTR_NUM_BARRIERS
	.align		4
        /*0030*/ 	.byte	0x02, 0x4c
        /*0032*/ 	.byte	0x01
	.zero		1


	//----- nvinfo : EIATTR_MERCURY_ISA_VERSION
	.align		4
        /*0034*/ 	.byte	0x03, 0x5f
        /*0036*/ 	.short	0x0000


	//----- nvinfo : EIATTR_EXIT_INSTR_OFFSETS
	.align		4
        /*0038*/ 	.byte	0x04, 0x1c
        /*003a*/ 	.short	(.L_526 - .L_525)


	//   ....[0]....
.L_525:
        /*003c*/ 	.word	0x00000080


	//   ....[1]....
        /*0040*/ 	.word	0x000078c0


	//----- nvinfo : EIATTR_CTAIDZ_USED
	.align		4
.L_526:
        /*0044*/ 	.byte	0x01, 0x04
	.zero		2


	//----- nvinfo : EIATTR_CRS_STACK_SIZE
	.align		4
        /*0048*/ 	.byte	0x04, 0x1e
        /*004a*/ 	.short	(.L_528 - .L_527)
.L_527:
        /*004c*/ 	.word	0x00000000
.L_528:


//--------------------- .nv.info._ZN5flash44flash_bwd_dq_dk_dv_loop_seqk_parallel_kernelI23Flash_bwd_kernel_traitsILi128ELi64ELi64ELi8ELi4ELi2ELi2ELb1ELb0EN7cutlass10bfloat16_tE19Flash_kernel_traitsILi128ELi64ELi64ELi8ES3_EELb0ELb0ELb1ELb0ELb0ELb0ELb1EEEvNS_16Flash_bwd_paramsE --------------------------
	.section	.nv.info._ZN5flash44flash_bwd_dq_dk_dv_loop_seqk_parallel_kernelI23Flash_bwd_kernel_traitsILi128ELi64ELi64ELi8ELi4ELi2ELi2ELb1ELb0EN7cutlass10bfloat16_tE19Flash_kernel_traitsILi128ELi64ELi64ELi8ES3_EELb0ELb0ELb1ELb0ELb0ELb0ELb1EEEvNS_16Flash_bwd_paramsE,"",@"SHT_CUDA_INFO"
	.sectionflags	@""
	.align	4


	//----- nvinfo : EIATTR_CUDA_API_VERSION
	.align		4
        /*0000*/ 	.byte	0x04, 0x37
        /*0002*/ 	.short	(.L_530 - .L_529)
.L_529:
        /*0004*/ 	.word	0x00000082


	//----- nvinfo : EIATTR_SW2861232_WAR
	.align		4
.L_530:
        /*0008*/ 	.byte	0x01, 0x35
	.zero		2


	//----- nvinfo : EIATTR_PARAM_CBANK
	.align		4
        /*000c*/ 	.byte	0x04, 0x0a
        /*000e*/ 	.short	(.L_532 - .L_531)
	.align		4
.L_531:
        /*0010*/ 	.word	index@(.nv.constant0._ZN5flash44flash_bwd_dq_dk_dv_loop_seqk_parallel_kernelI23Flash_bwd_kernel_traitsILi128ELi64ELi64ELi8ELi4ELi2ELi2ELb1ELb0EN7cutlass10bfloat16_tE19Flash_kernel_traitsILi128ELi64ELi64ELi8ES3_EELb0ELb0ELb1ELb0ELb0ELb0ELb1EEEvNS_16Flash_bwd_paramsE)
        /*0014*/ 	.short	0x0160
        /*0016*/ 	.short	0x0280


	//----- nvinfo : EIATTR_CBANK_PARAM_SIZE
	.align		4
.L_532:
        /*0018*/ 	.byte	0x03, 0x19
        /*001a*/ 	.short	0x0280


	//----- nvinfo : EIATTR_KPARAM_INFO
	.align		4
        /*001c*/ 	.byte	0x04, 0x17
        /*001e*/ 	.short	(.L_534 - .L_533)
.L_533:
        /*0020*/ 	.word	0x00000000
        /*0024*/ 	.short	0x0000
        /*0026*/ 	.short	0x0000
        /*0028*/ 	.byte	0x00, 0xf0, 0x01, 0x0a


	//----- nvinfo : EIATTR_MAXREG_COUNT
	.align		4
.L_534:
        /*002c*/ 	.byte	0x03, 0x1b
        /*002e*/ 	.short	0x00ff


	//----- nvinfo : EIATTR_NUM_BARRIERS
	.align		4
        /*0030*/ 	.byte	0x02, 0x4c
        /*0032*/ 	.byte	0x01
	.zero		1


	//----- nvinfo : EIATTR_ANNOTATIONS
	.align		4
        /*0034*/ 	.byte	0x04, 0x55
        /*0036*/ 	.short	(.L_536 - .L_535)


	//   ....[0]....
.L_535:
        /* <DEDUP_REMOVED lines=8> */


	//----- nvinfo : EIATTR_MERCURY_ISA_VERSION
	.align		4
.L_536:
        /*00a0*/ 	.byte	0x03, 0x5f
        /*00a2*/ 	.short	0x0000


	//----- nvinfo : EIATTR_EXIT_INSTR_OFFSETS
	.align		4
        /*00a4*/ 	.byte	0x04, 0x1c
        /*00a6*/ 	.short	(.L_538 - .L_537)


	//   ....[0]....
.L_537:
        /*00a8*/ 	.word	0x00000090


	//   ....[1]....
        /*00ac*/ 	.word	0x00007690


	//----- nvinfo : EIATTR_CTAIDZ_USED
	.align		4
.L_538:
        /*00b0*/ 	.byte	0x01, 0x04
	.zero		2


	//----- nvinfo : EIATTR_CRS_STACK_SIZE
	.align		4
        /*00b4*/ 	.byte	0x04, 0x1e
        /*00b6*/ 	.short	(.L_540 - .L_539)
.L_539:
        /*00b8*/ 	.word	0x00000000
.L_540:


//--------------------- .nv.info._ZN5flash44flash_bwd_dq_dk_dv_loop_seqk_parallel_kernelI23Flash_bwd_kernel_traitsILi128ELi64ELi64ELi8ELi4ELi2ELi2ELb1ELb0EN7cutlass10bfloat16_tE19Flash_kernel_traitsILi128ELi64ELi64ELi8ES3_EELb1ELb0ELb0ELb0ELb1ELb1ELb0EEEvNS_16Flash_bwd_paramsE --------------------------
	.section	.nv.info._ZN5flash44flash_bwd_dq_dk_dv_loop_seqk_parallel_kernelI23Flash_bwd_kernel_traitsILi128ELi64ELi64ELi8ELi4ELi2ELi2ELb1ELb0EN7cutlass10bfloat16_tE19Flash_kernel_traitsILi128ELi64ELi64ELi8ES3_EELb1ELb0ELb0ELb0ELb1ELb1ELb0EEEvNS_16Flash_bwd_paramsE,"",@"SHT_CUDA_INFO"
	.sectionflags	@""
	.align	4


	//----- nvinfo : EIATTR_CUDA_API_VERSION
	.align		4
        /*0000*/ 	.byte	0x04, 0x37
        /*0002*/ 	.short	(.L_542 - .L_541)
.L_541:
        /*0004*/ 	.word	0x00000082


	//----- nvinfo : EIATTR_SW2861232_WAR
	.align		4
.L_542:
        /*0008*/ 	.byte	0x01, 0x35
	.zero		2


	//----- nvinfo : EIATTR_PARAM_CBANK
	.align		4
        /*000c*/ 	.byte	0x04, 0x0a
        /*000e*/ 	.short	(.L_544 - .L_543)
	.align		4
.L_543:
        /*0010*/ 	.word	index@(.nv.constant0._ZN5flash44flash_bwd_dq_dk_dv_loop_seqk_parallel_kernelI23Flash_bwd_kernel_traitsILi128ELi64ELi64ELi8ELi4ELi2ELi2ELb1ELb0EN7cutlass10bfloat16_tE19Flash_kernel_traitsILi128ELi64ELi64ELi8ES3_EELb1ELb0ELb0ELb0ELb1ELb1ELb0EEEvNS_16Flash_bwd_paramsE)
        /*0014*/ 	.short	0x0160
        /*0016*/ 	.short	0x0280


	//----- nvinfo : EIATTR_CBANK_PARAM_SIZE
	.align		4
.L_544:
        /*0018*/ 	.byte	0x03, 0x19
        /*001a*/ 	.short	0x0280


	//----- nvinfo : EIATTR_KPARAM_INFO
	.align		4
        /*001c*/ 	.byte	0x04, 0x17
        /*001e*/ 	.short	(.L_546 - .L_545)
.L_545:
        /*0020*/ 	.word	0x00000000
        /*0024*/ 	.short	0x0000
        /*0026*/ 	.short	0x0000
        /*0028*/ 	.byte	0x00, 0xf0, 0x01, 0x0a


	//----- nvinfo : EIATTR_MAXREG_COUNT
	.align		4
.L_546:
        /*002c*/ 	.byte	0x03, 0x1b
        /*002e*/ 	.short	0x00ff


	//----- nvinfo : EIATTR_NUM_BARRIERS
	.align		4
        /*0030*/ 	.byte	0x02, 0x4c
        /*0032*/ 	.byte	0x01
	.zero		1


	//----- nvinfo : EIATTR_ANNOTATIONS
	.align		4
        /*0034*/ 	.byte	0x04, 0x55
        /*0036*/ 	.short	(.L_548 - .L_547)


	//   ....[0]....
.L_547:
        /* <DEDUP_REMOVED lines=13> */


	//----- nvinfo : EIATTR_MERCURY_ISA_VERSION
	.align		4
.L_548:
        /*00f8*/ 	.byte	0x03, 0x5f
        /*00fa*/ 	.short	0x0000


	//----- nvinfo : EIATTR_EXIT_INSTR_OFFSETS
	.align		4
        /*00fc*/ 	.byte	0x04, 0x1c
        /*00fe*/ 	.short	(.L_550 - .L_549)


	//   ....[0]....
.L_549:
        /*0100*/ 	.word	0x00000090


	//   ....[1]....
        /*0104*/ 	.word	0x000057a0


	//----- nvinfo : EIATTR_CTAIDZ_USED
	.align		4
.L_550:
        /*0108*/ 	.byte	0x01, 0x04
	.zero		2


//--------------------- .nv.info._ZN5flash44flash_bwd_dq_dk_dv_loop_seqk_parallel_kernelI23Flash_bwd_kernel_traitsILi128ELi64ELi64ELi8ELi4ELi2ELi2ELb1ELb0EN7cutlass10bfloat16_tE19Flash_kernel_traitsILi128ELi64ELi64ELi8ES3_EELb0ELb0ELb0ELb0ELb1ELb1ELb1EEEvNS_16Flash_bwd_paramsE --------------------------
	.section	.nv.info._ZN5flash44flash_bwd_dq_dk_dv_loop_seqk_parallel_kernelI23Flash_bwd_kernel_traitsILi128ELi64ELi64ELi8ELi4ELi2ELi2ELb1ELb0EN7cutlass10bfloat16_tE19Flash_kernel_traitsILi128ELi64ELi64ELi8ES3_EELb0ELb0ELb0ELb0ELb1ELb1ELb1EEEvNS_16Flash_bwd_paramsE,"",@"SHT_CUDA_INFO"
	.sectionflags	@""
	.align	4


	//----- nvinfo : EIATTR_CUDA_API_VERSION
	.align		4
        /*0000*/ 	.byte	0x04, 0x37
        /*0002*/ 	.short	(.L_552 - .L_551)
.L_551:
        /*0004*/ 	.word	0x00000082


	//----- nvinfo : EIATTR_SW2861232_WAR
	.align		4
.L_552:
        /*0008*/ 	.byte	0x01, 0x35
	.zero		2


	//----- nvinfo : EIATTR_PARAM_CBANK
	.align		4
        /*000c*/ 	.byte	0x04, 0x0a
        /*000e*/ 	.short	(.L_554 - .L_553)
	.align		4
.L_553:
        /*0010*/ 	.word	index@(.nv.constant0._ZN5flash44flash_bwd_dq_dk_dv_loop_seqk_parallel_kernelI23Flash_bwd_kernel_traitsILi128ELi64ELi64ELi8ELi4ELi2ELi2ELb1ELb0EN7cutlass10bfloat16_tE19Flash_kernel_traitsILi128ELi64ELi64ELi8ES3_EELb0ELb0ELb0ELb0ELb1ELb1ELb1EEEvNS_16Flash_bwd_paramsE)
        /*0014*/ 	.short	0x0160
        /*0016*/ 	.short	0x0280


	//----- nvinfo : EIATTR_CBANK_PARAM_SIZE
	.align		4
.L_554:
        /*0018*/ 	.byte	0x03, 0x19
        /*001a*/ 	.short	0x0280


	//----- nvinfo : EIATTR_KPARAM_INFO
	.align		4
        /*001c*/ 	.byte	0x04, 0x17
        /*001e*/ 	.short	(.L_556 - .L_555)
.L_555:
        /*0020*/ 	.word	0x00000000
        /*0024*/ 	.short	0x0000
        /*0026*/ 	.short	0x0000
        /*0028*/ 	.byte	0x00, 0xf0, 0x01, 0x0a


	//----- nvinfo : EIATTR_MAXREG_COUNT
	.align		4
.L_556:
        /*002c*/ 	.byte	0x03, 0x1b
        /*002e*/ 	.short	0x00ff


	//----- nvinfo : EIATTR_NUM_BARRIERS
	.align		4
        /*0030*/ 	.byte	0x02, 0x4c
        /*0032*/ 	.byte	0x01
	.zero		1


	//----- nvinfo : EIATTR_ANNOTATIONS
	.align		4
        /*0034*/ 	.byte	0x04, 0x55
        /*0036*/ 	.short	(.L_558 - .L_557)


	//   ....[0]....
.L_557:
        /*0038*/ 	.word	0x00000001
        /*003c*/ 	.byte	0x20, 0x03, 0x00, 0x00, 0x01, 0x00, 0x00, 0x00, 0xf0, 0x05, 0x00, 0x00, 0x01, 0x00, 0x00, 0x00
        /*004c*/ 	.byte	0x90, 0x07, 0x00, 0x00, 0x01, 0x00, 0x00, 0x00, 0x40, 0x08, 0x00, 0x00, 0x01, 0x00, 0x00, 0x00
        /*005c*/ 	.byte	0x10, 0x11, 0x00, 0x00, 0x01, 0x00, 0x00, 0x00, 0x90, 0x12, 0x00, 0x00, 0x01, 0x00, 0x00, 0x00
        /*006c*/ 	.byte	0xe0, 0x12, 0x00, 0x00, 0x01, 0x00, 0x00, 0x00, 0x90, 0x13, 0x00, 0x00


	//----- nvinfo : EIATTR_MERCURY_ISA_VERSION
	.align		4
.L_558:
        /*0078*/ 	.byte	0x03, 0x5f
        /*007a*/ 	.short	0x0000


	//----- nvinfo : EIATTR_EXIT_INSTR_OFFSETS
	.align		4
        /*007c*/ 	.byte	0x04, 0x1c
        /*007e*/ 	.short	(.L_560 - .L_559)


	//   ....[0]....
.L_559:
        /*0080*/ 	.word	0x00000090


	//   ....[1]....
        /*0084*/ 	.word	0x00004f00


	//----- nvinfo : EIATTR_CTAIDZ_USED
	.align		4
.L_560:
        /*0088*/ 	.byte	0x01, 0x04
	.zero		2


//--------------------- .nv.info._ZN5flash44flash_bwd_dq_dk_dv_loop_seqk_parallel_kernelI23Flash_bwd_kernel_traitsILi128ELi64ELi64ELi8ELi4ELi2ELi2ELb1ELb0EN7cutlass10bfloat16_tE19Flash_kernel_traitsILi128ELi64ELi64ELi8ES3_EELb1ELb0ELb0ELb1ELb0ELb0ELb0EEEvNS_16Flash_bwd_paramsE --------------------------
	.section	.nv.info._ZN5flash44flash_bwd_dq_dk_dv_loop_seqk_parallel_kernelI23Flash_bwd_kernel_traitsILi128ELi64ELi64ELi8ELi4ELi2ELi2ELb1ELb0EN7cutlass10bfloat16_tE19Flash_kernel_traitsILi128ELi64ELi64ELi8ES3_EELb1ELb0ELb0ELb1ELb0ELb0ELb0EEEvNS_16Flash_bwd_paramsE,"",@"SHT_CUDA_INFO"
	.sectionflags	@""
	.align	4


	//----- nvinfo : EIATTR_CUDA_API_VERSION
	.align		4
        /*0000*/ 	.byte	0x04, 0x37
        /*0002*/ 	.short	(.L_562 - .L_561)
.L_561:
        /*0004*/ 	.word	0x00000082


	//----- nvinfo : EIATTR_SW2861232_WAR
	.align		4
.L_562:
        /*0008*/ 	.byte	0x01, 0x35
	.zero		2


	//----- nvinfo : EIATTR_PARAM_CBANK
	.align		4
        /*000c*/ 	.byte	0x04, 0x0a
        /*000e*/ 	.short	(.L_564 - .L_563)
	.align		4
.L_563:
        /*0010*/ 	.word	index@(.nv.constant0._ZN5flash44flash_bwd_dq_dk_dv_loop_seqk_parallel_kernelI23Flash_bwd_kernel_traitsILi128ELi64ELi64ELi8ELi4ELi2ELi2ELb1ELb0EN7cutlass10bfloat16_tE19Flash_kernel_traitsILi128ELi64ELi64ELi8ES3_EELb1ELb0ELb0ELb1ELb0ELb0ELb0EEEvNS_16Flash_bwd_paramsE)
        /*0014*/ 	.short	0x0160
        /*0016*/ 	.short	0x0280


	//----- nvinfo : EIATTR_CBANK_PARAM_SIZE
	.align		4
.L_564:
        /*0018*/ 	.byte	0x03, 0x19
        /*001a*/ 	.short	0x0280


	//----- nvinfo : EIATTR_KPARAM_INFO
	.align		4
        /*001c*/ 	.byte	0x04, 0x17
        /*001e*/ 	.short	(.L_566 - .L_565)
.L_565:
        /*0020*/ 	.word	0x00000000
        /*0024*/ 	.short	0x0000
        /*0026*/ 	.short	0x0000
        /*0028*/ 	.byte	0x00, 0xf0, 0x01, 0x0a


	//----- nvinfo : EIATTR_MAXREG_COUNT
	.align		4
.L_566:
        /*002c*/ 	.byte	0x03, 0x1b
        /*002e*/ 	.short	0x00ff


	//----- nvinfo : EIATTR_NUM_BARRIERS
	.align		4
        /*0030*/ 	.byte	0x02, 0x4c
        /*0032*/ 	.byte	0x01
	.zero		1


	//----- nvinfo : EIATTR_ANNOTATIONS
	.align		4
        /*0034*/ 	.byte	0x04, 0x55
        /*0036*/ 	.short	(.L_568 - .L_567)


	//   ....[0]....
.L_567:
        /* <DEDUP_REMOVED lines=22> */


	//----- nvinfo : EIATTR_MERCURY_ISA_VERSION
	.align		4
.L_568:
        /*0188*/ 	.byte	0x03, 0x5f
        /*018a*/ 	.short	0x0000


	//----- nvinfo : EIATTR_EXIT_INSTR_OFFSETS
	.align		4
        /*018c*/ 	.byte	0x04, 0x1c
        /*018e*/ 	.short	(.L_570 - .L_569)


	//   ....[0]....
.L_569:
        /*0190*/ 	.word	0x00000090


	//   ....[1]....
        /*0194*/ 	.word	0x000080a0


	//----- nvinfo : EIATTR_CTAIDZ_USED
	.align		4
.L_570:
        /*0198*/ 	.byte	0x01, 0x04
	.zero		2


	//----- nvinfo : EIATTR_CRS_STACK_SIZE
	.align		4
        /*019c*/ 	.byte	0x04, 0x1e
        /*019e*/ 	.short	(.L_572 - .L_571)
.L_571:
        /*01a0*/ 	.word	0x00000000
.L_572:


//--------------------- .nv.info._ZN5flash44flash_bwd_dq_dk_dv_loop_seqk_parallel_kernelI23Flash_bwd_kernel_traitsILi128ELi64ELi64ELi8ELi4ELi2ELi2ELb1ELb0EN7cutlass10bfloat16_tE19Flash_kernel_traitsILi128ELi64ELi64ELi8ES3_EELb0ELb0ELb0ELb1ELb0ELb0ELb1EEEvNS_16Flash_bwd_paramsE --------------------------
	.section	.nv.info._ZN5flash44flash_bwd_dq_dk_dv_loop_seqk_parallel_kernelI23Flash_bwd_kernel_traitsILi128ELi64ELi64ELi8ELi4ELi2ELi2ELb1ELb0EN7cutlass10bfloat16_tE19Flash_kernel_traitsILi128ELi64ELi64ELi8ES3_EELb0ELb0ELb0ELb1ELb0ELb0ELb1EEEvNS_16Flash_bwd_paramsE,"",@"SHT_CUDA_INFO"
	.sectionflags	@""
	.align	4


	//----- nvinfo : EIATTR_CUDA_API_VERSION
	.align		4
        /*0000*/ 	.byte	0x04, 0x37
        /*0002*/ 	.short	(.L_574 - .L_573)
.L_573:
        /*0004*/ 	.word	0x00000082


	//----- nvinfo : EIATTR_SW2861232_WAR
	.align		4
.L_574:
        /*0008*/ 	.byte	0x01, 0x35
	.zero		2


	//----- nvinfo : EIATTR_PARAM_CBANK
	.align		4
        /*000c*/ 	.byte	0x04, 0x0a
        /*000e*/ 	.short	(.L_576 - .L_575)
	.align		4
.L_575:
        /*0010*/ 	.word	index@(.nv.constant0._ZN5flash44flash_bwd_dq_dk_dv_loop_seqk_parallel_kernelI23Flash_bwd_kernel_traitsILi128ELi64ELi64ELi8ELi4ELi2ELi2ELb1ELb0EN7cutlass10bfloat16_tE19Flash_kernel_traitsILi128ELi64ELi64ELi8ES3_EELb0ELb0ELb0ELb1ELb0ELb0ELb1EEEvNS_16Flash_bwd_paramsE)
        /*0014*/ 	.short	0x0160
        /*0016*/ 	.short	0x0280


	//----- nvinfo : EIATTR_CBANK_PARAM_SIZE
	.align		4
.L_576:
        /*0018*/ 	.byte	0x03, 0x19
        /*001a*/ 	.short	0x0280


	//----- nvinfo : EIATTR_KPARAM_INFO
	.align		4
        /*001c*/ 	.byte	0x04, 0x17
        /*001e*/ 	.short	(.L_578 - .L_577)
.L_577:
        /*0020*/ 	.word	0x00000000
        /*0024*/ 	.short	0x0000
        /*0026*/ 	.short	0x0000
        /*0028*/ 	.byte	0x00, 0xf0, 0x01, 0x0a


	//----- nvinfo : EIATTR_MAXREG_COUNT
	.align		4
.L_578:
        /*002c*/ 	.byte	0x03, 0x1b
        /*002e*/ 	.short	0x00ff


	//----- nvinfo : EIATTR_NUM_BARRIERS
	.align		4
        /*0030*/ 	.byte	0x02, 0x4c
        /*0032*/ 	.byte	0x01
	.zero		1


	//----- nvinfo : EIATTR_ANNOTATIONS
	.align		4
        /*0034*/ 	.byte	0x04, 0x55
        /*0036*/ 	.short	(.L_580 - .L_579)


	//   ....[0]....
.L_579:
        /* <DEDUP_REMOVED lines=17> */


	//----- nvinfo : EIATTR_MERCURY_ISA_VERSION
	.align		4
.L_580:
        /*0130*/ 	.byte	0x03, 0x5f
        /*0132*/ 	.short	0x0000


	//----- nvinfo : EIATTR_EXIT_INSTR_OFFSETS
	.align		4
        /*0134*/ 	.byte	0x04, 0x1c
        /*0136*/ 	.short	(.L_582 - .L_581)


	//   ....[0]....
.L_581:
        /*0138*/ 	.word	0x00000090


	//   ....[1]....
        /*013c*/ 	.word	0x00007930


	//----- nvinfo : EIATTR_CTAIDZ_USED
	.align		4
.L_582:
        /*0140*/ 	.byte	0x01, 0x04
	.zero		2


	//----- nvinfo : EIATTR_CRS_STACK_SIZE
	.align		4
        /*0144*/ 	.byte	0x04, 0x1e
        /*0146*/ 	.short	(.L_584 - .L_583)
.L_583:
        /*0148*/ 	.word	0x00000000
.L_584:


//--------------------- .nv.info._ZN5flash44flash_bwd_dq_dk_dv_loop_seqk_parallel_kernelI23Flash_bwd_kernel_traitsILi128ELi64ELi64ELi8ELi4ELi2ELi2ELb1ELb0EN7cutlass10bfloat16_tE19Flash_kernel_traitsILi128ELi64ELi64ELi8ES3_EELb1ELb0ELb1ELb0ELb0ELb1ELb0EEEvNS_16Flash_bwd_paramsE --------------------------
	.section	.nv.info._ZN5flash44flash_bwd_dq_dk_dv_loop_seqk_parallel_kernelI23Flash_bwd_kernel_traitsILi128ELi64ELi64ELi8ELi4ELi2ELi2ELb1ELb0EN7cutlass10bfloat16_tE19Flash_kernel_traitsILi128ELi64ELi64ELi8ES3_EELb1ELb0ELb1ELb0ELb0ELb1ELb0EEEvNS_16Flash_bwd_paramsE,"",@"SHT_CUDA_INFO"
	.sectionflags	@""
	.align	4


	//----- nvinfo : EIATTR_CUDA_API_VERSION
	.align		4
        /*0000*/ 	.byte	0x04, 0x37
        /*0002*/ 	.short	(.L_586 - .L_585)
.L_585:
        /*0004*/ 	.word	0x00000082


	//----- nvinfo : EIATTR_SW2861232_WAR
	.align		4
.L_586:
        /*0008*/ 	.byte	0x01, 0x35
	.zero		2


	//----- nvinfo : EIATTR_PARAM_CBANK
	.align		4
        /*000c*/ 	.byte	0x04, 0x0a
        /*000e*/ 	.short	(.L_588 - .L_587)
	.align		4
.L_587:
        /*0010*/ 	.word	index@(.nv.constant0._ZN5flash44flash_bwd_dq_dk_dv_loop_seqk_parallel_kernelI23Flash_bwd_kernel_traitsILi128ELi64ELi64ELi8ELi4ELi2ELi2ELb1ELb0EN7cutlass10bfloat16_tE19Flash_kernel_traitsILi128ELi64ELi64ELi8ES3_EELb1ELb0ELb1ELb0ELb0ELb1ELb0EEEvNS_16Flash_bwd_paramsE)
        /*0014*/ 	.short	0x0160
        /*0016*/ 	.short	0x0280


	//----- nvinfo : EIATTR_CBANK_PARAM_SIZE
	.align		4
.L_588:
        /*0018*/ 	.byte	0x03, 0x19
        /*001a*/ 	.short	0x0280


	//----- nvinfo : EIATTR_KPARAM_INFO
	.align		4
        /*001c*/ 	.byte	0x04, 0x17
        /*001e*/ 	.short	(.L_590 - .L_589)
.L_589:
        /*0020*/ 	.word	0x00000000
        /*0024*/ 	.short	0x0000
        /*0026*/ 	.short	0x0000
        /*0028*/ 	.byte	0x00, 0xf0, 0x01, 0x0a


	//----- nvinfo : EIATTR_MAXREG_COUNT
	.align		4
.L_590:
        /*002c*/ 	.byte	0x03, 0x1b
        /*002e*/ 	.short	0x00ff


	//----- nvinfo : EIATTR_NUM_BARRIERS
	.align		4
        /*0030*/ 	.byte	0x02, 0x4c
        /*0032*/ 	.byte	0x01
	.zero		1


	//----- nvinfo : EIATTR_ANNOTATIONS
	.align		4
        /*0034*/ 	.byte	0x04, 0x55
        /*0036*/ 	.short	(.L_592 - .L_591)


	//   ....[0]....
.L_591:
        /*0038*/ 	.word	0x00000001
        /*003c*/ 	.byte	0x20, 0x05, 0x00, 0x00, 0x01, 0x00, 0x00, 0x00, 0xb0, 0x05, 0x00, 0x00, 0x01, 0x00, 0x00, 0x00
        /*004c*/ 	.byte	0xd0, 0x1e, 0x00, 0x00, 0x01, 0x00, 0x00, 0x00, 0x70, 0x25, 0x00, 0x00


	//----- nvinfo : EIATTR_MERCURY_ISA_VERSION
	.align		4
.L_592:
        /*0058*/ 	.byte	0x03, 0x5f
        /*005a*/ 	.short	0x0000


	//----- nvinfo : EIATTR_EXIT_INSTR_OFFSETS
	.align		4
        /*005c*/ 	.byte	0x04, 0x1c
        /*005e*/ 	.short	(.L_594 - .L_593)


	//   ....[0]....
.L_593:
        /*0060*/ 	.word	0x00000090


	//   ....[1]....
        /*0064*/ 	.word	0x00006c60


	//----- nvinfo : EIATTR_CTAIDZ_USED
	.align		4
.L_594:
        /*0068*/ 	.byte	0x01, 0x04
	.zero		2


	//----- nvinfo : EIATTR_CRS_STACK_SIZE
	.align		4
        /*006c*/ 	.byte	0x04, 0x1e
        /*006e*/ 	.short	(.L_596 - .L_595)
.L_595:
        /*0070*/ 	.word	0x00000000
.L_596:


//--------------------- .nv.info._ZN5flash44flash_bwd_dq_dk_dv_loop_seqk_parallel_kernelI23Flash_bwd_kernel_traitsILi128ELi64ELi64ELi8ELi4ELi2ELi2ELb1ELb0EN7cutlass10bfloat16_tE19Flash_kernel_traitsILi128ELi64ELi64ELi8ES3_EELb0ELb0ELb1ELb0ELb0ELb1ELb1EEEvNS_16Flash_bwd_paramsE --------------------------
	.section	.nv.info._ZN5flash44flash_bwd_dq_dk_dv_loop_seqk_parallel_kernelI23Flash_bwd_kernel_traitsILi128ELi64ELi64ELi8ELi4ELi2ELi2ELb1ELb0EN7cutlass10bfloat16_tE19Flash_kernel_traitsILi128ELi64ELi64ELi8ES3_EELb0ELb0ELb1ELb0ELb0ELb1ELb1EEEvNS_16Flash_bwd_paramsE,"",@"SHT_CUDA_INFO"
	.sectionflags	@""
	.align	4


	//----- nvinfo : EIATTR_CUDA_API_VERSION
	.align		4
        /*0000*/ 	.byte	0x04, 0x37
        /*0002*/ 	.short	(.L_598 - .L_597)
.L_597:
        /*0004*/ 	.word	0x00000082


	//----- nvinfo : EIATTR_SW2861232_WAR
	.align		4
.L_598:
        /*0008*/ 	.byte	0x01, 0x35
	.zero		2


	//----- nvinfo : EIATTR_PARAM_CBANK
	.align		4
        /*000c*/ 	.byte	0x04, 0x0a
        /*000e*/ 	.short	(.L_600 - .L_599)
	.align		4
.L_599:
        /*0010*/ 	.word	index@(.nv.constant0._ZN5flash44flash_bwd_dq_dk_dv_loop_seqk_parallel_kernelI23Flash_bwd_kernel_traitsILi128ELi64ELi64ELi8ELi4ELi2ELi2ELb1ELb0EN7cutlass10bfloat16_tE19Flash_kernel_traitsILi128ELi64ELi64ELi8ES3_EELb0ELb0ELb1ELb0ELb0ELb1ELb1EEEvNS_16Flash_bwd_paramsE)
        /*0014*/ 	.short	0x0160
        /*0016*/ 	.short	0x0280


	//----- nvinfo : EIATTR_CBANK_PARAM_SIZE
	.align		4
.L_600:
        /*0018*/ 	.byte	0x03, 0x19
        /*001a*/ 	.short	0x0280


	//----- nvinfo : EIATTR_KPARAM_INFO
	.align		4
        /*001c*/ 	.byte	0x04, 0x17
        /*001e*/ 	.short	(.L_602 - .L_601)
.L_601:
        /*0020*/ 	.word	0x00000000
        /*0024*/ 	.short	0x0000
        /*0026*/ 	.short	0x0000
        /*0028*/ 	.byte	0x00, 0xf0, 0x01, 0x0a


	//----- nvinfo : EIATTR_MAXREG_COUNT
	.align		4
.L_602:
        /*002c*/ 	.byte	0x03, 0x1b
        /*002e*/ 	.short	0x00ff


	//----- nvinfo : EIATTR_NUM_BARRIERS
	.align		4
        /*0030*/ 	.byte	0x02, 0x4c
        /*0032*/ 	.byte	0x01
	.zero		1


	//----- nvinfo : EIATTR_ANNOTATIONS
	.align		4
        /*0034*/ 	.byte	0x04, 0x55
        /*0036*/ 	.short	(.L_604 - .L_603)


	//   ....[0]....
.L_603:
        /* <DEDUP_REMOVED lines=10> */


	//----- nvinfo : EIATTR_MERCURY_ISA_VERSION
	.align		4
.L_604:
        /*00c0*/ 	.byte	0x03, 0x5f
        /*00c2*/ 	.short	0x0000


	//----- nvinfo : EIATTR_EXIT_INSTR_OFFSETS
	.align		4
        /*00c4*/ 	.byte	0x04, 0x1c
        /*00c6*/ 	.short	(.L_606 - .L_605)


	//   ....[0]....
.L_605:
        /*00c8*/ 	.word	0x00000090


	//   ....[1]....
        /*00cc*/ 	.word	0x000069c0


	//----- nvinfo : EIATTR_CTAIDZ_USED
	.align		4
.L_606:
        /*00d0*/ 	.byte	0x01, 0x04
	.zero		2


	//----- nvinfo : EIATTR_CRS_STACK_SIZE
	.align		4
        /*00d4*/ 	.byte	0x04, 0x1e
        /*00d6*/ 	.short	(.L_608 - .L_607)
.L_607:
        /*00d8*/ 	.word	0x00000000
.L_608:


//--------------------- .nv.info._ZN5flash44flash_bwd_dq_dk_dv_loop_seqk_parallel_kernelI23Flash_bwd_kernel_traitsILi128ELi64ELi64ELi8ELi4ELi2ELi2ELb1ELb0EN7cutlass10bfloat16_tE19Flash_kernel_traitsILi128ELi64ELi64ELi8ES3_EELb1ELb0ELb1ELb1ELb0ELb0ELb0EEEvNS_16Flash_bwd_paramsE --------------------------
	.section	.nv.info._ZN5flash44flash_bwd_dq_dk_dv_loop_seqk_parallel_kernelI23Flash_bwd_kernel_traitsILi128ELi64ELi64ELi8ELi4ELi2ELi2ELb1ELb0EN7cutlass10bfloat16_tE19Flash_kernel_traitsILi128ELi64ELi64ELi8ES3_EELb1ELb0ELb1ELb1ELb0ELb0ELb0EEEvNS_16Flash_bwd_paramsE,"",@"SHT_CUDA_INFO"
	.sectionflags	@""
	.align	4


	//----- nvinfo : EIATTR_CUDA_API_VERSION
	.align		4
        /*0000*/ 	.byte	0x04, 0x37
        /*0002*/ 	.short	(.L_610 - .L_609)
.L_609:
        /*0004*/ 	.word	0x00000082


	//----- nvinfo : EIATTR_SW2861232_WAR
	.align		4
.L_610:
        /*0008*/ 	.byte	0x01, 0x35
	.zero		2


	//----- nvinfo : EIATTR_PARAM_CBANK
	.align		4
        /*000c*/ 	.byte	0x04, 0x0a
        /*000e*/ 	.short	(.L_612 - .L_611)
	.align		4
.L_611:
        /*0010*/ 	.word	index@(.nv.constant0._ZN5flash44flash_bwd_dq_dk_dv_loop_seqk_parallel_kernelI23Flash_bwd_kernel_traitsILi128ELi64ELi64ELi8ELi4ELi2ELi2ELb1ELb0EN7cutlass10bfloat16_tE19Flash_kernel_traitsILi128ELi64ELi64ELi8ES3_EELb1ELb0ELb1ELb1ELb0ELb0ELb0EEEvNS_16Flash_bwd_paramsE)
        /*0014*/ 	.short	0x0160
        /*0016*/ 	.short	0x0280


	//----- nvinfo : EIATTR_CBANK_PARAM_SIZE
	.align		4
.L_612:
        /*0018*/ 	.byte	0x03, 0x19
        /*001a*/ 	.short	0x0280


	//----- nvinfo : EIATTR_KPARAM_INFO
	.align		4
        /*001c*/ 	.byte	0x04, 0x17
        /*001e*/ 	.short	(.L_614 - .L_613)
.L_613:
        /*0020*/ 	.word	0x00000000
        /*0024*/ 	.short	0x0000
        /*0026*/ 	.short	0x0000
        /*0028*/ 	.byte	0x00, 0xf0, 0x01, 0x0a


	//----- nvinfo : EIATTR_MAXREG_COUNT
	.align		4
.L_614:
        /*002c*/ 	.byte	0x03, 0x1b
        /*002e*/ 	.short	0x00ff


	//----- nvinfo : EIATTR_NUM_BARRIERS
	.align		4
        /*0030*/ 	.byte	0x02, 0x4c
        /*0032*/ 	.byte	0x01
	.zero		1


	//----- nvinfo : EIATTR_ANNOTATIONS
	.align		4
        /*0034*/ 	.byte	0x04, 0x55
        /*0036*/ 	.short	(.L_616 - .L_615)


	//   ....[0]....
.L_615:
        /*0038*/ 	.word	0x00000001
        /*003c*/ 	.byte	0x90, 0x03, 0x00, 0x00, 0x01, 0x00, 0x00, 0x00, 0x50, 0x05, 0x00, 0x00, 0x01, 0x00, 0x00, 0x00
        /*004c*/ 	.byte	0x30, 0x0a, 0x00, 0x00, 0x01, 0x00, 0x00, 0x00, 0xa0, 0x1f, 0x00, 0x00, 0x01, 0x00, 0x00, 0x00
        /*005c*/ 	.byte	0x20, 0x45, 0x00, 0x00, 0x01, 0x00, 0x00, 0x00, 0xd0, 0x6d, 0x00, 0x00, 0x01, 0x00, 0x00, 0x00
        /*006c*/ 	.byte	0x00, 0x78, 0x00, 0x00


	//----- nvinfo : EIATTR_MERCURY_ISA_VERSION
	.align		4
.L_616:
        /*0070*/ 	.byte	0x03, 0x5f
        /*0072*/ 	.short	0x0000


	//----- nvinfo : EIATTR_EXIT_INSTR_OFFSETS
	.align		4
        /*0074*/ 	.byte	0x04, 0x1c
        /*0076*/ 	.short	(.L_618 - .L_617)


	//   ....[0]....
.L_617:
        /*0078*/ 	.word	0x00000090


	//   ....[1]....
        /*007c*/ 	.word	0x00007f30


	//----- nvinfo : EIATTR_CTAIDZ_USED
	.align		4
.L_618:
        /*0080*/ 	.byte	0x01, 0x04
	.zero		2


	//----- nvinfo : EIATTR_CRS_STACK_SIZE
	.align		4
        /*0084*/ 	.byte	0x04, 0x1e
        /*0086*/ 	.short	(.L_620 - .L_619)
.L_619:
        /*0088*/ 	.word	0x00000000
.L_620:


//--------------------- .nv.info._ZN5flash44flash_bwd_dq_dk_dv_loop_seqk_parallel_kernelI23Flash_bwd_kernel_traitsILi128ELi64ELi64ELi8ELi4ELi2ELi2ELb1ELb0EN7cutlass10bfloat16_tE19Flash_kernel_traitsILi128ELi64ELi64ELi8ES3_EELb0ELb0ELb1ELb1ELb0ELb0ELb1EEEvNS_16Flash_bwd_paramsE --------------------------
	.section	.nv.info._ZN5flash44flash_bwd_dq_dk_dv_loop_seqk_parallel_kernelI23Flash_bwd_kernel_traitsILi128ELi64ELi64ELi8ELi4ELi2ELi2ELb1ELb0EN7cutlass10bfloat16_tE19Flash_kernel_traitsILi128ELi64ELi64ELi8ES3_EELb0ELb0ELb1ELb1ELb0ELb0ELb1EEEvNS_16Flash_bwd_paramsE,"",@"SHT_CUDA_INFO"
	.sectionflags	@""
	.align	4


	//----- nvinfo : EIATTR_CUDA_API_VERSION
	.align		4
        /*0000*/ 	.byte	0x04, 0x37
        /*0002*/ 	.short	(.L_622 - .L_621)
.L_621:
        /*0004*/ 	.word	0x00000082


	//----- nvinfo : EIATTR_SW2861232_WAR
	.align		4
.L_622:
        /*0008*/ 	.byte	0x01, 0x35
	.zero		2


	//----- nvinfo : EIATTR_PARAM_CBANK
	.align		4
        /*000c*/ 	.byte	0x04, 0x0a
        /*000e*/ 	.short	(.L_624 - .L_623)
	.align		4
.L_623:
        /*0010*/ 	.word	index@(.nv.constant0._ZN5flash44flash_bwd_dq_dk_dv_loop_seqk_parallel_kernelI23Flash_bwd_kernel_traitsILi128ELi64ELi64ELi8ELi4ELi2ELi2ELb1ELb0EN7cutlass10bfloat16_tE19Flash_kernel_traitsILi128ELi64ELi64ELi8ES3_EELb0ELb0ELb1ELb1ELb0ELb0ELb1EEEvNS_16Flash_bwd_paramsE)
        /*0014*/ 	.short	0x0160
        /*0016*/ 	.short	0x0280


	//----- nvinfo : EIATTR_CBANK_PARAM_SIZE
	.align		4
.L_624:
        /*0018*/ 	.byte	0x03, 0x19
        /*001a*/ 	.short	0x0280


	//----- nvinfo : EIATTR_KPARAM_INFO
	.align		4
        /*001c*/ 	.byte	0x04, 0x17
        /*001e*/ 	.short	(.L_626 - .L_625)
.L_625:
        /*0020*/ 	.word	0x00000000
        /*0024*/ 	.short	0x0000
        /*0026*/ 	.short	0x0000
        /*0028*/ 	.byte	0x00, 0xf0, 0x01, 0x0a


	//----- nvinfo : EIATTR_MAXREG_COUNT
	.align		4
.L_626:
        /*002c*/ 	.byte	0x03, 0x1b
        /*002e*/ 	.short	0x00ff


	//----- nvinfo : EIATTR_NUM_BARRIERS
	.align		4
        /*0030*/ 	.byte	0x02, 0x4c
        /*0032*/ 	.byte	0x01
	.zero		1


	//----- nvinfo : EIATTR_ANNOTATIONS
	.align		4
        /*0034*/ 	.byte	0x04, 0x55
        /*0036*/ 	.short	(.L_628 - .L_627)


	//   ....[0]....
.L_627:
        /*0038*/ 	.word	0x00000001
        /*003c*/ 	.byte	0x60, 0x05, 0x00, 0x00, 0x01, 0x00, 0x00, 0x00, 0x30, 0x06, 0x00, 0x00, 0x01, 0x00, 0x00, 0x00
        /*004c*/ 	.byte	0xd0, 0x06, 0x00, 0x00, 0x01, 0x00, 0x00, 0x00, 0x50, 0x08, 0x00, 0x00, 0x01, 0x00, 0x00, 0x00
        /*005c*/ 	.byte	0xa0, 0x08, 0x00, 0x00, 0x01, 0x00, 0x00, 0x00, 0xa0, 0x0a, 0x00, 0x00, 0x01, 0x00, 0x00, 0x00
        /*006c*/ 	.byte	0xd0, 0x27, 0x00, 0x00, 0x01, 0x00, 0x00, 0x00, 0xa0, 0x2c, 0x00, 0x00, 0x01, 0x00, 0x00, 0x00
        /*007c*/ 	.byte	0xb0, 0x31, 0x00, 0x00, 0x01, 0x00, 0x00, 0x00, 0xb0, 0x45, 0x00, 0x00, 0x01, 0x00, 0x00, 0x00
        /*008c*/ 	.byte	0xf0, 0x45, 0x00, 0x00, 0x01, 0x00, 0x00, 0x00, 0x50, 0x6c, 0x00, 0x00, 0x01, 0x00, 0x00, 0x00
        /*009c*/ 	.byte	0x60, 0x6c, 0x00, 0x00, 0x01, 0x00, 0x00, 0x00, 0x70, 0x6c, 0x00, 0x00


	//----- nvinfo : EIATTR_MERCURY_ISA_VERSION
	.align		4
.L_628:
        /*00a8*/ 	.byte	0x03, 0x5f
        /*00aa*/ 	.short	0x0000


	//----- nvinfo : EIATTR_EXIT_INSTR_OFFSETS
	.align		4
        /*00ac*/ 	.byte	0x04, 0x1c
        /*00ae*/ 	.short	(.L_630 - .L_629)


	//   ....[0]....
.L_629:
        /*00b0*/ 	.word	0x00000090


	//   ....[1]....
        /*00b4*/ 	.word	0x00007b40


	//----- nvinfo : EIATTR_CTAIDZ_USED
	.align		4
.L_630:
        /*00b8*/ 	.byte	0x01, 0x04
	.zero		2


	//----- nvinfo : EIATTR_CRS_STACK_SIZE
	.align		4
        /*00bc*/ 	.byte	0x04, 0x1e
        /*00be*/ 	.short	(.L_632 - .L_631)
.L_631:
        /*00c0*/ 	.word	0x00000000
.L_632:


//--------------------- .nv.info._ZN5flash25flash_bwd_dot_do_o_kernelILb0E23Flash_bwd_kernel_traitsILi128ELi64ELi64ELi8ELi4ELi2ELi2ELb1ELb0EN7cutlass10bfloat16_tE19Flash_kernel_traitsILi128ELi64ELi64ELi8ES3_EEEEvNS_16Flash_bwd_paramsE --------------------------
	.section	.nv.info._ZN5flash25flash_bwd_dot_do_o_kernelILb0E23Flash_bwd_kernel_traitsILi128ELi64ELi64ELi8ELi4ELi2ELi2ELb1ELb0EN7cutlass10bfloat16_tE19Flash_kernel_traitsILi128ELi64ELi64ELi8ES3_EEEEvNS_16Flash_bwd_paramsE,"",@"SHT_CUDA_INFO"
	.sectionflags	@""
	.align	4


	//----- nvinfo : EIATTR_CUDA_API_VERSION
	.align		4
        /*0000*/ 	.byte	0x04, 0x37
        /*0002*/ 	.short	(.L_634 - .L_633)
.L_633:
        /*0004*/ 	.word	0x00000082


	//----- nvinfo : EIATTR_SW2861232_WAR
	.align		4
.L_634:
        /*0008*/ 	.byte	0x01, 0x35
	.zero		2


	//----- nvinfo : EIATTR_PARAM_CBANK
	.align		4
        /*000c*/ 	.byte	0x04, 0x0a
        /*000e*/ 	.short	(.L_636 - .L_635)
	.align		4
.L_635:
        /*0010*/ 	.word	index@(.nv.constant0._ZN5flash25flash_bwd_dot_do_o_kernelILb0E23Flash_bwd_kernel_traitsILi128ELi64ELi64ELi8ELi4ELi2ELi2ELb1ELb0EN7cutlass10bfloat16_tE19Flash_kernel_traitsILi128ELi64ELi64ELi8ES3_EEEEvNS_16Flash_bwd_paramsE)
        /*0014*/ 	.short	0x0160
        /*0016*/ 	.short	0x0280


	//----- nvinfo : EIATTR_CBANK_PARAM_SIZE
	.align		4
.L_636:
        /*0018*/ 	.byte	0x03, 0x19
        /*001a*/ 	.short	0x0280


	//----- nvinfo : EIATTR_KPARAM_INFO
	.align		4
        /*001c*/ 	.byte	0x04, 0x17
        /*001e*/ 	.short	(.L_638 - .L_637)
.L_637:
        /*0020*/ 	.word	0x00000000
        /*0024*/ 	.short	0x0000
        /*0026*/ 	.short	0x0000
        /*0028*/ 	.byte	0x00, 0xf0, 0x01, 0x0a


	//----- nvinfo : EIATTR_MAXREG_COUNT
	.align		4
.L_638:
        /*002c*/ 	.byte	0x03, 0x1b
        /*002e*/ 	.short	0x00ff


	//----- nvinfo : EIATTR_MERCURY_ISA_VERSION
	.align		4
        /*0030*/ 	.byte	0x03, 0x5f
        /*0032*/ 	.short	0x0000


	//----- nvinfo : EIATTR_COOP_GROUP_MASK_REGIDS
	.align		4
        /*0034*/ 	.byte	0x04, 0x29
        /*0036*/ 	.short	(.L_640 - .L_639)


	//   ....[0]....
.L_639:
        /*0038*/ 	.word	0xffffffff


	//   ....[1]....
        /*003c*/ 	.word	0xffffffff


	//   ....[2]....
        /*0040*/ 	.word	0xffffffff


	//   ....[3]....
        /*0044*/ 	.word	0xffffffff


	//   ....[4]....
        /*0048*/ 	.word	0xffffffff


	//   ....[5]....
        /*004c*/ 	.word	0xffffffff


	//----- nvinfo : EIATTR_COOP_GROUP_INSTR_OFFSETS
	.align		4
.L_640:
        /*0050*/ 	.byte	0x04, 0x28
        /*0052*/ 	.short	(.L_642 - .L_641)


	//   ....[0]....
.L_641:
        /*0054*/ 	.word	0x00001030


	//   ....[1]....
        /*0058*/ 	.word	0x00001050


	//   ....[2]....
        /*005c*/ 	.word	0x00001070


	//   ....[3]....
        /*0060*/ 	.word	0x00001090


	//   ....[4]....
        /*0064*/ 	.word	0x000010d0


	//   ....[5]....
        /*0068*/ 	.word	0x00001110


	//----- nvinfo : EIATTR_EXIT_INSTR_OFFSETS
	.align		4
.L_642:
        /*006c*/ 	.byte	0x04, 0x1c
        /*006e*/ 	.short	(.L_644 - .L_643)


	//   ....[0]....
.L_643:
        /*0070*/ 	.word	0x00000120


	//   ....[1]....
        /*0074*/ 	.word	0x00001170


	//   ....[2]....
        /*0078*/ 	.word	0x000011a0


	//----- nvinfo : EIATTR_CTAIDZ_USED
	.align		4
.L_644:
        /*007c*/ 	.byte	0x01, 0x04
	.zero		2


	//----- nvinfo : EIATTR_CRS_STACK_SIZE
	.align		4
        /*0080*/ 	.byte	0x04, 0x1e
        /*0082*/ 	.short	(.L_646 - .L_645)
.L_645:
        /*0084*/ 	.word	0x00000000
.L_646:


//--------------------- .nv.info._ZN5flash25flash_bwd_dot_do_o_kernelILb1E23Flash_bwd_kernel_traitsILi128ELi64ELi64ELi8ELi4ELi2ELi2ELb1ELb0EN7cutlass10bfloat16_tE19Flash_kernel_traitsILi128ELi64ELi64ELi8ES3_EEEEvNS_16Flash_bwd_paramsE --------------------------
	.section	.nv.info._ZN5flash25flash_bwd_dot_do_o_kernelILb1E23Flash_bwd_kernel_traitsILi128ELi64ELi64ELi8ELi4ELi2ELi2ELb1ELb0EN7cutlass10bfloat16_tE19Flash_kernel_traitsILi128ELi64ELi64ELi8ES3_EEEEvNS_16Flash_bwd_paramsE,"",@"SHT_CUDA_INFO"
	.sectionflags	@""
	.align	4


	//----- nvinfo : EIATTR_CUDA_API_VERSION
	.align		4
        /*0000*/ 	.byte	0x04, 0x37
        /*0002*/ 	.short	(.L_648 - .L_647)
.L_647:
        /*0004*/ 	.word	0x00000082


	//----- nvinfo : EIATTR_SW2861232_WAR
	.align		4
.L_648:
        /*0008*/ 	.byte	0x01, 0x35
	.zero		2


	//----- nvinfo : EIATTR_PARAM_CBANK
	.align		4
        /*000c*/ 	.byte	0x04, 0x0a
        /*000e*/ 	.short	(.L_650 - .L_649)
	.align		4
.L_649:
        /*0010*/ 	.word	index@(.nv.constant0._ZN5flash25flash_bwd_dot_do_o_kernelILb1E23Flash_bwd_kernel_traitsILi128ELi64ELi64ELi8ELi4ELi2ELi2ELb1ELb0EN7cutlass10bfloat16_tE19Flash_kernel_traitsILi128ELi64ELi64ELi8ES3_EEEEvNS_16Flash_bwd_paramsE)
        /*0014*/ 	.short	0x0160
        /*0016*/ 	.short	0x0280


	//----- nvinfo : EIATTR_CBANK_PARAM_SIZE
	.align		4
.L_650:
        /*0018*/ 	.byte	0x03, 0x19
        /*001a*/ 	.short	0x0280


	//----- nvinfo : EIATTR_KPARAM_INFO
	.align		4
        /*001c*/ 	.byte	0x04, 0x17
        /*001e*/ 	.short	(.L_652 - .L_651)
.L_651:
        /*0020*/ 	.word	0x00000000
        /*0024*/ 	.short	0x0000
        /*0026*/ 	.short	0x0000
        /*0028*/ 	.byte	0x00, 0xf0, 0x01, 0x0a


	//----- nvinfo : EIATTR_MAXREG_COUNT
	.align		4
.L_652:
        /*002c*/ 	.byte	0x03, 0x1b
        /*002e*/ 	.short	0x00ff


	//----- nvinfo : EIATTR_MERCURY_ISA_VERSION
	.align		4
        /*0030*/ 	.byte	0x03, 0x5f
        /*0032*/ 	.short	0x0000


	//----- nvinfo : EIATTR_COOP_GROUP_MASK_REGIDS
	.align		4
        /*0034*/ 	.byte	0x04, 0x29
        /*0036*/ 	.short	(.L_654 - .L_653)


	//   ....[0]....
.L_653:
        /*0038*/ 	.word	0xffffffff


	//   ....[1]....
        /*003c*/ 	.word	0xffffffff


	//   ....[2]....
        /*0040*/ 	.word	0xffffffff


	//   ....[3]....
        /*0044*/ 	.word	0xffffffff


	//   ....[4]....
        /*0048*/ 	.word	0xffffffff


	//   ....[5]....
        /*004c*/ 	.word	0xffffffff


	//----- nvinfo : EIATTR_COOP_GROUP_INSTR_OFFSETS
	.align		4
.L_654:
        /*0050*/ 	.byte	0x04, 0x28
        /*0052*/ 	.short	(.L_656 - .L_655)


	//   ....[0]....
.L_655:
        /*0054*/ 	.word	0x00001350


	//   ....[1]....
        /*0058*/ 	.word	0x00001360


	//   ....[2]....
        /*005c*/ 	.word	0x00001390


	//   ....[3]....
        /*0060*/ 	.word	0x000013a0


	//   ....[4]....
        /*0064*/ 	.word	0x000013e0


	//   ....[5]....
        /*0068*/ 	.word	0x00001420


	//----- nvinfo : EIATTR_EXIT_INSTR_OFFSETS
	.align		4
.L_656:
        /*006c*/ 	.byte	0x04, 0x1c
        /*006e*/ 	.short	(.L_658 - .L_657)


	//   ....[0]....
.L_657:
        /*0070*/ 	.word	0x00000120


	//   ....[1]....
        /*0074*/ 	.word	0x00001580


	//----- nvinfo : EIATTR_CTAIDZ_USED
	.align		4
.L_658:
        /*0078*/ 	.byte	0x01, 0x04
	.zero		2


	//----- nvinfo : EIATTR_CRS_STACK_SIZE
	.align		4
        /*007c*/ 	.byte	0x04, 0x1e
        /*007e*/ 	.short	(.L_660 - .L_659)
.L_659:
        /*0080*/ 	.word	0x00000000
.L_660:


//--------------------- .nv.info._ZN5flash27flash_bwd_convert_dq_kernelI23Flash_bwd_kernel_traitsILi128ELi64ELi128ELi8ELi2ELi4ELi2ELb0ELb0EN7cutlass10bfloat16_tE19Flash_kernel_traitsILi128ELi64ELi128ELi8ES3_EEEEvNS_16Flash_bwd_paramsEi --------------------------
	.section	.nv.info._ZN5flash27flash_bwd_convert_dq_kernelI23Flash_bwd_kernel_traitsILi128ELi64ELi128ELi8ELi2ELi4ELi2ELb0ELb0EN7cutlass10bfloat16_tE19Flash_kernel_traitsILi128ELi64ELi128ELi8ES3_EEEEvNS_16Flash_bwd_paramsEi,"",@"SHT_CUDA_INFO"
	.sectionflags	@""
	.align	4


	//----- nvinfo : EIATTR_CUDA_API_VERSION
	.align		4
        /*0000*/ 	.byte	0x04, 0x37
        /*0002*/ 	.short	(.L_662 - .L_661)
.L_661:
        /*0004*/ 	.word	0x00000082


	//----- nvinfo : EIATTR_SW2861232_WAR
	.align		4
.L_662:
        /*0008*/ 	.byte	0x01, 0x35
	.zero		2


	//----- nvinfo : EIATTR_PARAM_CBANK
	.align		4
        /*000c*/ 	.byte	0x04, 0x0a
        /*000e*/ 	.short	(.L_664 - .L_663)
	.align		4
.L_663:
        /*0010*/ 	.word	index@(.nv.constant0._ZN5flash27flash_bwd_convert_dq_kernelI23Flash_bwd_kernel_traitsILi128ELi64ELi128ELi8ELi2ELi4ELi2ELb0ELb0EN7cutlass10bfloat16_tE19Flash_kernel_traitsILi128ELi64ELi128ELi8ES3_EEEEvNS_16Flash_bwd_paramsEi)
        /*0014*/ 	.short	0x0160
        /*0016*/ 	.short	0x0284


	//----- nvinfo : EIATTR_CBANK_PARAM_SIZE
	.align		4
.L_664:
        /*0018*/ 	.byte	0x03, 0x19
        /*001a*/ 	.short	0x0284


	//----- nvinfo : EIATTR_KPARAM_INFO
	.align		4
        /*001c*/ 	.byte	0x04, 0x17
        /*001e*/ 	.short	(.L_666 - .L_665)
.L_665:
        /*0020*/ 	.word	0x00000000
        /*0024*/ 	.short	0x0001
        /*0026*/ 	.short	0x0280
        /*0028*/ 	.byte	0x00, 0xf0, 0x11, 0x00


	//----- nvinfo : EIATTR_KPARAM_INFO
	.align		4
.L_666:
        /*002c*/ 	.byte	0x04, 0x17
        /*002e*/ 	.short	(.L_668 - .L_667)
.L_667:
        /*0030*/ 	.word	0x00000000
        /*0034*/ 	.short	0x0000
        /*0036*/ 	.short	0x0000
        /*0038*/ 	.byte	0x00, 0xf0, 0x01, 0x0a


	//----- nvinfo : EIATTR_MAXREG_COUNT
	.align		4
.L_668:
        /*003c*/ 	.byte	0x03, 0x1b
        /*003e*/ 	.short	0x00ff


	//----- nvinfo : EIATTR_NUM_BARRIERS
	.align		4
        /*0040*/ 	.byte	0x02, 0x4c
        /*0042*/ 	.byte	0x01
	.zero		1


	//----- nvinfo : EIATTR_MERCURY_ISA_VERSION
	.align		4
        /*0044*/ 	.byte	0x03, 0x5f
        /*0046*/ 	.short	0x0000


	//----- nvinfo : EIATTR_EXIT_INSTR_OFFSETS
	.align		4
        /*0048*/ 	.byte	0x04, 0x1c
        /*004a*/ 	.short	(.L_670 - .L_669)


	//   ....[0]....
.L_669:
        /*004c*/ 	.word	0x000000f0


	//   ....[1]....
        /*0050*/ 	.word	0x000016c0


	//   ....[2]....
        /*0054*/ 	.word	0x000017a0


	//   ....[3]....
        /*0058*/ 	.word	0x000017c0


	//----- nvinfo : EIATTR_CTAIDZ_USED
	.align		4
.L_670:
        /*005c*/ 	.byte	0x01, 0x04
	.zero		2


	//----- nvinfo : EIATTR_CRS_STACK_SIZE
	.align		4
        /*0060*/ 	.byte	0x04, 0x1e
        /*0062*/ 	.short	(.L_672 - .L_671)
.L_671:
        /*0064*/ 	.word	0x00000000
.L_672:


//--------------------- .nv.info._ZN5flash44flash_bwd_dq_dk_dv_loop_seqk_parallel_kernelI23Flash_bwd_kernel_traitsILi128ELi64ELi128ELi8ELi2ELi4ELi2ELb0ELb0EN7cutlass10bfloat16_tE19Flash_kernel_traitsILi128ELi64ELi128ELi8ES3_EELb1ELb0ELb0ELb0ELb0ELb1ELb0EEEvNS_16Flash_bwd_paramsE --------------------------
	.section	.nv.info._ZN5flash44flash_bwd_dq_dk_dv_loop_seqk_parallel_kernelI23Flash_bwd_kernel_traitsILi128ELi64ELi128ELi8ELi2ELi4ELi2ELb0ELb0EN7cutlass10bfloat16_tE19Flash_kernel_traitsILi128ELi64ELi128ELi8ES3_EELb1ELb0ELb0ELb0ELb0ELb1ELb0EEEvNS_16Flash_bwd_paramsE,"",@"SHT_CUDA_INFO"
	.sectionflags	@""
	.align	4


	//----- nvinfo : EIATTR_CUDA_API_VERSION
	.align		4
        /*0000*/ 	.byte	0x04, 0x37
        /*0002*/ 	.short	(.L_674 - .L_673)
.L_673:
        /*0004*/ 	.word	0x00000082


	//----- nvinfo : EIATTR_SW2861232_WAR
	.align		4
.L_674:
        /*0008*/ 	.byte	0x01, 0x35
	.zero		2


	//----- nvinfo : EIATTR_PARAM_CBANK
	.align		4
        /*000c*/ 	.byte	0x04, 0x0a
        /*000e*/ 	.short	(.L_676 - .L_675)
	.align		4
.L_675:
        /*0010*/ 	.word	index@(.nv.constant0._ZN5flash44flash_bwd_dq_dk_dv_loop_seqk_parallel_kernelI23Flash_bwd_kernel_traitsILi128ELi64ELi128ELi8ELi2ELi4ELi2ELb0ELb0EN7cutlass10bfloat16_tE19Flash_kernel_traitsILi128ELi64ELi128ELi8ES3_EELb1ELb0ELb0ELb0ELb0ELb1ELb0EEEvNS_16Flash_bwd_paramsE)
        /*0014*/ 	.short	0x0160
        /*0016*/ 	.short	0x0280


	//----- nvinfo : EIATTR_CBANK_PARAM_SIZE
	.align		4
.L_676:
        /*0018*/ 	.byte	0x03, 0x19
        /*001a*/ 	.short	0x0280


	//----- nvinfo : EIATTR_KPARAM_INFO
	.align		4
        /*001c*/ 	.byte	0x04, 0x17
        /*001e*/ 	.short	(.L_678 - .L_677)
.L_677:
        /*0020*/ 	.word	0x00000000
        /*0024*/ 	.short	0x0000
        /*0026*/ 	.short	0x0000
        /*0028*/ 	.byte	0x00, 0xf0, 0x01, 0x0a


	//----- nvinfo : EIATTR_MAXREG_COUNT
	.align		4
.L_678:
        /*002c*/ 	.byte	0x03, 0x1b
        /*002e*/ 	.short	0x00ff


	//----- nvinfo : EIATTR_NUM_BARRIERS
	.align		4
        /*0030*/ 	.byte	0x02, 0x4c
        /*0032*/ 	.byte	0x01
	.zero		1


	//----- nvinfo : EIATTR_ANNOTATIONS
	.align		4
        /*0034*/ 	.byte	0x04, 0x55
        /*0036*/ 	.short	(.L_680 - .L_679)


	//   ....[0]....
.L_679:
        /* <DEDUP_REMOVED lines=16> */


	//----- nvinfo : EIATTR_MERCURY_ISA_VERSION
	.align		4
.L_680:
        /*0120*/ 	.byte	0x03, 0x5f
        /*0122*/ 	.short	0x0000


	//----- nvinfo : EIATTR_EXIT_INSTR_OFFSETS
	.align		4
        /*0124*/ 	.byte	0x04, 0x1c
        /*0126*/ 	.short	(.L_682 - .L_681)


	//   ....[0]....
.L_681:
        /*0128*/ 	.word	0x000000a0


	//   ....[1]....
        /*012c*/ 	.word	0x0000ad80


	//----- nvinfo : EIATTR_CTAIDZ_USED
	.align		4
.L_682:
        /*0130*/ 	.byte	0x01, 0x04
	.zero		2


	//----- nvinfo : EIATTR_CRS_STACK_SIZE
	.align		4
        /*0134*/ 	.byte	0x04, 0x1e
        /*0136*/ 	.short	(.L_684 - .L_683)
.L_683:
        /*0138*/ 	.word	0x00000000
.L_684:


//--------------------- .nv.info._ZN5flash44flash_bwd_dq_dk_dv_loop_seqk_parallel_kernelI23Flash_bwd_kernel_traitsILi128ELi64ELi128ELi8ELi2ELi4ELi2ELb0ELb0EN7cutlass10bfloat16_tE19Flash_kernel_traitsILi128ELi64ELi128ELi8ES3_EELb0ELb0ELb0ELb0ELb0ELb1ELb1EEEvNS_16Flash_bwd_paramsE --------------------------
	.section	.nv.info._ZN5flash44flash_bwd_dq_dk_dv_loop_seqk_parallel_kernelI23Flash_bwd_kernel_traitsILi128ELi64ELi128ELi8ELi2ELi4ELi2ELb0ELb0EN7cutlass10bfloat16_tE19Flash_kernel_traitsILi128ELi64ELi128ELi8ES3_EELb0ELb0ELb0ELb0ELb0ELb1ELb1EEEvNS_16Flash_bwd_paramsE,"",@"SHT_CUDA_INFO"
	.sectionflags	@""
	.align	4


	//----- nvinfo : EIATTR_CUDA_API_VERSION
	.align		4
        /*0000*/ 	.byte	0x04, 0x37
        /*0002*/ 	.short	(.L_686 - .L_685)
.L_685:
        /*0004*/ 	.word	0x00000082


	//----- nvinfo : EIATTR_SW2861232_WAR
	.align		4
.L_686:
        /*0008*/ 	.byte	0x01, 0x35
	.zero		2


	//----- nvinfo : EIATTR_PARAM_CBANK
	.align		4
        /*000c*/ 	.byte	0x04, 0x0a
        /*000e*/ 	.short	(.L_688 - .L_687)
	.align		4
.L_687:
        /*0010*/ 	.word	index@(.nv.constant0._ZN5flash44flash_bwd_dq_dk_dv_loop_seqk_parallel_kernelI23Flash_bwd_kernel_traitsILi128ELi64ELi128ELi8ELi2ELi4ELi2ELb0ELb0EN7cutlass10bfloat16_tE19Flash_kernel_traitsILi128ELi64ELi128ELi8ES3_EELb0ELb0ELb0ELb0ELb0ELb1ELb1EEEvNS_16Flash_bwd_paramsE)
        /*0014*/ 	.short	0x0160
        /*0016*/ 	.short	0x0280


	//----- nvinfo : EIATTR_CBANK_PARAM_SIZE
	.align		4
.L_688:
        /*0018*/ 	.byte	0x03, 0x19
        /*001a*/ 	.short	0x0280


	//----- nvinfo : EIATTR_KPARAM_INFO
	.align		4
        /*001c*/ 	.byte	0x04, 0x17
        /*001e*/ 	.short	(.L_690 - .L_689)
.L_689:
        /*0020*/ 	.word	0x00000000
        /*0024*/ 	.short	0x0000
        /*0026*/ 	.short	0x0000
        /*0028*/ 	.byte	0x00, 0xf0, 0x01, 0x0a


	//----- nvinfo : EIATTR_MAXREG_COUNT
	.align		4
.L_690:
        /*002c*/ 	.byte	0x03, 0x1b
        /*002e*/ 	.short	0x00ff


	//----- nvinfo : EIATTR_NUM_BARRIERS
	.align		4
        /*0030*/ 	.byte	0x02, 0x4c
        /*0032*/ 	.byte	0x01
	.zero		1


	//----- nvinfo : EIATTR_ANNOTATIONS
	.align		4
        /*0034*/ 	.byte	0x04, 0x55
        /*0036*/ 	.short	(.L_692 - .L_691)


	//   ....[0]....
.L_691:
        /* <DEDUP_REMOVED lines=49> */


	//----- nvinfo : EIATTR_MERCURY_ISA_VERSION
	.align		4
.L_692:
        /*0330*/ 	.byte	0x03, 0x5f
        /*0332*/ 	.short	0x0000


	//----- nvinfo : EIATTR_EXIT_INSTR_OFFSETS
	.align		4
        /*0334*/ 	.byte	0x04, 0x1c
        /*0336*/ 	.short	(.L_694 - .L_693)


	//   ....[0]....
.L_693:
        /*0338*/ 	.word	0x000000a0


	//   ....[1]....
        /*033c*/ 	.word	0x0000aae0


	//----- nvinfo : EIATTR_CTAIDZ_USED
	.align		4
.L_694:
        /*0340*/ 	.byte	0x01, 0x04
	.zero		2


	//----- nvinfo : EIATTR_CRS_STACK_SIZE
	.align		4
        /*0344*/ 	.byte	0x04, 0x1e
        /*0346*/ 	.short	(.L_696 - .L_695)
.L_695:
        /*0348*/ 	.word	0x00000000
.L_696:


//--------------------- .nv.info._ZN5flash44flash_bwd_dq_dk_dv_loop_seqk_parallel_kernelI23Flash_bwd_kernel_traitsILi128ELi64ELi128ELi8ELi2ELi4ELi2ELb0ELb0EN7cutlass10bfloat16_tE19Flash_kernel_traitsILi128ELi64ELi128ELi8ES3_EELb1ELb0ELb0ELb0ELb0ELb0ELb0EEEvNS_16Flash_bwd_paramsE --------------------------
	.section	.nv.info._ZN5flash44flash_bwd_dq_dk_dv_loop_seqk_parallel_kernelI23Flash_bwd_kernel_traitsILi128ELi64ELi128ELi8ELi2ELi4ELi2ELb0ELb0EN7cutlass10bfloat16_tE19Flash_kernel_traitsILi128ELi64ELi128ELi8ES3_EELb1ELb0ELb0ELb0ELb0ELb0ELb0EEEvNS_16Flash_bwd_paramsE,"",@"SHT_CUDA_INFO"
	.sectionflags	@""
	.align	4


	//----- nvinfo : EIATTR_CUDA_API_VERSION
	.align		4
        /*0000*/ 	.byte	0x04, 0x37
        /*0002*/ 	.short	(.L_698 - .L_697)
.L_697:
        /*0004*/ 	.word	0x00000082


	//----- nvinfo : EIATTR_SW2861232_WAR
	.align		4
.L_698:
        /*0008*/ 	.byte	0x01, 0x35
	.zero		2


	//----- nvinfo : EIATTR_PARAM_CBANK
	.align		4
        /*000c*/ 	.byte	0x04, 0x0a
        /*000e*/ 	.short	(.L_700 - .L_699)
	.align		4
.L_699:
        /*0010*/ 	.word	index@(.nv.constant0._ZN5flash44flash_bwd_dq_dk_dv_loop_seqk_parallel_kernelI23Flash_bwd_kernel_traitsILi128ELi64ELi128ELi8ELi2ELi4ELi2ELb0ELb0EN7cutlass10bfloat16_tE19Flash_kernel_traitsILi128ELi64ELi128ELi8ES3_EELb1ELb0ELb0ELb0ELb0ELb0ELb0EEEvNS_16Flash_bwd_paramsE)
        /*0014*/ 	.short	0x0160
        /*0016*/ 	.short	0x0280


	//----- nvinfo : EIATTR_CBANK_PARAM_SIZE
	.align		4
.L_700:
        /*0018*/ 	.byte	0x03, 0x19
        /*001a*/ 	.short	0x0280


	//----- nvinfo : EIATTR_KPARAM_INFO
	.align		4
        /*001c*/ 	.byte	0x04, 0x17
        /*001e*/ 	.short	(.L_702 - .L_701)
.L_701:
        /*0020*/ 	.word	0x00000000
        /*0024*/ 	.short	0x0000
        /*0026*/ 	.short	0x0000
        /*0028*/ 	.byte	0x00, 0xf0, 0x01, 0x0a


	//----- nvinfo : EIATTR_MAXREG_COUNT
	.align		4
.L_702:
        /*002c*/ 	.byte	0x03, 0x1b
        /*002e*/ 	.short	0x00ff


	//----- nvinfo : EIATTR_NUM_BARRIERS
	.align		4
        /*0030*/ 	.byte	0x02, 0x4c
        /*0032*/ 	.byte	0x01
	.zero		1


	//----- nvinfo : EIATTR_ANNOTATIONS
	.align		4
        /*0034*/ 	.byte	0x04, 0x55
        /*0036*/ 	.short	(.L_704 - .L_703)


	//   ....[0]....
.L_703:
        /* <DEDUP_REMOVED lines=13> */


	//----- nvinfo : EIATTR_MERCURY_ISA_VERSION
	.align		4
.L_704:
        /*00f8*/ 	.byte	0x03, 0x5f
        /*00fa*/ 	.short	0x0000


	//----- nvinfo : EIATTR_EXIT_INSTR_OFFSETS
	.align		4
        /*00fc*/ 	.byte	0x04, 0x1c
        /*00fe*/ 	.short	(.L_706 - .L_705)


	//   ....[0]....
.L_705:
        /*0100*/ 	.word	0x000000a0


	//   ....[1]....
        /*0104*/ 	.word	0x0000bfb0


	//----- nvinfo : EIATTR_CTAIDZ_USED
	.align		4
.L_706:
        /*0108*/ 	.byte	0x01, 0x04
	.zero		2


	//----- nvinfo : EIATTR_CRS_STACK_SIZE
	.align		4
        /*010c*/ 	.byte	0x04, 0x1e
        /*010e*/ 	.short	(.L_708 - .L_707)
.L_707:
        /*0110*/ 	.word	0x00000000
.L_708:


//--------------------- .nv.info._ZN5flash44flash_bwd_dq_dk_dv_loop_seqk_parallel_kernelI23Flash_bwd_kernel_traitsILi128ELi64ELi128ELi8ELi2ELi4ELi2ELb0ELb0EN7cutlass10bfloat16_tE19Flash_kernel_traitsILi128ELi64ELi128ELi8ES3_EELb0ELb0ELb0ELb0ELb0ELb0ELb1EEEvNS_16Flash_bwd_paramsE --------------------------
	.section	.nv.info._ZN5flash44flash_bwd_dq_dk_dv_loop_seqk_parallel_kernelI23Flash_bwd_kernel_traitsILi128ELi64ELi128ELi8ELi2ELi4ELi2ELb0ELb0EN7cutlass10bfloat16_tE19Flash_kernel_traitsILi128ELi64ELi128ELi8ES3_EELb0ELb0ELb0ELb0ELb0ELb0ELb1EEEvNS_16Flash_bwd_paramsE,"",@"SHT_CUDA_INFO"
	.sectionflags	@""
	.align	4


	//----- nvinfo : EIATTR_CUDA_API_VERSION
	.align		4
        /*0000*/ 	.byte	0x04, 0x37
        /*0002*/ 	.short	(.L_710 - .L_709)
.L_709:
        /*0004*/ 	.word	0x00000082


	//----- nvinfo : EIATTR_SW2861232_WAR
	.align		4
.L_710:
        /*0008*/ 	.byte	0x01, 0x35
	.zero		2


	//----- nvinfo : EIATTR_PARAM_CBANK
	.align		4
        /*000c*/ 	.byte	0x04, 0x0a
        /*000e*/ 	.short	(.L_712 - .L_711)
	.align		4
.L_711:
        /*0010*/ 	.word	index@(.nv.constant0._ZN5flash44flash_bwd_dq_dk_dv_loop_seqk_parallel_kernelI23Flash_bwd_kernel_traitsILi128ELi64ELi128ELi8ELi2ELi4ELi2ELb0ELb0EN7cutlass10bfloat16_tE19Flash_kernel_traitsILi128ELi64ELi128ELi8ES3_EELb0ELb0ELb0ELb0ELb0ELb0ELb1EEEvNS_16Flash_bwd_paramsE)
        /*0014*/ 	.short	0x0160
        /*0016*/ 	.short	0x0280


	//----- nvinfo : EIATTR_CBANK_PARAM_SIZE
	.align		4
.L_712:
        /*0018*/ 	.byte	0x03, 0x19
        /*001a*/ 	.short	0x0280


	//----- nvinfo : EIATTR_KPARAM_INFO
	.align		4
        /*001c*/ 	.byte	0x04, 0x17
        /*001e*/ 	.short	(.L_714 - .L_713)
.L_713:
        /*0020*/ 	.word	0x00000000
        /*0024*/ 	.short	0x0000
        /*0026*/ 	.short	0x0000
        /*0028*/ 	.byte	0x00, 0xf0, 0x01, 0x0a


	//----- nvinfo : EIATTR_MAXREG_COUNT
	.align		4
.L_714:
        /*002c*/ 	.byte	0x03, 0x1b
        /*002e*/ 	.short	0x00ff


	//----- nvinfo : EIATTR_NUM_BARRIERS
	.align		4
        /*0030*/ 	.byte	0x02, 0x4c
        /*0032*/ 	.byte	0x01
	.zero		1


	//----- nvinfo : EIATTR_ANNOTATIONS
	.align		4
        /*0034*/ 	.byte	0x04, 0x55
        /*0036*/ 	.short	(.L_716 - .L_715)


	//   ....[0]....
.L_715:
        /* <DEDUP_REMOVED lines=56> */


	//----- nvinfo : EIATTR_MERCURY_ISA_VERSION
	.align		4
.L_716:
        /*03a8*/ 	.byte	0x03, 0x5f
        /*03aa*/ 	.short	0x0000


	//----- nvinfo : EIATTR_EXIT_INSTR_OFFSETS
	.align		4
        /*03ac*/ 	.byte	0x04, 0x1c
        /*03ae*/ 	.short	(.L_718 - .L_717)


	//   ....[0]....
.L_717:
        /*03b0*/ 	.word	0x000000a0


	//   ....[1]....
        /*03b4*/ 	.word	0x0000bc40


	//----- nvinfo : EIATTR_CTAIDZ_USED
	.align		4
.L_718:
        /*03b8*/ 	.byte	0x01, 0x04
	.zero		2


	//----- nvinfo : EIATTR_CRS_STACK_SIZE
	.align		4
        /*03bc*/ 	.byte	0x04, 0x1e
        /*03be*/ 	.short	(.L_720 - .L_719)
.L_719:
        /*03c0*/ 	.word	0x00000000
.L_720:


//--------------------- .nv.info._ZN5flash44flash_bwd_dq_dk_dv_loop_seqk_parallel_kernelI23Flash_bwd_kernel_traitsILi128ELi64ELi128ELi8ELi2ELi4ELi2ELb0ELb0EN7cutlass10bfloat16_tE19Flash_kernel_traitsILi128ELi64ELi128ELi8ES3_EELb1ELb0ELb1ELb0ELb0ELb0ELb0EEEvNS_16Flash_bwd_paramsE --------------------------
	.section	.nv.info._ZN5flash44flash_bwd_dq_dk_dv_loop_seqk_parallel_kernelI23Flash_bwd_kernel_traitsILi128ELi64ELi128ELi8ELi2ELi4ELi2ELb0ELb0EN7cutlass10bfloat16_tE19Flash_kernel_traitsILi128ELi64ELi128ELi8ES3_EELb1ELb0ELb1ELb0ELb0ELb0ELb0EEEvNS_16Flash_bwd_paramsE,"",@"SHT_CUDA_INFO"
	.sectionflags	@""
	.align	4


	//----- nvinfo : EIATTR_CUDA_API_VERSION
	.align		4
        /*0000*/ 	.byte	0x04, 0x37
        /*0002*/ 	.short	(.L_722 - .L_721)
.L_721:
        /*0004*/ 	.word	0x00000082


	//----- nvinfo : EIATTR_SW2861232_WAR
	.align		4
.L_722:
        /*0008*/ 	.byte	0x01, 0x35
	.zero		2


	//----- nvinfo : EIATTR_PARAM_CBANK
	.align		4
        /*000c*/ 	.byte	0x04, 0x0a
        /*000e*/ 	.short	(.L_724 - .L_723)
	.align		4
.L_723:
        /*0010*/ 	.word	index@(.nv.constant0._ZN5flash44flash_bwd_dq_dk_dv_loop_seqk_parallel_kernelI23Flash_bwd_kernel_traitsILi128ELi64ELi128ELi8ELi2ELi4ELi2ELb0ELb0EN7cutlass10bfloat16_tE19Flash_kernel_traitsILi128ELi64ELi128ELi8ES3_EELb1ELb0ELb1ELb0ELb0ELb0ELb0EEEvNS_16Flash_bwd_paramsE)
        /*0014*/ 	.short	0x0160
        /*0016*/ 	.short	0x0280


	//----- nvinfo : EIATTR_CBANK_PARAM_SIZE
	.align		4
.L_724:
        /*0018*/ 	.byte	0x03, 0x19
        /*001a*/ 	.short	0x0280


	//----- nvinfo : EIATTR_KPARAM_INFO
	.align		4
        /*001c*/ 	.byte	0x04, 0x17
        /*001e*/ 	.short	(.L_726 - .L_725)
.L_725:
        /*0020*/ 	.word	0x00000000
        /*0024*/ 	.short	0x0000
        /*0026*/ 	.short	0x0000
        /*0028*/ 	.byte	0x00, 0xf0, 0x01, 0x0a


	//----- nvinfo : EIATTR_MAXREG_COUNT
	.align		4
.L_726:
        /*002c*/ 	.byte	0x03, 0x1b
        /*002e*/ 	.short	0x00ff


	//----- nvinfo : EIATTR_NUM_BARRIERS
	.align		4
        /*0030*/ 	.byte	0x02, 0x4c
        /*0032*/ 	.byte	0x01
	.zero		1


	//----- nvinfo : EIATTR_ANNOTATIONS
	.align		4
        /*0034*/ 	.byte	0x04, 0x55
        /*0036*/ 	.short	(.L_728 - .L_727)


	//   ....[0]....
.L_727:
        /*0038*/ 	.word	0x00000001
        /*003c*/ 	.byte	0x00, 0x04, 0x00, 0x00, 0x01, 0x00, 0x00, 0x00, 0x30, 0x0b, 0x00, 0x00, 0x01, 0x00, 0x00, 0x00
        /*004c*/ 	.byte	0x70, 0x0b, 0x00, 0x00, 0x01, 0x00, 0x00, 0x00, 0x90, 0x0b, 0x00, 0x00, 0x01, 0x00, 0x00, 0x00
        /*005c*/ 	.byte	0xa0, 0x0b, 0x00, 0x00, 0x01, 0x00, 0x00, 0x00, 0xc0, 0x0b, 0x00, 0x00, 0x01, 0x00, 0x00, 0x00
        /*006c*/ 	.byte	0x40, 0x5b, 0x00, 0x00, 0x01, 0x00, 0x00, 0x00, 0x70, 0xa1, 0x00, 0x00, 0x01, 0x00, 0x00, 0x00
        /*007c*/ 	.byte	0x80, 0xa1, 0x00, 0x00, 0x01, 0x00, 0x00, 0x00, 0x90, 0xa1, 0x00, 0x00, 0x01, 0x00, 0x00, 0x00
        /*008c*/ 	.byte	0xa0, 0xa1, 0x00, 0x00, 0x01, 0x00, 0x00, 0x00, 0xb0, 0xa1, 0x00, 0x00


	//----- nvinfo : EIATTR_MERCURY_ISA_VERSION
	.align		4
.L_728:
        /*0098*/ 	.byte	0x03, 0x5f
        /*009a*/ 	.short	0x0000


	//----- nvinfo : EIATTR_EXIT_INSTR_OFFSETS
	.align		4
        /*009c*/ 	.byte	0x04, 0x1c
        /*009e*/ 	.short	(.L_730 - .L_729)


	//   ....[0]....
.L_729:
        /*00a0*/ 	.word	0x000000a0


	//   ....[1]....
        /*00a4*/ 	.word	0x0000c110


	//----- nvinfo : EIATTR_CTAIDZ_USED
	.align		4
.L_730:
        /*00a8*/ 	.byte	0x01, 0x04
	.zero		2


	//----- nvinfo : EIATTR_CRS_STACK_SIZE
	.align		4
        /*00ac*/ 	.byte	0x04, 0x1e
        /*00ae*/ 	.short	(.L_732 - .L_731)
.L_731:
        /*00b0*/ 	.word	0x00000000
.L_732:


//--------------------- .nv.info._ZN5flash44flash_bwd_dq_dk_dv_loop_seqk_parallel_kernelI23Flash_bwd_kernel_traitsILi128ELi64ELi128ELi8ELi2ELi4ELi2ELb0ELb0EN7cutlass10bfloat16_tE19Flash_kernel_traitsILi128ELi64ELi128ELi8ES3_EELb0ELb0ELb1ELb0ELb0ELb0ELb1EEEvNS_16Flash_bwd_paramsE --------------------------
	.section	.nv.info._ZN5flash44flash_bwd_dq_dk_dv_loop_seqk_parallel_kernelI23Flash_bwd_kernel_traitsILi128ELi64ELi128ELi8ELi2ELi4ELi2ELb0ELb0EN7cutlass10bfloat16_tE19Flash_kernel_traitsILi128ELi64ELi128ELi8ES3_EELb0ELb0ELb1ELb0ELb0ELb0ELb1EEEvNS_16Flash_bwd_paramsE,"",@"SHT_CUDA_INFO"
	.sectionflags	@""
	.align	4


	//----- nvinfo : EIATTR_CUDA_API_VERSION
	.align		4
        /*0000*/ 	.byte	0x04, 0x37
        /*0002*/ 	.short	(.L_734 - .L_733)
.L_733:
        /*0004*/ 	.word	0x00000082


	//----- nvinfo : EIATTR_SW2861232_WAR
	.align		4
.L_734:
        /*0008*/ 	.byte	0x01, 0x35
	.zero		2


	//----- nvinfo : EIATTR_PARAM_CBANK
	.align		4
        /*000c*/ 	.byte	0x04, 0x0a
        /*000e*/ 	.short	(.L_736 - .L_735)
	.align		4
.L_735:
        /*0010*/ 	.word	index@(.nv.constant0._ZN5flash44flash_bwd_dq_dk_dv_loop_seqk_parallel_kernelI23Flash_bwd_kernel_traitsILi128ELi64ELi128ELi8ELi2ELi4ELi2ELb0ELb0EN7cutlass10bfloat16_tE19Flash_kernel_traitsILi128ELi64ELi128ELi8ES3_EELb0ELb0ELb1ELb0ELb0ELb0ELb1EEEvNS_16Flash_bwd_paramsE)
        /*0014*/ 	.short	0x0160
        /*0016*/ 	.short	0x0280


	//----- nvinfo : EIATTR_CBANK_PARAM_SIZE
	.align		4
.L_736:
        /*0018*/ 	.byte	0x03, 0x19
        /*001a*/ 	.short	0x0280


	//----- nvinfo : EIATTR_KPARAM_INFO
	.align		4
        /*001c*/ 	.byte	0x04, 0x17
        /*001e*/ 	.short	(.L_738 - .L_737)
.L_737:
        /*0020*/ 	.word	0x00000000
        /*0024*/ 	.short	0x0000
        /*0026*/ 	.short	0x0000
        /*0028*/ 	.byte	0x00, 0xf0, 0x01, 0x0a


	//----- nvinfo : EIATTR_MAXREG_COUNT
	.align		4
.L_738:
        /*002c*/ 	.byte	0x03, 0x1b
        /*002e*/ 	.short	0x00ff


	//----- nvinfo : EIATTR_NUM_BARRIERS
	.align		4
        /*0030*/ 	.byte	0x02, 0x4c
        /*0032*/ 	.byte	0x01
	.zero		1


	//----- nvinfo : EIATTR_ANNOTATIONS
	.align		4
        /*0034*/ 	.byte	0x04, 0x55
        /*0036*/ 	.short	(.L_740 - .L_739)


	//   ....[0]....
.L_739:
        /* <DEDUP_REMOVED lines=56> */


	//----- nvinfo : EIATTR_MERCURY_ISA_VERSION
	.align		4
.L_740:
        /*03a0*/ 	.byte	0x03, 0x5f
        /*03a2*/ 	.short	0x0000


	//----- nvinfo : EIATTR_EXIT_INSTR_OFFSETS
	.align		4
        /*03a4*/ 	.byte	0x04, 0x1c
        /*03a6*/ 	.short	(.L_742 - .L_741)


	//   ....[0]....
.L_741:
        /*03a8*/ 	.word	0x000000a0


	//   ....[1]....
        /*03ac*/ 	.word	0x0000c010


	//----- nvinfo : EIATTR_CTAIDZ_USED
	.align		4
.L_742:
        /*03b0*/ 	.byte	0x01, 0x04
	.zero		2


	//----- nvinfo : EIATTR_CRS_STACK_SIZE
	.align		4
        /*03b4*/ 	.byte	0x04, 0x1e
        /*03b6*/ 	.short	(.L_744 - .L_743)
.L_743:
        /*03b8*/ 	.word	0x00000000
.L_744:


//--------------------- .nv.info._ZN5flash44flash_bwd_dq_dk_dv_loop_seqk_parallel_kernelI23Flash_bwd_kernel_traitsILi128ELi64ELi128ELi8ELi2ELi4ELi2ELb0ELb0EN7cutlass10bfloat16_tE19Flash_kernel_traitsILi128ELi64ELi128ELi8ES3_EELb1ELb0ELb0ELb0ELb1ELb1ELb0EEEvNS_16Flash_bwd_paramsE --------------------------
	.section	.nv.info._ZN5flash44flash_bwd_dq_dk_dv_loop_seqk_parallel_kernelI23Flash_bwd_kernel_traitsILi128ELi64ELi128ELi8ELi2ELi4ELi2ELb0ELb0EN7cutlass10bfloat16_tE19Flash_kernel_traitsILi128ELi64ELi128ELi8ES3_EELb1ELb0ELb0ELb0ELb1ELb1ELb0EEEvNS_16Flash_bwd_paramsE,"",@"SHT_CUDA_INFO"
	.sectionflags	@""
	.align	4


	//----- nvinfo : EIATTR_CUDA_API_VERSION
	.align		4
        /*0000*/ 	.byte	0x04, 0x37
        /*0002*/ 	.short	(.L_746 - .L_745)
.L_745:
        /*0004*/ 	.word	0x00000082


	//----- nvinfo : EIATTR_SW2861232_WAR
	.align		4
.L_746:
        /*0008*/ 	.byte	0x01, 0x35
	.zero		2


	//----- nvinfo : EIATTR_PARAM_CBANK
	.align		4
        /*000c*/ 	.byte	0x04, 0x0a
        /*000e*/ 	.short	(.L_748 - .L_747)
	.align		4
.L_747:
        /*0010*/ 	.word	index@(.nv.constant0._ZN5flash44flash_bwd_dq_dk_dv_loop_seqk_parallel_kernelI23Flash_bwd_kernel_traitsILi128ELi64ELi128ELi8ELi2ELi4ELi2ELb0ELb0EN7cutlass10bfloat16_tE19Flash_kernel_traitsILi128ELi64ELi128ELi8ES3_EELb1ELb0ELb0ELb0ELb1ELb1ELb0EEEvNS_16Flash_bwd_paramsE)
        /*0014*/ 	.short	0x0160
        /*0016*/ 	.short	0x0280


	//----- nvinfo : EIATTR_CBANK_PARAM_SIZE
	.align		4
.L_748:
        /*0018*/ 	.byte	0x03, 0x19
        /*001a*/ 	.short	0x0280


	//----- nvinfo : EIATTR_KPARAM_INFO
	.align		4
        /*001c*/ 	.byte	0x04, 0x17
        /*001e*/ 	.short	(.L_750 - .L_749)
.L_749:
        /*0020*/ 	.word	0x00000000
        /*0024*/ 	.short	0x0000
        /*0026*/ 	.short	0x0000
        /*0028*/ 	.byte	0x00, 0xf0, 0x01, 0x0a


	//----- nvinfo : EIATTR_MAXREG_COUNT
	.align		4
.L_750:
        /*002c*/ 	.byte	0x03, 0x1b
        /*002e*/ 	.short	0x00ff


	//----- nvinfo : EIATTR_NUM_BARRIERS
	.align		4
        /*0030*/ 	.byte	0x02, 0x4c
        /*0032*/ 	.byte	0x01
	.zero		1


	//----- nvinfo : EIATTR_ANNOTATIONS
	.align		4
        /*0034*/ 	.byte	0x04, 0x55
        /*0036*/ 	.short	(.L_752 - .L_751)


	//   ....[0]....
.L_751:
        /* <DEDUP_REMOVED lines=16> */


	//----- nvinfo : EIATTR_MERCURY_ISA_VERSION
	.align		4
.L_752:
        /*0128*/ 	.byte	0x03, 0x5f
        /*012a*/ 	.short	0x0000


	//----- nvinfo : EIATTR_EXIT_INSTR_OFFSETS
	.align		4
        /*012c*/ 	.byte	0x04, 0x1c
        /*012e*/ 	.short	(.L_754 - .L_753)


	//   ....[0]....
.L_753:
        /*0130*/ 	.word	0x000000a0


	//   ....[1]....
        /*0134*/ 	.word	0x00008770


	//----- nvinfo : EIATTR_CTAIDZ_USED
	.align		4
.L_754:
        /*0138*/ 	.byte	0x01, 0x04
	.zero		2


//--------------------- .nv.info._ZN5flash44flash_bwd_dq_dk_dv_loop_seqk_parallel_kernelI23Flash_bwd_kernel_traitsILi128ELi64ELi128ELi8ELi2ELi4ELi2ELb0ELb0EN7cutlass10bfloat16_tE19Flash_kernel_traitsILi128ELi64ELi128ELi8ES3_EELb0ELb0ELb0ELb0ELb1ELb1ELb1EEEvNS_16Flash_bwd_paramsE --------------------------
	.section	.nv.info._ZN5flash44flash_bwd_dq_dk_dv_loop_seqk_parallel_kernelI23Flash_bwd_kernel_traitsILi128ELi64ELi128ELi8ELi2ELi4ELi2ELb0ELb0EN7cutlass10bfloat16_tE19Flash_kernel_traitsILi128ELi64ELi128ELi8ES3_EELb0ELb0ELb0ELb0ELb1ELb1ELb1EEEvNS_16Flash_bwd_paramsE,"",@"SHT_CUDA_INFO"
	.sectionflags	@""
	.align	4


	//----- nvinfo : EIATTR_CUDA_API_VERSION
	.align		4
        /*0000*/ 	.byte	0x04, 0x37
        /*0002*/ 	.short	(.L_756 - .L_755)
.L_755:
        /*0004*/ 	.word	0x00000082


	//----- nvinfo : EIATTR_SW2861232_WAR
	.align		4
.L_756:
        /*0008*/ 	.byte	0x01, 0x35
	.zero		2


	//----- nvinfo : EIATTR_PARAM_CBANK
	.align		4
        /*000c*/ 	.byte	0x04, 0x0a
        /*000e*/ 	.short	(.L_758 - .L_757)
	.align		4
.L_757:
        /*0010*/ 	.word	index@(.nv.constant0._ZN5flash44flash_bwd_dq_dk_dv_loop_seqk_parallel_kernelI23Flash_bwd_kernel_traitsILi128ELi64ELi128ELi8ELi2ELi4ELi2ELb0ELb0EN7cutlass10bfloat16_tE19Flash_kernel_traitsILi128ELi64ELi128ELi8ES3_EELb0ELb0ELb0ELb0ELb1ELb1ELb1EEEvNS_16Flash_bwd_paramsE)
        /*0014*/ 	.short	0x0160
        /*0016*/ 	.short	0x0280


	//----- nvinfo : EIATTR_CBANK_PARAM_SIZE
	.align		4
.L_758:
        /*0018*/ 	.byte	0x03, 0x19
        /*001a*/ 	.short	0x0280


	//----- nvinfo : EIATTR_KPARAM_INFO
	.align		4
        /*001c*/ 	.byte	0x04, 0x17
        /*001e*/ 	.short	(.L_760 - .L_759)
.L_759:
        /*0020*/ 	.word	0x00000000
        /*0024*/ 	.short	0x0000
        /*0026*/ 	.short	0x0000
        /*0028*/ 	.byte	0x00, 0xf0, 0x01, 0x0a


	//----- nvinfo : EIATTR_MAXREG_COUNT
	.align		4
.L_760:
        /*002c*/ 	.byte	0x03, 0x1b
        /*002e*/ 	.short	0x00ff


	//----- nvinfo : EIATTR_NUM_BARRIERS
	.align		4
        /*0030*/ 	.byte	0x02, 0x4c
        /*0032*/ 	.byte	0x01
	.zero		1


	//----- nvinfo : EIATTR_ANNOTATIONS
	.align		4
        /*0034*/ 	.byte	0x04, 0x55
        /*0036*/ 	.short	(.L_762 - .L_761)


	//   ....[0]....
.L_761:
        /* <DEDUP_REMOVED lines=47> */


	//----- nvinfo : EIATTR_MERCURY_ISA_VERSION
	.align		4
.L_762:
        /*0310*/ 	.byte	0x03, 0x5f
        /*0312*/ 	.short	0x0000


	//----- nvinfo : EIATTR_EXIT_INSTR_OFFSETS
	.align		4
        /*0314*/ 	.byte	0x04, 0x1c
        /*0316*/ 	.short	(.L_764 - .L_763)


	//   ....[0]....
.L_763:
        /*0318*/ 	.word	0x000000a0


	//   ....[1]....
        /*031c*/ 	.word	0x00007fb0


	//----- nvinfo : EIATTR_CTAIDZ_USED
	.align		4
.L_764:
        /*0320*/ 	.byte	0x01, 0x04
	.zero		2


//--------------------- .nv.info._ZN5flash44flash_bwd_dq_dk_dv_loop_seqk_parallel_kernelI23Flash_bwd_kernel_traitsILi128ELi64ELi128ELi8ELi2ELi4ELi2ELb0ELb0EN7cutlass10bfloat16_tE19Flash_kernel_traitsILi128ELi64ELi128ELi8ES3_EELb1ELb0ELb0ELb1ELb0ELb0ELb0EEEvNS_16Flash_bwd_paramsE --------------------------
	.section	.nv.info._ZN5flash44flash_bwd_dq_dk_dv_loop_seqk_parallel_kernelI23Flash_bwd_kernel_traitsILi128ELi64ELi128ELi8ELi2ELi4ELi2ELb0ELb0EN7cutlass10bfloat16_tE19Flash_kernel_traitsILi128ELi64ELi128ELi8ES3_EELb1ELb0ELb0ELb1ELb0ELb0ELb0EEEvNS_16Flash_bwd_paramsE,"",@"SHT_CUDA_INFO"
	.sectionflags	@""
	.align	4


	//----- nvinfo : EIATTR_CUDA_API_VERSION
	.align		4
        /*0000*/ 	.byte	0x04, 0x37
        /*0002*/ 	.short	(.L_766 - .L_765)
.L_765:
        /*0004*/ 	.word	0x00000082


	//----- nvinfo : EIATTR_SW2861232_WAR
	.align		4
.L_766:
        /*0008*/ 	.byte	0x01, 0x35
	.zero		2


	//----- nvinfo : EIATTR_PARAM_CBANK
	.align		4
        /*000c*/ 	.byte	0x04, 0x0a
        /*000e*/ 	.short	(.L_768 - .L_767)
	.align		4
.L_767:
        /*0010*/ 	.word	index@(.nv.constant0._ZN5flash44flash_bwd_dq_dk_dv_loop_seqk_parallel_kernelI23Flash_bwd_kernel_traitsILi128ELi64ELi128ELi8ELi2ELi4ELi2ELb0ELb0EN7cutlass10bfloat16_tE19Flash_kernel_traitsILi128ELi64ELi128ELi8ES3_EELb1ELb0ELb0ELb1ELb0ELb0ELb0EEEvNS_16Flash_bwd_paramsE)
        /*0014*/ 	.short	0x0160
        /*0016*/ 	.short	0x0280


	//----- nvinfo : EIATTR_CBANK_PARAM_SIZE
	.align		4
.L_768:
        /*0018*/ 	.byte	0x03, 0x19
        /*001a*/ 	.short	0x0280


	//----- nvinfo : EIATTR_KPARAM_INFO
	.align		4
        /*001c*/ 	.byte	0x04, 0x17
        /*001e*/ 	.short	(.L_770 - .L_769)
.L_769:
        /*0020*/ 	.word	0x00000000
        /*0024*/ 	.short	0x0000
        /*0026*/ 	.short	0x0000
        /*0028*/ 	.byte	0x00, 0xf0, 0x01, 0x0a


	//----- nvinfo : EIATTR_MAXREG_COUNT
	.align		4
.L_770:
        /*002c*/ 	.byte	0x03, 0x1b
        /*002e*/ 	.short	0x00ff


	//----- nvinfo : EIATTR_NUM_BARRIERS
	.align		4
        /*0030*/ 	.byte	0x02, 0x4c
        /*0032*/ 	.byte	0x01
	.zero		1


	//----- nvinfo : EIATTR_ANNOTATIONS
	.align		4
        /*0034*/ 	.byte	0x04, 0x55
        /*0036*/ 	.short	(.L_772 - .L_771)


	//   ....[0]....
.L_771:
        /* <DEDUP_REMOVED lines=26> */


	//----- nvinfo : EIATTR_MERCURY_ISA_VERSION
	.align		4
.L_772:
        /*01c0*/ 	.byte	0x03, 0x5f
        /*01c2*/ 	.short	0x0000


	//----- nvinfo : EIATTR_EXIT_INSTR_OFFSETS
	.align		4
        /*01c4*/ 	.byte	0x04, 0x1c
        /*01c6*/ 	.short	(.L_774 - .L_773)


	//   ....[0]....
.L_773:
        /*01c8*/ 	.word	0x000000a0


	//   ....[1]....
        /*01cc*/ 	.word	0x0000c8e0


	//----- nvinfo : EIATTR_CTAIDZ_USED
	.align		4
.L_774:
        /*01d0*/ 	.byte	0x01, 0x04
	.zero		2


	//----- nvinfo : EIATTR_CRS_STACK_SIZE
	.align		4
        /*01d4*/ 	.byte	0x04, 0x1e
        /*01d6*/ 	.short	(.L_776 - .L_775)
.L_775:
        /*01d8*/ 	.word	0x00000000
.L_776:


//--------------------- .nv.info._ZN5flash44flash_bwd_dq_dk_dv_loop_seqk_parallel_kernelI23Flash_bwd_kernel_traitsILi128ELi64ELi128ELi8ELi2ELi4ELi2ELb0ELb0EN7cutlass10bfloat16_tE19Flash_kernel_traitsILi128ELi64ELi128ELi8ES3_EELb0ELb0ELb0ELb1ELb0ELb0ELb1EEEvNS_16Flash_bwd_paramsE --------------------------
	.section	.nv.info._ZN5flash44flash_bwd_dq_dk_dv_loop_seqk_parallel_kernelI23Flash_bwd_kernel_traitsILi128ELi64ELi128ELi8ELi2ELi4ELi2ELb0ELb0EN7cutlass10bfloat16_tE19Flash_kernel_traitsILi128ELi64ELi128ELi8ES3_EELb0ELb0ELb0ELb1ELb0ELb0ELb1EEEvNS_16Flash_bwd_paramsE,"",@"SHT_CUDA_INFO"
	.sectionflags	@""
	.align	4


	//----- nvinfo : EIATTR_CUDA_API_VERSION
	.align		4
        /*0000*/ 	.byte	0x04, 0x37
        /*0002*/ 	.short	(.L_778 - .L_777)
.L_777:
        /*0004*/ 	.word	0x00000082


	//----- nvinfo : EIATTR_SW2861232_WAR
	.align		4
.L_778:
        /*0008*/ 	.byte	0x01, 0x35
	.zero		2


	//----- nvinfo : EIATTR_PARAM_CBANK
	.align		4
        /*000c*/ 	.byte	0x04, 0x0a
        /*000e*/ 	.short	(.L_780 - .L_779)
	.align		4
.L_779:
        /*0010*/ 	.word	index@(.nv.constant0._ZN5flash44flash_bwd_dq_dk_dv_loop_seqk_parallel_kernelI23Flash_bwd_kernel_traitsILi128ELi64ELi128ELi8ELi2ELi4ELi2ELb0ELb0EN7cutlass10bfloat16_tE19Flash_kernel_traitsILi128ELi64ELi128ELi8ES3_EELb0ELb0ELb0ELb1ELb0ELb0ELb1EEEvNS_16Flash_bwd_paramsE)
        /*0014*/ 	.short	0x0160
        /*0016*/ 	.short	0x0280


	//----- nvinfo : EIATTR_CBANK_PARAM_SIZE
	.align		4
.L_780:
        /*0018*/ 	.byte	0x03, 0x19
        /*001a*/ 	.short	0x0280


	//----- nvinfo : EIATTR_KPARAM_INFO
	.align		4
        /*001c*/ 	.byte	0x04, 0x17
        /*001e*/ 	.short	(.L_782 - .L_781)
.L_781:
        /*0020*/ 	.word	0x00000000
        /*0024*/ 	.short	0x0000
        /*0026*/ 	.short	0x0000
        /*0028*/ 	.byte	0x00, 0xf0, 0x01, 0x0a


	//----- nvinfo : EIATTR_MAXREG_COUNT
	.align		4
.L_782:
        /*002c*/ 	.byte	0x03, 0x1b
        /*002e*/ 	.short	0x00ff


	//----- nvinfo : EIATTR_NUM_BARRIERS
	.align		4
        /*0030*/ 	.byte	0x02, 0x4c
        /*0032*/ 	.byte	0x01
	.zero		1


	//----- nvinfo : EIATTR_ANNOTATIONS
	.align		4
        /*0034*/ 	.byte	0x04, 0x55
        /*0036*/ 	.short	(.L_784 - .L_783)


	//   ....[0]....
.L_783:
        /* <DEDUP_REMOVED lines=57> */


	//----- nvinfo : EIATTR_MERCURY_ISA_VERSION
	.align		4
.L_784:
        /*03b0*/ 	.byte	0x03, 0x5f
        /*03b2*/ 	.short	0x0000


	//----- nvinfo : EIATTR_EXIT_INSTR_OFFSETS
	.align		4
        /*03b4*/ 	.byte	0x04, 0x1c
        /*03b6*/ 	.short	(.L_786 - .L_785)


	//   ....[0]....
.L_785:
        /*03b8*/ 	.word	0x000000a0


	//   ....[1]....
        /*03bc*/ 	.word	0x0000c230


	//----- nvinfo : EIATTR_CTAIDZ_USED
	.align		4
.L_786:
        /*03c0*/ 	.byte	0x01, 0x04
	.zero		2


	//----- nvinfo : EIATTR_CRS_STACK_SIZE
	.align		4
        /*03c4*/ 	.byte	0x04, 0x1e
        /*03c6*/ 	.short	(.L_788 - .L_787)
.L_787:
        /*03c8*/ 	.word	0x00000000
.L_788:


//--------------------- .nv.info._ZN5flash44flash_bwd_dq_dk_dv_loop_seqk_parallel_kernelI23Flash_bwd_kernel_traitsILi128ELi64ELi128ELi8ELi2ELi4ELi2ELb0ELb0EN7cutlass10bfloat16_tE19Flash_kernel_traitsILi128ELi64ELi128ELi8ES3_EELb1ELb0ELb1ELb0ELb0ELb1ELb0EEEvNS_16Flash_bwd_paramsE --------------------------
	.section	.nv.info._ZN5flash44flash_bwd_dq_dk_dv_loop_seqk_parallel_kernelI23Flash_bwd_kernel_traitsILi128ELi64ELi128ELi8ELi2ELi4ELi2ELb0ELb0EN7cutlass10bfloat16_tE19Flash_kernel_traitsILi128ELi64ELi128ELi8ES3_EELb1ELb0ELb1ELb0ELb0ELb1ELb0EEEvNS_16Flash_bwd_paramsE,"",@"SHT_CUDA_INFO"
	.sectionflags	@""
	.align	4


	//----- nvinfo : EIATTR_CUDA_API_VERSION
	.align		4
        /*0000*/ 	.byte	0x04, 0x37
        /*0002*/ 	.short	(.L_790 - .L_789)
.L_789:
        /*0004*/ 	.word	0x00000082


	//----- nvinfo : EIATTR_SW2861232_WAR
	.align		4
.L_790:
        /*0008*/ 	.byte	0x01, 0x35
	.zero		2


	//----- nvinfo : EIATTR_PARAM_CBANK
	.align		4
        /*000c*/ 	.byte	0x04, 0x0a
        /*000e*/ 	.short	(.L_792 - .L_791)
	.align		4
.L_791:
        /*0010*/ 	.word	index@(.nv.constant0._ZN5flash44flash_bwd_dq_dk_dv_loop_seqk_parallel_kernelI23Flash_bwd_kernel_traitsILi128ELi64ELi128ELi8ELi2ELi4ELi2ELb0ELb0EN7cutlass10bfloat16_tE19Flash_kernel_traitsILi128ELi64ELi128ELi8ES3_EELb1ELb0ELb1ELb0ELb0ELb1ELb0EEEvNS_16Flash_bwd_paramsE)
        /*0014*/ 	.short	0x0160
        /*0016*/ 	.short	0x0280


	//----- nvinfo : EIATTR_CBANK_PARAM_SIZE
	.align		4
.L_792:
        /*0018*/ 	.byte	0x03, 0x19
        /*001a*/ 	.short	0x0280


	//----- nvinfo : EIATTR_KPARAM_INFO
	.align		4
        /*001c*/ 	.byte	0x04, 0x17
        /*001e*/ 	.short	(.L_794 - .L_793)
.L_793:
        /*0020*/ 	.word	0x00000000
        /*0024*/ 	.short	0x0000
        /*0026*/ 	.short	0x0000
        /*0028*/ 	.byte	0x00, 0xf0, 0x01, 0x0a


	//----- nvinfo : EIATTR_MAXREG_COUNT
	.align		4
.L_794:
        /*002c*/ 	.byte	0x03, 0x1b
        /*002e*/ 	.short	0x00ff


	//----- nvinfo : EIATTR_NUM_BARRIERS
	.align		4
        /*0030*/ 	.byte	0x02, 0x4c
        /*0032*/ 	.byte	0x01
	.zero		1


	//----- nvinfo : EIATTR_ANNOTATIONS
	.align		4
        /*0034*/ 	.byte	0x04, 0x55
        /*0036*/ 	.short	(.L_796 - .L_795)


	//   ....[0]....
.L_795:
        /* <DEDUP_REMOVED lines=14> */


	//----- nvinfo : EIATTR_MERCURY_ISA_VERSION
	.align		4
.L_796:
        /*0108*/ 	.byte	0x03, 0x5f
        /*010a*/ 	.short	0x0000


	//----- nvinfo : EIATTR_EXIT_INSTR_OFFSETS
	.align		4
        /*010c*/ 	.byte	0x04, 0x1c
        /*010e*/ 	.short	(.L_798 - .L_797)


	//   ....[0]....
.L_797:
        /*0110*/ 	.word	0x000000a0


	//   ....[1]....
        /*0114*/ 	.word	0x0000b1a0


	//----- nvinfo : EIATTR_CTAIDZ_USED
	.align		4
.L_798:
        /*0118*/ 	.byte	0x01, 0x04
	.zero		2


	//----- nvinfo : EIATTR_CRS_STACK_SIZE
	.align		4
        /*011c*/ 	.byte	0x04, 0x1e
        /*011e*/ 	.short	(.L_800 - .L_799)
.L_799:
        /*0120*/ 	.word	0x00000000
.L_800:


//--------------------- .nv.info._ZN5flash44flash_bwd_dq_dk_dv_loop_seqk_parallel_kernelI23Flash_bwd_kernel_traitsILi128ELi64ELi128ELi8ELi2ELi4ELi2ELb0ELb0EN7cutlass10bfloat16_tE19Flash_kernel_traitsILi128ELi64ELi128ELi8ES3_EELb0ELb0ELb1ELb0ELb0ELb1ELb1EEEvNS_16Flash_bwd_paramsE --------------------------
	.section	.nv.info._ZN5flash44flash_bwd_dq_dk_dv_loop_seqk_parallel_kernelI23Flash_bwd_kernel_traitsILi128ELi64ELi128ELi8ELi2ELi4ELi2ELb0ELb0EN7cutlass10bfloat16_tE19Flash_kernel_traitsILi128ELi64ELi128ELi8ES3_EELb0ELb0ELb1ELb0ELb0ELb1ELb1EEEvNS_16Flash_bwd_paramsE,"",@"SHT_CUDA_INFO"
	.sectionflags	@""
	.align	4


	//----- nvinfo : EIATTR_CUDA_API_VERSION
	.align		4
        /*0000*/ 	.byte	0x04, 0x37
        /*0002*/ 	.short	(.L_802 - .L_801)
.L_801:
        /*0004*/ 	.word	0x00000082


	//----- nvinfo : EIATTR_SW2861232_WAR
	.align		4
.L_802:
        /*0008*/ 	.byte	0x01, 0x35
	.zero		2


	//----- nvinfo : EIATTR_PARAM_CBANK
	.align		4
        /*000c*/ 	.byte	0x04, 0x0a
        /*000e*/ 	.short	(.L_804 - .L_803)
	.align		4
.L_803:
        /*0010*/ 	.word	index@(.nv.constant0._ZN5flash44flash_bwd_dq_dk_dv_loop_seqk_parallel_kernelI23Flash_bwd_kernel_traitsILi128ELi64ELi128ELi8ELi2ELi4ELi2ELb0ELb0EN7cutlass10bfloat16_tE19Flash_kernel_traitsILi128ELi64ELi128ELi8ES3_EELb0ELb0ELb1ELb0ELb0ELb1ELb1EEEvNS_16Flash_bwd_paramsE)
        /*0014*/ 	.short	0x0160
        /*0016*/ 	.short	0x0280


	//----- nvinfo : EIATTR_CBANK_PARAM_SIZE
	.align		4
.L_804:
        /*0018*/ 	.byte	0x03, 0x19
        /*001a*/ 	.short	0x0280


	//----- nvinfo : EIATTR_KPARAM_INFO
	.align		4
        /*001c*/ 	.byte	0x04, 0x17
        /*001e*/ 	.short	(.L_806 - .L_805)
.L_805:
        /*0020*/ 	.word	0x00000000
        /*0024*/ 	.short	0x0000
        /*0026*/ 	.short	0x0000
        /*0028*/ 	.byte	0x00, 0xf0, 0x01, 0x0a


	//----- nvinfo : EIATTR_MAXREG_COUNT
	.align		4
.L_806:
        /*002c*/ 	.byte	0x03, 0x1b
        /*002e*/ 	.short	0x00ff


	//----- nvinfo : EIATTR_NUM_BARRIERS
	.align		4
        /*0030*/ 	.byte	0x02, 0x4c
        /*0032*/ 	.byte	0x01
	.zero		1


	//----- nvinfo : EIATTR_ANNOTATIONS
	.align		4
        /*0034*/ 	.byte	0x04, 0x55
        /*0036*/ 	.short	(.L_808 - .L_807)


	//   ....[0]....
.L_807:
        /* <DEDUP_REMOVED lines=48> */


	//----- nvinfo : EIATTR_MERCURY_ISA_VERSION
	.align		4
.L_808:
        /*0320*/ 	.byte	0x03, 0x5f
        /*0322*/ 	.short	0x0000


	//----- nvinfo : EIATTR_EXIT_INSTR_OFFSETS
	.align		4
        /*0324*/ 	.byte	0x04, 0x1c
        /*0326*/ 	.short	(.L_810 - .L_809)


	//   ....[0]....
.L_809:
        /*0328*/ 	.word	0x000000a0


	//   ....[1]....
        /*032c*/ 	.word	0x0000ae10


	//----- nvinfo : EIATTR_CTAIDZ_USED
	.align		4
.L_810:
        /*0330*/ 	.byte	0x01, 0x04
	.zero		2


	//----- nvinfo : EIATTR_CRS_STACK_SIZE
	.align		4
        /*0334*/ 	.byte	0x04, 0x1e
        /*0336*/ 	.short	(.L_812 - .L_811)
.L_811:
        /*0338*/ 	.word	0x00000000
.L_812:


//--------------------- .nv.info._ZN5flash44flash_bwd_dq_dk_dv_loop_seqk_parallel_kernelI23Flash_bwd_kernel_traitsILi128ELi64ELi128ELi8ELi2ELi4ELi2ELb0ELb0EN7cutlass10bfloat16_tE19Flash_kernel_traitsILi128ELi64ELi128ELi8ES3_EELb1ELb0ELb1ELb1ELb0ELb0ELb0EEEvNS_16Flash_bwd_paramsE --------------------------
	.section	.nv.info._ZN5flash44flash_bwd_dq_dk_dv_loop_seqk_parallel_kernelI23Flash_bwd_kernel_traitsILi128ELi64ELi128ELi8ELi2ELi4ELi2ELb0ELb0EN7cutlass10bfloat16_tE19Flash_kernel_traitsILi128ELi64ELi128ELi8ES3_EELb1ELb0ELb1ELb1ELb0ELb0ELb0EEEvNS_16Flash_bwd_paramsE,"",@"SHT_CUDA_INFO"
	.sectionflags	@""
	.align	4


	//----- nvinfo : EIATTR_CUDA_API_VERSION
	.align		4
        /*0000*/ 	.byte	0x04, 0x37
        /*0002*/ 	.short	(.L_814 - .L_813)
.L_813:
        /*0004*/ 	.word	0x00000082


	//----- nvinfo : EIATTR_SW2861232_WAR
	.align		4
.L_814:
        /*0008*/ 	.byte	0x01, 0x35
	.zero		2


	//----- nvinfo : EIATTR_PARAM_CBANK
	.align		4
        /*000c*/ 	.byte	0x04, 0x0a
        /*000e*/ 	.short	(.L_816 - .L_815)
	.align		4
.L_815:
        /*0010*/ 	.word	index@(.nv.constant0._ZN5flash44flash_bwd_dq_dk_dv_loop_seqk_parallel_kernelI23Flash_bwd_kernel_traitsILi128ELi64ELi128ELi8ELi2ELi4ELi2ELb0ELb0EN7cutlass10bfloat16_tE19Flash_kernel_traitsILi128ELi64ELi128ELi8ES3_EELb1ELb0ELb1ELb1ELb0ELb0ELb0EEEvNS_16Flash_bwd_paramsE)
        /*0014*/ 	.short	0x0160
        /*0016*/ 	.short	0x0280


	//----- nvinfo : EIATTR_CBANK_PARAM_SIZE
	.align		4
.L_816:
        /*0018*/ 	.byte	0x03, 0x19
        /*001a*/ 	.short	0x0280


	//----- nvinfo : EIATTR_KPARAM_INFO
	.align		4
        /*001c*/ 	.byte	0x04, 0x17
        /*001e*/ 	.short	(.L_818 - .L_817)
.L_817:
        /*0020*/ 	.word	0x00000000
        /*0024*/ 	.short	0x0000
        /*0026*/ 	.short	0x0000
        /*0028*/ 	.byte	0x00, 0xf0, 0x01, 0x0a


	//----- nvinfo : EIATTR_MAXREG_COUNT
	.align		4
.L_818:
        /*002c*/ 	.byte	0x03, 0x1b
        /*002e*/ 	.short	0x00ff


	//----- nvinfo : EIATTR_NUM_BARRIERS
	.align		4
        /*0030*/ 	.byte	0x02, 0x4c
        /*0032*/ 	.byte	0x01
	.zero		1


	//----- nvinfo : EIATTR_ANNOTATIONS
	.align		4
        /*0034*/ 	.byte	0x04, 0x55
        /*0036*/ 	.short	(.L_820 - .L_819)


	//   ....[0]....
.L_819:
        /* <DEDUP_REMOVED lines=10> */


	//----- nvinfo : EIATTR_MERCURY_ISA_VERSION
	.align		4
.L_820:
        /*00c8*/ 	.byte	0x03, 0x5f
        /*00ca*/ 	.short	0x0000


	//----- nvinfo : EIATTR_EXIT_INSTR_OFFSETS
	.align		4
        /*00cc*/ 	.byte	0x04, 0x1c
        /*00ce*/ 	.short	(.L_822 - .L_821)


	//   ....[0]....
.L_821:
        /*00d0*/ 	.word	0x000000a0


	//   ....[1]....
        /*00d4*/ 	.word	0x0000c980


	//----- nvinfo : EIATTR_CTAIDZ_USED
	.align		4
.L_822:
        /*00d8*/ 	.byte	0x01, 0x04
	.zero		2


	//----- nvinfo : EIATTR_CRS_STACK_SIZE
	.align		4
        /*00dc*/ 	.byte	0x04, 0x1e
        /*00de*/ 	.short	(.L_824 - .L_823)
.L_823:
        /*00e0*/ 	.word	0x00000000
.L_824:


//--------------------- .nv.info._ZN5flash44flash_bwd_dq_dk_dv_loop_seqk_parallel_kernelI23Flash_bwd_kernel_traitsILi128ELi64ELi128ELi8ELi2ELi4ELi2ELb0ELb0EN7cutlass10bfloat16_tE19Flash_kernel_traitsILi128ELi64ELi128ELi8ES3_EELb0ELb0ELb1ELb1ELb0ELb0ELb1EEEvNS_16Flash_bwd_paramsE --------------------------
	.section	.nv.info._ZN5flash44flash_bwd_dq_dk_dv_loop_seqk_parallel_kernelI23Flash_bwd_kernel_traitsILi128ELi64ELi128ELi8ELi2ELi4ELi2ELb0ELb0EN7cutlass10bfloat16_tE19Flash_kernel_traitsILi128ELi64ELi128ELi8ES3_EELb0ELb0ELb1ELb1ELb0ELb0ELb1EEEvNS_16Flash_bwd_paramsE,"",@"SHT_CUDA_INFO"
	.sectionflags	@""
	.align	4


	//----- nvinfo : EIATTR_CUDA_API_VERSION
	.align		4
        /*0000*/ 	.byte	0x04, 0x37
        /*0002*/ 	.short	(.L_826 - .L_825)
.L_825:
        /*0004*/ 	.word	0x00000082


	//----- nvinfo : EIATTR_SW2861232_WAR
	.align		4
.L_826:
        /*0008*/ 	.byte	0x01, 0x35
	.zero		2


	//----- nvinfo : EIATTR_PARAM_CBANK
	.align		4
        /*000c*/ 	.byte	0x04, 0x0a
        /*000e*/ 	.short	(.L_828 - .L_827)
	.align		4
.L_827:
        /*0010*/ 	.word	index@(.nv.constant0._ZN5flash44flash_bwd_dq_dk_dv_loop_seqk_parallel_kernelI23Flash_bwd_kernel_traitsILi128ELi64ELi128ELi8ELi2ELi4ELi2ELb0ELb0EN7cutlass10bfloat16_tE19Flash_kernel_traitsILi128ELi64ELi128ELi8ES3_EELb0ELb0ELb1ELb1ELb0ELb0ELb1EEEvNS_16Flash_bwd_paramsE)
        /*0014*/ 	.short	0x0160
        /*0016*/ 	.short	0x0280


	//----- nvinfo : EIATTR_CBANK_PARAM_SIZE
	.align		4
.L_828:
        /*0018*/ 	.byte	0x03, 0x19
        /*001a*/ 	.short	0x0280


	//----- nvinfo : EIATTR_KPARAM_INFO
	.align		4
        /*001c*/ 	.byte	0x04, 0x17
        /*001e*/ 	.short	(.L_830 - .L_829)
.L_829:
        /*0020*/ 	.word	0x00000000
        /*0024*/ 	.short	0x0000
        /*0026*/ 	.short	0x0000
        /*0028*/ 	.byte	0x00, 0xf0, 0x01, 0x0a


	//----- nvinfo : EIATTR_MAXREG_COUNT
	.align		4
.L_830:
        /*002c*/ 	.byte	0x03, 0x1b
        /*002e*/ 	.short	0x00ff


	//----- nvinfo : EIATTR_NUM_BARRIERS
	.align		4
        /*0030*/ 	.byte	0x02, 0x4c
        /*0032*/ 	.byte	0x01
	.zero		1


	//----- nvinfo : EIATTR_ANNOTATIONS
	.align		4
        /*0034*/ 	.byte	0x04, 0x55
        /*0036*/ 	.short	(.L_832 - .L_831)


	//   ....[0]....
.L_831:
        /* <DEDUP_REMOVED lines=57> */


	//----- nvinfo : EIATTR_MERCURY_ISA_VERSION
	.align		4
.L_832:
        /*03b0*/ 	.byte	0x03, 0x5f
        /*03b2*/ 	.short	0x0000


	//----- nvinfo : EIATTR_EXIT_INSTR_OFFSETS
	.align		4
        /*03b4*/ 	.byte	0x04, 0x1c
        /*03b6*/ 	.short	(.L_834 - .L_833)


	//   ....[0]....
.L_833:
        /*03b8*/ 	.word	0x000000a0


	//   ....[1]....
        /*03bc*/ 	.word	0x0000c5c0


	//----- nvinfo : EIATTR_CTAIDZ_USED
	.align		4
.L_834:
        /*03c0*/ 	.byte	0x01, 0x04
	.zero		2


	//----- nvinfo : EIATTR_CRS_STACK_SIZE
	.align		4
        /*03c4*/ 	.byte	0x04, 0x1e
        /*03c6*/ 	.short	(.L_836 - .L_835)
.L_835:
        /*03c8*/ 	.word	0x00000000
.L_836:


//--------------------- .nv.info._ZN5flash25flash_bwd_dot_do_o_kernelILb0E23Flash_bwd_kernel_traitsILi128ELi64ELi128ELi8ELi2ELi4ELi2ELb0ELb0EN7cutlass10bfloat16_tE19Flash_kernel_traitsILi128ELi64ELi128ELi8ES3_EEEEvNS_16Flash_bwd_paramsE --------------------------
	.section	.nv.info._ZN5flash25flash_bwd_dot_do_o_kernelILb0E23Flash_bwd_kernel_traitsILi128ELi64ELi128ELi8ELi2ELi4ELi2ELb0ELb0EN7cutlass10bfloat16_tE19Flash_kernel_traitsILi128ELi64ELi128ELi8ES3_EEEEvNS_16Flash_bwd_paramsE,"",@"SHT_CUDA_INFO"
	.sectionflags	@""
	.align	4


	//----- nvinfo : EIATTR_CUDA_API_VERSION
	.align		4
        /*0000*/ 	.byte	0x04, 0x37
        /*0002*/ 	.short	(.L_838 - .L_837)
.L_837:
        /*0004*/ 	.word	0x00000082


	//----- nvinfo : EIATTR_SW2861232_WAR
	.align		4
.L_838:
        /*0008*/ 	.byte	0x01, 0x35
	.zero		2


	//----- nvinfo : EIATTR_PARAM_CBANK
	.align		4
        /*000c*/ 	.byte	0x04, 0x0a
        /*000e*/ 	.short	(.L_840 - .L_839)
	.align		4
.L_839:
        /*0010*/ 	.word	index@(.nv.constant0._ZN5flash25flash_bwd_dot_do_o_kernelILb0E23Flash_bwd_kernel_traitsILi128ELi64ELi128ELi8ELi2ELi4ELi2ELb0ELb0EN7cutlass10bfloat16_tE19Flash_kernel_traitsILi128ELi64ELi128ELi8ES3_EEEEvNS_16Flash_bwd_paramsE)
        /*0014*/ 	.short	0x0160
        /*0016*/ 	.short	0x0280


	//----- nvinfo : EIATTR_CBANK_PARAM_SIZE
	.align		4
.L_840:
        /*0018*/ 	.byte	0x03, 0x19
        /*001a*/ 	.short	0x0280


	//----- nvinfo : EIATTR_KPARAM_INFO
	.align		4
        /*001c*/ 	.byte	0x04, 0x17
        /*001e*/ 	.short	(.L_842 - .L_841)
.L_841:
        /*0020*/ 	.word	0x00000000
        /*0024*/ 	.short	0x0000
        /*0026*/ 	.short	0x0000
        /*0028*/ 	.byte	0x00, 0xf0, 0x01, 0x0a


	//----- nvinfo : EIATTR_MAXREG_COUNT
	.align		4
.L_842:
        /*002c*/ 	.byte	0x03, 0x1b
        /*002e*/ 	.short	0x00ff


	//----- nvinfo : EIATTR_MERCURY_ISA_VERSION
	.align		4
        /*0030*/ 	.byte	0x03, 0x5f
        /*0032*/ 	.short	0x0000


	//----- nvinfo : EIATTR_COOP_GROUP_MASK_REGIDS
	.align		4
        /*0034*/ 	.byte	0x04, 0x29
        /*0036*/ 	.short	(.L_844 - .L_843)


	//   ....[0]....
.L_843:
        /*0038*/ 	.word	0xffffffff


	//   ....[1]....
        /*003c*/ 	.word	0xffffffff


	//   ....[2]....
        /*0040*/ 	.word	0xffffffff


	//   ....[3]....
        /*0044*/ 	.word	0xffffffff


	//   ....[4]....
        /*0048*/ 	.word	0xffffffff


	//   ....[5]....
        /*004c*/ 	.word	0xffffffff


	//----- nvinfo : EIATTR_COOP_GROUP_INSTR_OFFSETS
	.align		4
.L_844:
        /*0050*/ 	.byte	0x04, 0x28
        /*0052*/ 	.short	(.L_846 - .L_845)


	//   ....[0]....
.L_845:
        /*0054*/ 	.word	0x00001030


	//   ....[1]....
        /*0058*/ 	.word	0x00001050


	//   ....[2]....
        /*005c*/ 	.word	0x00001070


	//   ....[3]....
        /*0060*/ 	.word	0x00001090


	//   ....[4]....
        /*0064*/ 	.word	0x000010d0


	//   ....[5]....
        /*0068*/ 	.word	0x00001110


	//----- nvinfo : EIATTR_EXIT_INSTR_OFFSETS
	.align		4
.L_846:
        /*006c*/ 	.byte	0x04, 0x1c
        /*006e*/ 	.short	(.L_848 - .L_847)


	//   ....[0]....
.L_847:
        /*0070*/ 	.word	0x00000120


	//   ....[1]....
        /*0074*/ 	.word	0x00001170


	//   ....[2]....
        /*0078*/ 	.word	0x000011a0


	//----- nvinfo : EIATTR_CTAIDZ_USED
	.align		4
.L_848:
        /*007c*/ 	.byte	0x01, 0x04
	.zero		2


	//----- nvinfo : EIATTR_CRS_STACK_SIZE
	.align		4
        /*0080*/ 	.byte	0x04, 0x1e
        /*0082*/ 	.short	(.L_850 - .L_849)
.L_849:
        /*0084*/ 	.word	0x00000000
.L_850:


//--------------------- .nv.info._ZN5flash25flash_bwd_dot_do_o_kernelILb1E23Flash_bwd_kernel_traitsILi128ELi64ELi128ELi8ELi2ELi4ELi2ELb0ELb0EN7cutlass10bfloat16_tE19Flash_kernel_traitsILi128ELi64ELi128ELi8ES3_EEEEvNS_16Flash_bwd_paramsE --------------------------
	.section	.nv.info._ZN5flash25flash_bwd_dot_do_o_kernelILb1E23Flash_bwd_kernel_traitsILi128ELi64ELi128ELi8ELi2ELi4ELi2ELb0ELb0EN7cutlass10bfloat16_tE19Flash_kernel_traitsILi128ELi64ELi128ELi8ES3_EEEEvNS_16Flash_bwd_paramsE,"",@"SHT_CUDA_INFO"
	.sectionflags	@""
	.align	4


	//----- nvinfo : EIATTR_CUDA_API_VERSION
	.align		4
        /*0000*/ 	.byte	0x04, 0x37
        /*0002*/ 	.short	(.L_852 - .L_851)
.L_851:
        /*0004*/ 	.word	0x00000082


	//----- nvinfo : EIATTR_SW2861232_WAR
	.align		4
.L_852:
        /*0008*/ 	.byte	0x01, 0x35
	.zero		2


	//----- nvinfo : EIATTR_PARAM_CBANK
	.align		4
        /*000c*/ 	.byte	0x04, 0x0a
        /*000e*/ 	.short	(.L_854 - .L_853)
	.align		4
.L_853:
        /*0010*/ 	.word	index@(.nv.constant0._ZN5flash25flash_bwd_dot_do_o_kernelILb1E23Flash_bwd_kernel_traitsILi128ELi64ELi128ELi8ELi2ELi4ELi2ELb0ELb0EN7cutlass10bfloat16_tE19Flash_kernel_traitsILi128ELi64ELi128ELi8ES3_EEEEvNS_16Flash_bwd_paramsE)
        /*0014*/ 	.short	0x0160
        /*0016*/ 	.short	0x0280


	//----- nvinfo : EIATTR_CBANK_PARAM_SIZE
	.align		4
.L_854:
        /*0018*/ 	.byte	0x03, 0x19
        /*001a*/ 	.short	0x0280


	//----- nvinfo : EIATTR_KPARAM_INFO
	.align		4
        /*001c*/ 	.byte	0x04, 0x17
        /*001e*/ 	.short	(.L_856 - .L_855)
.L_855:
        /*0020*/ 	.word	0x00000000
        /*0024*/ 	.short	0x0000
        /*0026*/ 	.short	0x0000
        /*0028*/ 	.byte	0x00, 0xf0, 0x01, 0x0a


	//----- nvinfo : EIATTR_MAXREG_COUNT
	.align		4
.L_856:
        /*002c*/ 	.byte	0x03, 0x1b
        /*002e*/ 	.short	0x00ff


	//----- nvinfo : EIATTR_MERCURY_ISA_VERSION
	.align		4
        /*0030*/ 	.byte	0x03, 0x5f
        /*0032*/ 	.short	0x0000


	//----- nvinfo : EIATTR_COOP_GROUP_MASK_REGIDS
	.align		4
        /*0034*/ 	.byte	0x04, 0x29
        /*0036*/ 	.short	(.L_858 - .L_857)


	//   ....[0]....
.L_857:
        /*0038*/ 	.word	0xffffffff


	//   ....[1]....
        /*003c*/ 	.word	0xffffffff


	//   ....[2]....
        /*0040*/ 	.word	0xffffffff


	//   ....[3]....
        /*0044*/ 	.word	0xffffffff


	//   ....[4]....
        /*0048*/ 	.word	0xffffffff


	//   ....[5]....
        /*004c*/ 	.word	0xffffffff


	//----- nvinfo : EIATTR_COOP_GROUP_INSTR_OFFSETS
	.align		4
.L_858:
        /*0050*/ 	.byte	0x04, 0x28
        /*0052*/ 	.short	(.L_860 - .L_859)


	//   ....[0]....
.L_859:
        /*0054*/ 	.word	0x00001350


	//   ....[1]....
        /*0058*/ 	.word	0x00001360


	//   ....[2]....
        /*005c*/ 	.word	0x00001390


	//   ....[3]....
        /*0060*/ 	.word	0x000013a0


	//   ....[4]....
        /*0064*/ 	.word	0x000013e0


	//   ....[5]....
        /*0068*/ 	.word	0x00001420


	//----- nvinfo : EIATTR_EXIT_INSTR_OFFSETS
	.align		4
.L_860:
        /*006c*/ 	.byte	0x04, 0x1c
        /*006e*/ 	.short	(.L_862 - .L_861)


	//   ....[0]....
.L_861:
        /*0070*/ 	.word	0x00000120


	//   ....[1]....
        /*0074*/ 	.word	0x00001580


	//----- nvinfo : EIATTR_CTAIDZ_USED
	.align		4
.L_862:
        /*0078*/ 	.byte	0x01, 0x04
	.zero		2


	//----- nvinfo : EIATTR_CRS_STACK_SIZE
	.align		4
        /*007c*/ 	.byte	0x04, 0x1e
        /*007e*/ 	.short	(.L_864 - .L_863)
.L_863:
        /*0080*/ 	.word	0x00000000
.L_864:


//--------------------- .nv.callgraph             --------------------------
	.section	.nv.callgraph,"",@"SHT_CUDA_CALLGRAPH"
	.align	4
	.sectionentsize	8
	.align		4
        /*0000*/ 	.word	0x00000000
	.align		4
        /*0004*/ 	.word	0xffffffff
	.align		4
        /*0008*/ 	.word	0x00000000
	.align		4
        /*000c*/ 	.word	0xfffffffe
	.align		4
        /*0010*/ 	.word	0x00000000
	.align		4
        /*0014*/ 	.word	0xfffffffd
	.align		4
        /*0018*/ 	.word	0x00000000
	.align		4
        /*001c*/ 	.word	0xfffffffc


//--------------------- .nv.rel.action            --------------------------
	.section	.nv.rel.action,"",@"SHT_CUDA_RELOCINFO"
	.align	8
	.sectionentsize	8
        /*0000*/ 	.byte	0x73, 0x00, 0x00, 0x00, 0x00, 0x00, 0x00, 0x00, 0x00, 0x00, 0x00, 0x11, 0x25, 0x00, 0x05, 0x36


//--------------------- .nv.constant4             --------------------------
	.section	.nv.constant4,"a",@progbits
	.align	8
	.align		8
.nv.constant4:
        /*0000*/ 	.dword	_ZN66_INTERNAL_f4811781_30_flash_bwd_hdim128_bf16_sm80_cu_ea41c527_30514cuda3std3__45__cpo5beginE
	.align		8
        /*0008*/ 	.dword	_ZN66_INTERNAL_f4811781_30_flash_bwd_hdim128_bf16_sm80_cu_ea41c527_30514cuda3std3__45__cpo3endE
	.align		8
        /*0010*/ 	.dword	_ZN66_INTERNAL_f4811781_30_flash_bwd_hdim128_bf16_sm80_cu_ea41c527_30514cuda3std3__45__cpo6cbeginE
	.align		8
        /*0018*/ 	.dword	_ZN66_INTERNAL_f4811781_30_flash_bwd_hdim128_bf16_sm80_cu_ea41c527_30514cuda3std3__45__cpo4cendE
	.align		8
        /*0020*/ 	.dword	_ZN66_INTERNAL_f4811781_30_flash_bwd_hdim128_bf16_sm80_cu_ea41c527_30514cuda3std3__468_GLOBAL__N__f4811781_30_flash_bwd_hdim128_bf16_sm80_cu_ea41c527_30516ignoreE
	.align		8
        /*0028*/ 	.dword	_ZN66_INTERNAL_f4811781_30_flash_bwd_hdim128_bf16_sm80_cu_ea41c527_30514cuda3std3__419piecewise_constructE
	.align		8
        /*0030*/ 	.dword	_ZN66_INTERNAL_f4811781_30_flash_bwd_hdim128_bf16_sm80_cu_ea41c527_30514cuda3std3__48in_placeE
	.align		8
        /*0038*/ 	.dword	_ZN66_INTERNAL_f4811781_30_flash_bwd_hdim128_bf16_sm80_cu_ea41c527_30514cuda3std6ranges3__45__cpo4swapE
	.align		8
        /*0040*/ 	.dword	_ZN66_INTERNAL_f4811781_30_flash_bwd_hdim128_bf16_sm80_cu_ea41c527_30514cuda3std6ranges3__45__cpo9iter_moveE
	.align		8
        /*0048*/ 	.dword	_ZN66_INTERNAL_f4811781_30_flash_bwd_hdim128_bf16_sm80_cu_ea41c527_30514cute7productE
	.align		8
        /*0050*/ 	.dword	_ZN66_INTERNAL_f4811781_30_flash_bwd_hdim128_bf16_sm80_cu_ea41c527_30514cute1_E


//--------------------- .nv.constant0._ZN5flash44flash_bwd_dq_dk_dv_loop_seqk_parallel_kernelI23Flash_bwd_kernel_traitsILi128ELi64ELi64ELi8ELi4ELi2ELi2ELb1ELb0EN7cutlass10bfloat16_tE19Flash_kernel_traitsILi128ELi64ELi64ELi8ES3_EELb0ELb0ELb0ELb0ELb0ELb1ELb0EEEvNS_16Flash_bwd_paramsE --------------------------
	.section	.nv.constant0._ZN5flash44flash_bwd_dq_dk_dv_loop_seqk_parallel_kernelI23Flash_bwd_kernel_traitsILi128ELi64ELi64ELi8ELi4ELi2ELi2ELb1ELb0EN7cutlass10bfloat16_tE19Flash_kernel_traitsILi128ELi64ELi64ELi8ES3_EELb0ELb0ELb0ELb0ELb0ELb1ELb0EEEvNS_16Flash_bwd_paramsE,"a",@progbits
	.sectionflags	@""
	.align	4
.nv.constant0._ZN5flash44flash_bwd_dq_dk_dv_loop_seqk_parallel_kernelI23Flash_bwd_kernel_traitsILi128ELi64ELi64ELi8ELi4ELi2ELi2ELb1ELb0EN7cutlass10bfloat16_tE19Flash_kernel_traitsILi128ELi64ELi64ELi8ES3_EELb0ELb0ELb0ELb0ELb0ELb1ELb0EEEvNS_16Flash_bwd_paramsE:
	.zero		992


//--------------------- .nv.constant0._ZN5flash44flash_bwd_dq_dk_dv_loop_seqk_parallel_kernelI23Flash_bwd_kernel_traitsILi128ELi64ELi64ELi8ELi4ELi2ELi2ELb1ELb0EN7cutlass10bfloat16_tE19Flash_kernel_traitsILi128ELi64ELi64ELi8ES3_EELb0ELb0ELb0ELb0ELb0ELb0ELb0EEEvNS_16Flash_bwd_paramsE --------------------------
	.section	.nv.constant0._ZN5flash44flash_bwd_dq_dk_dv_loop_seqk_parallel_kernelI23Flash_bwd_kernel_traitsILi128ELi64ELi64ELi8ELi4ELi2ELi2ELb1ELb0EN7cutlass10bfloat16_tE19Flash_kernel_traitsILi128ELi64ELi64ELi8ES3_EELb0ELb0ELb0ELb0ELb0ELb0ELb0EEEvNS_16Flash_bwd_paramsE,"a",@progbits
	.sectionflags	@""
	.align	4
.nv.constant0._ZN5flash44flash_bwd_dq_dk_dv_loop_seqk_parallel_kernelI23Flash_bwd_kernel_traitsILi128ELi64ELi64ELi8ELi4ELi2ELi2ELb1ELb0EN7cutlass10bfloat16_tE19Flash_kernel_traitsILi128ELi64ELi64ELi8ES3_EELb0ELb0ELb0ELb0ELb0ELb0ELb0EEEvNS_16Flash_bwd_paramsE:
	.zero		992


//--------------------- .nv.constant0._ZN5flash44flash_bwd_dq_dk_dv_loop_seqk_parallel_kernelI23Flash_bwd_kernel_traitsILi128ELi64ELi64ELi8ELi4ELi2ELi2ELb1ELb0EN7cutlass10bfloat16_tE19Flash_kernel_traitsILi128ELi64ELi64ELi8ES3_EELb0ELb0ELb1ELb0ELb0ELb0ELb0EEEvNS_16Flash_bwd_paramsE --------------------------
	.section	.nv.constant0._ZN5flash44flash_bwd_dq_dk_dv_loop_seqk_parallel_kernelI23Flash_bwd_kernel_traitsILi128ELi64ELi64ELi8ELi4ELi2ELi2ELb1ELb0EN7cutlass10bfloat16_tE19Flash_kernel_traitsILi128ELi64ELi64ELi8ES3_EELb0ELb0ELb1ELb0ELb0ELb0ELb0EEEvNS_16Flash_bwd_paramsE,"a",@progbits
	.sectionflags	@""
	.align	4
.nv.constant0._ZN5flash44flash_bwd_dq_dk_dv_loop_seqk_parallel_kernelI23Flash_bwd_kernel_traitsILi128ELi64ELi64ELi8ELi4ELi2ELi2ELb1ELb0EN7cutlass10bfloat16_tE19Flash_kernel_traitsILi128ELi64ELi64ELi8ES3_EELb0ELb0ELb1ELb0ELb0ELb0ELb0EEEvNS_16Flash_bwd_paramsE:
	.zero		992


//--------------------- .nv.constant0._ZN5flash44flash_bwd_dq_dk_dv_loop_seqk_parallel_kernelI23Flash_bwd_kernel_traitsILi128ELi64ELi64ELi8ELi4ELi2ELi2ELb1ELb0EN7cutlass10bfloat16_tE19Flash_kernel_traitsILi128ELi64ELi64ELi8ES3_EELb0ELb0ELb0ELb0ELb1ELb1ELb0EEEvNS_16Flash_bwd_paramsE --------------------------
	.section	.nv.constant0._ZN5flash44flash_bwd_dq_dk_dv_loop_seqk_parallel_kernelI23Flash_bwd_kernel_traitsILi128ELi64ELi64ELi8ELi4ELi2ELi2ELb1ELb0EN7cutlass10bfloat16_tE19Flash_kernel_traitsILi128ELi64ELi64ELi8ES3_EELb0ELb0ELb0ELb0ELb1ELb1ELb0EEEvNS_16Flash_bwd_paramsE,"a",@progbits
	.sectionflags	@""
	.align	4
.nv.constant0._ZN5flash44flash_bwd_dq_dk_dv_loop_seqk_parallel_kernelI23Flash_bwd_kernel_traitsILi128ELi64ELi64ELi8ELi4ELi2ELi2ELb1ELb0EN7cutlass10bfloat16_tE19Flash_kernel_traitsILi128ELi64ELi64ELi8ES3_EELb0ELb0ELb0ELb0ELb1ELb1ELb0EEEvNS_16Flash_bwd_paramsE:
	.zero		992


//--------------------- .nv.constant0._ZN5flash44flash_bwd_dq_dk_dv_loop_seqk_parallel_kernelI23Flash_bwd_kernel_traitsILi128ELi64ELi64ELi8ELi4ELi2ELi2ELb1ELb0EN7cutlass10bfloat16_tE19Flash_kernel_traitsILi128ELi64ELi64ELi8ES3_EELb0ELb0ELb0ELb1ELb0ELb0ELb0EEEvNS_16Flash_bwd_paramsE --------------------------
	.section	.nv.constant0._ZN5flash44flash_bwd_dq_dk_dv_loop_seqk_parallel_kernelI23Flash_bwd_kernel_traitsILi128ELi64ELi64ELi8ELi4ELi2ELi2ELb1ELb0EN7cutlass10bfloat16_tE19Flash_kernel_traitsILi128ELi64ELi64ELi8ES3_EELb0ELb0ELb0ELb1ELb0ELb0ELb0EEEvNS_16Flash_bwd_paramsE,"a",@progbits
	.sectionflags	@""
	.align	4
.nv.constant0._ZN5flash44flash_bwd_dq_dk_dv_loop_seqk_parallel_kernelI23Flash_bwd_kernel_traitsILi128ELi64ELi64ELi8ELi4ELi2ELi2ELb1ELb0EN7cutlass10bfloat16_tE19Flash_kernel_traitsILi128ELi64ELi64ELi8ES3_EELb0ELb0ELb0ELb1ELb0ELb0ELb0EEEvNS_16Flash_bwd_paramsE:
	.zero		992


//--------------------- .nv.constant0._ZN5flash44flash_bwd_dq_dk_dv_loop_seqk_parallel_kernelI23Flash_bwd_kernel_traitsILi128ELi64ELi64ELi8ELi4ELi2ELi2ELb1ELb0EN7cutlass10bfloat16_tE19Flash_kernel_traitsILi128ELi64ELi64ELi8ES3_EELb0ELb0ELb1ELb0ELb0ELb1ELb0EEEvNS_16Flash_bwd_paramsE --------------------------
	.section	.nv.constant0._ZN5flash44flash_bwd_dq_dk_dv_loop_seqk_parallel_kernelI23Flash_bwd_kernel_traitsILi128ELi64ELi64ELi8ELi4ELi2ELi2ELb1ELb0EN7cutlass10bfloat16_tE19Flash_kernel_traitsILi128ELi64ELi64ELi8ES3_EELb0ELb0ELb1ELb0ELb0ELb1ELb0EEEvNS_16Flash_bwd_paramsE,"a",@progbits
	.sectionflags	@""
	.align	4
.nv.constant0._ZN5flash44flash_bwd_dq_dk_dv_loop_seqk_parallel_kernelI23Flash_bwd_kernel_traitsILi128ELi64ELi64ELi8ELi4ELi2ELi2ELb1ELb0EN7cutlass10bfloat16_tE19Flash_kernel_traitsILi128ELi64ELi64ELi8ES3_EELb0ELb0ELb1ELb0ELb0ELb1ELb0EEEvNS_16Flash_bwd_paramsE:
	.zero		992


//--------------------- .nv.constant0._ZN5flash44flash_bwd_dq_dk_dv_loop_seqk_parallel_kernelI23Flash_bwd_kernel_traitsILi128ELi64ELi64ELi8ELi4ELi2ELi2ELb1ELb0EN7cutlass10bfloat16_tE19Flash_kernel_traitsILi128ELi64ELi64ELi8ES3_EELb0ELb0ELb1ELb1ELb0ELb0ELb0EEEvNS_16Flash_bwd_paramsE --------------------------
	.section	.nv.constant0._ZN5flash44flash_bwd_dq_dk_dv_loop_seqk_parallel_kernelI23Flash_bwd_kernel_traitsILi128ELi64ELi64ELi8ELi4ELi2ELi2ELb1ELb0EN7cutlass10bfloat16_tE19Flash_kernel_traitsILi128ELi64ELi64ELi8ES3_EELb0ELb0ELb1ELb1ELb0ELb0ELb0EEEvNS_16Flash_bwd_paramsE,"a",@progbits
	.sectionflags	@""
	.align	4
.nv.constant0._ZN5flash44flash_bwd_dq_dk_dv_loop_seqk_parallel_kernelI23Flash_bwd_kernel_traitsILi128ELi64ELi64ELi8ELi4ELi2ELi2ELb1ELb0EN7cutlass10bfloat16_tE19Flash_kernel_traitsILi128ELi64ELi64ELi8ES3_EELb0ELb0ELb1ELb1ELb0ELb0ELb0EEEvNS_16Flash_bwd_paramsE:
	.zero		992


//--------------------- .nv.constant0._ZN5flash44flash_bwd_dq_dk_dv_loop_seqk_parallel_kernelI23Flash_bwd_kernel_traitsILi128ELi64ELi128ELi8ELi2ELi4ELi2ELb0ELb0EN7cutlass10bfloat16_tE19Flash_kernel_traitsILi128ELi64ELi128ELi8ES3_EELb0ELb0ELb0ELb0ELb0ELb1ELb0EEEvNS_16Flash_bwd_paramsE --------------------------
	.section	.nv.constant0._ZN5flash44flash_bwd_dq_dk_dv_loop_seqk_parallel_kernelI23Flash_bwd_kernel_traitsILi128ELi64ELi128ELi8ELi2ELi4ELi2ELb0ELb0EN7cutlass10bfloat16_tE19Flash_kernel_traitsILi128ELi64ELi128ELi8ES3_EELb0ELb0ELb0ELb0ELb0ELb1ELb0EEEvNS_16Flash_bwd_paramsE,"a",@progbits
	.sectionflags	@""
	.align	4
.nv.constant0._ZN5flash44flash_bwd_dq_dk_dv_loop_seqk_parallel_kernelI23Flash_bwd_kernel_traitsILi128ELi64ELi128ELi8ELi2ELi4ELi2ELb0ELb0EN7cutlass10bfloat16_tE19Flash_kernel_traitsILi128ELi64ELi128ELi8ES3_EELb0ELb0ELb0ELb0ELb0ELb1ELb0EEEvNS_16Flash_bwd_paramsE:
	.zero		992


//--------------------- .nv.constant0._ZN5flash44flash_bwd_dq_dk_dv_loop_seqk_parallel_kernelI23Flash_bwd_kernel_traitsILi128ELi64ELi128ELi8ELi2ELi4ELi2ELb0ELb0EN7cutlass10bfloat16_tE19Flash_kernel_traitsILi128ELi64ELi128ELi8ES3_EELb0ELb0ELb0ELb0ELb0ELb0ELb0EEEvNS_16Flash_bwd_paramsE --------------------------
	.section	.nv.constant0._ZN5flash44flash_bwd_dq_dk_dv_loop_seqk_parallel_kernelI23Flash_bwd_kernel_traitsILi128ELi64ELi128ELi8ELi2ELi4ELi2ELb0ELb0EN7cutlass10bfloat16_tE19Flash_kernel_traitsILi128ELi64ELi128ELi8ES3_EELb0ELb0ELb0ELb0ELb0ELb0ELb0EEEvNS_16Flash_bwd_paramsE,"a",@progbits
	.sectionflags	@""
	.align	4
.nv.constant0._ZN5flash44flash_bwd_dq_dk_dv_loop_seqk_parallel_kernelI23Flash_bwd_kernel_traitsILi128ELi64ELi128ELi8ELi2ELi4ELi2ELb0ELb0EN7cutlass10bfloat16_tE19Flash_kernel_traitsILi128ELi64ELi128ELi8ES3_EELb0ELb0ELb0ELb0ELb0ELb0ELb0EEEvNS_16Flash_bwd_paramsE:
	.zero		992


//--------------------- .nv.constant0._ZN5flash44flash_bwd_dq_dk_dv_loop_seqk_parallel_kernelI23Flash_bwd_kernel_traitsILi128ELi64ELi128ELi8ELi2ELi4ELi2ELb0ELb0EN7cutlass10bfloat16_tE19Flash_kernel_traitsILi128ELi64ELi128ELi8ES3_EELb0ELb0ELb1ELb0ELb0ELb0ELb0EEEvNS_16Flash_bwd_paramsE --------------------------
	.section	.nv.constant0._ZN5flash44flash_bwd_dq_dk_dv_loop_seqk_parallel_kernelI23Flash_bwd_kernel_traitsILi128ELi64ELi128ELi8ELi2ELi4ELi2ELb0ELb0EN7cutlass10bfloat16_tE19Flash_kernel_traitsILi128ELi64ELi128ELi8ES3_EELb0ELb0ELb1ELb0ELb0ELb0ELb0EEEvNS_16Flash_bwd_paramsE,"a",@progbits
	.sectionflags	@""
	.align	4
.nv.constant0._ZN5flash44flash_bwd_dq_dk_dv_loop_seqk_parallel_kernelI23Flash_bwd_kernel_traitsILi128ELi64ELi128ELi8ELi2ELi4ELi2ELb0ELb0EN7cutlass10bfloat16_tE19Flash_kernel_traitsILi128ELi64ELi128ELi8ES3_EELb0ELb0ELb1ELb0ELb0ELb0ELb0EEEvNS_16Flash_bwd_paramsE:
	.zero		992


//--------------------- .nv.constant0._ZN5flash44flash_bwd_dq_dk_dv_loop_seqk_parallel_kernelI23Flash_bwd_kernel_traitsILi128ELi64ELi128ELi8ELi2ELi4ELi2ELb0ELb0EN7cutlass10bfloat16_tE19Flash_kernel_traitsILi128ELi64ELi128ELi8ES3_EELb0ELb0ELb0ELb0ELb1ELb1ELb0EEEvNS_16Flash_bwd_paramsE --------------------------
	.section	.nv.constant0._ZN5flash44flash_bwd_dq_dk_dv_loop_seqk_parallel_kernelI23Flash_bwd_kernel_traitsILi128ELi64ELi128ELi8ELi2ELi4ELi2ELb0ELb0EN7cutlass10bfloat16_tE19Flash_kernel_traitsILi128ELi64ELi128ELi8ES3_EELb0ELb0ELb0ELb0ELb1ELb1ELb0EEEvNS_16Flash_bwd_paramsE,"a",@progbits
	.sectionflags	@""
	.align	4
.nv.constant0._ZN5flash44flash_bwd_dq_dk_dv_loop_seqk_parallel_kernelI23Flash_bwd_kernel_traitsILi128ELi64ELi128ELi8ELi2ELi4ELi2ELb0ELb0EN7cutlass10bfloat16_tE19Flash_kernel_traitsILi128ELi64ELi128ELi8ES3_EELb0ELb0ELb0ELb0ELb1ELb1ELb0EEEvNS_16Flash_bwd_paramsE:
	.zero		992


//--------------------- .nv.constant0._ZN5flash44flash_bwd_dq_dk_dv_loop_seqk_parallel_kernelI23Flash_bwd_kernel_traitsILi128ELi64ELi128ELi8ELi2ELi4ELi2ELb0ELb0EN7cutlass10bfloat16_tE19Flash_kernel_traitsILi128ELi64ELi128ELi8ES3_EELb0ELb0ELb0ELb1ELb0ELb0ELb0EEEvNS_16Flash_bwd_paramsE --------------------------
	.section	.nv.constant0._ZN5flash44flash_bwd_dq_dk_dv_loop_seqk_parallel_kernelI23Flash_bwd_kernel_traitsILi128ELi64ELi128ELi8ELi2ELi4ELi2ELb0ELb0EN7cutlass10bfloat16_tE19Flash_kernel_traitsILi128ELi64ELi128ELi8ES3_EELb0ELb0ELb0ELb1ELb0ELb0ELb0EEEvNS_16Flash_bwd_paramsE,"a",@progbits
	.sectionflags	@""
	.align	4
.nv.constant0._ZN5flash44flash_bwd_dq_dk_dv_loop_seqk_parallel_kernelI23Flash_bwd_kernel_traitsILi128ELi64ELi128ELi8ELi2ELi4ELi2ELb0ELb0EN7cutlass10bfloat16_tE19Flash_kernel_traitsILi128ELi64ELi128ELi8ES3_EELb0ELb0ELb0ELb1ELb0ELb0ELb0EEEvNS_16Flash_bwd_paramsE:
	.zero		992


//--------------------- .nv.constant0._ZN5flash44flash_bwd_dq_dk_dv_loop_seqk_parallel_kernelI23Flash_bwd_kernel_traitsILi128ELi64ELi128ELi8ELi2ELi4ELi2ELb0ELb0EN7cutlass10bfloat16_tE19Flash_kernel_traitsILi128ELi64ELi128ELi8ES3_EELb0ELb0ELb1ELb0ELb0ELb1ELb0EEEvNS_16Flash_bwd_paramsE --------------------------
	.section	.nv.constant0._ZN5flash44flash_bwd_dq_dk_dv_loop_seqk_parallel_kernelI23Flash_bwd_kernel_traitsILi128ELi64ELi128ELi8ELi2ELi4ELi2ELb0ELb0EN7cutlass10bfloat16_tE19Flash_kernel_traitsILi128ELi64ELi128ELi8ES3_EELb0ELb0ELb1ELb0ELb0ELb1ELb0EEEvNS_16Flash_bwd_paramsE,"a",@progbits
	.sectionflags	@""
	.align	4
.nv.constant0._ZN5flash44flash_bwd_dq_dk_dv_loop_seqk_parallel_kernelI23Flash_bwd_kernel_traitsILi128ELi64ELi128ELi8ELi2ELi4ELi2ELb0ELb0EN7cutlass10bfloat16_tE19Flash_kernel_traitsILi128ELi64ELi128ELi8ES3_EELb0ELb0ELb1ELb0ELb0ELb1ELb0EEEvNS_16Flash_bwd_paramsE:
	.zero		992


//--------------------- .nv.constant0._ZN5flash44flash_bwd_dq_dk_dv_loop_seqk_parallel_kernelI23Flash_bwd_kernel_traitsILi128ELi64ELi128ELi8ELi2ELi4ELi2ELb0ELb0EN7cutlass10bfloat16_tE19Flash_kernel_traitsILi128ELi64ELi128ELi8ES3_EELb0ELb0ELb1ELb1ELb0ELb0ELb0EEEvNS_16Flash_bwd_paramsE --------------------------
	.section	.nv.constant0._ZN5flash44flash_bwd_dq_dk_dv_loop_seqk_parallel_kernelI23Flash_bwd_kernel_traitsILi128ELi64ELi128ELi8ELi2ELi4ELi2ELb0ELb0EN7cutlass10bfloat16_tE19Flash_kernel_traitsILi128ELi64ELi128ELi8ES3_EELb0ELb0ELb1ELb1ELb0ELb0ELb0EEEvNS_16Flash_bwd_paramsE,"a",@progbits
	.sectionflags	@""
	.align	4
.nv.constant0._ZN5flash44flash_bwd_dq_dk_dv_loop_seqk_parallel_kernelI23Flash_bwd_kernel_traitsILi128ELi64ELi128ELi8ELi2ELi4ELi2ELb0ELb0EN7cutlass10bfloat16_tE19Flash_kernel_traitsILi128ELi64ELi128ELi8ES3_EELb0ELb0ELb1ELb1ELb0ELb0ELb0EEEvNS_16Flash_bwd_paramsE:
	.zero		992


//--------------------- .nv.constant0._ZN5flash27flash_bwd_convert_dq_kernelI23Flash_bwd_kernel_traitsILi128ELi64ELi64ELi8ELi4ELi2ELi2ELb1ELb0EN7cutlass10bfloat16_tE19Flash_kernel_traitsILi128ELi64ELi64ELi8ES3_EEEEvNS_16Flash_bwd_paramsEi --------------------------
	.section	.nv.constant0._ZN5flash27flash_bwd_convert_dq_kernelI23Flash_bwd_kernel_traitsILi128ELi64ELi64ELi8ELi4ELi2ELi2ELb1ELb0EN7cutlass10bfloat16_tE19Flash_kernel_traitsILi128ELi64ELi64ELi8ES3_EEEEvNS_16Flash_bwd_paramsEi,"a",@progbits
	.sectionflags	@""
	.align	4
.nv.constant0._ZN5flash27flash_bwd_convert_dq_kernelI23Flash_bwd_kernel_traitsILi128ELi64ELi64ELi8ELi4ELi2ELi2ELb1ELb0EN7cutlass10bfloat16_tE19Flash_kernel_traitsILi128ELi64ELi64ELi8ES3_EEEEvNS_16Flash_bwd_paramsEi:
	.zero		996


//--------------------- .nv.constant0._ZN5flash44flash_bwd_dq_dk_dv_loop_seqk_parallel_kernelI23Flash_bwd_kernel_traitsILi128ELi64ELi64ELi8ELi4ELi2ELi2ELb1ELb0EN7cutlass10bfloat16_tE19Flash_kernel_traitsILi128ELi64ELi64ELi8ES3_EELb1ELb0ELb0ELb0ELb0ELb1ELb0EEEvNS_16Flash_bwd_paramsE --------------------------
	.section	.nv.constant0._ZN5flash44flash_bwd_dq_dk_dv_loop_seqk_parallel_kernelI23Flash_bwd_kernel_traitsILi128ELi64ELi64ELi8ELi4ELi2ELi2ELb1ELb0EN7cutlass10bfloat16_tE19Flash_kernel_traitsILi128ELi64ELi64ELi8ES3_EELb1ELb0ELb0ELb0ELb0ELb1ELb0EEEvNS_16Flash_bwd_paramsE,"a",@progbits
	.sectionflags	@""
	.align	4
.nv.constant0._ZN5flash44flash_bwd_dq_dk_dv_loop_seqk_parallel_kernelI23Flash_bwd_kernel_traitsILi128ELi64ELi64ELi8ELi4ELi2ELi2ELb1ELb0EN7cutlass10bfloat16_tE19Flash_kernel_traitsILi128ELi64ELi64ELi8ES3_EELb1ELb0ELb0ELb0ELb0ELb1ELb0EEEvNS_16Flash_bwd_paramsE:
	.zero		992


//--------------------- .nv.constant0._ZN5flash44flash_bwd_dq_dk_dv_loop_seqk_parallel_kernelI23Flash_bwd_kernel_traitsILi128ELi64ELi64ELi8ELi4ELi2ELi2ELb1ELb0EN7cutlass10bfloat16_tE19Flash_kernel_traitsILi128ELi64ELi64ELi8ES3_EELb0ELb0ELb0ELb0ELb0ELb1ELb1EEEvNS_16Flash_bwd_paramsE --------------------------
	.section	.nv.constant0._ZN5flash44flash_bwd_dq_dk_dv_loop_seqk_parallel_kernelI23Flash_bwd_kernel_traitsILi128ELi64ELi64ELi8ELi4ELi2ELi2ELb1ELb0EN7cutlass10bfloat16_tE19Flash_kernel_traitsILi128ELi64ELi64ELi8ES3_EELb0ELb0ELb0ELb0ELb0ELb1ELb1EEEvNS_16Flash_bwd_paramsE,"a",@progbits
	.sectionflags	@""
	.align	4
.nv.constant0._ZN5flash44flash_bwd_dq_dk_dv_loop_seqk_parallel_kernelI23Flash_bwd_kernel_traitsILi128ELi64ELi64ELi8ELi4ELi2ELi2ELb1ELb0EN7cutlass10bfloat16_tE19Flash_kernel_traitsILi128ELi64ELi64ELi8ES3_EELb0ELb0ELb0ELb0ELb0ELb1ELb1EEEvNS_16Flash_bwd_paramsE:
	.zero		992


//--------------------- .nv.constant0._ZN5flash44flash_bwd_dq_dk_dv_loop_seqk_parallel_kernelI23Flash_bwd_kernel_traitsILi128ELi64ELi64ELi8ELi4ELi2ELi2ELb1ELb0EN7cutlass10bfloat16_tE19Flash_kernel_traitsILi128ELi64ELi64ELi8ES3_EELb1ELb0ELb0ELb0ELb0ELb0ELb0EEEvNS_16Flash_bwd_paramsE --------------------------
	.section	.nv.constant0._ZN5flash44flash_bwd_dq_dk_dv_loop_seqk_parallel_kernelI23Flash_bwd_kernel_traitsILi128ELi64ELi64ELi8ELi4ELi2ELi2ELb1ELb0EN7cutlass10bfloat16_tE19Flash_kernel_traitsILi128ELi64ELi64ELi8ES3_EELb1ELb0ELb0ELb0ELb0ELb0ELb0EEEvNS_16Flash_bwd_paramsE,"a",@progbits
	.sectionflags	@""
	.align	4
.nv.constant0._ZN5flash44flash_bwd_dq_dk_dv_loop_seqk_parallel_kernelI23Flash_bwd_kernel_traitsILi128ELi64ELi64ELi8ELi4ELi2ELi2ELb1ELb0EN7cutlass10bfloat16_tE19Flash_kernel_traitsILi128ELi64ELi64ELi8ES3_EELb1ELb0ELb0ELb0ELb0ELb0ELb0EEEvNS_16Flash_bwd_paramsE:
	.zero		992


//--------------------- .nv.constant0._ZN5flash44flash_bwd_dq_dk_dv_loop_seqk_parallel_kernelI23Flash_bwd_kernel_traitsILi128ELi64ELi64ELi8ELi4ELi2ELi2ELb1ELb0EN7cutlass10bfloat16_tE19Flash_kernel_traitsILi128ELi64ELi64ELi8ES3_EELb0ELb0ELb0ELb0ELb0ELb0ELb1EEEvNS_16Flash_bwd_paramsE --------------------------
	.section	.nv.constant0._ZN5flash44flash_bwd_dq_dk_dv_loop_seqk_parallel_kernelI23Flash_bwd_kernel_traitsILi128ELi64ELi64ELi8ELi4ELi2ELi2ELb1ELb0EN7cutlass10bfloat16_tE19Flash_kernel_traitsILi128ELi64ELi64ELi8ES3_EELb0ELb0ELb0ELb0ELb0ELb0ELb1EEEvNS_16Flash_bwd_paramsE,"a",@progbits
	.sectionflags	@""
	.align	4
.nv.constant0._ZN5flash44flash_bwd_dq_dk_dv_loop_seqk_parallel_kernelI23Flash_bwd_kernel_traitsILi128ELi64ELi64ELi8ELi4ELi2ELi2ELb1ELb0EN7cutlass10bfloat16_tE19Flash_kernel_traitsILi128ELi64ELi64ELi8ES3_EELb0ELb0ELb0ELb0ELb0ELb0ELb1EEEvNS_16Flash_bwd_paramsE:
	.zero		992


//--------------------- .nv.constant0._ZN5flash44flash_bwd_dq_dk_dv_loop_seqk_parallel_kernelI23Flash_bwd_kernel_traitsILi128ELi64ELi64ELi8ELi4ELi2ELi2ELb1ELb0EN7cutlass10bfloat16_tE19Flash_kernel_traitsILi128ELi64ELi64ELi8ES3_EELb1ELb0ELb1ELb0ELb0ELb0ELb0EEEvNS_16Flash_bwd_paramsE --------------------------
	.section	.nv.constant0._ZN5flash44flash_bwd_dq_dk_dv_loop_seqk_parallel_kernelI23Flash_bwd_kernel_traitsILi128ELi64ELi64ELi8ELi4ELi2ELi2ELb1ELb0EN7cutlass10bfloat16_tE19Flash_kernel_traitsILi128ELi64ELi64ELi8ES3_EELb1ELb0ELb1ELb0ELb0ELb0ELb0EEEvNS_16Flash_bwd_paramsE,"a",@progbits
	.sectionflags	@""
	.align	4
.nv.constant0._ZN5flash44flash_bwd_dq_dk_dv_loop_seqk_parallel_kernelI23Flash_bwd_kernel_traitsILi128ELi64ELi64ELi8ELi4ELi2ELi2ELb1ELb0EN7cutlass10bfloat16_tE19Flash_kernel_traitsILi128ELi64ELi64ELi8ES3_EELb1ELb0ELb1ELb0ELb0ELb0ELb0EEEvNS_16Flash_bwd_paramsE:
	.zero		992


//--------------------- .nv.constant0._ZN5flash44flash_bwd_dq_dk_dv_loop_seqk_parallel_kernelI23Flash_bwd_kernel_traitsILi128ELi64ELi64ELi8ELi4ELi2ELi2ELb1ELb0EN7cutlass10bfloat16_tE19Flash_kernel_traitsILi128ELi64ELi64ELi8ES3_EELb0ELb0ELb1ELb0ELb0ELb0ELb1EEEvNS_16Flash_bwd_paramsE --------------------------
	.section	.nv.constant0._ZN5flash44flash_bwd_dq_dk_dv_loop_seqk_parallel_kernelI23Flash_bwd_kernel_traitsILi128ELi64ELi64ELi8ELi4ELi2ELi2ELb1ELb0EN7cutlass10bfloat16_tE19Flash_kernel_traitsILi128ELi64ELi64ELi8ES3_EELb0ELb0ELb1ELb0ELb0ELb0ELb1EEEvNS_16Flash_bwd_paramsE,"a",@progbits
	.sectionflags	@""
	.align	4
.nv.constant0._ZN5flash44flash_bwd_dq_dk_dv_loop_seqk_parallel_kernelI23Flash_bwd_kernel_traitsILi128ELi64ELi64ELi8ELi4ELi2ELi2ELb1ELb0EN7cutlass10bfloat16_tE19Flash_kernel_traitsILi128ELi64ELi64ELi8ES3_EELb0ELb0ELb1ELb0ELb0ELb0ELb1EEEvNS_16Flash_bwd_paramsE:
	.zero		992


//--------------------- .nv.constant0._ZN5flash44flash_bwd_dq_dk_dv_loop_seqk_parallel_kernelI23Flash_bwd_kernel_traitsILi128ELi64ELi64ELi8ELi4ELi2ELi2ELb1ELb0EN7cutlass10bfloat16_tE19Flash_kernel_traitsILi128ELi64ELi64ELi8ES3_EELb1ELb0ELb0ELb0ELb1ELb1ELb0EEEvNS_16Flash_bwd_paramsE --------------------------
	.section	.nv.constant0._ZN5flash44flash_bwd_dq_dk_dv_loop_seqk_parallel_kernelI23Flash_bwd_kernel_traitsILi128ELi64ELi64ELi8ELi4ELi2ELi2ELb1ELb0EN7cutlass10bfloat16_tE19Flash_kernel_traitsILi128ELi64ELi64ELi8ES3_EELb1ELb0ELb0ELb0ELb1ELb1ELb0EEEvNS_16Flash_bwd_paramsE,"a",@progbits
	.sectionflags	@""
	.align	4
.nv.constant0._ZN5flash44flash_bwd_dq_dk_dv_loop_seqk_parallel_kernelI23Flash_bwd_kernel_traitsILi128ELi64ELi64ELi8ELi4ELi2ELi2ELb1ELb0EN7cutlass10bfloat16_tE19Flash_kernel_traitsILi128ELi64ELi64ELi8ES3_EELb1ELb0ELb0ELb0ELb1ELb1ELb0EEEvNS_16Flash_bwd_paramsE:
	.zero		992


//--------------------- .nv.constant0._ZN5flash44flash_bwd_dq_dk_dv_loop_seqk_parallel_kernelI23Flash_bwd_kernel_traitsILi128ELi64ELi64ELi8ELi4ELi2ELi2ELb1ELb0EN7cutlass10bfloat16_tE19Flash_kernel_traitsILi128ELi64ELi64ELi8ES3_EELb0ELb0ELb0ELb0ELb1ELb1ELb1EEEvNS_16Flash_bwd_paramsE --------------------------
	.section	.nv.constant0._ZN5flash44flash_bwd_dq_dk_dv_loop_seqk_parallel_kernelI23Flash_bwd_kernel_traitsILi128ELi64ELi64ELi8ELi4ELi2ELi2ELb1ELb0EN7cutlass10bfloat16_tE19Flash_kernel_traitsILi128ELi64ELi64ELi8ES3_EELb0ELb0ELb0ELb0ELb1ELb1ELb1EEEvNS_16Flash_bwd_paramsE,"a",@progbits
	.sectionflags	@""
	.align	4
.nv.constant0._ZN5flash44flash_bwd_dq_dk_dv_loop_seqk_parallel_kernelI23Flash_bwd_kernel_traitsILi128ELi64ELi64ELi8ELi4ELi2ELi2ELb1ELb0EN7cutlass10bfloat16_tE19Flash_kernel_traitsILi128ELi64ELi64ELi8ES3_EELb0ELb0ELb0ELb0ELb1ELb1ELb1EEEvNS_16Flash_bwd_paramsE:
	.zero		992


//--------------------- .nv.constant0._ZN5flash44flash_bwd_dq_dk_dv_loop_seqk_parallel_kernelI23Flash_bwd_kernel_traitsILi128ELi64ELi64ELi8ELi4ELi2ELi2ELb1ELb0EN7cutlass10bfloat16_tE19Flash_kernel_traitsILi128ELi64ELi64ELi8ES3_EELb1ELb0ELb0ELb1ELb0ELb0ELb0EEEvNS_16Flash_bwd_paramsE --------------------------
	.section	.nv.constant0._ZN5flash44flash_bwd_dq_dk_dv_loop_seqk_parallel_kernelI23Flash_bwd_kernel_traitsILi128ELi64ELi64ELi8ELi4ELi2ELi2ELb1ELb0EN7cutlass10bfloat16_tE19Flash_kernel_traitsILi128ELi64ELi64ELi8ES3_EELb1ELb0ELb0ELb1ELb0ELb0ELb0EEEvNS_16Flash_bwd_paramsE,"a",@progbits
	.sectionflags	@""
	.align	4
.nv.constant0._ZN5flash44flash_bwd_dq_dk_dv_loop_seqk_parallel_kernelI23Flash_bwd_kernel_traitsILi128ELi64ELi64ELi8ELi4ELi2ELi2ELb1ELb0EN7cutlass10bfloat16_tE19Flash_kernel_traitsILi128ELi64ELi64ELi8ES3_EELb1ELb0ELb0ELb1ELb0ELb0ELb0EEEvNS_16Flash_bwd_paramsE:
	.zero		992


//--------------------- .nv.constant0._ZN5flash44flash_bwd_dq_dk_dv_loop_seqk_parallel_kernelI23Flash_bwd_kernel_traitsILi128ELi64ELi64ELi8ELi4ELi2ELi2ELb1ELb0EN7cutlass10bfloat16_tE19Flash_kernel_traitsILi128ELi64ELi64ELi8ES3_EELb0ELb0ELb0ELb1ELb0ELb0ELb1EEEvNS_16Flash_bwd_paramsE --------------------------
	.section	.nv.constant0._ZN5flash44flash_bwd_dq_dk_dv_loop_seqk_parallel_kernelI23Flash_bwd_kernel_traitsILi128ELi64ELi64ELi8ELi4ELi2ELi2ELb1ELb0EN7cutlass10bfloat16_tE19Flash_kernel_traitsILi128ELi64ELi64ELi8ES3_EELb0ELb0ELb0ELb1ELb0ELb0ELb1EEEvNS_16Flash_bwd_paramsE,"a",@progbits
	.sectionflags	@""
	.align	4
.nv.constant0._ZN5flash44flash_bwd_dq_dk_dv_loop_seqk_parallel_kernelI23Flash_bwd_kernel_traitsILi128ELi64ELi64ELi8ELi4ELi2ELi2ELb1ELb0EN7cutlass10bfloat16_tE19Flash_kernel_traitsILi128ELi64ELi64ELi8ES3_EELb0ELb0ELb0ELb1ELb0ELb0ELb1EEEvNS_16Flash_bwd_paramsE:
	.zero		992


//--------------------- .nv.constant0._ZN5flash44flash_bwd_dq_dk_dv_loop_seqk_parallel_kernelI23Flash_bwd_kernel_traitsILi128ELi64ELi64ELi8ELi4ELi2ELi2ELb1ELb0EN7cutlass10bfloat16_tE19Flash_kernel_traitsILi128ELi64ELi64ELi8ES3_EELb1ELb0ELb1ELb0ELb0ELb1ELb0EEEvNS_16Flash_bwd_paramsE --------------------------
	.section	.nv.constant0._ZN5flash44flash_bwd_dq_dk_dv_loop_seqk_parallel_kernelI23Flash_bwd_kernel_traitsILi128ELi64ELi64ELi8ELi4ELi2ELi2ELb1ELb0EN7cutlass10bfloat16_tE19Flash_kernel_traitsILi128ELi64ELi64ELi8ES3_EELb1ELb0ELb1ELb0ELb0ELb1ELb0EEEvNS_16Flash_bwd_paramsE,"a",@progbits
	.sectionflags	@""
	.align	4
.nv.constant0._ZN5flash44flash_bwd_dq_dk_dv_loop_seqk_parallel_kernelI23Flash_bwd_kernel_traitsILi128ELi64ELi64ELi8ELi4ELi2ELi2ELb1ELb0EN7cutlass10bfloat16_tE19Flash_kernel_traitsILi128ELi64ELi64ELi8ES3_EELb1ELb0ELb1ELb0ELb0ELb1ELb0EEEvNS_16Flash_bwd_paramsE:
	.zero		992


//--------------------- .nv.constant0._ZN5flash44flash_bwd_dq_dk_dv_loop_seqk_parallel_kernelI23Flash_bwd_kernel_traitsILi128ELi64ELi64ELi8ELi4ELi2ELi2ELb1ELb0EN7cutlass10bfloat16_tE19Flash_kernel_traitsILi128ELi64ELi64ELi8ES3_EELb0ELb0ELb1ELb0ELb0ELb1ELb1EEEvNS_16Flash_bwd_paramsE --------------------------
	.section	.nv.constant0._ZN5flash44flash_bwd_dq_dk_dv_loop_seqk_parallel_kernelI23Flash_bwd_kernel_traitsILi128ELi64ELi64ELi8ELi4ELi2ELi2ELb1ELb0EN7cutlass10bfloat16_tE19Flash_kernel_traitsILi128ELi64ELi64ELi8ES3_EELb0ELb0ELb1ELb0ELb0ELb1ELb1EEEvNS_16Flash_bwd_paramsE,"a",@progbits
	.sectionflags	@""
	.align	4
.nv.constant0._ZN5flash44flash_bwd_dq_dk_dv_loop_seqk_parallel_kernelI23Flash_bwd_kernel_traitsILi128ELi64ELi64ELi8ELi4ELi2ELi2ELb1ELb0EN7cutlass10bfloat16_tE19Flash_kernel_traitsILi128ELi64ELi64ELi8ES3_EELb0ELb0ELb1ELb0ELb0ELb1ELb1EEEvNS_16Flash_bwd_paramsE:
	.zero		992


//--------------------- .nv.constant0._ZN5flash44flash_bwd_dq_dk_dv_loop_seqk_parallel_kernelI23Flash_bwd_kernel_traitsILi128ELi64ELi64ELi8ELi4ELi2ELi2ELb1ELb0EN7cutlass10bfloat16_tE19Flash_kernel_traitsILi128ELi64ELi64ELi8ES3_EELb1ELb0ELb1ELb1ELb0ELb0ELb0EEEvNS_16Flash_bwd_paramsE --------------------------
	.section	.nv.constant0._ZN5flash44flash_bwd_dq_dk_dv_loop_seqk_parallel_kernelI23Flash_bwd_kernel_traitsILi128ELi64ELi64ELi8ELi4ELi2ELi2ELb1ELb0EN7cutlass10bfloat16_tE19Flash_kernel_traitsILi128ELi64ELi64ELi8ES3_EELb1ELb0ELb1ELb1ELb0ELb0ELb0EEEvNS_16Flash_bwd_paramsE,"a",@progbits
	.sectionflags	@""
	.align	4
.nv.constant0._ZN5flash44flash_bwd_dq_dk_dv_loop_seqk_parallel_kernelI23Flash_bwd_kernel_traitsILi128ELi64ELi64ELi8ELi4ELi2ELi2ELb1ELb0EN7cutlass10bfloat16_tE19Flash_kernel_traitsILi128ELi64ELi64ELi8ES3_EELb1ELb0ELb1ELb1ELb0ELb0ELb0EEEvNS_16Flash_bwd_paramsE:
	.zero		992


//--------------------- .nv.constant0._ZN5flash44flash_bwd_dq_dk_dv_loop_seqk_parallel_kernelI23Flash_bwd_kernel_traitsILi128ELi64ELi64ELi8ELi4ELi2ELi2ELb1ELb0EN7cutlass10bfloat16_tE19Flash_kernel_traitsILi128ELi64ELi64ELi8ES3_EELb0ELb0ELb1ELb1ELb0ELb0ELb1EEEvNS_16Flash_bwd_paramsE --------------------------
	.section	.nv.constant0._ZN5flash44flash_bwd_dq_dk_dv_loop_seqk_parallel_kernelI23Flash_bwd_kernel_traitsILi128ELi64ELi64ELi8ELi4ELi2ELi2ELb1ELb0EN7cutlass10bfloat16_tE19Flash_kernel_traitsILi128ELi64ELi64ELi8ES3_EELb0ELb0ELb1ELb1ELb0ELb0ELb1EEEvNS_16Flash_bwd_paramsE,"a",@progbits
	.sectionflags	@""
	.align	4
.nv.constant0._ZN5flash44flash_bwd_dq_dk_dv_loop_seqk_parallel_kernelI23Flash_bwd_kernel_traitsILi128ELi64ELi64ELi8ELi4ELi2ELi2ELb1ELb0EN7cutlass10bfloat16_tE19Flash_kernel_traitsILi128ELi64ELi64ELi8ES3_EELb0ELb0ELb1ELb1ELb0ELb0ELb1EEEvNS_16Flash_bwd_paramsE:
	.zero		992


//--------------------- .nv.constant0._ZN5flash25flash_bwd_dot_do_o_kernelILb0E23Flash_bwd_kernel_traitsILi128ELi64ELi64ELi8ELi4ELi2ELi2ELb1ELb0EN7cutlass10bfloat16_tE19Flash_kernel_traitsILi128ELi64ELi64ELi8ES3_EEEEvNS_16Flash_bwd_paramsE --------------------------
	.section	.nv.constant0._ZN5flash25flash_bwd_dot_do_o_kernelILb0E23Flash_bwd_kernel_traitsILi128ELi64ELi64ELi8ELi4ELi2ELi2ELb1ELb0EN7cutlass10bfloat16_tE19Flash_kernel_traitsILi128ELi64ELi64ELi8ES3_EEEEvNS_16Flash_bwd_paramsE,"a",@progbits
	.sectionflags	@""
	.align	4
.nv.constant0._ZN5flash25flash_bwd_dot_do_o_kernelILb0E23Flash_bwd_kernel_traitsILi128ELi64ELi64ELi8ELi4ELi2ELi2ELb1ELb0EN7cutlass10bfloat16_tE19Flash_kernel_traitsILi128ELi64ELi64ELi8ES3_EEEEvNS_16Flash_bwd_paramsE:
	.zero		992


//--------------------- .nv.constant0._ZN5flash25flash_bwd_dot_do_o_kernelILb1E23Flash_bwd_kernel_traitsILi128ELi64ELi64ELi8ELi4ELi2ELi2ELb1ELb0EN7cutlass10bfloat16_tE19Flash_kernel_traitsILi128ELi64ELi64ELi8ES3_EEEEvNS_16Flash_bwd_paramsE --------------------------
	.section	.nv.constant0._ZN5flash25flash_bwd_dot_do_o_kernelILb1E23Flash_bwd_kernel_traitsILi128ELi64ELi64ELi8ELi4ELi2ELi2ELb1ELb0EN7cutlass10bfloat16_tE19Flash_kernel_traitsILi128ELi64ELi64ELi8ES3_EEEEvNS_16Flash_bwd_paramsE,"a",@progbits
	.sectionflags	@""
	.align	4
.nv.constant0._ZN5flash25flash_bwd_dot_do_o_kernelILb1E23Flash_bwd_kernel_traitsILi128ELi64ELi64ELi8ELi4ELi2ELi2ELb1ELb0EN7cutlass10bfloat16_tE19Flash_kernel_traitsILi128ELi64ELi64ELi8ES3_EEEEvNS_16Flash_bwd_paramsE:
	.zero		992


//--------------------- .nv.constant0._ZN5flash27flash_bwd_convert_dq_kernelI23Flash_bwd_kernel_traitsILi128ELi64ELi128ELi8ELi2ELi4ELi2ELb0ELb0EN7cutlass10bfloat16_tE19Flash_kernel_traitsILi128ELi64ELi128ELi8ES3_EEEEvNS_16Flash_bwd_paramsEi --------------------------
	.section	.nv.constant0._ZN5flash27flash_bwd_convert_dq_kernelI23Flash_bwd_kernel_traitsILi128ELi64ELi128ELi8ELi2ELi4ELi2ELb0ELb0EN7cutlass10bfloat16_tE19Flash_kernel_traitsILi128ELi64ELi128ELi8ES3_EEEEvNS_16Flash_bwd_paramsEi,"a",@progbits
	.sectionflags	@""
	.align	4
.nv.constant0._ZN5flash27flash_bwd_convert_dq_kernelI23Flash_bwd_kernel_traitsILi128ELi64ELi128ELi8ELi2ELi4ELi2ELb0ELb0EN7cutlass10bfloat16_tE19Flash_kernel_traitsILi128ELi64ELi128ELi8ES3_EEEEvNS_16Flash_bwd_paramsEi:
	.zero		996


//--------------------- .nv.constant0._ZN5flash44flash_bwd_dq_dk_dv_loop_seqk_parallel_kernelI23Flash_bwd_kernel_traitsILi128ELi64ELi128ELi8ELi2ELi4ELi2ELb0ELb0EN7cutlass10bfloat16_tE19Flash_kernel_traitsILi128ELi64ELi128ELi8ES3_EELb1ELb0ELb0ELb0ELb0ELb1ELb0EEEvNS_16Flash_bwd_paramsE --------------------------
	.section	.nv.constant0._ZN5flash44flash_bwd_dq_dk_dv_loop_seqk_parallel_kernelI23Flash_bwd_kernel_traitsILi128ELi64ELi128ELi8ELi2ELi4ELi2ELb0ELb0EN7cutlass10bfloat16_tE19Flash_kernel_traitsILi128ELi64ELi128ELi8ES3_EELb1ELb0ELb0ELb0ELb0ELb1ELb0EEEvNS_16Flash_bwd_paramsE,"a",@progbits
	.sectionflags	@""
	.align	4
.nv.constant0._ZN5flash44flash_bwd_dq_dk_dv_loop_seqk_parallel_kernelI23Flash_bwd_kernel_traitsILi128ELi64ELi128ELi8ELi2ELi4ELi2ELb0ELb0EN7cutlass10bfloat16_tE19Flash_kernel_traitsILi128ELi64ELi128ELi8ES3_EELb1ELb0ELb0ELb0ELb0ELb1ELb0EEEvNS_16Flash_bwd_paramsE:
	.zero		992


//--------------------- .nv.constant0._ZN5flash44flash_bwd_dq_dk_dv_loop_seqk_parallel_kernelI23Flash_bwd_kernel_traitsILi128ELi64ELi128ELi8ELi2ELi4ELi2ELb0ELb0EN7cutlass10bfloat16_tE19Flash_kernel_traitsILi128ELi64ELi128ELi8ES3_EELb0ELb0ELb0ELb0ELb0ELb1ELb1EEEvNS_16Flash_bwd_paramsE --------------------------
	.section	.nv.constant0._ZN5flash44flash_bwd_dq_dk_dv_loop_seqk_parallel_kernelI23Flash_bwd_kernel_traitsILi128ELi64ELi128ELi8ELi2ELi4ELi2ELb0ELb0EN7cutlass10bfloat16_tE19Flash_kernel_traitsILi128ELi64ELi128ELi8ES3_EELb0ELb0ELb0ELb0ELb0ELb1ELb1EEEvNS_16Flash_bwd_paramsE,"a",@progbits
	.sectionflags	@""
	.align	4
.nv.constant0._ZN5flash44flash_bwd_dq_dk_dv_loop_seqk_parallel_kernelI23Flash_bwd_kernel_traitsILi128ELi64ELi128ELi8ELi2ELi4ELi2ELb0ELb0EN7cutlass10bfloat16_tE19Flash_kernel_traitsILi128ELi64ELi128ELi8ES3_EELb0ELb0ELb0ELb0ELb0ELb1ELb1EEEvNS_16Flash_bwd_paramsE:
	.zero		992


//--------------------- .nv.constant0._ZN5flash44flash_bwd_dq_dk_dv_loop_seqk_parallel_kernelI23Flash_bwd_kernel_traitsILi128ELi64ELi128ELi8ELi2ELi4ELi2ELb0ELb0EN7cutlass10bfloat16_tE19Flash_kernel_traitsILi128ELi64ELi128ELi8ES3_EELb1ELb0ELb0ELb0ELb0ELb0ELb0EEEvNS_16Flash_bwd_paramsE --------------------------
	.section	.nv.constant0._ZN5flash44flash_bwd_dq_dk_dv_loop_seqk_parallel_kernelI23Flash_bwd_kernel_traitsILi128ELi64ELi128ELi8ELi2ELi4ELi2ELb0ELb0EN7cutlass10bfloat16_tE19Flash_kernel_traitsILi128ELi64ELi128ELi8ES3_EELb1ELb0ELb0ELb0ELb0ELb0ELb0EEEvNS_16Flash_bwd_paramsE,"a",@progbits
	.sectionflags	@""
	.align	4
.nv.constant0._ZN5flash44flash_bwd_dq_dk_dv_loop_seqk_parallel_kernelI23Flash_bwd_kernel_traitsILi128ELi64ELi128ELi8ELi2ELi4ELi2ELb0ELb0EN7cutlass10bfloat16_tE19Flash_kernel_traitsILi128ELi64ELi128ELi8ES3_EELb1ELb0ELb0ELb0ELb0ELb0ELb0EEEvNS_16Flash_bwd_paramsE:
	.zero		992


//--------------------- .nv.constant0._ZN5flash44flash_bwd_dq_dk_dv_loop_seqk_parallel_kernelI23Flash_bwd_kernel_traitsILi128ELi64ELi128ELi8ELi2ELi4ELi2ELb0ELb0EN7cutlass10bfloat16_tE19Flash_kernel_traitsILi128ELi64ELi128ELi8ES3_EELb0ELb0ELb0ELb0ELb0ELb0ELb1EEEvNS_16Flash_bwd_paramsE --------------------------
	.section	.nv.constant0._ZN5flash44flash_bwd_dq_dk_dv_loop_seqk_parallel_kernelI23Flash_bwd_kernel_traitsILi128ELi64ELi128ELi8ELi2ELi4ELi2ELb0ELb0EN7cutlass10bfloat16_tE19Flash_kernel_traitsILi128ELi64ELi128ELi8ES3_EELb0ELb0ELb0ELb0ELb0ELb0ELb1EEEvNS_16Flash_bwd_paramsE,"a",@progbits
	.sectionflags	@""
	.align	4
.nv.constant0._ZN5flash44flash_bwd_dq_dk_dv_loop_seqk_parallel_kernelI23Flash_bwd_kernel_traitsILi128ELi64ELi128ELi8ELi2ELi4ELi2ELb0ELb0EN7cutlass10bfloat16_tE19Flash_kernel_traitsILi128ELi64ELi128ELi8ES3_EELb0ELb0ELb0ELb0ELb0ELb0ELb1EEEvNS_16Flash_bwd_paramsE:
	.zero		992


//--------------------- .nv.constant0._ZN5flash44flash_bwd_dq_dk_dv_loop_seqk_parallel_kernelI23Flash_bwd_kernel_traitsILi128ELi64ELi128ELi8ELi2ELi4ELi2ELb0ELb0EN7cutlass10bfloat16_tE19Flash_kernel_traitsILi128ELi64ELi128ELi8ES3_EELb1ELb0ELb1ELb0ELb0ELb0ELb0EEEvNS_16Flash_bwd_paramsE --------------------------
	.section	.nv.constant0._ZN5flash44flash_bwd_dq_dk_dv_loop_seqk_parallel_kernelI23Flash_bwd_kernel_traitsILi128ELi64ELi128ELi8ELi2ELi4ELi2ELb0ELb0EN7cutlass10bfloat16_tE19Flash_kernel_traitsILi128ELi64ELi128ELi8ES3_EELb1ELb0ELb1ELb0ELb0ELb0ELb0EEEvNS_16Flash_bwd_paramsE,"a",@progbits
	.sectionflags	@""
	.align	4
.nv.constant0._ZN5flash44flash_bwd_dq_dk_dv_loop_seqk_parallel_kernelI23Flash_bwd_kernel_traitsILi128ELi64ELi128ELi8ELi2ELi4ELi2ELb0ELb0EN7cutlass10bfloat16_tE19Flash_kernel_traitsILi128ELi64ELi128ELi8ES3_EELb1ELb0ELb1ELb0ELb0ELb0ELb0EEEvNS_16Flash_bwd_paramsE:
	.zero		992


//--------------------- .nv.constant0._ZN5flash44flash_bwd_dq_dk_dv_loop_seqk_parallel_kernelI23Flash_bwd_kernel_traitsILi128ELi64ELi128ELi8ELi2ELi4ELi2ELb0ELb0EN7cutlass10bfloat16_tE19Flash_kernel_traitsILi128ELi64ELi128ELi8ES3_EELb0ELb0ELb1ELb0ELb0ELb0ELb1EEEvNS_16Flash_bwd_paramsE --------------------------
	.section	.nv.constant0._ZN5flash44flash_bwd_dq_dk_dv_loop_seqk_parallel_kernelI23Flash_bwd_kernel_traitsILi128ELi64ELi128ELi8ELi2ELi4ELi2ELb0ELb0EN7cutlass10bfloat16_tE19Flash_kernel_traitsILi128ELi64ELi128ELi8ES3_EELb0ELb0ELb1ELb0ELb0ELb0ELb1EEEvNS_16Flash_bwd_paramsE,"a",@progbits
	.sectionflags	@""
	.align	4
.nv.constant0._ZN5flash44flash_bwd_dq_dk_dv_loop_seqk_parallel_kernelI23Flash_bwd_kernel_traitsILi128ELi64ELi128ELi8ELi2ELi4ELi2ELb0ELb0EN7cutlass10bfloat16_tE19Flash_kernel_traitsILi128ELi64ELi128ELi8ES3_EELb0ELb0ELb1ELb0ELb0ELb0ELb1EEEvNS_16Flash_bwd_paramsE:
	.zero		992


//--------------------- .nv.constant0._ZN5flash44flash_bwd_dq_dk_dv_loop_seqk_parallel_kernelI23Flash_bwd_kernel_traitsILi128ELi64ELi128ELi8ELi2ELi4ELi2ELb0ELb0EN7cutlass10bfloat16_tE19Flash_kernel_traitsILi128ELi64ELi128ELi8ES3_EELb1ELb0ELb0ELb0ELb1ELb1ELb0EEEvNS_16Flash_bwd_paramsE --------------------------
	.section	.nv.constant0._ZN5flash44flash_bwd_dq_dk_dv_loop_seqk_parallel_kernelI23Flash_bwd_kernel_traitsILi128ELi64ELi128ELi8ELi2ELi4ELi2ELb0ELb0EN7cutlass10bfloat16_tE19Flash_kernel_traitsILi128ELi64ELi128ELi8ES3_EELb1ELb0ELb0ELb0ELb1ELb1ELb0EEEvNS_16Flash_bwd_paramsE,"a",@progbits
	.sectionflags	@""
	.align	4
.nv.constant0._ZN5flash44flash_bwd_dq_dk_dv_loop_seqk_parallel_kernelI23Flash_bwd_kernel_traitsILi128ELi64ELi128ELi8ELi2ELi4ELi2ELb0ELb0EN7cutlass10bfloat16_tE19Flash_kernel_traitsILi128ELi64ELi128ELi8ES3_EELb1ELb0ELb0ELb0ELb1ELb1ELb0EEEvNS_16Flash_bwd_paramsE:
	.zero		992


//--------------------- .nv.constant0._ZN5flash44flash_bwd_dq_dk_dv_loop_seqk_parallel_kernelI23Flash_bwd_kernel_traitsILi128ELi64ELi128ELi8ELi2ELi4ELi2ELb0ELb0EN7cutlass10bfloat16_tE19Flash_kernel_traitsILi128ELi64ELi128ELi8ES3_EELb0ELb0ELb0ELb0ELb1ELb1ELb1EEEvNS_16Flash_bwd_paramsE --------------------------
	.section	.nv.constant0._ZN5flash44flash_bwd_dq_dk_dv_loop_seqk_parallel_kernelI23Flash_bwd_kernel_traitsILi128ELi64ELi128ELi8ELi2ELi4ELi2ELb0ELb0EN7cutlass10bfloat16_tE19Flash_kernel_traitsILi128ELi64ELi128ELi8ES3_EELb0ELb0ELb0ELb0ELb1ELb1ELb1EEEvNS_16Flash_bwd_paramsE,"a",@progbits
	.sectionflags	@""
	.align	4
.nv.constant0._ZN5flash44flash_bwd_dq_dk_dv_loop_seqk_parallel_kernelI23Flash_bwd_kernel_traitsILi128ELi64ELi128ELi8ELi2ELi4ELi2ELb0ELb0EN7cutlass10bfloat16_tE19Flash_kernel_traitsILi128ELi64ELi128ELi8ES3_EELb0ELb0ELb0ELb0ELb1ELb1ELb1EEEvNS_16Flash_bwd_paramsE:
	.zero		992


//--------------------- .nv.constant0._ZN5flash44flash_bwd_dq_dk_dv_loop_seqk_parallel_kernelI23Flash_bwd_kernel_traitsILi128ELi64ELi128ELi8ELi2ELi4ELi2ELb0ELb0EN7cutlass10bfloat16_tE19Flash_kernel_traitsILi128ELi64ELi128ELi8ES3_EELb1ELb0ELb0ELb1ELb0ELb0ELb0EEEvNS_16Flash_bwd_paramsE --------------------------
	.section	.nv.constant0._ZN5flash44flash_bwd_dq_dk_dv_loop_seqk_parallel_kernelI23Flash_bwd_kernel_traitsILi128ELi64ELi128ELi8ELi2ELi4ELi2ELb0ELb0EN7cutlass10bfloat16_tE19Flash_kernel_traitsILi128ELi64ELi128ELi8ES3_EELb1ELb0ELb0ELb1ELb0ELb0ELb0EEEvNS_16Flash_bwd_paramsE,"a",@progbits
	.sectionflags	@""
	.align	4
.nv.constant0._ZN5flash44flash_bwd_dq_dk_dv_loop_seqk_parallel_kernelI23Flash_bwd_kernel_traitsILi128ELi64ELi128ELi8ELi2ELi4ELi2ELb0ELb0EN7cutlass10bfloat16_tE19Flash_kernel_traitsILi128ELi64ELi128ELi8ES3_EELb1ELb0ELb0ELb1ELb0ELb0ELb0EEEvNS_16Flash_bwd_paramsE:
	.zero		992


//--------------------- .nv.constant0._ZN5flash44flash_bwd_dq_dk_dv_loop_seqk_parallel_kernelI23Flash_bwd_kernel_traitsILi128ELi64ELi128ELi8ELi2ELi4ELi2ELb0ELb0EN7cutlass10bfloat16_tE19Flash_kernel_traitsILi128ELi64ELi128ELi8ES3_EELb0ELb0ELb0ELb1ELb0ELb0ELb1EEEvNS_16Flash_bwd_paramsE --------------------------
	.section	.nv.constant0._ZN5flash44flash_bwd_dq_dk_dv_loop_seqk_parallel_kernelI23Flash_bwd_kernel_traitsILi128ELi64ELi128ELi8ELi2ELi4ELi2ELb0ELb0EN7cutlass10bfloat16_tE19Flash_kernel_traitsILi128ELi64ELi128ELi8ES3_EELb0ELb0ELb0ELb1ELb0ELb0ELb1EEEvNS_16Flash_bwd_paramsE,"a",@progbits
	.sectionflags	@""
	.align	4
.nv.constant0._ZN5flash44flash_bwd_dq_dk_dv_loop_seqk_parallel_kernelI23Flash_bwd_kernel_traitsILi128ELi64ELi128ELi8ELi2ELi4ELi2ELb0ELb0EN7cutlass10bfloat16_tE19Flash_kernel_traitsILi128ELi64ELi128ELi8ES3_EELb0ELb0ELb0ELb1ELb0ELb0ELb1EEEvNS_16Flash_bwd_paramsE:
	.zero		992


//--------------------- .nv.constant0._ZN5flash44flash_bwd_dq_dk_dv_loop_seqk_parallel_kernelI23Flash_bwd_kernel_traitsILi128ELi64ELi128ELi8ELi2ELi4ELi2ELb0ELb0EN7cutlass10bfloat16_tE19Flash_kernel_traitsILi128ELi64ELi128ELi8ES3_EELb1ELb0ELb1ELb0ELb0ELb1ELb0EEEvNS_16Flash_bwd_paramsE --------------------------
	.section	.nv.constant0._ZN5flash44flash_bwd_dq_dk_dv_loop_seqk_parallel_kernelI23Flash_bwd_kernel_traitsILi128ELi64ELi128ELi8ELi2ELi4ELi2ELb0ELb0EN7cutlass10bfloat16_tE19Flash_kernel_traitsILi128ELi64ELi128ELi8ES3_EELb1ELb0ELb1ELb0ELb0ELb1ELb0EEEvNS_16Flash_bwd_paramsE,"a",@progbits
	.sectionflags	@""
	.align	4
.nv.constant0._ZN5flash44flash_bwd_dq_dk_dv_loop_seqk_parallel_kernelI23Flash_bwd_kernel_traitsILi128ELi64ELi128ELi8ELi2ELi4ELi2ELb0ELb0EN7cutlass10bfloat16_tE19Flash_kernel_traitsILi128ELi64ELi128ELi8ES3_EELb1ELb0ELb1ELb0ELb0ELb1ELb0EEEvNS_16Flash_bwd_paramsE:
	.zero		992


//--------------------- .nv.constant0._ZN5flash44flash_bwd_dq_dk_dv_loop_seqk_parallel_kernelI23Flash_bwd_kernel_traitsILi128ELi64ELi128ELi8ELi2ELi4ELi2ELb0ELb0EN7cutlass10bfloat16_tE19Flash_kernel_traitsILi128ELi64ELi128ELi8ES3_EELb0ELb0ELb1ELb0ELb0ELb1ELb1EEEvNS_16Flash_bwd_paramsE --------------------------
	.section	.nv.constant0._ZN5flash44flash_bwd_dq_dk_dv_loop_seqk_parallel_kernelI23Flash_bwd_kernel_traitsILi128ELi64ELi128ELi8ELi2ELi4ELi2ELb0ELb0EN7cutlass10bfloat16_tE19Flash_kernel_traitsILi128ELi64ELi128ELi8ES3_EELb0ELb0ELb1ELb0ELb0ELb1ELb1EEEvNS_16Flash_bwd_paramsE,"a",@progbits
	.sectionflags	@""
	.align	4
.nv.constant0._ZN5flash44flash_bwd_dq_dk_dv_loop_seqk_parallel_kernelI23Flash_bwd_kernel_traitsILi128ELi64ELi128ELi8ELi2ELi4ELi2ELb0ELb0EN7cutlass10bfloat16_tE19Flash_kernel_traitsILi128ELi64ELi128ELi8ES3_EELb0ELb0ELb1ELb0ELb0ELb1ELb1EEEvNS_16Flash_bwd_paramsE:
	.zero		992


//--------------------- .nv.constant0._ZN5flash44flash_bwd_dq_dk_dv_loop_seqk_parallel_kernelI23Flash_bwd_kernel_traitsILi128ELi64ELi128ELi8ELi2ELi4ELi2ELb0ELb0EN7cutlass10bfloat16_tE19Flash_kernel_traitsILi128ELi64ELi128ELi8ES3_EELb1ELb0ELb1ELb1ELb0ELb0ELb0EEEvNS_16Flash_bwd_paramsE --------------------------
	.section	.nv.constant0._ZN5flash44flash_bwd_dq_dk_dv_loop_seqk_parallel_kernelI23Flash_bwd_kernel_traitsILi128ELi64ELi128ELi8ELi2ELi4ELi2ELb0ELb0EN7cutlass10bfloat16_tE19Flash_kernel_traitsILi128ELi64ELi128ELi8ES3_EELb1ELb0ELb1ELb1ELb0ELb0ELb0EEEvNS_16Flash_bwd_paramsE,"a",@progbits
	.sectionflags	@""
	.align	4
.nv.constant0._ZN5flash44flash_bwd_dq_dk_dv_loop_seqk_parallel_kernelI23Flash_bwd_kernel_traitsILi128ELi64ELi128ELi8ELi2ELi4ELi2ELb0ELb0EN7cutlass10bfloat16_tE19Flash_kernel_traitsILi128ELi64ELi128ELi8ES3_EELb1ELb0ELb1ELb1ELb0ELb0ELb0EEEvNS_16Flash_bwd_paramsE:
	.zero		992


//--------------------- .nv.constant0._ZN5flash44flash_bwd_dq_dk_dv_loop_seqk_parallel_kernelI23Flash_bwd_kernel_traitsILi128ELi64ELi128ELi8ELi2ELi4ELi2ELb0ELb0EN7cutlass10bfloat16_tE19Flash_kernel_traitsILi128ELi64ELi128ELi8ES3_EELb0ELb0ELb1ELb1ELb0ELb0ELb1EEEvNS_16Flash_bwd_paramsE --------------------------
	.section	.nv.constant0._ZN5flash44flash_bwd_dq_dk_dv_loop_seqk_parallel_kernelI23Flash_bwd_kernel_traitsILi128ELi64ELi128ELi8ELi2ELi4ELi2ELb0ELb0EN7cutlass10bfloat16_tE19Flash_kernel_traitsILi128ELi64ELi128ELi8ES3_EELb0ELb0ELb1ELb1ELb0ELb0ELb1EEEvNS_16Flash_bwd_paramsE,"a",@progbits
	.sectionflags	@""
	.align	4
.nv.constant0._ZN5flash44flash_bwd_dq_dk_dv_loop_seqk_parallel_kernelI23Flash_bwd_kernel_traitsILi128ELi64ELi128ELi8ELi2ELi4ELi2ELb0ELb0EN7cutlass10bfloat16_tE19Flash_kernel_traitsILi128ELi64ELi128ELi8ES3_EELb0ELb0ELb1ELb1ELb0ELb0ELb1EEEvNS_16Flash_bwd_paramsE:
	.zero		992


//--------------------- .nv.constant0._ZN5flash25flash_bwd_dot_do_o_kernelILb0E23Flash_bwd_kernel_traitsILi128ELi64ELi128ELi8ELi2ELi4ELi2ELb0ELb0EN7cutlass10bfloat16_tE19Flash_kernel_traitsILi128ELi64ELi128ELi8ES3_EEEEvNS_16Flash_bwd_paramsE --------------------------
	.section	.nv.constant0._ZN5flash25flash_bwd_dot_do_o_kernelILb0E23Flash_bwd_kernel_traitsILi128ELi64ELi128ELi8ELi2ELi4ELi2ELb0ELb0EN7cutlass10bfloat16_tE19Flash_kernel_traitsILi128ELi64ELi128ELi8ES3_EEEEvNS_16Flash_bwd_paramsE,"a",@progbits
	.sectionflags	@""
	.align	4
.nv.constant0._ZN5flash25flash_bwd_dot_do_o_kernelILb0E23Flash_bwd_kernel_traitsILi128ELi64ELi128ELi8ELi2ELi4ELi2ELb0ELb0EN7cutlass10bfloat16_tE19Flash_kernel_traitsILi128ELi64ELi128ELi8ES3_EEEEvNS_16Flash_bwd_paramsE:
	.zero		992


//--------------------- .nv.constant0._ZN5flash25flash_bwd_dot_do_o_kernelILb1E23Flash_bwd_kernel_traitsILi128ELi64ELi128ELi8ELi2ELi4ELi2ELb0ELb0EN7cutlass10bfloat16_tE19Flash_kernel_traitsILi128ELi64ELi128ELi8ES3_EEEEvNS_16Flash_bwd_paramsE --------------------------
	.section	.nv.constant0._ZN5flash25flash_bwd_dot_do_o_kernelILb1E23Flash_bwd_kernel_traitsILi128ELi64ELi128ELi8ELi2ELi4ELi2ELb0ELb0EN7cutlass10bfloat16_tE19Flash_kernel_traitsILi128ELi64ELi128ELi8ES3_EEEEvNS_16Flash_bwd_paramsE,"a",@progbits
	.sectionflags	@""
	.align	4
.nv.constant0._ZN5flash25flash_bwd_dot_do_o_kernelILb1E23Flash_bwd_kernel_traitsILi128ELi64ELi128ELi8ELi2ELi4ELi2ELb0ELb0EN7cutlass10bfloat16_tE19Flash_kernel_traitsILi128ELi64ELi128ELi8ES3_EEEEvNS_16Flash_bwd_paramsE:
	.zero		992


//--------------------- .text._ZN5flash44flash_bwd_dq_dk_dv_loop_seqk_parallel_kernelI23Flash_bwd_kernel_traitsILi128ELi64ELi64ELi8ELi4ELi2ELi2ELb1ELb0EN7cutlass10bfloat16_tE19Flash_kernel_traitsILi128ELi64ELi64ELi8ES3_EELb0ELb0ELb0ELb0ELb0ELb1ELb0EEEvNS_16Flash_bwd_paramsE --------------------------
	.section	.text._ZN5flash44flash_bwd_dq_dk_dv_loop_seqk_parallel_kernelI23Flash_bwd_kernel_traitsILi128ELi64ELi64ELi8ELi4ELi2ELi2ELb1ELb0EN7cutlass10bfloat16_tE19Flash_kernel_traitsILi128ELi64ELi64ELi8ES3_EELb0ELb0ELb0ELb0ELb0ELb1ELb0EEEvNS_16Flash_bwd_paramsE,"ax",@progbits
	.sectioninfo	@"SHI_REGISTERS=255"
	.align	128
        .global         _ZN5flash44flash_bwd_dq_dk_dv_loop_seqk_parallel_kernelI23Flash_bwd_kernel_traitsILi128ELi64ELi64ELi8ELi4ELi2ELi2ELb1ELb0EN7cutlass10bfloat16_tE19Flash_kernel_traitsILi128ELi64ELi64ELi8ES3_EELb0ELb0ELb0ELb0ELb0ELb1ELb0EEEvNS_16Flash_bwd_paramsE
        .type           _ZN5flash44flash_bwd_dq_dk_dv_loop_seqk_parallel_kernelI23Flash_bwd_kernel_traitsILi128ELi64ELi64ELi8ELi4ELi2ELi2ELb1ELb0EN7cutlass10bfloat16_tE19Flash_kernel_traitsILi128ELi64ELi64ELi8ES3_EELb0ELb0ELb0ELb0ELb0ELb1ELb0EEEvNS_16Flash_bwd_paramsE,@function
        .size           _ZN5flash44flash_bwd_dq_dk_dv_loop_seqk_parallel_kernelI23Flash_bwd_kernel_traitsILi128ELi64ELi64ELi8ELi4ELi2ELi2ELb1ELb0EN7cutlass10bfloat16_tE19Flash_kernel_traitsILi128ELi64ELi64ELi8ES3_EELb0ELb0ELb0ELb0ELb0ELb1ELb0EEEvNS_16Flash_bwd_paramsE,(.L_x_2046 - _ZN5flash44flash_bwd_dq_dk_dv_loop_seqk_parallel_kernelI23Flash_bwd_kernel_traitsILi128ELi64ELi64ELi8ELi4ELi2ELi2ELb1ELb0EN7cutlass10bfloat16_tE19Flash_kernel_traitsILi128ELi64ELi64ELi8ES3_EELb0ELb0ELb0ELb0ELb0ELb1ELb0EEEvNS_16Flash_bwd_paramsE)
        .other          _ZN5flash44flash_bwd_dq_dk_dv_loop_seqk_parallel_kernelI23Flash_bwd_kernel_traitsILi128ELi64ELi64ELi8ELi4ELi2ELi2ELb1ELb0EN7cutlass10bfloat16_tE19Flash_kernel_traitsILi128ELi64ELi64ELi8ES3_EELb0ELb0ELb0ELb0ELb0ELb1ELb0EEEvNS_16Flash_bwd_paramsE,@"STO_CUDA_ENTRY STV_DEFAULT"
_ZN5flash44flash_bwd_dq_dk_dv_loop_seqk_parallel_kernelI23Flash_bwd_kernel_traitsILi128ELi64ELi64ELi8ELi4ELi2ELi2ELb1ELb0EN7cutlass10bfloat16_tE19Flash_kernel_traitsILi128ELi64ELi64ELi8ES3_EELb0ELb0ELb0ELb0ELb0ELb1ELb0EEEvNS_16Flash_bwd_paramsE:
.text._ZN5flash44flash_bwd_dq_dk_dv_loop_seqk_parallel_kernelI23Flash_bwd_kernel_traitsILi128ELi64ELi64ELi8ELi4ELi2ELi2ELb1ELb0EN7cutlass10bfloat16_tE19Flash_kernel_traitsILi128ELi64ELi64ELi8ES3_EELb0ELb0ELb0ELb0ELb0ELb1ELb0EEEvNS_16Flash_bwd_paramsE:
[----:B------:R-:W-:Y:S02]  /*0000*/  MOV R1, c[0x0][0x28] ;  /* 0x00000a0000017a02 */ /* 0x000fe40000000f00 */
[----:B------:R-:W1:Y:S01]  /*0010*/  S2R R239, SR_CTAID.X ;  /* 0x0000000000ef7919 */ /* 0x000e620000002500 */
[----:B------:R-:W-:Y:S01]  /*0020*/  ULDC UR5, c[0x0][0x218] ;  /* 0x0000860000057ab9 */ /* 0x000fe20000000800 */
[----:B------:R-:W-:Y:S01]  /*0030*/  IADD3 R1, R1, -0x18, RZ ;  /* 0xffffffe801017810 */ /* 0x000fe20007ffe0ff */
[----:B------:R-:W-:-:S04]  /*0040*/  UIADD3 UR5, UR5, 0x3f, URZ ;  /* 0x0000003f05057890 */ /* 0x000fc8000fffe03f */
[----:B------:R-:W-:-:S04]  /*0050*/  USHF.R.S32.HI UR4, URZ, 0x1f, UR5 ;  /* 0x0000001f3f047899 */ /* 0x000fc80008011405 */
[----:B------:R-:W-:-:S04]  /*0060*/  ULEA.HI UR4, UR4, UR5, URZ, 0x6 ;  /* 0x0000000504047291 */ /* 0x000fc8000f8f303f */
[----:B------:R-:W-:-:S06]  /*0070*/  USHF.R.S32.HI UR4, URZ, 0x6, UR4 ;  /* 0x000000063f047899 */ /* 0x000fcc0008011404 */
[----:B-1----:R-:W-:-:S13]  /*0080*/  ISETP.GE.AND P0, PT, R239, UR4, PT ;  /* 0x00000004ef007c0c */ /* 0x002fda000bf06270 */
[----:B------:R-:W-:Y:S05]  /*0090*/  @P0 EXIT ;  /* 0x000000000000094d */ /* 0x000fea0003800000 */
[----:B------:R-:W1:Y:S01]  /*00a0*/  S2R R12, SR_TID.X ;  /* 0x00000000000c7919 */ /* 0x000e620000002100 */
[----:B------:R-:W-:Y:S01]  /*00b0*/  IMAD.MOV.U32 R222, RZ, RZ, -0x10 ;  /* 0xfffffff0ffde7424 */ /* 0x000fe200078e00ff */
[----:B------:R-:W-:Y:S01]  /*00c0*/  ULDC.64 UR6, c[0x0][0x118] ;  /* 0x0000460000067ab9 */ /* 0x000fe20000000a00 */
[----:B-1----:R-:W-:Y:S01]  /*00d0*/  SHF.R.S32.HI R13, RZ, 0x1f, R12 ;  /* 0x0000001fff0d7819 */ /* 0x002fe2000001140c */
[----:B------:R-:W-:-:S03]  /*00e0*/  IMAD.SHL.U32 R249, R12, 0x2, RZ ;  /* 0x000000020cf97824 */ /* 0x000fc600078e00ff */
[CC--:B------:R-:W-:Y:S02]  /*00f0*/  LEA.HI R6, R13.reuse, R12.reuse, RZ, 0x4 ;  /* 0x0000000c0d067211 */ /* 0x0c0fe400078f20ff */
[C---:B------:R-:W-:Y:S02]  /*0100*/  LEA.HI R16, R13.reuse, R12, RZ, 0x3 ;  /* 0x0000000c0d107211 */ /* 0x040fe400078f18ff */
[----:B------:R-:W-:Y:S02]  /*0110*/  SHF.R.S32.HI R2, RZ, 0x4, R6 ;  /* 0x00000004ff027819 */ /* 0x000fe40000011406 */
[----:B------:R-:W-:Y:S02]  /*0120*/  SHF.R.S32.HI R238, RZ, 0x3, R16 ;  /* 0x00000003ffee7819 */ /* 0x000fe40000011410 */
[----:B------:R-:W-:Y:S02]  /*0130*/  LEA.HI R0, R6, R2, RZ, 0x1 ;  /* 0x0000000206007211 */ /* 0x000fe400078f08ff */
[----:B------:R-:W-:-:S02]  /*0140*/  LEA.HI R15, R13, R12, RZ, 0x2 ;  /* 0x0000000c0d0f7211 */ /* 0x000fc400078f10ff */
[----:B------:R-:W-:Y:S02]  /*0150*/  LOP3.LUT R0, R0, 0xfffffffe, RZ, 0xc0, !PT ;  /* 0xfffffffe00007812 */ /* 0x000fe400078ec0ff */
[--C-:B------:R-:W-:Y:S02]  /*0160*/  SHF.R.S32.HI R8, RZ, 0x2, R15.reuse ;  /* 0x00000002ff087819 */ /* 0x100fe4000001140f */
[----:B------:R-:W-:Y:S01]  /*0170*/  SHF.R.S32.HI R3, RZ, 0x1f, R15 ;  /* 0x0000001fff037819 */ /* 0x000fe2000001140f */
[----:B------:R-:W-:Y:S01]  /*0180*/  IMAD.IADD R10, R2, 0x1, -R0 ;  /* 0x00000001020a7824 */ /* 0x000fe200078e0a00 */
[----:B------:R-:W-:Y:S01]  /*0190*/  LOP3.LUT R0, R16, 0xfffffff8, RZ, 0xc0, !PT ;  /* 0xfffffff810007812 */ /* 0x000fe200078ec0ff */
[----:B------:R-:W-:Y:S01]  /*01a0*/  IMAD.SHL.U32 R2, R238, 0x40, RZ ;  /* 0x00000040ee027824 */ /* 0x000fe200078e00ff */
[----:B------:R-:W-:Y:S01]  /*01b0*/  LEA.HI R14, R13, R12, RZ, 0x5 ;  /* 0x0000000c0d0e7211 */ /* 0x000fe200078f28ff */
[----:B------:R-:W-:Y:S01]  /*01c0*/  IMAD.SHL.U32 R186, R10, 0x200, RZ ;  /* 0x000002000aba7824 */ /* 0x000fe200078e00ff */
[----:B------:R-:W-:Y:S01]  /*01d0*/  LEA.HI R3, R3, R8, RZ, 0x3 ;  /* 0x0000000803037211 */ /* 0x000fe200078f18ff */
[----:B------:R-:W-:Y:S01]  /*01e0*/  IMAD.IADD R0, R12, 0x1, -R0 ;  /* 0x000000010c007824 */ /* 0x000fe200078e0a00 */
[----:B------:R-:W-:-:S02]  /*01f0*/  LOP3.LUT R2, R2, 0x1c0, RZ, 0xc0, !PT ;  /* 0x000001c002027812 */ /* 0x000fc400078ec0ff */
[----:B------:R-:W-:Y:S01]  /*0200*/  SHF.R.S32.HI R20, RZ, 0x5, R14 ;  /* 0x00000005ff147819 */ /* 0x000fe2000001140e */
[----:B------:R-:W-:Y:S01]  /*0210*/  IMAD.SHL.U32 R18, R0, 0x8, RZ ;  /* 0x0000000800127824 */ /* 0x000fe200078e00ff */
[----:B------:R-:W-:Y:S02]  /*0220*/  LOP3.LUT R4, R3, 0xfffffff8, RZ, 0xc0, !PT ;  /* 0xfffffff803047812 */ /* 0x000fe400078ec0ff */
[----:B------:R-:W-:Y:S02]  /*0230*/  SHF.R.U32.HI R5, RZ, 0x3, R2 ;  /* 0x00000003ff057819 */ /* 0x000fe40000011602 */
[----:B------:R-:W-:Y:S01]  /*0240*/  LOP3.LUT R3, R2, 0x38, R18, 0xf8, !PT ;  /* 0x0000003802037812 */ /* 0x000fe200078ef812 */
[----:B------:R-:W-:Y:S01]  /*0250*/  IMAD.IADD R8, R8, 0x1, -R4 ;  /* 0x0000000108087824 */ /* 0x000fe200078e0a04 */
[----:B------:R-:W-:Y:S01]  /*0260*/  LOP3.LUT R2, R6, 0xfffffff0, RZ, 0xc0, !PT ;  /* 0xfffffff006027812 */ /* 0x000fe200078ec0ff */
[----:B------:R1:W-:Y:S01]  /*0270*/  STL [R1], R18 ;  /* 0x0000001201007387 */ /* 0x0003e20000100800 */
[----:B------:R-:W-:-:S02]  /*0280*/  LEA.HI R6, R14, R20, RZ, 0x1 ;  /* 0x000000140e067211 */ /* 0x000fc400078f08ff */
[----:B------:R-:W-:Y:S01]  /*0290*/  LOP3.LUT R9, R3, R5, RZ, 0x3c, !PT ;  /* 0x0000000503097212 */ /* 0x000fe200078e3cff */
[----:B------:R-:W-:Y:S01]  /*02a0*/  IMAD.IADD R3, R12, 0x1, -R2 ;  /* 0x000000010c037824 */ /* 0x000fe200078e0a02 */
[----:B------:R-:W-:Y:S02]  /*02b0*/  LOP3.LUT R2, R6, 0xfffffffe, RZ, 0xc0, !PT ;  /* 0xfffffffe06027812 */ /* 0x000fe400078ec0ff */
[C---:B------:R-:W-:Y:S02]  /*02c0*/  LOP3.LUT P4, RZ, R0.reuse, 0x2, RZ, 0xc0, !PT ;  /* 0x0000000200ff7812 */ /* 0x040fe4000788c0ff */
[C---:B------:R-:W-:Y:S01]  /*02d0*/  LOP3.LUT P3, RZ, R0.reuse, 0x4, RZ, 0xc0, !PT ;  /* 0x0000000400ff7812 */ /* 0x040fe2000786c0ff */
[----:B------:R-:W-:Y:S01]  /*02e0*/  IMAD.SHL.U32 R0, R0, 0x40, RZ ;  /* 0x0000004000007824 */ /* 0x000fe200078e00ff */
[----:B------:R-:W-:Y:S01]  /*02f0*/  LEA.HI R4, R13, R12, RZ, 0x7 ;  /* 0x0000000c0d047211 */ /* 0x000fe200078f38ff */
[----:B------:R-:W-:Y:S01]  /*0300*/  IMAD.IADD R194, R20, 0x1, -R2 ;  /* 0x0000000114c27824 */ /* 0x000fe200078e0a02 */
[----:B------:R-:W-:-:S02]  /*0310*/  SHF.R.S32.HI R5, RZ, 0x1f, R3 ;  /* 0x0000001fff057819 */ /* 0x000fc40000011403 */
[----:B------:R-:W-:Y:S01]  /*0320*/  LOP3.LUT R0, R0, 0x1c0, RZ, 0xc0, !PT ;  /* 0x000001c000007812 */ /* 0x000fe200078ec0ff */
[----:B------:R-:W-:Y:S01]  /*0330*/  IMAD.SHL.U32 R2, R194, 0x10, RZ ;  /* 0x00000010c2027824 */ /* 0x000fe200078e00ff */
[----:B------:R-:W-:Y:S02]  /*0340*/  SHF.R.S32.HI R7, RZ, 0x7, R4 ;  /* 0x00000007ff077819 */ /* 0x000fe40000011404 */
[C---:B------:R-:W-:Y:S02]  /*0350*/  LOP3.LUT R188, R0.reuse, 0x8, R16, 0xf8, !PT ;  /* 0x0000000800bc7812 */ /* 0x040fe400078ef810 */
[----:B------:R-:W-:Y:S01]  /*0360*/  LOP3.LUT R4, R0, 0x10, R2, 0xf8, !PT ;  /* 0x0000001000047812 */ /* 0x000fe200078ef802 */
[----:B------:R-:W-:Y:S01]  /*0370*/  IMAD R2, R7, 0x800, R186 ;  /* 0x0000080007027824 */ /* 0x000fe200078e02ba */
[----:B------:R-:W-:Y:S02]  /*0380*/  SHF.R.U32.HI R0, RZ, 0x3, R0 ;  /* 0x00000003ff007819 */ /* 0x000fe40000011600 */
[----:B------:R-:W-:-:S02]  /*0390*/  LEA.HI R11, R5, R3, RZ, 0x3 ;  /* 0x00000003050b7211 */ /* 0x000fc400078f18ff */
[----:B------:R-:W-:Y:S02]  /*03a0*/  LOP3.LUT R4, R4, 0x8, R16, 0xf8, !PT ;  /* 0x0000000804047812 */ /* 0x000fe400078ef810 */
[----:B------:R-:W-:Y:S02]  /*03b0*/  LOP3.LUT R188, R188, R0, RZ, 0x3c, !PT ;  /* 0x00000000bcbc7212 */ /* 0x000fe400078e3cff */
[----:B------:R-:W-:Y:S02]  /*03c0*/  LOP3.LUT R6, R11, 0xfffffff8, RZ, 0xc0, !PT ;  /* 0xfffffff80b067812 */ /* 0x000fe400078ec0ff */
[----:B------:R-:W-:Y:S01]  /*03d0*/  LOP3.LUT R186, R186, R4, R0, 0xf6, !PT ;  /* 0x00000004baba7212 */ /* 0x000fe200078ef600 */
[----:B------:R-:W-:Y:S01]  /*03e0*/  IMAD.IADD R188, R2, 0x1, R188 ;  /* 0x0000000102bc7824 */ /* 0x000fe200078e02bc */
[----:B------:R-:W-:Y:S01]  /*03f0*/  LEA.HI R0, R13, R12, RZ, 0x6 ;  /* 0x0000000c0d007211 */ /* 0x000fe200078f30ff */
[----:B------:R-:W-:Y:S01]  /*0400*/  IMAD.IADD R19, R3, 0x1, -R6 ;  /* 0x0000000103137824 */ /* 0x000fe200078e0a06 */
[----:B------:R-:W-:Y:S01]  /*0410*/  LOP3.LUT R5, R8, 0x1, RZ, 0xc0, !PT ;  /* 0x0000000108057812 */ /* 0x000fe200078ec0ff */
[----:B------:R-:W-:Y:S01]  /*0420*/  IMAD.SHL.U32 R188, R188, 0x2, RZ ;  /* 0x00000002bcbc7824 */ /* 0x000fe200078e00ff */
[----:B------:R-:W-:Y:S01]  /*0430*/  LOP3.LUT R4, R14, 0xffffffe0, RZ, 0xc0, !PT ;  /* 0xffffffe00e047812 */ /* 0x000fe200078ec0ff */
[----:B------:R-:W-:Y:S01]  /*0440*/  IMAD.SHL.U32 R6, R19, 0x40, RZ ;  /* 0x0000004013067824 */ /* 0x000fe200078e00ff */
[----:B------:R-:W-:Y:S01]  /*0450*/  LOP3.LUT R2, R15, 0x7ffffffc, RZ, 0xc0, !PT ;  /* 0x7ffffffc0f027812 */ /* 0x000fe200078ec0ff */
[----:B------:R2:W-:Y:S01]  /*0460*/  STL [R1+0x10], R19 ;  /* 0x0000101301007387 */ /* 0x0005e20000100800 */
[----:B------:R-:W-:Y:S01]  /*0470*/  SHF.R.S32.HI R0, RZ, 0x6, R0 ;  /* 0x00000006ff007819 */ /* 0x000fe20000011400 */
[----:B-1----:R-:W-:Y:S01]  /*0480*/  IMAD.IADD R18, R12, 0x1, -R4 ;  /* 0x000000010c127824 */ /* 0x002fe200078e0a04 */
[----:B------:R-:W-:-:S02]  /*0490*/  SHF.R.S32.HI R3, RZ, 0x1f, R14 ;  /* 0x0000001fff037819 */ /* 0x000fc4000001140e */
[----:B------:R-:W-:Y:S01]  /*04a0*/  ISETP.NE.U32.AND P0, PT, R5, 0x1, PT ;  /* 0x000000010500780c */ /* 0x000fe20003f05070 */
[----:B------:R-:W-:Y:S01]  /*04b0*/  IMAD.IADD R5, R12, 0x1, -R2 ;  /* 0x000000010c057824 */ /* 0x000fe200078e0a02 */
[----:B------:R-:W-:Y:S01]  /*04c0*/  LEA.HI R4, R3, R20, RZ, 0x2 ;  /* 0x0000001403047211 */ /* 0x000fe200078f10ff */
[----:B------:R-:W-:Y:S01]  /*04d0*/  IMAD R17, R0, 0x200, R9 ;  /* 0x0000020000117824 */ /* 0x000fe200078e0209 */
[----:B------:R-:W-:Y:S01]  /*04e0*/  R2P PR, R8, 0x6 ;  /* 0x0000000608007804 */ /* 0x000fe20000000000 */
[----:B------:R-:W-:Y:S01]  /*04f0*/  IMAD.SHL.U32 R2, R0, 0x8, RZ ;  /* 0x0000000800027824 */ /* 0x000fe200078e00ff */
[----:B------:R-:W-:Y:S01]  /*0500*/  LOP3.LUT R4, R4, 0xfffffffc, RZ, 0xc0, !PT ;  /* 0xfffffffc04047812 */ /* 0x000fe200078ec0ff */
[----:B------:R-:W-:Y:S01]  /*0510*/  IMAD.SHL.U32 R0, R8, 0x40, RZ ;  /* 0x0000004008007824 */ /* 0x000fe200078e00ff */
[----:B------:R2:W-:Y:S01]  /*0520*/  STL [R1+0xc], R18 ;  /* 0x00000c1201007387 */ /* 0x0005e20000100800 */
[----:B------:R-:W-:Y:S01]  /*0530*/  IMAD.SHL.U32 R3, R7, 0x20, RZ ;  /* 0x0000002007037824 */ /* 0x000fe200078e00ff */
[----:B------:R-:W-:Y:S01]  /*0540*/  LOP3.LUT R2, R2, 0x18, RZ, 0xc0, !PT ;  /* 0x0000001802027812 */ /* 0x000fe200078ec0ff */
[----:B------:R-:W-:Y:S01]  /*0550*/  IMAD.SHL.U32 R8, R5, 0x2, RZ ;  /* 0x0000000205087824 */ /* 0x000fe200078e00ff */
[----:B------:R-:W-:Y:S01]  /*0560*/  LOP3.LUT R0, R0, 0x1c0, RZ, 0xc0, !PT ;  /* 0x000001c000007812 */ /* 0x000fe200078ec0ff */
[----:B------:R-:W-:Y:S01]  /*0570*/  IMAD.IADD R204, R20, 0x1, -R4 ;  /* 0x0000000114cc7824 */ /* 0x000fe200078e0a04 */
[----:B------:R-:W-:Y:S01]  /*0580*/  LOP3.LUT R249, R3, 0x6, R249, 0xf8, !PT ;  /* 0x0000000603f97812 */ /* 0x000fe200078ef8f9 */
[----:B------:R-:W-:Y:S01]  /*0590*/  IMAD.SHL.U32 R5, R10, 0x20, RZ ;  /* 0x000000200a057824 */ /* 0x000fe200078e00ff */
[----:B------:R-:W-:Y:S01]  /*05a0*/  LOP3.LUT R4, R0, 0x20, R3, 0xf8, !PT ;  /* 0x0000002000047812 */ /* 0x000fe200078ef803 */
[----:B------:R-:W-:Y:S01]  /*05b0*/  IMAD R7, R204, 0x400, R8 ;  /* 0x00000400cc077824 */ /* 0x000fe200078e0208 */
[----:B------:R-:W-:Y:S01]  /*05c0*/  SHF.R.U32.HI R3, RZ, 0x3, R0 ;  /* 0x00000003ff037819 */ /* 0x000fe20000011600 */
[----:B------:R2:W-:Y:S01]  /*05d0*/  STL [R1+0x8], R17 ;  /* 0x0000081101007387 */ /* 0x0005e20000100800 */
[----:B------:R-:W-:Y:S01]  /*05e0*/  LOP3.LUT R5, R2, 0x20, R5, 0xf8, !PT ;  /* 0x0000002002057812 */ /* 0x000fe200078ef805 */
[----:B------:R-:W-:Y:S01]  /*05f0*/  IMAD.SHL.U32 R214, R17, 0x2, RZ ;  /* 0x0000000211d67824 */ /* 0x000fe200078e00ff */
[----:B------:R-:W-:-:S02]  /*0600*/  LOP3.LUT R4, R4, R3, RZ, 0x3c, !PT ;  /* 0x0000000304047212 */ /* 0x000fc400078e3cff */
[----:B------:R-:W-:Y:S01]  /*0610*/  LOP3.LUT R9, R3, R0, R2, 0x1e, !PT ;  /* 0x0000000003097212 */ /* 0x000fe200078e1e02 */
[----:B------:R-:W-:Y:S01]  /*0620*/  IMAD.SHL.U32 R0, R10, 0x8, RZ ;  /* 0x000000080a007824 */ /* 0x000fe200078e00ff */
[----:B------:R-:W-:Y:S01]  /*0630*/  LOP3.LUT R2, R6, 0x1c0, RZ, 0xc0, !PT ;  /* 0x000001c006027812 */ /* 0x000fe200078ec0ff */
[----:B------:R-:W-:Y:S01]  /*0640*/  IMAD.IADD R221, R7, 0x1, R4 ;  /* 0x0000000107dd7824 */ /* 0x000fe200078e0204 */
[----:B------:R-:W-:Y:S02]  /*0650*/  SHF.R.S32.HI R6, RZ, 0x1f, R18 ;  /* 0x0000001fff067819 */ /* 0x000fe40000011412 */
[----:B------:R-:W-:Y:S01]  /*0660*/  SHF.R.U32.HI R3, RZ, 0x3, R2 ;  /* 0x00000003ff037819 */ /* 0x000fe20000011602 */
[----:B------:R-:W-:Y:S01]  /*0670*/  IMAD.SHL.U32 R221, R221, 0x2, RZ ;  /* 0x00000002dddd7824 */ /* 0x000fe200078e00ff */
[----:B------:R-:W-:Y:S01]  /*0680*/  LEA.HI R4, R6, R18, RZ, 0x2 ;  /* 0x0000001206047211 */ /* 0x000fe200078f10ff */
[----:B------:R-:W-:Y:S01]  /*0690*/  IMAD.SHL.U32 R6, R11, 0x40, RZ ;  /* 0x000000400b067824 */ /* 0x000fe200078e00ff */
[----:B------:R-:W-:-:S02]  /*06a0*/  LOP3.LUT R7, R2, 0x8, R0, 0xf8, !PT ;  /* 0x0000000802077812 */ /* 0x000fc400078ef800 */
[----:B------:R-:W-:Y:S02]  /*06b0*/  LOP3.LUT R2, R3, R5, R2, 0x1e, !PT ;  /* 0x0000000503027212 */ /* 0x000fe400078e1e02 */
[----:B------:R-:W-:Y:S01]  /*06c0*/  SHF.R.S32.HI R5, RZ, 0x2, R4 ;  /* 0x00000002ff057819 */ /* 0x000fe20000011404 */
[----:B------:R-:W-:Y:S01]  /*06d0*/  IMAD R4, R194, 0x400, R8 ;  /* 0x00000400c2047824 */ /* 0x000fe200078e0208 */
[----:B------:R-:W-:Y:S02]  /*06e0*/  LOP3.LUT R0, R6, 0xfffffe00, RZ, 0xc0, !PT ;  /* 0xfffffe0006007812 */ /* 0x000fe400078ec0ff */
[----:B------:R-:W-:Y:S01]  /*06f0*/  LOP3.LUT R3, R7, R3, RZ, 0x3c, !PT ;  /* 0x0000000307037212 */ /* 0x000fe200078e3cff */
[----:B------:R-:W-:Y:S01]  /*0700*/  IMAD R251, R204, 0x10, R5 ;  /* 0x00000010ccfb7824 */ /* 0x000fe200078e0205 */
[----:B------:R-:W-:Y:S01]  /*0710*/  LOP3.LUT R202, R2, R0, RZ, 0xfc, !PT ;  /* 0x0000000002ca7212 */ /* 0x000fe200078efcff */
[--C-:B------:R-:W-:Y:S01]  /*0720*/  IMAD R204, R204, 0x400, R0.reuse ;  /* 0x00000400cccc7824 */ /* 0x100fe200078e0200 */
[----:B------:R-:W-:Y:S01]  /*0730*/  SEL R222, R222, 0x10, !P0 ;  /* 0x00000010dede7807 */ /* 0x000fe20004000000 */
[----:B------:R-:W-:Y:S01]  /*0740*/  IMAD R194, R194, 0x400, R0 ;  /* 0x00000400c2c27824 */ /* 0x000fe200078e0200 */
[C---:B------:R-:W-:Y:S01]  /*0750*/  IADD3 R220, R221.reuse, 0x20, RZ ;  /* 0x00000020dddc7810 */ /* 0x040fe20007ffe0ff */
[----:B------:R-:W-:Y:S01]  /*0760*/  IMAD.MOV.U32 R0, RZ, RZ, 0x40 ;  /* 0x00000040ff007424 */ /* 0x000fe200078e00ff */
[----:B------:R-:W-:Y:S01]  /*0770*/  @P1 IADD3 R220, R221, -0x20, RZ ;  /* 0xffffffe0dddc1810 */ /* 0x000fe20007ffe0ff */
[----:B------:R-:W-:-:S02]  /*0780*/  IMAD.IADD R4, R4, 0x1, R9 ;  /* 0x0000000104047824 */ /* 0x000fc400078e0209 */
[----:B------:R-:W-:Y:S01]  /*0790*/  IMAD.MOV.U32 R2, RZ, RZ, 0x20 ;  /* 0x00000020ff027424 */ /* 0x000fe200078e00ff */
[----:B------:R-:W-:Y:S01]  /*07a0*/  SEL R0, R0, 0xffffffc0, !P3 ;  /* 0xffffffc000007807 */ /* 0x000fe20005800000 */
[----:B------:R-:W-:Y:S01]  /*07b0*/  IMAD.IADD R194, R3, 0x1, R194 ;  /* 0x0000000103c27824 */ /* 0x000fe200078e02c2 */
[----:B------:R-:W-:Y:S01]  /*07c0*/  LEA R247, R4, 0xc000, 0x1 ;  /* 0x0000c00004f77811 */ /* 0x000fe200078e08ff */
[----:B------:R-:W-:Y:S01]  /*07d0*/  IMAD.IADD R204, R204, 0x1, R3 ;  /* 0x00000001cccc7824 */ /* 0x000fe200078e0203 */
[----:B------:R-:W-:Y:S01]  /*07e0*/  SEL R2, R2, 0xffffffe0, !P4 ;  /* 0xffffffe002027807 */ /* 0x000fe20006000000 */
[--C-:B------:R-:W-:Y:S01]  /*07f0*/  IMAD.IADD R190, R188, 0x1, R0.reuse ;  /* 0x00000001bcbe7824 */ /* 0x100fe200078e0200 */
[----:B------:R-:W-:Y:S01]  /*0800*/  IADD3 R248, R247, 0x40, RZ ;  /* 0x00000040f7f87810 */ /* 0x000fe20007ffe0ff */
[----:B------:R-:W-:Y:S01]  /*0810*/  IMAD R185, R186, 0x2, R0 ;  /* 0x00000002bab97824 */ /* 0x000fe200078e0200 */
[----:B------:R-:W-:Y:S01]  /*0820*/  SHF.R.S32.HI R3, RZ, 0x1f, R238 ;  /* 0x0000001fff037819 */ /* 0x000fe200000114ee */
[----:B------:R-:W-:Y:S01]  /*0830*/  IMAD.IADD R224, R221, 0x1, R222 ;  /* 0x00000001dde07824 */ /* 0x000fe200078e02de */
[--C-:B------:R-:W-:Y:S01]  /*0840*/  IADD3 R191, R0, R188, R2.reuse ;  /* 0x000000bc00bf7210 */ /* 0x100fe20007ffe002 */
[----:B------:R-:W-:Y:S01]  /*0850*/  IMAD.SHL.U32 R186, R186, 0x2, RZ ;  /* 0x00000002baba7824 */ /* 0x000fe200078e00ff */
[----:B------:R-:W-:Y:S01]  /*0860*/  LEA R194, R194, 0x10000, 0x1 ;  /* 0x00010000c2c27811 */ /* 0x000fe200078e08ff */
[----:B------:R-:W-:Y:S01]  /*0870*/  IMAD.IADD R189, R188, 0x1, R2 ;  /* 0x00000001bcbd7824 */ /* 0x000fe200078e0202 */
[----:B------:R-:W-:Y:S01]  /*0880*/  @P2 IADD3 R248, R247, -0x40, RZ ;  /* 0xffffffc0f7f82810 */ /* 0x000fe20007ffe0ff */
[----:B------:R-:W-:-:S02]  /*0890*/  IMAD.IADD R203, R2, 0x1, R190 ;  /* 0x0000000102cb7824 */ /* 0x000fc400078e02be */
[----:B--2---:R-:W-:Y:S02]  /*08a0*/  IMAD.IADD R222, R222, 0x1, R220 ;  /* 0x00000001dede7824 */ /* 0x004fe400078e02dc */
.L_x_28:
[----:B-1----:R-:W1:Y:S01]  /*08b0*/  S2R R35, SR_CTAID.Y ;  /* 0x0000000000237919 */ /* 0x002e620000002600 */
[----:B------:R-:W2:Y:S01]  /*08c0*/  LDC.U8 R0, c[0x0][0x312] ;  /* 0x0000c480ff007b82 */ /* 0x000ea20000000000 */
[----:B------:R-:W-:Y:S02]  /*08d0*/  ISETP.NE.U32.AND P2, PT, RZ, c[0x0][0x240], PT ;  /* 0x00009000ff007a0c */ /* 0x000fe40003f45070 */
[----:B------:R-:W-:Y:S02]  /*08e0*/  ISETP.EQ.U32.AND P5, PT, RZ, c[0x0][0x248], PT ;  /* 0x00009200ff007a0c */ /* 0x000fe40003fa2070 */
[----:B------:R-:W-:Y:S02]  /*08f0*/  ISETP.NE.AND.EX P2, PT, RZ, c[0x0][0x244], PT, P2 ;  /* 0x00009100ff007a0c */ /* 0x000fe40003f45320 */
[----:B------:R-:W-:Y:S01]  /*0900*/  ISETP.NE.U32.AND P3, PT, RZ, c[0x0][0x250], PT ;  /* 0x00009400ff007a0c */ /* 0x000fe20003f65070 */
[----:B------:R-:W-:-:S03]  /*0910*/  IMAD.MOV.U32 R250, RZ, RZ, -0x1 ;  /* 0xfffffffffffa7424 */ /* 0x000fc600078e00ff */
[----:B------:R-:W-:Y:S01]  /*0920*/  ISETP.NE.AND.EX P3, PT, RZ, c[0x0][0x254], PT, P3 ;  /* 0x00009500ff007a0c */ /* 0x000fe20003f65330 */
[C---:B-1----:R-:W-:Y:S01]  /*0930*/  IMAD.SHL.U32 R8, R35.reuse, 0x4, RZ ;  /* 0x0000000423087824 */ /* 0x042fe200078e00ff */
[----:B------:R-:W-:Y:S02]  /*0940*/  SHF.R.S32.HI R15, RZ, 0x1f, R35 ;  /* 0x0000001fff0f7819 */ /* 0x000fe40000011423 */
[----:B--2---:R-:W-:Y:S01]  /*0950*/  ISETP.NE.AND P4, PT, R0, RZ, PT ;  /* 0x000000ff0000720c */ /* 0x004fe20003f85270 */
[----:B------:R-:W-:Y:S01]  /*0960*/  IMAD.MOV.U32 R0, RZ, RZ, -0x1 ;  /* 0xffffffffff007424 */ /* 0x000fe200078e00ff */
[----:B------:R-:W-:Y:S02]  /*0970*/  SHF.L.U64.HI R7, R35, 0x2, R15 ;  /* 0x0000000223077819 */ /* 0x000fe4000001020f */
[----:B------:R-:W-:Y:S02]  /*0980*/  IADD3 R2, P0, R8, c[0x0][0x240], RZ ;  /* 0x0000900008027a10 */ /* 0x000fe40007f1e0ff */
[----:B------:R-:W-:-:S02]  /*0990*/  ISETP.EQ.OR.EX P5, PT, RZ, c[0x0][0x24c], !P4, P5 ;  /* 0x00009300ff007a0c */ /* 0x000fc400067a2750 */
[----:B------:R-:W-:Y:S02]  /*09a0*/  IADD3.X R3, R7, c[0x0][0x244], RZ, P0, !PT ;  /* 0x0000910007037a10 */ /* 0x000fe400007fe4ff */
[----:B------:R-:W-:-:S03]  /*09b0*/  @P3 IADD3 R4, P0, R8, c[0x0][0x250], RZ ;  /* 0x0000940008043a10 */ /* 0x000fc60007f1e0ff */
[----:B------:R1:W2:Y:S04]  /*09c0*/  @P2 LDG.E R0, [R2.64] ;  /* 0x0000000602002981 */ /* 0x0002a8000c1e1900 */
[----:B------:R1:W2:Y:S01]  /*09d0*/  @P2 LDG.E R6, [R2.64+0x4] ;  /* 0x0000040602062981 */ /* 0x0002a2000c1e1900 */
[----:B------:R-:W-:Y:S01]  /*09e0*/  @P3 IADD3.X R5, R7, c[0x0][0x254], RZ, P0, !PT ;  /* 0x0000950007053a10 */ /* 0x000fe200007fe4ff */
[----:B------:R-:W-:Y:S01]  /*09f0*/  IMAD.MOV.U32 R237, RZ, RZ, RZ ;  /* 0x000000ffffed7224 */ /* 0x000fe200078e00ff */
[----:B-1----:R-:W-:-:S05]  /*0a00*/  IADD3 R2, P1, R8, c[0x0][0x248], RZ ;  /* 0x0000920008027a10 */ /* 0x002fca0007f3e0ff */
[----:B-----5:R1:W5:Y:S01]  /*0a10*/  @P3 LDG.E R237, [R4.64] ;  /* 0x0000000604ed3981 */ /* 0x020362000c1e1900 */
[----:B------:R-:W-:-:S05]  /*0a20*/  IADD3.X R3, R7, c[0x0][0x24c], RZ, P1, !PT ;  /* 0x0000930007037a10 */ /* 0x000fca0000ffe4ff */
[----:B------:R3:W5:Y:S01]  /*0a30*/  @!P5 LDG.E R250, [R2.64] ;  /* 0x0000000602fad981 */ /* 0x000762000c1e1900 */
[----:B------:R-:W-:-:S04]  /*0a40*/  ISETP.NE.U32.AND P0, PT, RZ, c[0x0][0x248], PT ;  /* 0x00009200ff007a0c */ /* 0x000fc80003f05070 */
[----:B------:R-:W-:Y:S01]  /*0a50*/  ISETP.NE.AND.EX P0, PT, RZ, c[0x0][0x24c], PT, P0 ;  /* 0x00009300ff007a0c */ /* 0x000fe20003f05300 */
[----:B-1----:R-:W-:Y:S02]  /*0a60*/  IMAD.MOV.U32 R4, RZ, RZ, c[0x0][0x218] ;  /* 0x00008600ff047624 */ /* 0x002fe400078e00ff */
[----:B--2---:R-:W-:Y:S02]  /*0a70*/  @P2 IMAD.IADD R19, R6, 0x1, -R0 ;  /* 0x0000000106132824 */ /* 0x004fe400078e0a00 */
[----:B------:R-:W-:-:S08]  /*0a80*/  @!P2 IMAD.MOV.U32 R19, RZ, RZ, c[0x0][0x214] ;  /* 0x00008500ff13a624 */ /* 0x000fd000078e00ff */
[----:B------:R-:W-:Y:S05]  /*0a90*/  @!P0 BRA `(.L_x_0) ;  /* 0x0000003000008947 */ /* 0x000fea0003800000 */
[----:B---3--:R-:W2:Y:S02]  /*0aa0*/  @P4 LDG.E R4, [R2.64+0x4] ;  /* 0x0000040602044981 */ /* 0x008ea4000c1e1900 */
[----:B--2--5:R-:W-:-:S06]  /*0ab0*/  @P4 IADD3 R4, R4, -R250, RZ ;  /* 0x800000fa04044210 */ /* 0x024fcc0007ffe0ff */
[----:B------:R1:W5:Y:S02]  /*0ac0*/  @!P4 LDG.E R4, [R2.64] ;  /* 0x000000060204c981 */ /* 0x000364000c1e1900 */
.L_x_0:
[----:B---3--:R-:W-:-:S04]  /*0ad0*/  ISETP.NE.U32.AND P1, PT, RZ, c[0x0][0x258], PT ;  /* 0x00009600ff007a0c */ /* 0x008fc80003f25070 */
[----:B------:R-:W-:-:S13]  /*0ae0*/  ISETP.NE.AND.EX P1, PT, RZ, c[0x0][0x25c], PT, P1 ;  /* 0x00009700ff007a0c */ /* 0x000fda0003f25310 */
[----:B-1----:R-:W-:-:S04]  /*0af0*/  @P1 IADD3 R2, P0, R8, c[0x0][0x258], RZ ;  /* 0x0000960008021a10 */ /* 0x002fc80007f1e0ff */
[----:B------:R-:W-:-:S06]  /*0b00*/  @P1 IADD3.X R3, R7, c[0x0][0x25c], RZ, P0, !PT ;  /* 0x0000970007031a10 */ /* 0x000fcc00007fe4ff */
[----:B------:R-:W2:Y:S01]  /*0b10*/  @P1 LDG.E R3, [R2.64] ;  /* 0x0000000602031981 */ /* 0x000ea2000c1e1900 */
[----:B------:R-:W-:Y:S01]  /*0b20*/  @!P1 ISETP.NE.U32.AND P0, PT, RZ, c[0x0][0x268], PT ;  /* 0x00009a00ff009a0c */ /* 0x000fe20003f05070 */
[----:B------:R-:W-:-:S03]  /*0b30*/  IMAD.SHL.U32 R20, R239, 0x40, RZ ;  /* 0x00000040ef147824 */ /* 0x000fc600078e00ff */
[----:B------:R-:W-:-:S04]  /*0b40*/  @!P1 ISETP.NE.AND.EX P0, PT, RZ, c[0x0][0x26c], PT, P0 ;  /* 0x00009b00ff009a0c */ /* 0x000fc80003f05300 */
[----:B------:R-:W-:Y:S01]  /*0b50*/  @!P1 SEL R2, RZ, c[0x0][0x21c], !P0 ;  /* 0x00008700ff029a07 */ /* 0x000fe20004000000 */
[----:B--2--5:R-:W-:-:S03]  /*0b60*/  @P1 IMAD.IADD R212, R3, 0x1, -R237 ;  /* 0x0000000103d41824 */ /* 0x024fc600078e0aed */
[----:B------:R-:W-:-:S04]  /*0b70*/  @!P1 IADD3 R212, R2, R4, -R237 ;  /* 0x0000000402d49210 */ /* 0x000fc80007ffe8ed */
[----:B------:R-:W-:-:S13]  /*0b80*/  ISETP.GT.AND P0, PT, R212, R20, PT ;  /* 0x00000014d400720c */ /* 0x000fda0003f04270 */
[----:B------:R-:W-:Y:S05]  /*0b90*/  @!P0 BRA `(.L_x_1) ;  /* 0x0000540000008947 */ /* 0x000fea0003800000 */
[----:B------:R-:W-:Y:S01]  /*0ba0*/  ISETP.NE.AND P1, PT, R250, -0x1, PT ;  /* 0xfffffffffa00780c */ /* 0x000fe20003f25270 */
[----:B------:R-:W-:Y:S01]  /*0bb0*/  IMAD R4, R15, c[0x0][0x178], RZ ;  /* 0x00005e000f047a24 */ /* 0x000fe200078e02ff */
[----:B------:R-:W-:Y:S01]  /*0bc0*/  IADD3 R2, R19, 0x3f, RZ ;  /* 0x0000003f13027810 */ /* 0x000fe20007ffe0ff */
[----:B------:R-:W-:Y:S01]  /*0bd0*/  IMAD.WIDE.U32 R10, R35, c[0x0][0x178], RZ ;  /* 0x00005e00230a7a25 */ /* 0x000fe200078e00ff */
[C---:B------:R-:W-:Y:S02]  /*0be0*/  ISETP.NE.AND P0, PT, R0.reuse, -0x1, PT ;  /* 0xffffffff0000780c */ /* 0x040fe40003f05270 */
[----:B------:R-:W-:Y:S01]  /*0bf0*/  SHF.R.S32.HI R3, RZ, 0x1f, R2 ;  /* 0x0000001fff037819 */ /* 0x000fe20000011402 */
[----:B------:R-:W-:-:S03]  /*0c00*/  IMAD R7, R0, c[0x0][0x194], RZ ;  /* 0x0000650000077a24 */ /* 0x000fc600078e02ff */
[----:B------:R-:W-:Y:S01]  /*0c10*/  LEA.HI R25, R3, R2, RZ, 0x6 ;  /* 0x0000000203197211 */ /* 0x000fe200078f30ff */
[----:B------:R-:W-:Y:S02]  /*0c20*/  IMAD R2, R35, c[0x0][0x17c], R4 ;  /* 0x00005f0023027a24 */ /* 0x000fe400078e0204 */
[----:B------:R-:W-:Y:S01]  /*0c30*/  IMAD.WIDE.U32 R4, R0, c[0x0][0x190], RZ ;  /* 0x0000640000047a25 */ /* 0x000fe200078e00ff */
[----:B------:R-:W-:-:S03]  /*0c40*/  LOP3.LUT R8, R25, 0xffffffc0, RZ, 0xc0, !PT ;  /* 0xffffffc019087812 */ /* 0x000fc600078ec0ff */
[----:B------:R-:W-:Y:S01]  /*0c50*/  @P1 IMAD.IADD R6, R237, 0x1, R250 ;  /* 0x00000001ed061824 */ /* 0x000fe200078e02fa */
[----:B------:R-:W-:Y:S01]  /*0c60*/  SEL R29, R10, R4, !P0 ;  /* 0x000000040a1d7207 */ /* 0x000fe20004000000 */
[----:B------:R-:W-:Y:S01]  /*0c70*/  IMAD.IADD R22, R11, 0x1, R2 ;  /* 0x000000010b167824 */ /* 0x000fe200078e0202 */
[----:B------:R-:W-:Y:S01]  /*0c80*/  IADD3 R10, R8, -0x40, RZ ;  /* 0xffffffc0080a7810 */ /* 0x000fe20007ffe0ff */
[C---:B------:R-:W-:Y:S01]  /*0c90*/  @P1 IMAD.WIDE.U32 R2, R6.reuse, c[0x0][0x198], RZ ;  /* 0x0000660006021a25 */ /* 0x040fe200078e00ff */
[----:B------:R-:W-:Y:S02]  /*0ca0*/  @P0 IADD3 R22, R5, R7, RZ ;  /* 0x0000000705160210 */ /* 0x000fe40007ffe0ff */
[----:B------:R-:W-:Y:S01]  /*0cb0*/  SHF.R.S32.HI R14, RZ, 0x1f, R10 ;  /* 0x0000001fff0e7819 */ /* 0x000fe2000001140a */
[----:B------:R-:W-:Y:S02]  /*0cc0*/  @P1 IMAD R28, R6, c[0x0][0x19c], R3 ;  /* 0x00006700061c1a24 */ /* 0x000fe400078e0203 */
[----:B------:R-:W-:Y:S01]  /*0cd0*/  @P1 IMAD.MOV.U32 R27, RZ, RZ, R2 ;  /* 0x000000ffff1b1224 */ /* 0x000fe200078e0002 */
[----:B------:R-:W-:Y:S05]  /*0ce0*/  @P1 BRA `(.L_x_2) ;  /* 0x000000a000001947 */ /* 0x000fea0003800000 */
[----:B------:R-:W-:Y:S01]  /*0cf0*/  SHF.R.S32.HI R2, RZ, 0x1f, R237 ;  /* 0x0000001fff027819 */ /* 0x000fe200000114ed */
[----:B------:R-:W-:-:S04]  /*0d00*/  IMAD R5, R15, c[0x0][0x180], RZ ;  /* 0x000060000f057a24 */ /* 0x000fc800078e02ff */
[----:B------:R-:W-:Y:S02]  /*0d10*/  IMAD R4, R2, c[0x0][0x198], RZ ;  /* 0x0000660002047a24 */ /* 0x000fe400078e02ff */
[----:B------:R-:W-:-:S04]  /*0d20*/  IMAD.WIDE.U32 R2, R237, c[0x0][0x198], RZ ;  /* 0x00006600ed027a25 */ /* 0x000fc800078e00ff */
[----:B------:R-:W-:-:S05]  /*0d30*/  IMAD R4, R237, c[0x0][0x19c], R4 ;  /* 0x00006700ed047a24 */ /* 0x000fca00078e0204 */
[----:B------:R-:W-:Y:S01]  /*0d40*/  IADD3 R3, R3, R4, RZ ;  /* 0x0000000403037210 */ /* 0x000fe20007ffe0ff */
[----:B------:R-:W-:-:S04]  /*0d50*/  IMAD R4, R35, c[0x0][0x184], R5 ;  /* 0x0000610023047a24 */ /* 0x000fc800078e0205 */
[----:B------:R-:W-:-:S05]  /*0d60*/  IMAD.WIDE.U32 R2, R35, c[0x0][0x180], R2 ;  /* 0x0000600023027a25 */ /* 0x000fca00078e0002 */
[----:B------:R-:W-:Y:S02]  /*0d70*/  IADD3 R28, R3, R4, RZ ;  /* 0x00000004031c7210 */ /* 0x000fe40007ffe0ff */
[----:B------:R-:W-:Y:S02]  /*0d80*/  MOV R27, R2 ;  /* 0x00000002001b7202 */ /* 0x000fe40000000f00 */
.L_x_2:
[----:B------:R-:W-:-:S05]  /*0d90*/  @P1 IADD3 R4, R237, R250, RZ ;  /* 0x000000faed041210 */ /* 0x000fca0007ffe0ff */
[----:B------:R-:W-:-:S04]  /*0da0*/  @P1 IMAD.WIDE.U32 R2, R4, c[0x0][0x1a0], RZ ;  /* 0x0000680004021a25 */ /* 0x000fc800078e00ff */
[----:B------:R-:W-:Y:S01]  /*0db0*/  @P1 IMAD R24, R4, c[0x0][0x1a4], R3 ;  /* 0x0000690004181a24 */ /* 0x000fe200078e0203 */
[----:B------:R-:W-:Y:S01]  /*0dc0*/  @P1 MOV R23, R2 ;  /* 0x0000000200171202 */ /* 0x000fe20000000f00 */
        /* <DEDUP_REMOVED lines=11> */
.L_x_3:
[----:B------:R-:W-:Y:S01]  /*0e80*/  IABS R18, c[0x0][0x1c8] ;  /* 0x0000720000127a13 */ /* 0x000fe20000000000 */
[----:B------:R-:W1:Y:S01]  /*0e90*/  S2R R38, SR_CTAID.Z ;  /* 0x0000000000267919 */ /* 0x000e620000002700 */
[----:B------:R-:W2:Y:S01]  /*0ea0*/  LDC.U8 R26, c[0x0][0x328] ;  /* 0x0000ca00ff1a7b82 */ /* 0x000ea20000000000 */
[----:B------:R-:W-:Y:S01]  /*0eb0*/  IMAD.MOV.U32 R12, RZ, RZ, c[0x0][0x224] ;  /* 0x00008900ff0c7624 */ /* 0x000fe200078e00ff */
[----:B------:R-:W3:Y:S01]  /*0ec0*/  I2F.RP R2, R18 ;  /* 0x0000001200027306 */ /* 0x000ee20000209400 */
[C---:B------:R-:W-:Y:S01]  /*0ed0*/  @P0 IMAD.WIDE.U32 R4, R0.reuse, c[0x0][0x370], RZ ;  /* 0x0000dc0000040a25 */ /* 0x040fe200078e00ff */
[----:B------:R-:W4:Y:S02]  /*0ee0*/  S2R R21, SR_CTAID.X ;  /* 0x0000000000157919 */ /* 0x000f240000002500 */
[----:B------:R-:W-:Y:S01]  /*0ef0*/  SHF.R.S32.HI R12, RZ, 0x1f, R12 ;  /* 0x0000001fff0c7819 */ /* 0x000fe2000001140c */
[----:B------:R-:W-:Y:S01]  /*0f00*/  @P0 IMAD R11, R0, c[0x0][0x374], R5 ;  /* 0x0000dd00000b0a24 */ /* 0x000fe200078e0205 */
[----:B------:R-:W-:Y:S01]  /*0f10*/  @P0 MOV R9, R4 ;  /* 0x0000000400090202 */ /* 0x000fe20000000f00 */
[----:B------:R-:W-:Y:S01]  /*0f20*/  @!P0 IMAD.WIDE.U32 R4, R35, c[0x0][0x368], RZ ;  /* 0x0000da0023048a25 */ /* 0x000fe200078e00ff */
[----:B------:R-:W5:Y:S03]  /*0f30*/  LDC.U8 R32, c[0x0][0x3d0] ;  /* 0x0000f400ff207b82 */ /* 0x000f660000000000 */
[----:B------:R-:W-:-:S02]  /*0f40*/  IMAD.MOV.U32 R34, RZ, RZ, c[0x0][0x22c] ;  /* 0x00008b00ff227624 */ /* 0x000fc400078e00ff */
[----:B------:R-:W-:Y:S02]  /*0f50*/  @!P0 IMAD.MOV.U32 R9, RZ, RZ, R4 ;  /* 0x000000ffff098224 */ /* 0x000fe400078e0004 */
[----:B------:R-:W-:Y:S01]  /*0f60*/  IMAD.WIDE R16, R34, c[0x0][0x1c0], RZ ;  /* 0x0000700022107a25 */ /* 0x000fe200078e02ff */
[----:B---3--:R-:W3:Y:S01]  /*0f70*/  MUFU.RCP R2, R2 ;  /* 0x0000000200027308 */ /* 0x008ee20000001000 */
[----:B-1----:R-:W-:Y:S02]  /*0f80*/  IABS R7, R38 ;  /* 0x0000002600077213 */ /* 0x002fe40000000000 */
[----:B------:R-:W-:Y:S02]  /*0f90*/  LOP3.LUT R8, R38, c[0x0][0x1c8], RZ, 0x3c, !PT ;  /* 0x0000720026087a12 */ /* 0x000fe400078e3cff */
[----:B--2---:R-:W-:Y:S01]  /*0fa0*/  ISETP.NE.AND P1, PT, R26, RZ, PT ;  /* 0x000000ff1a00720c */ /* 0x004fe20003f25270 */
[----:B----4-:R-:W-:Y:S01]  /*0fb0*/  IMAD.WIDE.U32 R30, R21, c[0x0][0x3d8], RZ ;  /* 0x0000f600151e7a25 */ /* 0x010fe200078e00ff */
[----:B------:R-:W-:-:S02]  /*0fc0*/  ISETP.GE.AND P3, PT, R8, RZ, PT ;  /* 0x000000ff0800720c */ /* 0x000fc40003f66270 */
[----:B------:R-:W-:Y:S02]  /*0fd0*/  SHF.L.U64.HI R8, R35, 0x7, R15 ;  /* 0x0000000723087819 */ /* 0x000fe4000001020f */
[----:B---3--:R-:W-:Y:S02]  /*0fe0*/  IADD3 R2, R2, 0xffffffe, RZ ;  /* 0x0ffffffe02027810 */ /* 0x008fe40007ffe0ff */
[----:B------:R-:W-:Y:S02]  /*0ff0*/  SEL R8, R8, RZ, P2 ;  /* 0x000000ff08087207 */ /* 0x000fe40001000000 */
[----:B------:R-:W1:Y:S02]  /*1000*/  F2I.FTZ.U32.TRUNC.NTZ R3, R2 ;  /* 0x0000000200037305 */ /* 0x000e64000021f000 */
[----:B-1----:R-:W-:-:S05]  /*1010*/  IADD3 R2, RZ, -R3, RZ ;  /* 0x80000003ff027210 */ /* 0x002fca0007ffe0ff */
[----:B------:R-:W-:Y:S02]  /*1020*/  IMAD R6, R2, R18, RZ ;  /* 0x0000001202067224 */ /* 0x000fe400078e02ff */
[----:B------:R-:W-:-:S04]  /*1030*/  IMAD.MOV.U32 R2, RZ, RZ, RZ ;  /* 0x000000ffff027224 */ /* 0x000fc800078e00ff */
[----:B------:R-:W-:-:S04]  /*1040*/  IMAD.HI.U32 R2, R3, R6, R2 ;  /* 0x0000000603027227 */ /* 0x000fc800078e0002 */
[----:B------:R-:W-:Y:S02]  /*1050*/  @!P0 IMAD R6, R15, c[0x0][0x368], RZ ;  /* 0x0000da000f068a24 */ /* 0x000fe400078e02ff */
[----:B------:R-:W-:-:S04]  /*1060*/  IMAD.HI.U32 R2, R2, R7, RZ ;  /* 0x0000000702027227 */ /* 0x000fc800078e00ff */
[----:B------:R-:W-:Y:S01]  /*1070*/  @!P0 IMAD R6, R35, c[0x0][0x36c], R6 ;  /* 0x0000db0023068a24 */ /* 0x000fe200078e0206 */
[----:B------:R-:W-:-:S04]  /*1080*/  IADD3 R3, -R2, RZ, RZ ;  /* 0x000000ff02037210 */ /* 0x000fc80007ffe1ff */
[----:B------:R-:W-:Y:S01]  /*1090*/  @!P0 IADD3 R11, R5, R6, RZ ;  /* 0x00000006050b8210 */ /* 0x000fe20007ffe0ff */
[----:B------:R-:W-:Y:S02]  /*10a0*/  IMAD R3, R18, R3, R7 ;  /* 0x0000000312037224 */ /* 0x000fe400078e0207 */
[----:B------:R-:W-:Y:S02]  /*10b0*/  IMAD R7, R12, R35, RZ ;  /* 0x000000230c077224 */ /* 0x000fe400078e02ff */
[----:B------:R-:W-:Y:S01]  /*10c0*/  IMAD.WIDE.U32 R12, R35, c[0x0][0x224], RZ ;  /* 0x00008900230c7a25 */ /* 0x000fe200078e00ff */
[----:B------:R-:W-:-:S03]  /*10d0*/  ISETP.GT.U32.AND P4, PT, R18, R3, PT ;  /* 0x000000031200720c */ /* 0x000fc60003f84070 */
[----:B------:R-:W-:Y:S02]  /*10e0*/  IMAD R5, R15, c[0x0][0x224], R7 ;  /* 0x000089000f057a24 */ /* 0x000fe400078e0207 */
[----:B------:R-:W-:Y:S02]  /*10f0*/  IMAD.SHL.U32 R6, R35, 0x80, RZ ;  /* 0x0000008023067824 */ /* 0x000fe400078e00ff */
[-C--:B------:R-:W-:Y:S01]  /*1100*/  IMAD R7, R17, R12.reuse, RZ ;  /* 0x0000000c11077224 */ /* 0x080fe200078e02ff */
[----:B------:R-:W-:Y:S01]  /*1110*/  IADD3 R4, R13, R5, RZ ;  /* 0x000000050d047210 */ /* 0x000fe20007ffe0ff */
[----:B------:R-:W-:Y:S01]  /*1120*/  IMAD.WIDE.U32 R12, R16, R12, RZ ;  /* 0x0000000c100c7225 */ /* 0x000fe200078e00ff */
[----:B------:R-:W-:-:S03]  /*1130*/  SEL R6, R6, RZ, P2 ;  /* 0x000000ff06067207 */ /* 0x000fc60001000000 */
[----:B------:R-:W-:Y:S01]  /*1140*/  @!P4 IADD3 R3, R3, -R18, RZ ;  /* 0x800000120303c210 */ /* 0x000fe20007ffe0ff */
[----:B------:R-:W-:Y:S01]  /*1150*/  IMAD R7, R16, R4, R7 ;  /* 0x0000000410077224 */ /* 0x000fe200078e0207 */
[----:B------:R-:W-:Y:S01]  /*1160*/  IADD3 R6, P2, R10, R6, RZ ;  /* 0x000000060a067210 */ /* 0x000fe20007f5e0ff */
[----:B------:R-:W-:Y:S01]  /*1170*/  IMAD.WIDE.U32 R4, R16, R0, RZ ;  /* 0x0000000010047225 */ /* 0x000fe200078e00ff */
[----:B------:R-:W-:Y:S02]  /*1180*/  ISETP.GE.U32.AND P5, PT, R3, R18, PT ;  /* 0x000000120300720c */ /* 0x000fe40003fa6070 */
[----:B------:R-:W-:Y:S01]  /*1190*/  @!P4 IADD3 R2, R2, 0x1, RZ ;  /* 0x000000010202c810 */ /* 0x000fe20007ffe0ff */
[C---:B------:R-:W-:Y:S01]  /*11a0*/  IMAD R3, R17.reuse, R0, RZ ;  /* 0x0000000011037224 */ /* 0x040fe200078e02ff */
[----:B------:R-:W-:Y:S01]  /*11b0*/  ISETP.NE.AND P4, PT, RZ, c[0x0][0x1c8], PT ;  /* 0x00007200ff007a0c */ /* 0x000fe20003f85270 */
[----:B------:R-:W-:Y:S01]  /*11c0*/  IMAD R15, R17, R6, RZ ;  /* 0x00000006110f7224 */ /* 0x000fe200078e02ff */
[----:B------:R-:W-:Y:S01]  /*11d0*/  SEL R17, R12, R4, !P0 ;  /* 0x000000040c117207 */ /* 0x000fe20004000000 */
[----:B------:R-:W-:Y:S01]  /*11e0*/  IMAD.X R8, R14, 0x1, R8, P2 ;  /* 0x000000010e087824 */ /* 0x000fe200010e0608 */
[----:B-----5:R-:W-:Y:S01]  /*11f0*/  ISETP.NE.AND P2, PT, R32, RZ, PT ;  /* 0x000000ff2000720c */ /* 0x020fe20003f45270 */
[----:B------:R-:W-:Y:S01]  /*1200*/  @P1 IMAD R4, R35, c[0x0][0x214], RZ ;  /* 0x0000850023041a24 */ /* 0x000fe200078e02ff */
[----:B------:R-:W-:Y:S01]  /*1210*/  IADD3 R13, R13, R7, RZ ;  /* 0x000000070d0d7210 */ /* 0x000fe20007ffe0ff */
[----:B------:R-:W-:Y:S01]  /*1220*/  @P0 IMAD.IADD R13, R5, 0x1, R3 ;  /* 0x00000001050d0824 */ /* 0x000fe200078e0203 */
[----:B------:R-:W-:Y:S01]  /*1230*/  SEL R26, R30, RZ, P2 ;  /* 0x000000ff1e1a7207 */ /* 0x000fe20001000000 */
[----:B------:R-:W-:Y:S01]  /*1240*/  IMAD.WIDE.U32 R6, R16, R6, RZ ;  /* 0x0000000610067225 */ /* 0x000fe200078e00ff */
[----:B------:R-:W-:-:S02]  /*1250*/  @P5 IADD3 R2, R2, 0x1, RZ ;  /* 0x0000000102025810 */ /* 0x000fc40007ffe0ff */
[----:B------:R-:W-:Y:S01]  /*1260*/  @P1 SEL R4, R4, R0, !P0 ;  /* 0x0000000004041207 */ /* 0x000fe20004000000 */
[----:B------:R-:W-:Y:S01]  /*1270*/  IMAD R8, R16, R8, R15 ;  /* 0x0000000810087224 */ /* 0x000fe200078e020f */
[----:B------:R-:W-:Y:S01]  /*1280*/  @!P3 IADD3 R2, -R2, RZ, RZ ;  /* 0x000000ff0202b210 */ /* 0x000fe20007ffe1ff */
[----:B------:R-:W-:Y:S01]  /*1290*/  IMAD R3, R21, c[0x0][0x3dc], R31 ;  /* 0x0000f70015037a24 */ /* 0x000fe200078e021f */
[----:B------:R-:W-:Y:S01]  /*12a0*/  @!P4 LOP3.LUT R2, RZ, c[0x0][0x1c8], RZ, 0x33, !PT ;  /* 0x00007200ff02ca12 */ /* 0x000fe200078e33ff */
[C---:B------:R-:W-:Y:S01]  /*12b0*/  IMAD R30, R38.reuse, c[0x0][0x22c], RZ ;  /* 0x00008b00261e7a24 */ /* 0x040fe200078e02ff */
[----:B------:R-:W-:Y:S01]  /*12c0*/  SHF.R.S32.HI R18, RZ, 0x1f, R20 ;  /* 0x0000001fff127819 */ /* 0x000fe20000011414 */
[--C-:B------:R-:W-:Y:S01]  /*12d0*/  @!P1 IMAD R5, R35, c[0x0][0x1c0], R38.reuse ;  /* 0x0000700023059a24 */ /* 0x100fe200078e0226 */
[----:B------:R-:W-:Y:S01]  /*12e0*/  SHF.R.S32.HI R32, RZ, 0x1f, R38 ;  /* 0x0000001fff207819 */ /* 0x000fe20000011426 */
[----:B------:R-:W-:Y:S01]  /*12f0*/  @P1 IMAD R15, R38, c[0x0][0x234], R4 ;  /* 0x00008d00260f1a24 */ /* 0x000fe200078e0204 */
[----:B------:R-:W-:Y:S01]  /*1300*/  SHF.R.S32.HI R33, RZ, 0x1f, R30 ;  /* 0x0000001fff217819 */ /* 0x000fe2000001141e */
[----:B------:R-:W-:Y:S01]  /*1310*/  @!P1 IMAD R15, R5, c[0x0][0x214], RZ ;  /* 0x00008500050f9a24 */ /* 0x000fe200078e02ff */
[----:B------:R-:W-:-:S02]  /*1320*/  SEL R16, R3, RZ, P2 ;  /* 0x000000ff03107207 */ /* 0x000fc40001000000 */
[----:B------:R-:W-:Y:S02]  /*1330*/  IADD3 R8, R7, R8, RZ ;  /* 0x0000000807087210 */ /* 0x000fe40007ffe0ff */
[----:B------:R-:W-:Y:S01]  /*1340*/  SHF.R.S32.HI R21, RZ, 0x1f, R2 ;  /* 0x0000001fff157819 */ /* 0x000fe20000011402 */
[----:B------:R-:W-:Y:S05]  /*1350*/  @!P1 BRA `(.L_x_4) ;  /* 0x0000007000009947 */ /* 0x000fea0003800000 */
[C---:B------:R-:W-:Y:S01]  /*1360*/  @!P0 IMAD R0, R35.reuse, c[0x0][0x224], RZ ;  /* 0x0000890023008a24 */ /* 0x040fe200078e02ff */
[----:B------:R-:W-:Y:S02]  /*1370*/  MOV R3, 0x80 ;  /* 0x0000008000037802 */ /* 0x000fe40000000f00 */
[----:B------:R-:W-:Y:S02]  /*1380*/  MOV R12, c[0x0][0x210] ;  /* 0x00008400000c7a02 */ /* 0x000fe40000000f00 */
[----:B------:R-:W-:-:S03]  /*1390*/  LEA R0, R35, R0, 0x7 ;  /* 0x0000000023007211 */ /* 0x000fc600078e38ff */
[----:B------:R-:W-:-:S04]  /*13a0*/  IMAD R12, R3, R12, c[0x0][0x234] ;  /* 0x00008d00030c7624 */ /* 0x000fc800078e020c */
[----:B------:R-:W-:Y:S01]  /*13b0*/  IMAD R12, R12, R38, R0 ;  /* 0x000000260c0c7224 */ /* 0x000fe200078e0200 */
[----:B------:R-:W-:Y:S05]  /*13c0*/  BRA `(.L_x_5) ;  /* 0x0000002000007947 */ /* 0x000fea0003800000 */
.L_x_4:
[----:B------:R-:W-:-:S04]  /*13d0*/  IMAD R12, R35, c[0x0][0x1c0], R38 ;  /* 0x00007000230c7a24 */ /* 0x000fc800078e0226 */
[----:B------:R-:W-:Y:S02]  /*13e0*/  IMAD R12, R12, c[0x0][0x224], RZ ;  /* 0x000089000c0c7a24 */ /* 0x000fe400078e02ff */
.L_x_5:
[----:B------:R-:W2:Y:S04]  /*13f0*/  LDL.64 R4, [R1] ;  /* 0x0000000001047983 */ /* 0x000ea80000100a00 */
[----:B------:R1:W2:Y:S04]  /*1400*/  LDL.64 R36, [R1] ;  /* 0x0000000001247983 */ /* 0x0002a80000100a00 */
[----:B------:R-:W3:Y:S04]  /*1410*/  LDL R41, [R1+0xc] ;  /* 0x00000c0001297983 */ /* 0x000ee80000100800 */
[----:B------:R-:W4:Y:S04]  /*1420*/  S2R R39, SR_TID.X ;  /* 0x0000000000277919 */ /* 0x000f280000002100 */
[----:B------:R-:W5:Y:S01]  /*1430*/  S2R R40, SR_TID.X ;  /* 0x0000000000287919 */ /* 0x000f620000002100 */
[----:B------:R-:W-:-:S02]  /*1440*/  IMAD R31, R34, c[0x0][0x1c0], RZ ;  /* 0x00007000221f7a24 */ /* 0x000fc400078e02ff */
[----:B------:R-:W-:-:S03]  /*1450*/  IMAD R0, R14, c[0x0][0x370], RZ ;  /* 0x0000dc000e007a24 */ /* 0x000fc600078e02ff */
[----:B------:R-:W-:Y:S01]  /*1460*/  SHF.L.U32 R3, R31, 0x6, RZ ;  /* 0x000000061f037819 */ /* 0x000fe200000006ff */
[----:B------:R-:W-:Y:S01]  /*1470*/  IMAD R7, R10, c[0x0][0x374], R0 ;  /* 0x0000dd000a077a24 */ /* 0x000fe200078e0200 */
[----:B------:R-:W-:Y:S02]  /*1480*/  IADD3 R0, P3, R238, R10, RZ ;  /* 0x0000000aee007210 */ /* 0x000fe40007f7e0ff */
[----:B------:R-:W-:Y:S02]  /*1490*/  SHF.R.S32.HI R35, RZ, 0x1f, R238 ;  /* 0x0000001fff237819 */ /* 0x000fe400000114ee */
[----:B----4-:R-:W-:-:S04]  /*14a0*/  SHF.R.S32.HI R39, RZ, 0x1f, R39 ;  /* 0x0000001fff277819 */ /* 0x010fc80000011427 */
[----:B-----5:R-:W-:-:S04]  /*14b0*/  LEA.HI R39, R39, R40, RZ, 0x5 ;  /* 0x0000002827277211 */ /* 0x020fc800078f28ff */
[----:B------:R-:W-:Y:S01]  /*14c0*/  SHF.R.S32.HI R39, RZ, 0x5, R39 ;  /* 0x00000005ff277819 */ /* 0x000fe20000011427 */
[----:B------:R-:W-:Y:S01]  /*14d0*/  BSSY B1, `(.L_x_1) ;  /* 0x00004ac000017945 */ /* 0x000fe20003800000 */
[----:B--2---:R-:W-:-:S05]  /*14e0*/  IMAD.MOV.U32 R36, RZ, RZ, R4 ;  /* 0x000000ffff247224 */ /* 0x004fca00078e0004 */
[----:B------:R-:W-:Y:S02]  /*14f0*/  IADD3 R4, P0, R36, R9, RZ ;  /* 0x0000000924047210 */ /* 0x000fe40007f1e0ff */
[----:B------:R-:W-:-:S05]  /*1500*/  SHF.R.S32.HI R37, RZ, 0x1f, R36 ;  /* 0x0000001fff257819 */ /* 0x000fca0000011424 */
[----:B------:R-:W-:Y:S01]  /*1510*/  IMAD.X R5, R37, 0x1, R11, P0 ;  /* 0x0000000125057824 */ /* 0x000fe200000e060b */
[----:B------:R-:W-:Y:S02]  /*1520*/  IADD3 R6, P1, P0, R6, R3, R30 ;  /* 0x0000000306067210 */ /* 0x000fe4000783e01e */
[----:B------:R-:W-:Y:S01]  /*1530*/  SHF.R.S32.HI R3, RZ, 0x1f, R3 ;  /* 0x0000001fff037819 */ /* 0x000fe20000011403 */
[----:B------:R-:W-:-:S03]  /*1540*/  IMAD.WIDE.U32 R4, R10, c[0x0][0x370], R4 ;  /* 0x0000dc000a047a25 */ /* 0x000fc600078e0004 */
[----:B------:R-:W-:Y:S01]  /*1550*/  IADD3.X R8, R8, R3, R33, P1, P0 ;  /* 0x0000000308087210 */ /* 0x000fe20000fe0421 */
[----:B------:R-:W-:Y:S01]  /*1560*/  IMAD.X R3, R35, 0x1, R14, P3 ;  /* 0x0000000123037824 */ /* 0x000fe200018e060e */
[----:B------:R-:W-:Y:S01]  /*1570*/  IADD3 R11, P1, P0, R26, R6, R17 ;  /* 0x000000061a0b7210 */ /* 0x000fe2000783e011 */
[----:B------:R-:W-:Y:S02]  /*1580*/  IMAD.IADD R5, R5, 0x1, R7 ;  /* 0x0000000105057824 */ /* 0x000fe400078e0207 */
[----:B------:R-:W-:Y:S02]  /*1590*/  IMAD R9, R32, c[0x0][0x378], RZ ;  /* 0x0000de0020097a24 */ /* 0x000fe400078e02ff */
[----:B------:R-:W-:Y:S02]  /*15a0*/  IMAD R14, R3, c[0x0][0x190], RZ ;  /* 0x00006400030e7a24 */ /* 0x000fe400078e02ff */
[----:B------:R-:W-:-:S04]  /*15b0*/  IMAD.WIDE.U32 R6, R0, c[0x0][0x190], R36 ;  /* 0x0000640000067a25 */ /* 0x000fc800078e0024 */
[----:B---3--:R-:W-:Y:S01]  /*15c0*/  IMAD R3, R39, R31, R41 ;  /* 0x0000001f27037224 */ /* 0x008fe200078e0229 */
[----:B------:R-:W-:Y:S01]  /*15d0*/  IADD3.X R8, R16, R8, R13, P1, P0 ;  /* 0x0000000810087210 */ /* 0x000fe20000fe040d */
[C---:B------:R-:W-:Y:S02]  /*15e0*/  IMAD R9, R38.reuse, c[0x0][0x37c], R9 ;  /* 0x0000df0026097a24 */ /* 0x040fe400078e0209 */
[----:B------:R-:W-:Y:S01]  /*15f0*/  IMAD.WIDE.U32 R4, R38, c[0x0][0x378], R4 ;  /* 0x0000de0026047a25 */ /* 0x000fe200078e0004 */
[----:B------:R-:W-:Y:S01]  /*1600*/  IADD3 R6, P1, R29, R6, RZ ;  /* 0x000000061d067210 */ /* 0x000fe20007f3e0ff */
[----:B------:R1:W-:Y:S02]  /*1610*/  STL [R1+0x4], R37 ;  /* 0x0000042501007387 */ /* 0x0003e40000100800 */
[----:B------:R-:W-:Y:S01]  /*1620*/  IMAD R14, R0, c[0x0][0x194], R14 ;  /* 0x00006500000e7a24 */ /* 0x000fe200078e020e */
[----:B------:R-:W-:Y:S02]  /*1630*/  IADD3 R0, P0, R3, R11, RZ ;  /* 0x0000000b03007210 */ /* 0x000fe40007f1e0ff */
[----:B------:R-:W-:-:S02]  /*1640*/  IADD3 R5, R5, R9, RZ ;  /* 0x0000000905057210 */ /* 0x000fc40007ffe0ff */
[----:B------:R-:W-:Y:S02]  /*1650*/  IADD3.X R7, R22, R7, R14, P1, !PT ;  /* 0x0000000716077210 */ /* 0x000fe40000ffe40e */
[----:B------:R-:W-:Y:S01]  /*1660*/  LEA.HI.X.SX32 R9, R3, R8, 0x1, P0 ;  /* 0x0000000803097211 */ /* 0x000fe200000f0eff */
[----:B------:R-:W-:Y:S01]  /*1670*/  IMAD R8, R32, c[0x0][0x1a8], RZ ;  /* 0x00006a0020087a24 */ /* 0x000fe200078e02ff */
[----:B------:R-:W-:Y:S01]  /*1680*/  ISETP.GE.AND P3, PT, R19, 0x1, PT ;  /* 0x000000011300780c */ /* 0x000fe20003f66270 */
[----:B------:R-:W-:Y:S01]  /*1690*/  IMAD R3, R35, c[0x0][0x370], RZ ;  /* 0x0000dc0023037a24 */ /* 0x000fe200078e02ff */
[----:B------:R-:W-:Y:S01]  /*16a0*/  LEA R206, P0, R0, c[0x0][0x350], 0x2 ;  /* 0x0000d40000ce7a11 */ /* 0x000fe200078010ff */
[C---:B------:R-:W-:Y:S02]  /*16b0*/  IMAD R8, R38.reuse, c[0x0][0x1ac], R8 ;  /* 0x00006b0026087a24 */ /* 0x040fe400078e0208 */
[----:B------:R-:W-:Y:S01]  /*16c0*/  IMAD.WIDE.U32 R6, R38, c[0x0][0x1a8], R6 ;  /* 0x00006a0026067a25 */ /* 0x000fe200078e0006 */
[----:B------:R-:W-:-:S03]  /*16d0*/  LEA.HI.X R207, R0, c[0x0][0x354], R9, 0x2, P0 ;  /* 0x0000d50000cf7a11 */ /* 0x000fc600000f1409 */
[C---:B------:R-:W-:Y:S02]  /*16e0*/  IMAD R3, R238.reuse, c[0x0][0x374], R3 ;  /* 0x0000dd00ee037a24 */ /* 0x040fe400078e0203 */
[----:B------:R-:W-:Y:S01]  /*16f0*/  IMAD.WIDE.U32 R4, R238, c[0x0][0x370], R4 ;  /* 0x0000dc00ee047a25 */ /* 0x000fe200078e0004 */
[----:B------:R-:W-:Y:S02]  /*1700*/  IADD3 R7, R7, R8, RZ ;  /* 0x0000000807077210 */ /* 0x000fe40007ffe0ff */
[----:B------:R-:W-:Y:S01]  /*1710*/  MOV R30, 0x4 ;  /* 0x00000004001e7802 */ /* 0x000fe20000000f00 */
[----:B------:R-:W-:Y:S01]  /*1720*/  IMAD.IADD R0, R5, 0x1, R3 ;  /* 0x0000000105007824 */ /* 0x000fe200078e0203 */
[----:B------:R-:W-:Y:S01]  /*1730*/  LEA R8, P0, R4, c[0x0][0x330], 0x1 ;  /* 0x0000cc0004087a11 */ /* 0x000fe200078008ff */
[----:B------:R-:W-:Y:S01]  /*1740*/  IMAD.IADD R11, R10, 0x1, R12 ;  /* 0x000000010a0b7824 */ /* 0x000fe200078e020c */
[----:B------:R-:W-:Y:S01]  /*1750*/  LEA R12, P1, R6, c[0x0][0x160], 0x1 ;  /* 0x00005800060c7a11 */ /* 0x000fe200078208ff */
[----:B------:R-:W-:Y:S01]  /*1760*/  IMAD.IADD R10, R10, 0x1, R15 ;  /* 0x000000010a0a7824 */ /* 0x000fe200078e020f */
[----:B------:R-:W-:-:S02]  /*1770*/  LEA.HI.X R9, R4, c[0x0][0x334], R0, 0x1, P0 ;  /* 0x0000cd0004097a11 */ /* 0x000fc400000f0c00 */
[----:B------:R-:W-:Y:S01]  /*1780*/  LEA.HI.X R13, R6, c[0x0][0x164], R7, 0x1, P1 ;  /* 0x00005900060d7a11 */ /* 0x000fe200008f0c07 */
[----:B------:R-:W-:Y:S01]  /*1790*/  IMAD.WIDE R4, R10, R30, c[0x0][0x200] ;  /* 0x000080000a047625 */ /* 0x000fe200078e021e */
[----:B------:R-:W-:-:S03]  /*17a0*/  LEA.HI.SX32 R0, R25, 0xffffffff, 0x1a ;  /* 0xffffffff19007811 */ /* 0x000fc600078fd2ff */
[----:B------:R-:W-:Y:S01]  /*17b0*/  IMAD.WIDE R30, R11, R30, c[0x0][0x3c8] ;  /* 0x0000f2000b1e7625 */ /* 0x000fe200078e021e */
[----:B------:R-:W-:Y:S05]  /*17c0*/  @!P3 BRA `(.L_x_6) ;  /* 0x000040a00000b947 */ /* 0x000fea0003800000 */
[----:B-1----:R-:W2:Y:S01]  /*17d0*/  LDL R22, [R1+0x8] ;  /* 0x0000080001167983 */ /* 0x002ea20000100800 */
[----:B------:R-:W-:Y:S01]  /*17e0*/  IMAD.MOV.U32 R213, RZ, RZ, R0 ;  /* 0x000000ffffd57224 */ /* 0x000fe200078e0000 */
[----:B------:R-:W-:Y:S01]  /*17f0*/  IADD3 R11, R238, 0x20, RZ ;  /* 0x00000020ee0b7810 */ /* 0x000fe20007ffe0ff */
[----:B------:R-:W-:Y:S01]  /*1800*/  IMAD R0, R239, -0x40, R212 ;  /* 0xffffffc0ef007824 */ /* 0x000fe200078e02d4 */
[----:B------:R-:W-:Y:S01]  /*1810*/  MOV R223, R5 ;  /* 0x0000000500df7202 */ /* 0x000fe20000000f00 */
[----:B------:R-:W-:Y:S02]  /*1820*/  IMAD R19, R213, -0x40, R19 ;  /* 0xffffffc0d5137824 */ /* 0x000fe400078e0213 */
[----:B------:R-:W-:Y:S02]  /*1830*/  IMAD.MOV.U32 R225, RZ, RZ, R4 ;  /* 0x000000ffffe17224 */ /* 0x000fe400078e0004 */
[----:B------:R-:W-:Y:S01]  /*1840*/  IMAD.WIDE.U32 R6, R20, c[0x0][0x1a0], R36 ;  /* 0x0000680014067a25 */ /* 0x000fe200078e0024 */
[----:B------:R-:W-:Y:S01]  /*1850*/  ISETP.GE.AND P3, PT, R11, R0, PT ;  /* 0x000000000b00720c */ /* 0x000fe20003f66270 */
[----:B------:R-:W-:Y:S02]  /*1860*/  @P2 BAR.SYNC.DEFER_BLOCKING 0x0 ;  /* 0x0000000000002b1d */ /* 0x000fe40000010000 */
[----:B------:R-:W-:-:S02]  /*1870*/  IMAD R3, R18, c[0x0][0x1a0], RZ ;  /* 0x0000680012037a24 */ /* 0x000fc400078e02ff */
[----:B------:R-:W-:Y:S01]  /*1880*/  IMAD.WIDE.U32 R4, R20, c[0x0][0x198], R36 ;  /* 0x0000660014047a25 */ /* 0x000fe200078e0024 */
[----:B------:R-:W-:-:S03]  /*1890*/  ISETP.GE.AND P1, PT, R11, R19, PT ;  /* 0x000000130b00720c */ /* 0x000fc60003f26270 */
[----:B------:R-:W-:Y:S01]  /*18a0*/  IMAD R10, R18, c[0x0][0x198], RZ ;  /* 0x00006600120a7a24 */ /* 0x000fe200078e02ff */
[----:B------:R-:W-:Y:S01]  /*18b0*/  IADD3 R6, P5, R23, R6, RZ ;  /* 0x0000000617067210 */ /* 0x000fe20007fbe0ff */
[C---:B------:R-:W-:Y:S02]  /*18c0*/  IMAD R11, R20.reuse, c[0x0][0x1a4], R3 ;  /* 0x00006900140b7a24 */ /* 0x040fe400078e0203 */
[----:B------:R-:W-:Y:S01]  /*18d0*/  IMAD R3, R20, c[0x0][0x19c], R10 ;  /* 0x0000670014037a24 */ /* 0x000fe200078e020a */
[----:B------:R-:W-:Y:S01]  /*18e0*/  IADD3 R10, P0, R27, R4, RZ ;  /* 0x000000041b0a7210 */ /* 0x000fe20007f1e0ff */
[----:B------:R-:W-:Y:S01]  /*18f0*/  IMAD.MOV.U32 R192, RZ, RZ, 0x40 ;  /* 0x00000040ffc07424 */ /* 0x000fe200078e00ff */
[----:B------:R-:W-:Y:S01]  /*1900*/  IADD3.X R7, R24, R7, R11, P5, !PT ;  /* 0x0000000718077210 */ /* 0x000fe20002ffe40b */
[----:B------:R-:W-:Y:S01]  /*1910*/  IMAD.MOV.U32 R210, RZ, RZ, R8 ;  /* 0x000000ffffd27224 */ /* 0x000fe200078e0008 */
[----:B------:R-:W-:Y:S01]  /*1920*/  IADD3.X R11, R28, R5, R3, P0, !PT ;  /* 0x000000051c0b7210 */ /* 0x000fe200007fe403 */
[----:B------:R-:W-:Y:S01]  /*1930*/  IMAD.WIDE.U32 R4, R192, c[0x0][0x370], RZ ;  /* 0x0000dc00c0047a25 */ /* 0x000fe200078e00ff */
[----:B------:R-:W-:-:S03]  /*1940*/  MOV R211, R9 ;  /* 0x0000000900d37202 */ /* 0x000fc60000000f00 */
[----:B------:R-:W-:Y:S01]  /*1950*/  IMAD.WIDE.U32 R8, R192, c[0x0][0x190], RZ ;  /* 0x00006400c0087a25 */ /* 0x000fe200078e00ff */
[----:B------:R-:W-:-:S03]  /*1960*/  ISETP.GE.AND P4, PT, R238, R0, PT ;  /* 0x00000000ee00720c */ /* 0x000fc60003f86270 */
[----:B------:R-:W-:Y:S02]  /*1970*/  IMAD.MOV.U32 R208, RZ, RZ, R12 ;  /* 0x000000ffffd07224 */ /* 0x000fe400078e000c */
[----:B------:R-:W-:Y:S01]  /*1980*/  IMAD.MOV.U32 R209, RZ, RZ, R13 ;  /* 0x000000ffffd17224 */ /* 0x000fe200078e000d */
[----:B------:R-:W-:Y:S01]  /*1990*/  @!P1 IADD3 R12, P5, R210, R4, RZ ;  /* 0x00000004d20c9210 */ /* 0x000fe20007fbe0ff */
[----:B------:R-:W-:Y:S01]  /*19a0*/  IMAD R13, R192, c[0x0][0x374], RZ ;  /* 0x0000dd00c00d7a24 */ /* 0x000fe200078e02ff */
[----:B------:R-:W-:Y:S01]  /*19b0*/  @!P1 IADD3 R14, P0, R208, R8, RZ ;  /* 0x00000008d00e9210 */ /* 0x000fe20007f1e0ff */
[----:B------:R-:W-:Y:S02]  /*19c0*/  IMAD R15, R192, c[0x0][0x194], RZ ;  /* 0x00006500c00f7a24 */ /* 0x000fe400078e02ff */
[C---:B------:R-:W-:Y:S02]  /*19d0*/  IMAD R0, R21.reuse, c[0x0][0x1b0], RZ ;  /* 0x00006c0015007a24 */ /* 0x040fe400078e02ff */
[----:B------:R-:W-:Y:S01]  /*19e0*/  IMAD R3, R21, c[0x0][0x1b8], RZ ;  /* 0x00006e0015037a24 */ /* 0x000fe200078e02ff */
[----:B------:R-:W-:Y:S01]  /*19f0*/  @!P1 IADD3.X R13, R211, R5, R13, P5, !PT ;  /* 0x00000005d30d9210 */ /* 0x000fe20002ffe40d */
[C---:B------:R-:W-:Y:S01]  /*1a00*/  IMAD R21, R2.reuse, c[0x0][0x1b4], R0 ;  /* 0x00006d0002157a24 */ /* 0x040fe200078e0200 */
[----:B------:R-:W-:Y:S01]  /*1a10*/  @!P1 IADD3.X R15, R209, R9, R15, P0, !PT ;  /* 0x00000009d10f9210 */ /* 0x000fe200007fe40f */
[----:B------:R-:W-:Y:S01]  /*1a20*/  IMAD R3, R2, c[0x0][0x1bc], R3 ;  /* 0x00006f0002037a24 */ /* 0x000fe200078e0203 */
[----:B------:R-:W-:Y:S01]  /*1a30*/  @!P3 IADD3 R0, P0, R238, 0x20, RZ ;  /* 0x00000020ee00b810 */ /* 0x000fe20007f1e0ff */
[----:B------:R-:W-:-:S04]  /*1a40*/  IMAD.WIDE.U32 R4, R2, c[0x0][0x1b8], R6 ;  /* 0x00006e0002047a25 */ /* 0x000fc800078e0006 */
[----:B------:R-:W-:Y:S01]  /*1a50*/  IMAD.WIDE.U32 R10, R2, c[0x0][0x1b0], R10 ;  /* 0x00006c00020a7a25 */ /* 0x000fe200078e000a */
[----:B------:R-:W-:Y:S02]  /*1a60*/  LEA.HI R2, R213, R213, RZ, 0x1 ;  /* 0x000000d5d5027211 */ /* 0x000fe400078f08ff */
[----:B------:R-:W-:Y:S01]  /*1a70*/  @!P3 IADD3.X R7, RZ, R35, RZ, P0, !PT ;  /* 0x00000023ff07b210 */ /* 0x000fe200007fe4ff */
[----:B------:R-:W-:Y:S01]  /*1a80*/  @!P4 IMAD R6, R35, c[0x0][0x1a0], RZ ;  /* 0x000068002306ca24 */ /* 0x000fe200078e02ff */
[----:B------:R-:W-:Y:S01]  /*1a90*/  LOP3.LUT R17, R2, 0xfffffffe, RZ, 0xc0, !PT ;  /* 0xfffffffe02117812 */ /* 0x000fe200078ec0ff */
[----:B------:R-:W-:Y:S02]  /*1aa0*/  IMAD.IADD R3, R5, 0x1, R3 ;  /* 0x0000000105037824 */ /* 0x000fe400078e0203 */
[----:B------:R-:W-:Y:S02]  /*1ab0*/  @!P4 IMAD.MOV.U32 R2, RZ, RZ, R4 ;  /* 0x000000ffff02c224 */ /* 0x000fe400078e0004 */
[----:B------:R-:W-:-:S02]  /*1ac0*/  @!P4 IMAD R9, R238, c[0x0][0x1a4], R6 ;  /* 0x00006900ee09ca24 */ /* 0x000fc400078e0206 */
[----:B------:R-:W-:Y:S02]  /*1ad0*/  @!P3 IMAD R8, R7, c[0x0][0x1a0], RZ ;  /* 0x000068000708ba24 */ /* 0x000fe400078e02ff */
[----:B------:R-:W-:-:S04]  /*1ae0*/  @!P4 IMAD.WIDE.U32 R6, R238, c[0x0][0x1a0], R2 ;  /* 0x00006800ee06ca25 */ /* 0x000fc800078e0002 */
[----:B------:R-:W-:Y:S01]  /*1af0*/  IMAD.IADD R18, R213, 0x1, -R17 ;  /* 0x00000001d5127824 */ /* 0x000fe200078e0a11 */
[----:B------:R-:W-:Y:S01]  /*1b00*/  @!P4 IADD3 R9, R7, R9, RZ ;  /* 0x000000090709c210 */ /* 0x000fe20007ffe0ff */
[----:B------:R-:W-:Y:S01]  /*1b10*/  @!P3 IMAD R17, R0, c[0x0][0x1a4], R8 ;  /* 0x000069000011ba24 */ /* 0x000fe200078e0208 */
[----:B------:R-:W-:-:S04]  /*1b20*/  @!P4 LEA R8, P5, R6, c[0x0][0x170], 0x1 ;  /* 0x00005c000608ca11 */ /* 0x000fc800078a08ff */
[----:B------:R-:W-:Y:S01]  /*1b30*/  @!P4 LEA.HI.X R9, R6, c[0x0][0x174], R9, 0x1, P5 ;  /* 0x00005d000609ca11 */ /* 0x000fe200028f0c09 */
[----:B------:R1:W-:Y:S04]  /*1b40*/  @P4 STS.128 [R214+0x10000], RZ ;  /* 0x010000ffd6004388 */ /* 0x0003e80000000c00 */
[----:B------:R1:W-:Y:S04]  /*1b50*/  @P4 STS.128 [R214+0x12000], RZ ;  /* 0x012000ffd6004388 */ /* 0x0003e80000000c00 */
[----:B------:R-:W-:Y:S01]  /*1b60*/  @!PT LDS RZ, [RZ] ;  /* 0x00000000fffff984 */ /* 0x000fe20000000800 */
[----:B------:R-:W-:Y:S01]  /*1b70*/  @!PT LDS RZ, [RZ] ;  /* 0x00000000fffff984 */ /* 0x000fe20000000800 */
[----:B------:R-:W-:Y:S01]  /*1b80*/  @!PT LDS RZ, [RZ] ;  /* 0x00000000fffff984 */ /* 0x000fe20000000800 */
[----:B------:R3:W-:Y:S04]  /*1b90*/  @!P4 LDGSTS.E.BYPASS.LTC128B.128 [R214+0x10000], [R8.64] ;  /* 0x1000000008d6cfae */ /* 0x0007e8000b901d46 */
[----:B------:R3:W-:Y:S04]  /*1ba0*/  @!P4 LDGSTS.E.BYPASS.LTC128B.128 [R214+0x12000], [R8.64+0x80] ;  /* 0x1200008008d6cfae */ /* 0x0007e8000b901d46 */
[----:B---3--:R-:W3:Y:S01]  /*1bb0*/  LDL R8, [R1+0x10] ;  /* 0x0000100001087983 */ /* 0x008ee20000100800 */
[----:B------:R-:W-:-:S02]  /*1bc0*/  @!P3 IADD3 R16, P0, R238, 0x20, RZ ;  /* 0x00000020ee10b810 */ /* 0x000fc40007f1e0ff */
[----:B------:R-:W-:-:S03]  /*1bd0*/  @!P3 MOV R5, R3 ;  /* 0x000000030005b202 */ /* 0x000fc60000000f00 */
[----:B------:R-:W-:Y:S02]  /*1be0*/  @!P3 IMAD.X R2, RZ, RZ, R35, P0 ;  /* 0x000000ffff02b224 */ /* 0x000fe400000e0623 */
[----:B------:R-:W-:Y:S01]  /*1bf0*/  @!P3 IMAD.WIDE.U32 R4, R0, c[0x0][0x1a0], R4 ;  /* 0x000068000004ba25 */ /* 0x000fe200078e0004 */
[----:B------:R-:W-:-:S03]  /*1c00*/  ISETP.GE.AND P2, PT, R238, R19, PT ;  /* 0x00000013ee00720c */ /* 0x000fc60003f46270 */
[----:B------:R-:W-:Y:S01]  /*1c10*/  @!P3 IMAD R0, R2, c[0x0][0x198], RZ ;  /* 0x000066000200ba24 */ /* 0x000fe200078e02ff */
[----:B------:R-:W-:Y:S02]  /*1c20*/  @!P3 IADD3 R5, R5, R17, RZ ;  /* 0x000000110505b210 */ /* 0x000fe40007ffe0ff */
[----:B------:R-:W-:Y:S01]  /*1c30*/  @!P3 LEA R6, P5, R4, c[0x0][0x170], 0x1 ;  /* 0x00005c000406ba11 */ /* 0x000fe200078a08ff */
[----:B------:R-:W-:Y:S01]  /*1c40*/  @!P3 IMAD R17, R16, c[0x0][0x19c], R0 ;  /* 0x000067001011ba24 */ /* 0x000fe200078e0200 */
[----:B------:R-:W-:Y:S02]  /*1c50*/  ISETP.NE.AND P0, PT, R18, 0x1, PT ;  /* 0x000000011200780c */ /* 0x000fe40003f05270 */
[----:B------:R-:W-:Y:S01]  /*1c60*/  @!P3 LEA.HI.X R7, R4, c[0x0][0x174], R5, 0x1, P5 ;  /* 0x00005d000407ba11 */ /* 0x000fe200028f0c05 */
[----:B------:R-:W-:Y:S01]  /*1c70*/  IMAD.IADD R3, R11, 0x1, R21 ;  /* 0x000000010b037824 */ /* 0x000fe200078e0215 */
[----:B------:R1:W-:Y:S01]  /*1c80*/  @P3 STS.128 [R214+0x11000], RZ ;  /* 0x011000ffd6003388 */ /* 0x0003e20000000c00 */
[----:B------:R-:W-:-:S02]  /*1c90*/  @!P4 IMAD.MOV.U32 R2, RZ, RZ, R10 ;  /* 0x000000ffff02c224 */ /* 0x000fc400078e000a */
[----:B------:R-:W-:Y:S01]  /*1ca0*/  @!P4 IMAD R4, R35, c[0x0][0x198], RZ ;  /* 0x000066002304ca24 */ /* 0x000fe200078e02ff */
[----:B------:R1:W-:Y:S01]  /*1cb0*/  @P3 STS.128 [R214+0x13000], RZ ;  /* 0x013000ffd6003388 */ /* 0x0003e20000000c00 */
[----:B------:R-:W-:-:S03]  /*1cc0*/  @!P3 IMAD.MOV.U32 R11, RZ, RZ, R3 ;  /* 0x000000ffff0bb224 */ /* 0x000fc600078e0003 */
[----:B------:R-:W-:Y:S01]  /*1cd0*/  @!PT LDS RZ, [RZ] ;  /* 0x00000000fffff984 */ /* 0x000fe20000000800 */
[----:B------:R-:W-:Y:S01]  /*1ce0*/  @!PT LDS RZ, [RZ] ;  /* 0x00000000fffff984 */ /* 0x000fe20000000800 */
[----:B------:R-:W-:Y:S01]  /*1cf0*/  @!PT LDS RZ, [RZ] ;  /* 0x00000000fffff984 */ /* 0x000fe20000000800 */
[----:B------:R4:W-:Y:S01]  /*1d00*/  @!P3 LDGSTS.E.BYPASS.LTC128B.128 [R214+0x11000], [R6.64] ;  /* 0x1100000006d6bfae */ /* 0x0009e2000b901d46 */
[C---:B------:R-:W-:Y:S02]  /*1d10*/  @!P4 IMAD R4, R238.reuse, c[0x0][0x19c], R4 ;  /* 0x00006700ee04ca24 */ /* 0x040fe400078e0204 */
[----:B------:R-:W-:Y:S01]  /*1d20*/  @!P4 IMAD.WIDE.U32 R2, R238, c[0x0][0x198], R2 ;  /* 0x00006600ee02ca25 */ /* 0x000fe200078e0002 */
[----:B------:R4:W-:Y:S04]  /*1d30*/  @!P3 LDGSTS.E.BYPASS.LTC128B.128 [R214+0x13000], [R6.64+0x80] ;  /* 0x1300008006d6bfae */ /* 0x0009e8000b901d46 */
[----:B------:R-:W0:Y:S01]  /*1d40*/  LDGDEPBAR ;  /* 0x00000000000079af */ /* 0x000e220000000000 */
[----:B------:R-:W-:-:S03]  /*1d50*/  @!P3 IMAD.WIDE.U32 R10, R16, c[0x0][0x198], R10 ;  /* 0x00006600100aba25 */ /* 0x000fc600078e000a */
[----:B------:R1:W-:Y:S04]  /*1d60*/  @P2 STS.128 [R214+0x8000], RZ ;  /* 0x008000ffd6002388 */ /* 0x0003e80000000c00 */
[----:B------:R1:W-:Y:S04]  /*1d70*/  @P2 STS.128 [R214+0xa000], RZ ;  /* 0x00a000ffd6002388 */ /* 0x0003e80000000c00 */
[----:B------:R-:W-:Y:S01]  /*1d80*/  @!PT LDS RZ, [RZ] ;  /* 0x00000000fffff984 */ /* 0x000fe20000000800 */
[----:B------:R-:W-:Y:S01]  /*1d90*/  @!PT LDS RZ, [RZ] ;  /* 0x00000000fffff984 */ /* 0x000fe20000000800 */
[----:B------:R-:W-:Y:S01]  /*1da0*/  @!PT LDS RZ, [RZ] ;  /* 0x00000000fffff984 */ /* 0x000fe20000000800 */
[----:B------:R1:W-:Y:S04]  /*1db0*/  @!P2 LDGSTS.E.BYPASS.LTC128B.128 [R214+0x8000], [R210.64] ;  /* 0x08000000d2d6afae */ /* 0x0003e8000b901d46 */
[----:B------:R1:W-:Y:S01]  /*1dc0*/  @!P2 LDGSTS.E.BYPASS.LTC128B.128 [R214+0xa000], [R210.64+0x80] ;  /* 0x0a000080d2d6afae */ /* 0x0003e2000b901d46 */
[----:B------:R-:W-:-:S03]  /*1dd0*/  IADD3 R5, R251, 0x8, RZ ;  /* 0x00000008fb057810 */ /* 0x000fc60007ffe0ff */
[----:B------:R1:W-:Y:S01]  /*1de0*/  @P1 STS.128 [R214+0x9000], RZ ;  /* 0x009000ffd6001388 */ /* 0x0003e20000000c00 */
[----:B----4-:R-:W-:-:S03]  /*1df0*/  @!P4 LEA R6, P6, R2, c[0x0][0x168], 0x1 ;  /* 0x00005a000206ca11 */ /* 0x010fc600078c08ff */
[----:B------:R1:W-:Y:S04]  /*1e00*/  @P1 STS.128 [R214+0xb000], RZ ;  /* 0x00b000ffd6001388 */ /* 0x0003e80000000c00 */
[----:B------:R-:W-:Y:S01]  /*1e10*/  @!PT LDS RZ, [RZ] ;  /* 0x00000000fffff984 */ /* 0x000fe20000000800 */
[----:B------:R-:W-:Y:S01]  /*1e20*/  @!PT LDS RZ, [RZ] ;  /* 0x00000000fffff984 */ /* 0x000fe20000000800 */
[----:B------:R-:W-:Y:S01]  /*1e30*/  @!PT LDS RZ, [RZ] ;  /* 0x00000000fffff984 */ /* 0x000fe20000000800 */
[----:B------:R1:W-:Y:S04]  /*1e40*/  @!P1 LDGSTS.E.BYPASS.LTC128B.128 [R214+0x9000], [R12.64] ;  /* 0x090000000cd69fae */ /* 0x0003e8000b901d46 */
[----:B------:R1:W-:Y:S01]  /*1e50*/  @!P1 LDGSTS.E.BYPASS.LTC128B.128 [R214+0xb000], [R12.64+0x80] ;  /* 0x0b0000800cd69fae */ /* 0x0003e2000b901d46 */
[----:B------:R-:W-:Y:S01]  /*1e60*/  IMAD.SHL.U32 R233, R251, 0x4, RZ ;  /* 0x00000004fbe97824 */ /* 0x000fe200078e00ff */
[----:B------:R-:W-:Y:S01]  /*1e70*/  MOV R216, 0x7f800000 ;  /* 0x7f80000000d87802 */ /* 0x000fe20000000f00 */
[----:B------:R-:W-:-:S02]  /*1e80*/  IMAD.MOV.U32 R217, RZ, RZ, 0x7f800000 ;  /* 0x7f800000ffd97424 */ /* 0x000fc400078e00ff */
[----:B------:R-:W-:Y:S01]  /*1e90*/  IMAD.MOV.U32 R201, RZ, RZ, 0x20 ;  /* 0x00000020ffc97424 */ /* 0x000fe200078e00ff */
[----:B------:R-:W-:Y:S02]  /*1ea0*/  SHF.L.U32 R193, R204, 0x1, RZ ;  /* 0x00000001ccc17819 */ /* 0x000fe400000006ff */
[----:B--2---:R-:W-:-:S04]  /*1eb0*/  IADD3 R0, R22, 0x2000, RZ ;  /* 0x0000200016007810 */ /* 0x004fc80007ffe0ff */
[----:B------:R-:W-:-:S05]  /*1ec0*/  SEL R0, R0, R22, !P0 ;  /* 0x0000001600007207 */ /* 0x000fca0004000000 */
[----:B------:R-:W-:Y:S01]  /*1ed0*/  IMAD.SHL.U32 R205, R0, 0x2, RZ ;  /* 0x0000000200cd7824 */ /* 0x000fe200078e00ff */
[----:B------:R-:W-:Y:S01]  /*1ee0*/  @!P4 IADD3 R0, R3, R4, RZ ;  /* 0x000000040300c210 */ /* 0x000fe20007ffe0ff */
[----:B------:R-:W-:Y:S01]  /*1ef0*/  @!P3 IMAD.IADD R3, R11, 0x1, R17 ;  /* 0x000000010b03b824 */ /* 0x000fe200078e0211 */
[----:B------:R-:W-:Y:S02]  /*1f00*/  @!P3 LEA R4, P5, R10, c[0x0][0x168], 0x1 ;  /* 0x00005a000a04ba11 */ /* 0x000fe400078a08ff */
[----:B------:R1:W-:Y:S01]  /*1f10*/  @P2 STS [R205], RZ ;  /* 0x000000ffcd002388 */ /* 0x0003e20000000800 */
[----:B------:R-:W-:-:S03]  /*1f20*/  @!P4 LEA.HI.X R7, R2, c[0x0][0x16c], R0, 0x1, P6 ;  /* 0x00005b000207ca11 */ /* 0x000fc600030f0c00 */
[----:B------:R1:W-:Y:S04]  /*1f30*/  @P2 STS [R205+0x4], RZ ;  /* 0x000004ffcd002388 */ /* 0x0003e80000000800 */
[----:B------:R1:W-:Y:S04]  /*1f40*/  @P2 STS [R205+0x8], RZ ;  /* 0x000008ffcd002388 */ /* 0x0003e80000000800 */
[----:B------:R1:W-:Y:S04]  /*1f50*/  @P2 STS [R205+0xc], RZ ;  /* 0x00000cffcd002388 */ /* 0x0003e80000000800 */
[----:B------:R1:W-:Y:S04]  /*1f60*/  @P2 STS [R205+0x2000], RZ ;  /* 0x002000ffcd002388 */ /* 0x0003e80000000800 */
[----:B------:R1:W-:Y:S04]  /*1f70*/  @P2 STS [R205+0x2004], RZ ;  /* 0x002004ffcd002388 */ /* 0x0003e80000000800 */
[----:B------:R1:W-:Y:S04]  /*1f80*/  @P2 STS [R205+0x2008], RZ ;  /* 0x002008ffcd002388 */ /* 0x0003e80000000800 */
[----:B------:R1:W-:Y:S04]  /*1f90*/  @P2 STS [R205+0x200c], RZ ;  /* 0x00200cffcd002388 */ /* 0x0003e80000000800 */
[----:B------:R-:W-:Y:S01]  /*1fa0*/  @!PT LDS RZ, [RZ] ;  /* 0x00000000fffff984 */ /* 0x000fe20000000800 */
[----:B------:R-:W-:Y:S01]  /*1fb0*/  @!PT LDS RZ, [RZ] ;  /* 0x00000000fffff984 */ /* 0x000fe20000000800 */
[----:B------:R-:W-:Y:S01]  /*1fc0*/  @!PT LDS RZ, [RZ] ;  /* 0x00000000fffff984 */ /* 0x000fe20000000800 */
[----:B------:R1:W-:Y:S04]  /*1fd0*/  @!P2 LDGSTS.E.BYPASS.LTC128B.128 [R205], [R208.64] ;  /* 0x00000000d0cdafae */ /* 0x0003e8000b901d46 */
[----:B------:R1:W-:Y:S01]  /*1fe0*/  @!P2 LDGSTS.E.BYPASS.LTC128B.128 [R205+0x2000], [R208.64+0x80] ;  /* 0x02000080d0cdafae */ /* 0x0003e2000b901d46 */
[----:B------:R-:W-:-:S03]  /*1ff0*/  ISETP.GE.AND P2, PT, R5, R19, PT ;  /* 0x000000130500720c */ /* 0x000fc60003f46270 */
[----:B------:R1:W-:Y:S01]  /*2000*/  @P1 STS [R205+0x1000], RZ ;  /* 0x001000ffcd001388 */ /* 0x0003e20000000800 */
        /* <DEDUP_REMOVED lines=11> */
[----:B------:R1:W-:Y:S04]  /*20c0*/  @!P1 LDGSTS.E.BYPASS.LTC128B.128 [R205+0x1000], [R14.64] ;  /* 0x010000000ecd9fae */ /* 0x0003e8000b901d46 */
[----:B------:R1:W-:Y:S04]  /*20d0*/  @!P1 LDGSTS.E.BYPASS.LTC128B.128 [R205+0x3000], [R14.64+0x80] ;  /* 0x030000800ecd9fae */ /* 0x0003e8000b901d46 */
[----:B------:R1:W-:Y:S04]  /*20e0*/  @P4 STS.128 [R214+0xc000], RZ ;  /* 0x00c000ffd6004388 */ /* 0x0003e80000000c00 */
[----:B------:R1:W-:Y:S04]  /*20f0*/  @P4 STS.128 [R214+0xe000], RZ ;  /* 0x00e000ffd6004388 */ /* 0x0003e80000000c00 */
        /* <DEDUP_REMOVED lines=12> */
[----:B------:R-:W0:Y:S01]  /*21c0*/  LDGDEPBAR ;  /* 0x00000000000079af */ /* 0x000e220000000000 */
[----:B------:R-:W-:-:S02]  /*21d0*/  SHF.R.S32.HI R0, RZ, 0x1f, R251 ;  /* 0x0000001fff007819 */ /* 0x000fc400000114fb */
[C---:B------:R-:W-:Y:S02]  /*21e0*/  ISETP.GE.AND P6, PT, R251.reuse, R19, PT ;  /* 0x00000013fb00720c */ /* 0x040fe40003fc6270 */
[----:B------:R-:W-:Y:S02]  /*21f0*/  SHF.L.U64.HI R232, R251, 0x2, R0 ;  /* 0x00000002fbe87819 */ /* 0x000fe40000010200 */
[----:B------:R-:W-:-:S05]  /*2200*/  IADD3 R2, P1, R233, R225, RZ ;  /* 0x000000e1e9027210 */ /* 0x000fca0007f3e0ff */
[----:B------:R-:W-:-:S05]  /*2210*/  IMAD.X R3, R232, 0x1, R223, P1 ;  /* 0x00000001e8037824 */ /* 0x000fca00008e06df */
[----:B------:R4:W5:Y:S04]  /*2220*/  @!P6 LDG.E R216, [R2.64] ;  /* 0x0000000602d8e981 */ /* 0x000968000c1e1900 */
[----:B------:R4:W5:Y:S01]  /*2230*/  @!P2 LDG.E R217, [R2.64+0x20] ;  /* 0x0000200602d9a981 */ /* 0x000962000c1e1900 */
[----:B------:R-:W-:-:S04]  /*2240*/  DEPBAR.LE SB0, 0x1 ;  /* 0x000080400000791a */ /* 0x000fc80000000000 */
[----:B------:R-:W-:Y:S01]  /*2250*/  BAR.SYNC.DEFER_BLOCKING 0x0 ;  /* 0x0000000000007b1d */ /* 0x000fe20000010000 */
[----:B------:R-:W-:-:S04]  /*2260*/  IADD3 R0, R20, 0x40, RZ ;  /* 0x0000004014007810 */ /* 0x000fc80007ffe0ff */
[----:B------:R-:W-:Y:S02]  /*2270*/  ISETP.GE.AND P3, PT, R0, R212, PT ;  /* 0x000000d40000720c */ /* 0x000fe40003f66270 */
[----:B------:R-:W-:-:S04]  /*2280*/  IADD3 R0, R202, 0x2000, RZ ;  /* 0x00002000ca007810 */ /* 0x000fc80007ffe0ff */
[----:B------:R-:W-:-:S05]  /*2290*/  SEL R0, R0, R202, !P0 ;  /* 0x000000ca00007207 */ /* 0x000fca0004000000 */
[----:B------:R-:W-:Y:S02]  /*22a0*/  IMAD.SHL.U32 R184, R0, 0x2, RZ ;  /* 0x0000000200b87824 */ /* 0x000fe400078e00ff */
[----:B------:R-:W-:Y:S01]  /*22b0*/  IMAD.MOV.U32 R0, RZ, RZ, c[0x0][0x22c] ;  /* 0x00008b00ff007624 */ /* 0x000fe200078e00ff */
[----:B------:R1:W1:Y:S03]  /*22c0*/  LDSM.16.M88.4 R104, [R188+0x10000] ;  /* 0x01000000bc68783b */ /* 0x0002660000000200 */
[----:B------:R-:W-:Y:S01]  /*22d0*/  IMAD R0, R0, c[0x0][0x1c0], RZ ;  /* 0x0000700000007a24 */ /* 0x000fe200078e02ff */
[----:B------:R1:W1:Y:S04]  /*22e0*/  LDSM.16.M88.4 R108, [R188+0x10800] ;  /* 0x01080000bc6c783b */ /* 0x0002680000000200 */
        /* <DEDUP_REMOVED lines=13> */
[----:B------:R1:W1:Y:S01]  /*23c0*/  LDSM.16.M88.4 R164, [R203+0x12800] ;  /* 0x01280000cba4783b */ /* 0x0002620000000200 */
[C---:B------:R-:W-:Y:S01]  /*23d0*/  IMAD.SHL.U32 R240, R0.reuse, 0x10, RZ ;  /* 0x0000001000f07824 */ /* 0x040fe200078e00ff */
[----:B------:R-:W-:-:S02]  /*23e0*/  SHF.L.U32 R215, R0, 0x3, RZ ;  /* 0x0000000300d77819 */ /* 0x000fc400000006ff */
[----:B----4-:R-:W-:Y:S02]  /*23f0*/  IADD3 R2, R204, 0x2000, RZ ;  /* 0x00002000cc027810 */ /* 0x010fe40007ffe0ff */
[C---:B------:R-:W-:Y:S02]  /*2400*/  IADD3 R246, R240.reuse, 0x20, RZ ;  /* 0x00000020f0f67810 */ /* 0x040fe40007ffe0ff */
[C---:B------:R-:W-:Y:S02]  /*2410*/  IADD3 R244, R240.reuse, 0x60, RZ ;  /* 0x00000060f0f47810 */ /* 0x040fe40007ffe0ff */
[----:B------:R-:W-:Y:S01]  /*2420*/  IADD3 R245, R240, 0x40, RZ ;  /* 0x00000040f0f57810 */ /* 0x000fe20007ffe0ff */
[C---:B------:R-:W-:Y:S01]  /*2430*/  IMAD.IADD R243, R215.reuse, 0x1, R246 ;  /* 0x00000001d7f37824 */ /* 0x040fe200078e02f6 */
[----:B------:R-:W-:Y:S01]  /*2440*/  SEL R2, R2, R204, !P0 ;  /* 0x000000cc02027207 */ /* 0x000fe20004000000 */
[C---:B------:R-:W-:Y:S01]  /*2450*/  IMAD.IADD R241, R215.reuse, 0x1, R244 ;  /* 0x00000001d7f17824 */ /* 0x040fe200078e02f4 */
[----:B------:R-:W-:-:S02]  /*2460*/  IADD3 R242, R215, R245, RZ ;  /* 0x000000f5d7f27210 */ /* 0x000fc40007ffe0ff */
[----:B---3--:R-:W-:Y:S02]  /*2470*/  R2P PR, R8, 0x6 ;  /* 0x0000000608007804 */ /* 0x008fe40000000000 */
[----:B------:R-:W-:Y:S01]  /*2480*/  SHF.L.U32 R187, R2, 0x1, RZ ;  /* 0x0000000102bb7819 */ /* 0x000fe200000006ff */
[C---:B------:R-:W-:Y:S01]  /*2490*/  IMAD.IADD R3, R215.reuse, 0x1, R242 ;  /* 0x00000001d7037824 */ /* 0x040fe200078e02f2 */
[C---:B--2---:R-:W-:Y:S02]  /*24a0*/  IADD3 R4, R215.reuse, R243, RZ ;  /* 0x000000f3d7047210 */ /* 0x044fe40007ffe0ff */
[----:B------:R-:W-:Y:S02]  /*24b0*/  IADD3 R2, R215, R241, RZ ;  /* 0x000000f1d7027210 */ /* 0x000fe40007ffe0ff */
[----:B------:R-:W-:Y:S01]  /*24c0*/  SEL R201, R201, 0xffffffe0, !P1 ;  /* 0xffffffe0c9c97807 */ /* 0x000fe20004800000 */
[C---:B------:R-:W-:Y:S01]  /*24d0*/  IMAD.IADD R231, R215.reuse, 0x1, R4 ;  /* 0x00000001d7e77824 */ /* 0x040fe200078e0204 */
[C---:B------:R-:W-:Y:S01]  /*24e0*/  IADD3 R229, R215.reuse, R3, RZ ;  /* 0x00000003d7e57210 */ /* 0x040fe20007ffe0ff */
[----:B------:R-:W-:Y:S01]  /*24f0*/  IMAD.IADD R227, R215, 0x1, R2 ;  /* 0x00000001d7e37824 */ /* 0x000fe200078e0202 */
[----:B------:R-:W-:Y:S01]  /*2500*/  SEL R192, R192, 0xffffffc0, !P2 ;  /* 0xffffffc0c0c07807 */ /* 0x000fe20005000000 */
[----:B------:R-:W-:Y:S01]  /*2510*/  IMAD.IADD R196, R194, 0x1, R201 ;  /* 0x00000001c2c47824 */ /* 0x000fe200078e02c9 */
[----:B------:R-:W-:Y:S01]  /*2520*/  IADD3 R195, R201, R193, RZ ;  /* 0x000000c1c9c37210 */ /* 0x000fe20007ffe0ff */
[C---:B------:R-:W-:Y:S01]  /*2530*/  IMAD.IADD R228, R215.reuse, 0x1, R229 ;  /* 0x00000001d7e47824 */ /* 0x040fe200078e02e5 */
[----:B------:R-:W-:-:S02]  /*2540*/  IADD3 R230, R215, R231, RZ ;  /* 0x000000e7d7e67210 */ /* 0x000fc40007ffe0ff */
[C---:B------:R-:W-:Y:S01]  /*2550*/  IADD3 R226, R215.reuse, R227, RZ ;  /* 0x000000e3d7e27210 */ /* 0x040fe20007ffe0ff */
[----:B------:R-:W-:Y:S01]  /*2560*/  IMAD.MOV.U32 R218, RZ, RZ, R31 ;  /* 0x000000ffffda7224 */ /* 0x000fe200078e001f */
[----:B------:R-:W-:Y:S01]  /*2570*/  MOV R219, R30 ;  /* 0x0000001e00db7202 */ /* 0x000fe20000000f00 */
[----:B------:R-:W-:Y:S01]  /*2580*/  CS2R R94, SRZ ;  /* 0x00000000005e7805 */ /* 0x000fe2000001ff00 */
        /* <DEDUP_REMOVED lines=31> */
[----:B------:R-:W-:Y:S01]  /*2780*/  IMAD.IADD R199, R194, 0x1, R192 ;  /* 0x00000001c2c77824 */ /* 0x000fe200078e02c0 */
[C---:B------:R-:W-:Y:S01]  /*2790*/  IADD3 R200, R192.reuse, R196, RZ ;  /* 0x000000c4c0c87210 */ /* 0x040fe20007ffe0ff */
[----:B------:R-:W-:Y:S01]  /*27a0*/  IMAD.IADD R198, R192, 0x1, R193 ;  /* 0x00000001c0c67824 */ /* 0x000fe200078e02c1 */
[C---:B------:R-:W-:Y:S01]  /*27b0*/  IADD3 R236, R215.reuse, R230, RZ ;  /* 0x000000e6d7ec7210 */ /* 0x040fe20007ffe0ff */
[----:B------:R-:W-:Y:S01]  /*27c0*/  IMAD R252, R0, 0x38, RZ ;  /* 0x0000003800fc7824 */ /* 0x000fe200078e02ff */
[----:B------:R-:W-:Y:S01]  /*27d0*/  IADD3 R234, R215, R226, RZ ;  /* 0x000000e2d7ea7210 */ /* 0x000fe20007ffe0ff */
[----:B------:R-:W-:-:S02]  /*27e0*/  IMAD.IADD R197, R192, 0x1, R195 ;  /* 0x00000001c0c57824 */ /* 0x000fc400078e02c3 */
[----:B-1----:R-:W-:Y:S02]  /*27f0*/  IMAD.IADD R235, R215, 0x1, R228 ;  /* 0x00000001d7eb7824 */ /* 0x002fe400078e02e4 */
.L_x_9:
[----:B------:R-:W0:Y:S01]  /*2800*/  LDGDEPBAR ;  /* 0x00000000000079af */ /* 0x000e220000000000 */
[C---:B------:R-:W-:Y:S02]  /*2810*/  IADD3 R0, R187.reuse, R201, RZ ;  /* 0x000000c9bb007210 */ /* 0x040fe40007ffe0ff */
[-C--:B------:R-:W-:Y:S02]  /*2820*/  IADD3 R3, R187, R192.reuse, RZ ;  /* 0x000000c0bb037210 */ /* 0x080fe40007ffe0ff */
[----:B------:R-:W-:Y:S02]  /*2830*/  IADD3 R2, R0, R192, RZ ;  /* 0x000000c000027210 */ /* 0x000fe40007ffe0ff */
[----:B-----5:R-:W-:Y:S02]  /*2840*/  FSETP.NEU.FTZ.AND P0, PT, R216, -INF , PT ;  /* 0xff800000d800780b */ /* 0x020fe40003f1d000 */
[----:B------:R-:W-:Y:S02]  /*2850*/  MOV R170, c[0x0][0x22c] ;  /* 0x00008b0000aa7a02 */ /* 0x000fe40000000f00 */
[----:B------:R-:W-:Y:S03]  /*2860*/  ISETP.GE.AND P5, PT, R213, 0x1, PT ;  /* 0x00000001d500780c */ /* 0x000fe60003fa6270 */
[----:B------:R-:W-:Y:S05]  /*2870*/  IMAD R170, R170, c[0x0][0x1c0], RZ ;  /* 0x00007000aaaa7a24 */ /* 0x000fea00078e02ff */
[----:B------:R-:W-:Y:S01]  /*2880*/  LEA R170, -R170, RZ, 0x6 ;  /* 0x000000ffaaaa7211 */ /* 0x000fe200078e31ff */
[----:B------:R-:W-:Y:S04]  /*2890*/  DEPBAR.LE SB0, 0x0 ;  /* 0x000080000000791a */ /* 0x000fe80000000000 */
[----:B------:R-:W-:Y:S08]  /*28a0*/  BAR.SYNC.DEFER_BLOCKING 0x0 ;  /* 0x0000000000007b1d */ /* 0x000ff00000010000 */
[----:B------:R-:W-:Y:S08]  /*28b0*/  LDSM.16.M88.4 R16, [R187] ;  /* 0x00000000bb10783b */ /* 0x000ff00000000200 */
[----:B------:R-:W1:Y:S08]  /*28c0*/  LDSM.16.M88.4 R8, [R188+0xc000] ;  /* 0x00c00000bc08783b */ /* 0x000e700000000200 */
[----:B------:R-:W2:Y:S08]  /*28d0*/  LDSM.16.M88.4 R52, [R188+0xc800] ;  /* 0x00c80000bc34783b */ /* 0x000eb00000000200 */
[----:B------:R-:W-:Y:S08]  /*28e0*/  LDSM.16.M88.4 R56, [R0] ;  /* 0x000000000038783b */ /* 0x000ff00000000200 */
[----:B------:R-:W3:Y:S08]  /*28f0*/  LDSM.16.M88.4 R60, [R189+0xc000] ;  /* 0x00c00000bd3c783b */ /* 0x000ef00000000200 */
[----:B------:R-:W4:Y:S01]  /*2900*/  LDSM.16.M88.4 R64, [R189+0xc800] ;  /* 0x00c80000bd40783b */ /* 0x000f220000000200 */
[C---:B-1----:R-:W-:Y:S07]  /*2910*/  HMMA.16816.F32.BF16 R4, R16.reuse, R8, RZ ;  /* 0x000000081004723c */ /* 0x042fee00000418ff */
[----:B------:R-:W-:Y:S01]  /*2920*/  LDSM.16.M88.4 R100, [R190+0xc000] ;  /* 0x00c00000be64783b */ /* 0x000fe20000000200 */
[C---:B------:R-:W-:Y:S08]  /*2930*/  HMMA.16816.F32.BF16 R8, R16.reuse, R10, RZ ;  /* 0x0000000a1008723c */ /* 0x040ff000000418ff */
[C---:B--2---:R-:W-:Y:S08]  /*2940*/  HMMA.16816.F32.BF16 R12, R16.reuse, R52, RZ ;  /* 0x00000034100c723c */ /* 0x044ff000000418ff */
[----:B------:R-:W-:Y:S01]  /*2950*/  HMMA.16816.F32.BF16 R16, R16, R54, RZ ;  /* 0x000000361010723c */ /* 0x000fe200000418ff */
[----:B------:R-:W1:Y:S07]  /*2960*/  LDSM.16.M88.4 R52, [R3] ;  /* 0x000000000334783b */ /* 0x000e6e0000000200 */
[C---:B---3--:R-:W-:Y:S08]  /*2970*/  HMMA.16816.F32.BF16 R4, R56.reuse, R60, R4 ;  /* 0x0000003c3804723c */ /* 0x048ff00000041804 */
[C---:B------:R-:W-:Y:S01]  /*2980*/  HMMA.16816.F32.BF16 R8, R56.reuse, R62, R8 ;  /* 0x0000003e3808723c */ /* 0x040fe20000041808 */
[----:B------:R-:W2:Y:S07]  /*2990*/  LDSM.16.M88.4 R60, [R190+0xc800] ;  /* 0x00c80000be3c783b */ /* 0x000eae0000000200 */
[C---:B----4-:R-:W-:Y:S08]  /*29a0*/  HMMA.16816.F32.BF16 R12, R56.reuse, R64, R12 ;  /* 0x00000040380c723c */ /* 0x050ff0000004180c */
[----:B------:R-:W-:Y:S01]  /*29b0*/  HMMA.16816.F32.BF16 R16, R56, R66, R16 ;  /* 0x000000423810723c */ /* 0x000fe20000041810 */
[----:B------:R-:W-:Y:S07]  /*29c0*/  LDSM.16.M88.4 R56, [R2] ;  /* 0x000000000238783b */ /* 0x000fee0000000200 */
[C---:B-1----:R-:W-:Y:S01]  /*29d0*/  HMMA.16816.F32.BF16 R4, R52.reuse, R100, R4 ;  /* 0x000000643404723c */ /* 0x042fe20000041804 */
[----:B------:R-:W1:Y:S07]  /*29e0*/  LDSM.16.M88.4 R64, [R191+0xc000] ;  /* 0x00c00000bf40783b */ /* 0x000e6e0000000200 */
[C---:B------:R-:W-:Y:S01]  /*29f0*/  HMMA.16816.F32.BF16 R8, R52.reuse, R102, R8 ;  /* 0x000000663408723c */ /* 0x040fe20000041808 */
[----:B------:R-:W3:Y:S07]  /*2a00*/  LDSM.16.M88.4 R100, [R191+0xc800] ;  /* 0x00c80000bf64783b */ /* 0x000eee0000000200 */
[C---:B--2---:R-:W-:Y:S08]  /*2a10*/  HMMA.16816.F32.BF16 R12, R52.reuse, R60, R12 ;  /* 0x0000003c340c723c */ /* 0x044ff0000004180c */
[----:B------:R-:W-:Y:S01]  /*2a20*/  HMMA.16816.F32.BF16 R16, R52, R62, R16 ;  /* 0x0000003e3410723c */ /* 0x000fe20000041810 */
[----:B------:R-:W-:Y:S08]  /*2a30*/  LDSM.16.M88.4 R52, [R187+0x2000] ;  /* 0x00200000bb34783b */ /* 0x000ff00000000200 */
[----:B------:R-:W2:Y:S01]  /*2a40*/  LDSM.16.M88.4 R60, [R188+0xe000] ;  /* 0x00e00000bc3c783b */ /* 0x000ea20000000200 */
[C---:B-1----:R-:W-:Y:S08]  /*2a50*/  HMMA.16816.F32.BF16 R4, R56.reuse, R64, R4 ;  /* 0x000000403804723c */ /* 0x042ff00000041804 */
[C---:B------:R-:W-:Y:S01]  /*2a60*/  HMMA.16816.F32.BF16 R8, R56.reuse, R66, R8 ;  /* 0x000000423808723c */ /* 0x040fe20000041808 */
[----:B------:R-:W1:Y:S07]  /*2a70*/  LDSM.16.M88.4 R64, [R188+0xe800] ;  /* 0x00e80000bc40783b */ /* 0x000e6e0000000200 */
[C---:B---3--:R-:W-:Y:S08]  /*2a80*/  HMMA.16816.F32.BF16 R12, R56.reuse, R100, R12 ;  /* 0x00000064380c723c */ /* 0x048ff0000004180c */
[----:B------:R-:W-:Y:S01]  /*2a90*/  HMMA.16816.F32.BF16 R16, R56, R102, R16 ;  /* 0x000000663810723c */ /* 0x000fe20000041810 */
[----:B------:R-:W-:Y:S07]  /*2aa0*/  LDSM.16.M88.4 R56, [R0+0x2000] ;  /* 0x002000000038783b */ /* 0x000fee0000000200 */
[C---:B--2---:R-:W-:Y:S01]  /*2ab0*/  HMMA.16816.F32.BF16 R4, R52.reuse, R60, R4 ;  /* 0x0000003c3404723c */ /* 0x044fe20000041804 */
[----:B------:R-:W-:Y:S07]  /*2ac0*/  LDSM.16.M88.4 R100, [R189+0xe800] ;  /* 0x00e80000bd64783b */ /* 0x000fee0000000200 */
[C---:B------:R-:W-:Y:S01]  /*2ad0*/  HMMA.16816.F32.BF16 R8, R52.reuse, R62, R8 ;  /* 0x0000003e3408723c */ /* 0x040fe20000041808 */
[----:B------:R-:W2:Y:S07]  /*2ae0*/  LDSM.16.M88.4 R60, [R189+0xe000] ;  /* 0x00e00000bd3c783b */ /* 0x000eae0000000200 */
[C---:B-1----:R-:W-:Y:S08]  /*2af0*/  HMMA.16816.F32.BF16 R12, R52.reuse, R64, R12 ;  /* 0x00000040340c723c */ /* 0x042ff0000004180c */
[----:B------:R-:W-:Y:S01]  /*2b00*/  HMMA.16816.F32.BF16 R16, R52, R66, R16 ;  /* 0x000000423410723c */ /* 0x000fe20000041810 */
[----:B------:R1:W-:Y:S08]  /*2b10*/  LDSM.16.M88.4 R52, [R3+0x2000] ;  /* 0x002000000334783b */ /* 0x0003f00000000200 */
[----:B------:R-:W3:Y:S01]  /*2b20*/  LDSM.16.M88.4 R64, [R190+0xe000] ;  /* 0x00e00000be40783b */ /* 0x000ee20000000200 */
[C---:B--2---:R-:W-:Y:S05]  /*2b30*/  HMMA.16816.F32.BF16 R4, R56.reuse, R60, R4 ;  /* 0x0000003c3804723c */ /* 0x044fea0000041804 */
[----:B-1----:R-:W-:Y:S03]  /*2b40*/  @P3 LEA R3, R239, R249, 0x6 ;  /* 0x000000f9ef033211 */ /* 0x002fe600078e30ff */
[C---:B------:R-:W-:Y:S01]  /*2b50*/  HMMA.16816.F32.BF16 R8, R56.reuse, R62, R8 ;  /* 0x0000003e3808723c */ /* 0x040fe20000041808 */
[----:B------:R1:W-:Y:S02]  /*2b60*/  LDSM.16.M88.4 R60, [R2+0x2000] ;  /* 0x00200000023c783b */ /* 0x0003e40000000200 */
[CC--:B------:R-:W-:Y:S02]  /*2b70*/  @P3 ISETP.GE.AND P1, PT, R3.reuse, R212.reuse, PT ;  /* 0x000000d40300320c */ /* 0x0c0fe40003f26270 */
[----:B------:R-:W-:Y:S03]  /*2b80*/  @P3 IADD3 R0, R3, 0x1, RZ ;  /* 0x0000000103003810 */ /* 0x000fe60007ffe0ff */
[C---:B------:R-:W-:Y:S03]  /*2b90*/  HMMA.16816.F32.BF16 R12, R56.reuse, R100, R12 ;  /* 0x00000064380c723c */ /* 0x040fe6000004180c */
[-C--:B------:R-:W-:Y:S01]  /*2ba0*/  @P3 ISETP.GE.AND P2, PT, R0, R212.reuse, PT ;  /* 0x000000d40000320c */ /* 0x080fe20003f46270 */
[C---:B------:R-:W-:Y:S04]  /*2bb0*/  FMUL.FTZ R0, R217.reuse, 1.4426950216293334961 ;  /* 0x3fb8aa3bd9007820 */ /* 0x040fe80000410000 */
[----:B------:R-:W-:Y:S01]  /*2bc0*/  HMMA.16816.F32.BF16 R16, R56, R102, R16 ;  /* 0x000000663810723c */ /* 0x000fe20000041810 */
[----:B------:R-:W2:Y:S07]  /*2bd0*/  LDSM.16.M88.4 R56, [R190+0xe800] ;  /* 0x00e80000be38783b */ /* 0x000eae0000000200 */
[C---:B---3--:R-:W-:Y:S01]  /*2be0*/  HMMA.16816.F32.BF16 R4, R52.reuse, R64, R4 ;  /* 0x000000403404723c */ /* 0x048fe20000041804 */
[----:B------:R-:W3:Y:S04]  /*2bf0*/  LDSM.16.M88.4 R100, [R191+0xe000] ;  /* 0x00e00000bf64783b */ /* 0x000ee80000000200 */
[----:B-1----:R-:W-:Y:S03]  /*2c00*/  FMUL.FTZ R2, R216, 1.4426950216293334961 ;  /* 0x3fb8aa3bd8027820 */ /* 0x002fe60000410000 */
[C---:B------:R-:W-:Y:S04]  /*2c10*/  HMMA.16816.F32.BF16 R8, R52.reuse, R66, R8 ;  /* 0x000000423408723c */ /* 0x040fe80000041808 */
[----:B------:R-:W-:Y:S02]  /*2c20*/  FSEL R2, R2, RZ, P0 ;  /* 0x000000ff02027208 */ /* 0x000fe40000000000 */
[----:B------:R-:W-:Y:S06]  /*2c30*/  FSETP.NEU.FTZ.AND P0, PT, R217, -INF , PT ;  /* 0xff800000d900780b */ /* 0x000fec0003f1d000 */
[----:B------:R-:W-:Y:S01]  /*2c40*/  FSEL R0, R0, RZ, P0 ;  /* 0x000000ff00007208 */ /* 0x000fe20000000000 */
[C---:B--2---:R-:W-:Y:S08]  /*2c50*/  HMMA.16816.F32.BF16 R12, R52.reuse, R56, R12 ;  /* 0x00000038340c723c */ /* 0x044ff0000004180c */
[----:B------:R-:W-:Y:S01]  /*2c60*/  HMMA.16816.F32.BF16 R16, R52, R58, R16 ;  /* 0x0000003a3410723c */ /* 0x000fe20000041810 */
[----:B------:R-:W1:Y:S07]  /*2c70*/  LDSM.16.M88.4 R52, [R191+0xe800] ;  /* 0x00e80000bf34783b */ /* 0x000e6e0000000200 */
[C---:B---3--:R-:W-:Y:S08]  /*2c80*/  HMMA.16816.F32.BF16 R4, R60.reuse, R100, R4 ;  /* 0x000000643c04723c */ /* 0x048ff00000041804 */
[C---:B------:R-:W-:Y:S11]  /*2c90*/  HMMA.16816.F32.BF16 R8, R60.reuse, R102, R8 ;  /* 0x000000663c08723c */ /* 0x040ff60000041808 */
[----:B------:R-:W-:Y:S05]  /*2ca0*/  @!UPT UIADD3 URZ, URZ, URZ, URZ ;  /* 0x0000003f3f3ff290 */ /* 0x000fea000fffe03f */
[----:B------:R-:W-:Y:S02]  /*2cb0*/  @P3 FSEL R4, R4, -INF , !P1 ;  /* 0xff80000004043808 */ /* 0x000fe40004800000 */
[----:B------:R-:W-:Y:S02]  /*2cc0*/  @P3 FSEL R6, R6, -INF , !P1 ;  /* 0xff80000006063808 */ /* 0x000fe40004800000 */
[----:B------:R-:W-:Y:S01]  /*2cd0*/  @P3 FSEL R5, R5, -INF , !P2 ;  /* 0xff80000005053808 */ /* 0x000fe20005000000 */
[----:B------:R-:W-:Y:S01]  /*2ce0*/  FFMA.FTZ R4, R4, c[0x0][0x23c], -R2 ;  /* 0x00008f0004047a23 */ /* 0x000fe20000010802 */
[----:B------:R-:W-:Y:S01]  /*2cf0*/  @P3 FSEL R7, R7, -INF , !P2 ;  /* 0xff80000007073808 */ /* 0x000fe20005000000 */
[----:B------:R-:W-:Y:S01]  /*2d00*/  FFMA.FTZ R6, R6, c[0x0][0x23c], -R0 ;  /* 0x00008f0006067a23 */ /* 0x000fe20000010800 */
[C---:B-1----:R-:W-:Y:S01]  /*2d10*/  HMMA.16816.F32.BF16 R12, R60.reuse, R52, R12 ;  /* 0x000000343c0c723c */ /* 0x042fe2000004180c */
[----:B------:R1:W-:Y:S02]  /*2d20*/  MUFU.EX2 R168, R4 ;  /* 0x0000000400a87308 */ /* 0x0003e40000000800 */
[----:B------:R-:W-:Y:S02]  /*2d30*/  FFMA.FTZ R5, R5, c[0x0][0x23c], -R2 ;  /* 0x00008f0005057a23 */ /* 0x000fe40000010802 */
[----:B------:R-:W-:Y:S03]  /*2d40*/  FFMA.FTZ R7, R7, c[0x0][0x23c], -R0 ;  /* 0x00008f0007077a23 */ /* 0x000fe60000010800 */
[----:B------:R-:W-:Y:S03]  /*2d50*/  HMMA.16816.F32.BF16 R16, R60, R54, R16 ;  /* 0x000000363c10723c */ /* 0x000fe60000041810 */
[----:B------:R-:W-:Y:S10]  /*2d60*/  MUFU.EX2 R169, R6 ;  /* 0x0000000600a97308 */ /* 0x000ff40000000800 */
[----:B------:R-:W2:Y:S01]  /*2d70*/  MUFU.EX2 R102, R5 ;  /* 0x0000000500667308 */ /* 0x000ea20000000800 */
[C---:B-1----:R-:W-:Y:S04]  /*2d80*/  @P3 IADD3 R4, R3.reuse, 0x8, RZ ;  /* 0x0000000803043810 */ /* 0x042fe80007ffe0ff */
[-C--:B------:R-:W-:Y:S02]  /*2d90*/  @P3 ISETP.GE.AND P0, PT, R4, R212.reuse, PT ;  /* 0x000000d40400320c */ /* 0x080fe40003f06270 */
[C---:B------:R-:W-:Y:S03]  /*2da0*/  @P3 IADD3 R4, R3.reuse, 0x9, RZ ;  /* 0x0000000903043810 */ /* 0x040fe60007ffe0ff */
[----:B------:R-:W-:Y:S01]  /*2db0*/  MUFU.EX2 R103, R7 ;  /* 0x0000000700677308 */ /* 0x000fe20000000800 */
[----:B------:R-:W-:Y:S02]  /*2dc0*/  @P3 FSEL R8, R8, -INF , !P0 ;  /* 0xff80000008083808 */ /* 0x000fe40004000000 */
[-C--:B------:R-:W-:Y:S02]  /*2dd0*/  @P3 ISETP.GE.AND P1, PT, R4, R212.reuse, PT ;  /* 0x000000d40400320c */ /* 0x080fe40003f26270 */
[C---:B------:R-:W-:Y:S01]  /*2de0*/  @P3 IADD3 R4, R3.reuse, 0x10, RZ ;  /* 0x0000001003043810 */ /* 0x040fe20007ffe0ff */
[----:B------:R-:W-:Y:S01]  /*2df0*/  FFMA.FTZ R8, R8, c[0x0][0x23c], -R2 ;  /* 0x00008f0008087a23 */ /* 0x000fe20000010802 */
[----:B------:R-:W-:Y:S02]  /*2e00*/  @P3 FSEL R10, R10, -INF , !P0 ;  /* 0xff8000000a0a3808 */ /* 0x000fe40004000000 */
[-C--:B------:R-:W-:Y:S01]  /*2e10*/  @P3 ISETP.GE.AND P0, PT, R4, R212.reuse, PT ;  /* 0x000000d40400320c */ /* 0x080fe20003f06270 */
[----:B------:R-:W-:Y:S01]  /*2e20*/  MUFU.EX2 R67, R8 ;  /* 0x0000000800437308 */ /* 0x000fe20000000800 */
[----:B------:R-:W-:Y:S01]  /*2e30*/  @P3 IADD3 R4, R3, 0x11, RZ ;  /* 0x0000001103043810 */ /* 0x000fe20007ffe0ff */
[----:B------:R-:W-:Y:S01]  /*2e40*/  FFMA.FTZ R10, R10, c[0x0][0x23c], -R0 ;  /* 0x00008f000a0a7a23 */ /* 0x000fe20000010800 */
[----:B------:R-:W-:Y:S02]  /*2e50*/  @P3 FSEL R9, R9, -INF , !P1 ;  /* 0xff80000009093808 */ /* 0x000fe40004800000 */
[----:B------:R-:W-:Y:S02]  /*2e60*/  @P3 FSEL R11, R11, -INF , !P1 ;  /* 0xff8000000b0b3808 */ /* 0x000fe40004800000 */
[-C--:B------:R-:W-:Y:S01]  /*2e70*/  @P3 ISETP.GE.AND P1, PT, R4, R212.reuse, PT ;  /* 0x000000d40400320c */ /* 0x080fe20003f26270 */
[----:B------:R-:W-:Y:S01]  /*2e80*/  FFMA.FTZ R9, R9, c[0x0][0x23c], -R2 ;  /* 0x00008f0009097a23 */ /* 0x000fe20000010802 */
[----:B------:R-:W-:Y:S01]  /*2e90*/  @P3 IADD3 R4, R3, 0x18, RZ ;  /* 0x0000001803043810 */ /* 0x000fe20007ffe0ff */
[----:B------:R-:W-:Y:S01]  /*2ea0*/  FFMA.FTZ R11, R11, c[0x0][0x23c], -R0 ;  /* 0x00008f000b0b7a23 */ /* 0x000fe20000010800 */
[----:B------:R-:W-:Y:S01]  /*2eb0*/  @P3 IADD3 R3, R3, 0x19, RZ ;  /* 0x0000001903033810 */ /* 0x000fe20007ffe0ff */
[----:B------:R-:W-:Y:S01]  /*2ec0*/  MUFU.EX2 R66, R9 ;  /* 0x0000000900427308 */ /* 0x000fe20000000800 */
[----:B------:R-:W-:Y:S02]  /*2ed0*/  @P3 FSEL R12, R12, -INF , !P0 ;  /* 0xff8000000c0c3808 */ /* 0x000fe40004000000 */
[----:B------:R-:W-:Y:S02]  /*2ee0*/  @P3 FSEL R13, R13, -INF , !P1 ;  /* 0xff8000000d0d3808 */ /* 0x000fe40004800000 */
[----:B------:R-:W-:Y:S01]  /*2ef0*/  @P3 FSEL R14, R14, -INF , !P0 ;  /* 0xff8000000e0e3808 */ /* 0x000fe20004000000 */
[--C-:B------:R-:W-:Y:S01]  /*2f00*/  FFMA.FTZ R12, R12, c[0x0][0x23c], -R2.reuse ;  /* 0x00008f000c0c7a23 */ /* 0x100fe20000010802 */
[-C--:B------:R-:W-:Y:S01]  /*2f10*/  @P3 ISETP.GE.AND P0, PT, R4, R212.reuse, PT ;  /* 0x000000d40400320c */ /* 0x080fe20003f06270 */
[----:B------:R-:W-:Y:S01]  /*2f20*/  FFMA.FTZ R13, R13, c[0x0][0x23c], -R2 ;  /* 0x00008f000d0d7a23 */ /* 0x000fe20000010802 */
[----:B------:R-:W-:Y:S01]  /*2f30*/  @P3 FSEL R15, R15, -INF , !P1 ;  /* 0xff8000000f0f3808 */ /* 0x000fe20004800000 */
[--C-:B------:R-:W-:Y:S01]  /*2f40*/  FFMA.FTZ R14, R14, c[0x0][0x23c], -R0.reuse ;  /* 0x00008f000e0e7a23 */ /* 0x100fe20000010800 */
[----:B------:R-:W-:Y:S01]  /*2f50*/  @P3 ISETP.GE.AND P1, PT, R3, R212, PT ;  /* 0x000000d40300320c */ /* 0x000fe20003f26270 */
[----:B------:R-:W-:Y:S01]  /*2f60*/  MUFU.EX2 R101, R10 ;  /* 0x0000000a00657308 */ /* 0x000fe20000000800 */
[----:B------:R-:W-:Y:S01]  /*2f70*/  @P3 FSEL R16, R16, -INF , !P0 ;  /* 0xff80000010103808 */ /* 0x000fe20004000000 */
[----:B------:R-:W-:Y:S01]  /*2f80*/  FFMA.FTZ R15, R15, c[0x0][0x23c], -R0 ;  /* 0x00008f000f0f7a23 */ /* 0x000fe20000010800 */
[----:B------:R-:W-:Y:S02]  /*2f90*/  @P3 FSEL R17, R17, -INF , !P1 ;  /* 0xff80000011113808 */ /* 0x000fe40004800000 */
[----:B------:R-:W-:Y:S01]  /*2fa0*/  @P3 FSEL R19, R19, -INF , !P1 ;  /* 0xff80000013133808 */ /* 0x000fe20004800000 */
[--C-:B------:R-:W-:Y:S01]  /*2fb0*/  FFMA.FTZ R16, R16, c[0x0][0x23c], -R2.reuse ;  /* 0x00008f0010107a23 */ /* 0x100fe20000010802 */
[----:B------:R-:W-:Y:S01]  /*2fc0*/  @P3 FSEL R18, R18, -INF , !P0 ;  /* 0xff80000012123808 */ /* 0x000fe20004000000 */
[----:B------:R-:W-:Y:S01]  /*2fd0*/  FFMA.FTZ R2, R17, c[0x0][0x23c], -R2 ;  /* 0x00008f0011027a23 */ /* 0x000fe20000010802 */
[----:B--2---:R-:W-:Y:S01]  /*2fe0*/  F2FP.BF16.PACK_AB R3, R102, R168 ;  /* 0x000000a86603723e */ /* 0x004fe200000010ff */
[----:B------:R-:W1:Y:S01]  /*2ff0*/  MUFU.EX2 R100, R11 ;  /* 0x0000000b00647308 */ /* 0x000e620000000800 */
[----:B------:R-:W-:Y:S01]  /*3000*/  IADD3 R56, P0, R233, R219, RZ ;  /* 0x000000dbe9387210 */ /* 0x000fe20007f1e0ff */
[--C-:B------:R-:W-:Y:S02]  /*3010*/  FFMA.FTZ R18, R18, c[0x0][0x23c], -R0.reuse ;  /* 0x00008f0012127a23 */ /* 0x100fe40000010800 */
[----:B------:R-:W-:Y:S01]  /*3020*/  FFMA.FTZ R0, R19, c[0x0][0x23c], -R0 ;  /* 0x00008f0013007a23 */ /* 0x000fe20000010800 */
[----:B------:R2:W-:Y:S01]  /*3030*/  STS [R221+0x12000], R3 ;  /* 0x01200003dd007388 */ /* 0x0005e20000000800 */
[----:B------:R-:W-:Y:S02]  /*3040*/  IADD3.X R57, R232, R218, RZ, P0, !PT ;  /* 0x000000dae8397210 */ /* 0x000fe400007fe4ff */
[C---:B------:R-:W-:Y:S02]  /*3050*/  LEA R206, P0, R170.reuse, R206, 0x2 ;  /* 0x000000ceaace7211 */ /* 0x040fe400078010ff */
[----:B------:R3:W-:Y:S02]  /*3060*/  MUFU.EX2 R58, R2 ;  /* 0x00000002003a7308 */ /* 0x0007e40000000800 */
[----:B------:R-:W-:Y:S08]  /*3070*/  LEA.HI.X.SX32 R207, R170, R207, 0x2, P0 ;  /* 0x000000cfaacf7211 */ /* 0x000ff000000f16ff */
[----:B------:R4:W-:Y:S01]  /*3080*/  MUFU.EX2 R61, R0 ;  /* 0x00000000003d7308 */ /* 0x0009e20000000800 */
[----:B-1----:R-:W-:Y:S09]  /*3090*/  F2FP.BF16.PACK_AB R5, R100, R101 ;  /* 0x000000656405723e */ /* 0x002ff200000010ff */
[----:B------:R-:W-:Y:S01]  /*30a0*/  MUFU.EX2 R64, R12 ;  /* 0x0000000c00407308 */ /* 0x000fe20000000800 */
[----:B---3--:R-:W-:Y:S05]  /*30b0*/  F2FP.BF16.PACK_AB R2, R103, R169 ;  /* 0x000000a96702723e */ /* 0x008fea00000010ff */
[----:B------:R1:W-:Y:S04]  /*30c0*/  STS [R221+0x12400], R2 ;  /* 0x01240002dd007388 */ /* 0x0003e80000000800 */
[----:B------:R-:W3:Y:S01]  /*30d0*/  MUFU.EX2 R60, R13 ;  /* 0x0000000d003c7308 */ /* 0x000ee20000000800 */
[----:B------:R-:W-:Y:S01]  /*30e0*/  STS [R224+0x12400], R5 ;  /* 0x01240005e0007388 */ /* 0x000fe20000000800 */
[----:B----4-:R-:W-:Y:S05]  /*30f0*/  F2FP.BF16.PACK_AB R0, R66, R67 ;  /* 0x000000434200723e */ /* 0x010fea00000010ff */
[----:B------:R4:W-:Y:S03]  /*3100*/  STS [R224+0x12000], R0 ;  /* 0x01200000e0007388 */ /* 0x0009e60000000800 */
[----:B------:R-:W-:Y:S10]  /*3110*/  MUFU.EX2 R65, R14 ;  /* 0x0000000e00417308 */ /* 0x000ff40000000800 */
[----:B------:R-:W2:Y:S01]  /*3120*/  MUFU.EX2 R63, R15 ;  /* 0x0000000f003f7308 */ /* 0x000ea20000000800 */
[----:B---3--:R-:W-:Y:S05]  /*3130*/  F2FP.BF16.PACK_AB R4, R60, R64 ;  /* 0x000000403c04723e */ /* 0x008fea00000010ff */
[----:B------:R-:W-:Y:S04]  /*3140*/  STS [R220+0x12000], R4 ;  /* 0x01200004dc007388 */ /* 0x000fe80000000800 */
[----:B------:R-:W1:Y:S10]  /*3150*/  MUFU.EX2 R59, R16 ;  /* 0x00000010003b7308 */ /* 0x000e740000000800 */
[----:B------:R-:W4:Y:S01]  /*3160*/  MUFU.EX2 R62, R18 ;  /* 0x00000012003e7308 */ /* 0x000f220000000800 */
[----:B--2---:R-:W-:Y:S05]  /*3170*/  F2FP.BF16.PACK_AB R3, R63, R65 ;  /* 0x000000413f03723e */ /* 0x004fea00000010ff */
[----:B------:R-:W-:Y:S01]  /*3180*/  STS [R220+0x12400], R3 ;  /* 0x01240003dc007388 */ /* 0x000fe20000000800 */
[----:B-1----:R-:W-:Y:S05]  /*3190*/  F2FP.BF16.PACK_AB R2, R58, R59 ;  /* 0x0000003b3a02723e */ /* 0x002fea00000010ff */
[----:B------:R1:W-:Y:S01]  /*31a0*/  STS [R222+0x12000], R2 ;  /* 0x01200002de007388 */ /* 0x0003e20000000800 */
[----:B----4-:R-:W-:Y:S05]  /*31b0*/  F2FP.BF16.PACK_AB R0, R61, R62 ;  /* 0x0000003e3d00723e */ /* 0x010fea00000010ff */
[----:B------:R2:W-:Y:S04]  /*31c0*/  STS [R222+0x12400], R0 ;  /* 0x01240000de007388 */ /* 0x0005e80000000800 */
[----:B------:R-:W3:Y:S08]  /*31d0*/  LDSM.16.M88.4 R16, [R193+0x8000] ;  /* 0x00800000c110783b */ /* 0x000ef00000000200 */
[----:B------:R-:W3:Y:S08]  /*31e0*/  LDSM.16.M88.4 R52, [R195+0x8000] ;  /* 0x00800000c334783b */ /* 0x000ef00000000200 */
[----:B-1----:R-:W4:Y:S04]  /*31f0*/  LDG.E R2, [R56.64] ;  /* 0x0000000638027981 */ /* 0x002f28000c1e1900 */
[----:B--2---:R-:W2:Y:S01]  /*3200*/  LDG.E R0, [R56.64+0x20] ;  /* 0x0000200638007981 */ /* 0x004ea2000c1e1900 */
[C---:B---3--:R-:W-:Y:S08]  /*3210*/  HMMA.16816.F32.BF16 R4, R16.reuse, R104, RZ ;  /* 0x000000681004723c */ /* 0x048ff000000418ff */
[C---:B------:R-:W-:Y:S08]  /*3220*/  HMMA.16816.F32.BF16 R8, R16.reuse, R106, RZ ;  /* 0x0000006a1008723c */ /* 0x040ff000000418ff */
[C---:B------:R-:W-:Y:S08]  /*3230*/  HMMA.16816.F32.BF16 R12, R16.reuse, R108, RZ ;  /* 0x0000006c100c723c */ /* 0x040ff000000418ff */
[----:B------:R-:W-:Y:S08]  /*3240*/  HMMA.16816.F32.BF16 R16, R16, R110, RZ ;  /* 0x0000006e1010723c */ /* 0x000ff000000418ff */
[C---:B------:R-:W-:Y:S08]  /*3250*/  HMMA.16816.F32.BF16 R4, R52.reuse, R112, R4 ;  /* 0x000000703404723c */ /* 0x040ff00000041804 */
[C---:B------:R-:W-:Y:S08]  /*3260*/  HMMA.16816.F32.BF16 R8, R52.reuse, R114, R8 ;  /* 0x000000723408723c */ /* 0x040ff00000041808 */
[C---:B------:R-:W-:Y:S08]  /*3270*/  HMMA.16816.F32.BF16 R12, R52.reuse, R116, R12 ;  /* 0x00000074340c723c */ /* 0x040ff0000004180c */
[----:B------:R-:W-:Y:S01]  /*3280*/  HMMA.16816.F32.BF16 R16, R52, R118, R16 ;  /* 0x000000763410723c */ /* 0x000fe20000041810 */
[----:B------:R-:W1:Y:S07]  /*3290*/  LDSM.16.M88.4 R52, [R198+0x8000] ;  /* 0x00800000c634783b */ /* 0x000e6e0000000200 */
[C---:B-1----:R-:W-:Y:S08]  /*32a0*/  HMMA.16816.F32.BF16 R4, R52.reuse, R120, R4 ;  /* 0x000000783404723c */ /* 0x042ff00000041804 */
        /* <DEDUP_REMOVED lines=27> */
[C---:B----4-:R-:W-:Y:S01]  /*3460*/  FADD.FTZ R4, -R2.reuse, R4 ;  /* 0x0000000402047221 */ /* 0x050fe20000010100 */
[----:B------:R-:W-:Y:S03]  /*3470*/  HMMA.16816.F32.BF16 R16, R52, R166, R16 ;  /* 0x000000a63410723c */ /* 0x000fe60000041810 */
[C---:B------:R-:W-:Y:S04]  /*3480*/  FADD.FTZ R5, -R2.reuse, R5 ;  /* 0x0000000502057221 */ /* 0x040fe80000010100 */
[C---:B------:R-:W-:Y:S02]  /*3490*/  FADD.FTZ R8, -R2.reuse, R8 ;  /* 0x0000000802087221 */ /* 0x040fe40000010100 */
[----:B------:R-:W-:Y:S03]  /*34a0*/  FADD.FTZ R9, -R2, R9 ;  /* 0x0000000902097221 */ /* 0x000fe60000010100 */
[----:B--2---:R-:W-:Y:S02]  /*34b0*/  FADD.FTZ R10, -R0, R10 ;  /* 0x0000000a000a7221 */ /* 0x004fe40000010100 */
[----:B------:R-:W-:Y:S02]  /*34c0*/  FMUL.FTZ R53, R168, R4 ;  /* 0x00000004a8357220 */ /* 0x000fe40000410000 */
[----:B------:R-:W-:Y:S02]  /*34d0*/  FADD.FTZ R12, -R2, R12 ;  /* 0x0000000c020c7221 */ /* 0x000fe40000010100 */
[----:B------:R-:W-:Y:S02]  /*34e0*/  FMUL.FTZ R52, R102, R5 ;  /* 0x0000000566347220 */ /* 0x000fe40000410000 */
[----:B------:R-:W-:Y:S02]  /*34f0*/  FMUL.FTZ R56, R67, R8 ;  /* 0x0000000843387220 */ /* 0x000fe40000410000 */
[----:B------:R-:W-:Y:S02]  /*3500*/  FMUL.FTZ R55, R66, R9 ;  /* 0x0000000942377220 */ /* 0x000fe40000410000 */
[C---:B------:R-:W-:Y:S02]  /*3510*/  FADD.FTZ R13, -R2.reuse, R13 ;  /* 0x0000000d020d7221 */ /* 0x040fe40000010100 */
[C---:B------:R-:W-:Y:S02]  /*3520*/  FADD.FTZ R54, -R2.reuse, R16 ;  /* 0x0000001002367221 */ /* 0x040fe40000010100 */
[----:B------:R-:W-:Y:S02]  /*3530*/  FADD.FTZ R17, -R2, R17 ;  /* 0x0000001102117221 */ /* 0x000fe40000010100 */
[----:B------:R-:W-:Y:S02]  /*3540*/  FMUL.FTZ R16, R64, R12 ;  /* 0x0000000c40107220 */ /* 0x000fe40000410000 */
[C---:B------:R-:W-:Y:S02]  /*3550*/  FADD.FTZ R4, -R0.reuse, R6 ;  /* 0x0000000600047221 */ /* 0x040fe40000010100 */
[C---:B------:R-:W-:Y:S02]  /*3560*/  FADD.FTZ R5, -R0.reuse, R7 ;  /* 0x0000000700057221 */ /* 0x040fe40000010100 */
[C---:B------:R-:W-:Y:S02]  /*3570*/  FADD.FTZ R11, -R0.reuse, R11 ;  /* 0x0000000b000b7221 */ /* 0x040fe40000010100 */
[----:B------:R-:W-:Y:S02]  /*3580*/  FMUL.FTZ R12, R101, R10 ;  /* 0x0000000a650c7220 */ /* 0x000fe40000410000 */
[C---:B------:R-:W-:Y:S02]  /*3590*/  FADD.FTZ R8, -R0.reuse, R14 ;  /* 0x0000000e00087221 */ /* 0x040fe40000010100 */
[C---:B------:R-:W-:Y:S02]  /*35a0*/  FADD.FTZ R7, -R0.reuse, R15 ;  /* 0x0000000f00077221 */ /* 0x040fe40000010100 */
[C---:B------:R-:W-:Y:S02]  /*35b0*/  FADD.FTZ R10, -R0.reuse, R18 ;  /* 0x00000012000a7221 */ /* 0x040fe40000010100 */
[----:B------:R-:W-:Y:S02]  /*35c0*/  FADD.FTZ R9, -R0, R19 ;  /* 0x0000001300097221 */ /* 0x000fe40000010100 */
[----:B------:R-:W-:Y:S02]  /*35d0*/  FMUL.FTZ R13, R60, R13 ;  /* 0x0000000d3c0d7220 */ /* 0x000fe40000410000 */
        /* <DEDUP_REMOVED lines=8> */
[----:B------:R-:W-:Y:S01]  /*3660*/  FMUL.FTZ R9, R61, R9 ;  /* 0x000000093d097220 */ /* 0x000fe20000410000 */
[----:B------:R-:W-:-:S05]  /*3670*/  @!P5 BRA `(.L_x_7) ;  /* 0x000001700000d947 */ /* 0x000fca0003800000 */
[----:B------:R-:W-:Y:S01]  /*3680*/  IMAD.MOV.U32 R6, RZ, RZ, c[0x0][0x190] ;  /* 0x00006400ff067624 */ /* 0x000fe200078e00ff */
[----:B------:R-:W-:Y:S01]  /*3690*/  LOP3.LUT R0, R213, 0x1, RZ, 0xc0, !PT ;  /* 0x00000001d5007812 */ /* 0x000fe200078ec0ff */
[----:B------:R-:W-:Y:S02]  /*36a0*/  IMAD.MOV.U32 R14, RZ, RZ, -0x4000 ;  /* 0xffffc000ff0e7424 */ /* 0x000fe400078e00ff */
[----:B------:R-:W-:Y:S01]  /*36b0*/  IMAD.U32 R2, R6, -0x40, RZ ;  /* 0xffffffc006027824 */ /* 0x000fe200078e00ff */
[----:B------:R-:W-:Y:S01]  /*36c0*/  ISETP.NE.U32.AND P1, PT, R0, 0x1, PT ;  /* 0x000000010000780c */ /* 0x000fe20003f25070 */
[----:B------:R-:W-:Y:S03]  /*36d0*/  IMAD.MOV.U32 R15, RZ, RZ, c[0x0][0x194] ;  /* 0x00006500ff0f7624 */ /* 0x000fe600078e00ff */
[----:B------:R-:W-:Y:S02]  /*36e0*/  LEA R3, P0, R2, R208, 0x1 ;  /* 0x000000d002037211 */ /* 0x000fe400078008ff */
[----:B------:R-:W-:Y:S02]  /*36f0*/  SEL R0, R14, 0x4000, !P1 ;  /* 0x000040000e007807 */ /* 0x000fe40004800000 */
[----:B------:R-:W-:Y:S02]  /*3700*/  LEA.HI.X.SX32 R2, R2, R209, 0x1, P0 ;  /* 0x000000d102027211 */ /* 0x000fe400000f0eff */
[----:B------:R-:W-:Y:S01]  /*3710*/  MOV R208, R3 ;  /* 0x0000000300d07202 */ /* 0x000fe20000000f00 */
[----:B------:R-:W-:Y:S01]  /*3720*/  IMAD.IADD R205, R205, 0x1, R0 ;  /* 0x00000001cdcd7824 */ /* 0x000fe200078e0200 */
[----:B------:R-:W-:Y:S01]  /*3730*/  IADD3 R187, R187, R0, RZ ;  /* 0x00000000bbbb7210 */ /* 0x000fe20007ffe0ff */
[----:B------:R-:W-:Y:S01]  /*3740*/  IMAD.MOV.U32 R209, RZ, RZ, R2 ;  /* 0x000000ffffd17224 */ /* 0x000fe200078e0002 */
[C---:B------:R-:W-:Y:S04]  /*3750*/  LEA R2, P0, R6.reuse, R208, 0x6 ;  /* 0x000000d006027211 */ /* 0x040fe800078030ff */
[----:B------:R-:W-:Y:S01]  /*3760*/  @!PT LDS RZ, [RZ] ;  /* 0x00000000fffff984 */ /* 0x000fe20000000800 */
[----:B------:R-:W-:Y:S01]  /*3770*/  @!PT LDS RZ, [RZ] ;  /* 0x00000000fffff984 */ /* 0x000fe20000000800 */
[----:B------:R-:W-:Y:S01]  /*3780*/  @!PT LDS RZ, [RZ] ;  /* 0x00000000fffff984 */ /* 0x000fe20000000800 */
[----:B------:R1:W-:Y:S01]  /*3790*/  LDGSTS.E.BYPASS.LTC128B.128 [R205], [R208.64] ;  /* 0x00000000d0cd7fae */ /* 0x0003e2000b901d46 */
[----:B------:R-:W-:Y:S03]  /*37a0*/  LEA.HI.X R3, R6, R209, R15, 0x6, P0 ;  /* 0x000000d106037211 */ /* 0x000fe600000f340f */
[----:B------:R1:W-:Y:S04]  /*37b0*/  LDGSTS.E.BYPASS.LTC128B.128 [R205+0x2000], [R208.64+0x80] ;  /* 0x02000080d0cd7fae */ /* 0x0003e8000b901d46 */
[----:B------:R1:W-:Y:S04]  /*37c0*/  LDGSTS.E.BYPASS.LTC128B.128 [R205+0x1000], [R2.64] ;  /* 0x0100000002cd7fae */ /* 0x0003e8000b901d46 */
[----:B------:R1:W-:Y:S04]  /*37d0*/  LDGSTS.E.BYPASS.LTC128B.128 [R205+0x3000], [R2.64+0x80] ;  /* 0x0300008002cd7fae */ /* 0x0003e8000b901d46 */
[----:B------:R-:W0:Y:S02]  /*37e0*/  LDGDEPBAR ;  /* 0x00000000000079af */ /* 0x000e240000000000 */
.L_x_7:
[----:B------:R-:W-:Y:S02]  /*37f0*/  F2FP.BF16.PACK_AB R6, R52, R53 ;  /* 0x000000353406723e */ /* 0x000fe400000010ff */
[----:B------:R-:W-:Y:S02]  /*3800*/  F2FP.BF16.PACK_AB R5, R5, R4 ;  /* 0x000000040505723e */ /* 0x000fe400000010ff */
[----:B------:R-:W-:Y:S01]  /*3810*/  F2FP.BF16.PACK_AB R4, R55, R56 ;  /* 0x000000383704723e */ /* 0x000fe200000010ff */
[----:B------:R-:W-:Y:S01]  /*3820*/  STS [R221+0x10000], R6 ;  /* 0x01000006dd007388 */ /* 0x000fe20000000800 */
[----:B-1----:R-:W-:Y:S02]  /*3830*/  F2FP.BF16.PACK_AB R3, R11, R12 ;  /* 0x0000000c0b03723e */ /* 0x002fe400000010ff */
[----:B------:R-:W-:Y:S01]  /*3840*/  F2FP.BF16.PACK_AB R2, R13, R16 ;  /* 0x000000100d02723e */ /* 0x000fe200000010ff */
[----:B------:R-:W-:Y:S01]  /*3850*/  STS [R221+0x10400], R5 ;  /* 0x01040005dd007388 */ /* 0x000fe20000000800 */
[----:B------:R-:W-:Y:S02]  /*3860*/  F2FP.BF16.PACK_AB R0, R7, R8 ;  /* 0x000000080700723e */ /* 0x000fe400000010ff */
[----:B------:R-:W-:Y:S01]  /*3870*/  F2FP.BF16.PACK_AB R8, R17, R54 ;  /* 0x000000361108723e */ /* 0x000fe200000010ff */
[----:B------:R-:W-:Y:S01]  /*3880*/  STS [R224+0x10000], R4 ;  /* 0x01000004e0007388 */ /* 0x000fe20000000800 */
[----:B------:R-:W-:Y:S03]  /*3890*/  F2FP.BF16.PACK_AB R7, R9, R10 ;  /* 0x0000000a0907723e */ /* 0x000fe600000010ff */
[----:B------:R-:W-:Y:S04]  /*38a0*/  STS [R224+0x10400], R3 ;  /* 0x01040003e0007388 */ /* 0x000fe80000000800 */
[----:B------:R-:W-:Y:S04]  /*38b0*/  STS [R220+0x10000], R2 ;  /* 0x01000002dc007388 */ /* 0x000fe80000000800 */
[----:B------:R1:W-:Y:S04]  /*38c0*/  STS [R220+0x10400], R0 ;  /* 0x01040000dc007388 */ /* 0x0003e80000000800 */
[----:B------:R-:W-:Y:S04]  /*38d0*/  STS [R222+0x10000], R8 ;  /* 0x01000008de007388 */ /* 0x000fe80000000800 */
[----:B------:R-:W-:Y:S04]  /*38e0*/  STS [R222+0x10400], R7 ;  /* 0x01040007de007388 */ /* 0x000fe80000000800 */
[----:B------:R-:W-:Y:S01]  /*38f0*/  BAR.SYNC.DEFER_BLOCKING 0x0 ;  /* 0x0000000000007b1d */ /* 0x000fe20000010000 */
[----:B-1----:R-:W-:Y:S05]  /*3900*/  IMAD.SHL.U32 R0, R202, 0x2, RZ ;  /* 0x00000002ca007824 */ /* 0x002fea00078e00ff */
[----:B------:R-:W-:Y:S04]  /*3910*/  LDSM.16.MT88.4 R4, [R186+0x12000] ;  /* 0x01200000ba04783b */ /* 0x000fe80000004200 */
[----:B------:R-:W1:Y:S04]  /*3920*/  LDSM.16.MT88.4 R8, [R0+0x8000] ;  /* 0x008000000008783b */ /* 0x000e680000004200 */
[----:B------:R-:W2:Y:S04]  /*3930*/  LDSM.16.MT88.4 R12, [R185+0x12000] ;  /* 0x01200000b90c783b */ /* 0x000ea80000004200 */
[----:B------:R-:W3:Y:S04]  /*3940*/  LDSM.16.MT88.4 R16, [R0+0xa000] ;  /* 0x00a000000010783b */ /* 0x000ee80000004200 */
[----:B------:R-:W-:Y:S04]  /*3950*/  LDSM.16.MT88.4 R52, [R186+0x12800] ;  /* 0x01280000ba34783b */ /* 0x000fe80000004200 */
[----:B------:R-:W4:Y:S04]  /*3960*/  LDSM.16.MT88.4 R56, [R0+0x8800] ;  /* 0x008800000038783b */ /* 0x000f280000004200 */
[----:B------:R-:W5:Y:S04]  /*3970*/  LDSM.16.MT88.4 R60, [R185+0x12800] ;  /* 0x01280000b93c783b */ /* 0x000f680000004200 */
[----:B------:R-:W3:Y:S01]  /*3980*/  LDSM.16.MT88.4 R64, [R0+0xa800] ;  /* 0x00a800000040783b */ /* 0x000ee20000004200 */
[-C--:B-1----:R-:W-:Y:S08]  /*3990*/  HMMA.16816.F32.BF16 R20, R4, R8.reuse, R20 ;  /* 0x000000080414723c */ /* 0x082ff00000041814 */
[C---:B--2---:R-:W-:Y:S08]  /*39a0*/  HMMA.16816.F32.BF16 R24, R12.reuse, R8, R24 ;  /* 0x000000080c18723c */ /* 0x044ff00000041818 */
[-C--:B------:R-:W-:Y:S08]  /*39b0*/  HMMA.16816.F32.BF16 R28, R12, R10.reuse, R28 ;  /* 0x0000000a0c1c723c */ /* 0x080ff0000004181c */
[C---:B------:R-:W-:Y:S01]  /*39c0*/  HMMA.16816.F32.BF16 R32, R4.reuse, R10, R32 ;  /* 0x0000000a0420723c */ /* 0x040fe20000041820 */
[----:B------:R-:W-:Y:S07]  /*39d0*/  LDSM.16.MT88.4 R8, [R0+0x9000] ;  /* 0x009000000008783b */ /* 0x000fee0000004200 */
[-C--:B---3--:R-:W-:Y:S08]  /*39e0*/  HMMA.16816.F32.BF16 R36, R4, R16.reuse, R36 ;  /* 0x000000100424723c */ /* 0x088ff00000041824 */
[C---:B------:R-:W-:Y:S08]  /*39f0*/  HMMA.16816.F32.BF16 R40, R12.reuse, R16, R40 ;  /* 0x000000100c28723c */ /* 0x040ff00000041828 */
[-C--:B------:R-:W-:Y:S01]  /*3a00*/  HMMA.16816.F32.BF16 R44, R12, R18.reuse, R44 ;  /* 0x000000120c2c723c */ /* 0x080fe2000004182c */
[----:B------:R-:W-:Y:S07]  /*3a10*/  LDSM.16.MT88.4 R12, [R185+0x13000] ;  /* 0x01300000b90c783b */ /* 0x000fee0000004200 */
[----:B------:R-:W-:Y:S01]  /*3a20*/  HMMA.16816.F32.BF16 R48, R4, R18, R48 ;  /* 0x000000120430723c */ /* 0x000fe20000041830 */
[----:B------:R-:W1:Y:S04]  /*3a30*/  LDSM.16.MT88.4 R4, [R186+0x13000] ;  /* 0x01300000ba04783b */ /* 0x000e680000004200 */
[----:B------:R-:W2:Y:S03]  /*3a40*/  LDSM.16.MT88.4 R16, [R0+0xb000] ;  /* 0x00b000000010783b */ /* 0x000ea60000004200 */
[-C--:B----4-:R-:W-:Y:S08]  /*3a50*/  HMMA.16816.F32.BF16 R20, R52, R56.reuse, R20 ;  /* 0x000000383414723c */ /* 0x090ff00000041814 */
[C---:B-----5:R-:W-:Y:S08]  /*3a60*/  HMMA.16816.F32.BF16 R24, R60.reuse, R56, R24 ;  /* 0x000000383c18723c */ /* 0x060ff00000041818 */
[-C--:B------:R-:W-:Y:S08]  /*3a70*/  HMMA.16816.F32.BF16 R28, R60, R58.reuse, R28 ;  /* 0x0000003a3c1c723c */ /* 0x080ff0000004181c */
[C---:B------:R-:W-:Y:S01]  /*3a80*/  HMMA.16816.F32.BF16 R32, R52.reuse, R58, R32 ;  /* 0x0000003a3420723c */ /* 0x040fe20000041820 */
[----:B------:R-:W-:Y:S07]  /*3a90*/  LDSM.16.MT88.4 R56, [R0+0x9800] ;  /* 0x009800000038783b */ /* 0x000fee0000004200 */
[-C--:B------:R-:W-:Y:S08]  /*3aa0*/  HMMA.16816.F32.BF16 R36, R52, R64.reuse, R36 ;  /* 0x000000403424723c */ /* 0x080ff00000041824 */
[C---:B------:R-:W-:Y:S08]  /*3ab0*/  HMMA.16816.F32.BF16 R40, R60.reuse, R64, R40 ;  /* 0x000000403c28723c */ /* 0x040ff00000041828 */
[-C--:B------:R-:W-:Y:S01]  /*3ac0*/  HMMA.16816.F32.BF16 R44, R60, R66.reuse, R44 ;  /* 0x000000423c2c723c */ /* 0x080fe2000004182c */
[----:B------:R-:W-:Y:S07]  /*3ad0*/  LDSM.16.MT88.4 R60, [R185+0x13800] ;  /* 0x01380000b93c783b */ /* 0x000fee0000004200 */
[----:B------:R-:W-:Y:S01]  /*3ae0*/  HMMA.16816.F32.BF16 R48, R52, R66, R48 ;  /* 0x000000423430723c */ /* 0x000fe20000041830 */
[----:B------:R-:W3:Y:S04]  /*3af0*/  LDSM.16.MT88.4 R52, [R186+0x13800] ;  /* 0x01380000ba34783b */ /* 0x000ee80000004200 */
[----:B------:R-:W4:Y:S03]  /*3b00*/  LDSM.16.MT88.4 R64, [R0+0xb800] ;  /* 0x00b800000040783b */ /* 0x000f260000004200 */
[-C--:B-1----:R-:W-:Y:S01]  /*3b10*/  HMMA.16816.F32.BF16 R20, R4, R8.reuse, R20 ;  /* 0x000000080414723c */ /* 0x082fe20000041814 */
[----:B------:R-:W-:Y:S07]  /*3b20*/  BAR.SYNC.DEFER_BLOCKING 0x0 ;  /* 0x0000000000007b1d */ /* 0x000fee0000010000 */
[C---:B------:R-:W-:Y:S08]  /*3b30*/  HMMA.16816.F32.BF16 R24, R12.reuse, R8, R24 ;  /* 0x000000080c18723c */ /* 0x040ff00000041818 */
[-C--:B------:R-:W-:Y:S08]  /*3b40*/  HMMA.16816.F32.BF16 R28, R12, R10.reuse, R28 ;  /* 0x0000000a0c1c723c */ /* 0x080ff0000004181c */
[C---:B------:R-:W-:Y:S08]  /*3b50*/  HMMA.16816.F32.BF16 R32, R4.reuse, R10, R32 ;  /* 0x0000000a0420723c */ /* 0x040ff00000041820 */
[-C--:B--2---:R-:W-:Y:S08]  /*3b60*/  HMMA.16816.F32.BF16 R36, R4, R16.reuse, R36 ;  /* 0x000000100424723c */ /* 0x084ff00000041824 */
[C---:B------:R-:W-:Y:S08]  /*3b70*/  HMMA.16816.F32.BF16 R40, R12.reuse, R16, R40 ;  /* 0x000000100c28723c */ /* 0x040ff00000041828 */
[-C--:B------:R-:W-:Y:S08]  /*3b80*/  HMMA.16816.F32.BF16 R44, R12, R18.reuse, R44 ;  /* 0x000000120c2c723c */ /* 0x080ff0000004182c */
[----:B------:R-:W-:Y:S08]  /*3b90*/  HMMA.16816.F32.BF16 R48, R4, R18, R48 ;  /* 0x000000120430723c */ /* 0x000ff00000041830 */
[-C--:B---3--:R-:W-:Y:S08]  /*3ba0*/  HMMA.16816.F32.BF16 R20, R52, R56.reuse, R20 ;  /* 0x000000383414723c */ /* 0x088ff00000041814 */
[C---:B------:R-:W-:Y:S08]  /*3bb0*/  HMMA.16816.F32.BF16 R24, R60.reuse, R56, R24 ;  /* 0x000000383c18723c */ /* 0x040ff00000041818 */
[-C--:B------:R-:W-:Y:S08]  /*3bc0*/  HMMA.16816.F32.BF16 R28, R60, R58.reuse, R28 ;  /* 0x0000003a3c1c723c */ /* 0x080ff0000004181c */
[C---:B------:R-:W-:Y:S08]  /*3bd0*/  HMMA.16816.F32.BF16 R32, R52.reuse, R58, R32 ;  /* 0x0000003a3420723c */ /* 0x040ff00000041820 */
[-C--:B----4-:R-:W-:Y:S08]  /*3be0*/  HMMA.16816.F32.BF16 R36, R52, R64.reuse, R36 ;  /* 0x000000403424723c */ /* 0x090ff00000041824 */
[C---:B------:R-:W-:Y:S08]  /*3bf0*/  HMMA.16816.F32.BF16 R40, R60.reuse, R64, R40 ;  /* 0x000000403c28723c */ /* 0x040ff00000041828 */
[-C--:B------:R-:W-:Y:S08]  /*3c00*/  HMMA.16816.F32.BF16 R44, R60, R66.reuse, R44 ;  /* 0x000000423c2c723c */ /* 0x080ff0000004182c */
[----:B------:R-:W-:Y:S01]  /*3c10*/  HMMA.16816.F32.BF16 R48, R52, R66, R48 ;  /* 0x000000423430723c */ /* 0x000fe20000041830 */
[----:B------:R-:W-:-:S07]  /*3c20*/  @!P5 BRA `(.L_x_8) ;  /* 0x000001100000d947 */ /* 0x000fce0003800000 */
[----:B------:R-:W-:Y:S01]  /*3c30*/  IMAD.MOV.U32 R4, RZ, RZ, c[0x0][0x370] ;  /* 0x0000dc00ff047624 */ /* 0x000fe200078e00ff */
[----:B------:R-:W-:Y:S03]  /*3c40*/  MOV R5, c[0x0][0x374] ;  /* 0x0000dd0000057a02 */ /* 0x000fe60000000f00 */
[----:B------:R-:W-:Y:S05]  /*3c50*/  IMAD.U32 R2, R4, -0x40, RZ ;  /* 0xffffffc004027824 */ /* 0x000fea00078e00ff */
[C---:B------:R-:W-:Y:S04]  /*3c60*/  LEA R3, P0, R2.reuse, R210, 0x1 ;  /* 0x000000d202037211 */ /* 0x040fe800078008ff */
[----:B------:R-:W-:Y:S01]  /*3c70*/  LEA.HI.X.SX32 R2, R2, R211, 0x1, P0 ;  /* 0x000000d302027211 */ /* 0x000fe200000f0eff */
[----:B------:R-:W-:Y:S03]  /*3c80*/  IMAD.MOV.U32 R210, RZ, RZ, R3 ;  /* 0x000000ffffd27224 */ /* 0x000fe600078e0003 */
[----:B------:R-:W-:Y:S02]  /*3c90*/  MOV R211, R2 ;  /* 0x0000000200d37202 */ /* 0x000fe40000000f00 */
[C---:B------:R-:W-:Y:S03]  /*3ca0*/  LEA R2, P0, R4.reuse, R210, 0x6 ;  /* 0x000000d204027211 */ /* 0x040fe600078030ff */
[----:B------:R-:W-:Y:S01]  /*3cb0*/  @!PT LDS RZ, [RZ] ;  /* 0x00000000fffff984 */ /* 0x000fe20000000800 */
[----:B------:R-:W-:Y:S01]  /*3cc0*/  @!PT LDS RZ, [RZ] ;  /* 0x00000000fffff984 */ /* 0x000fe20000000800 */
[----:B------:R-:W-:Y:S01]  /*3cd0*/  @!PT LDS RZ, [RZ] ;  /* 0x00000000fffff984 */ /* 0x000fe20000000800 */
[----:B------:R1:W-:Y:S01]  /*3ce0*/  LDGSTS.E.BYPASS.LTC128B.128 [R214+0x8000], [R210.64] ;  /* 0x08000000d2d67fae */ /* 0x0003e2000b901d46 */
[----:B------:R-:W-:Y:S03]  /*3cf0*/  LEA.HI.X R3, R4, R211, R5, 0x6, P0 ;  /* 0x000000d304037211 */ /* 0x000fe600000f3405 */
[----:B------:R1:W-:Y:S04]  /*3d00*/  LDGSTS.E.BYPASS.LTC128B.128 [R214+0xa000], [R210.64+0x80] ;  /* 0x0a000080d2d67fae */ /* 0x0003e8000b901d46 */
[----:B------:R1:W-:Y:S04]  /*3d10*/  LDGSTS.E.BYPASS.LTC128B.128 [R214+0x9000], [R2.64] ;  /* 0x0900000002d67fae */ /* 0x0003e8000b901d46 */
[----:B------:R1:W-:Y:S04]  /*3d20*/  LDGSTS.E.BYPASS.LTC128B.128 [R214+0xb000], [R2.64+0x80] ;  /* 0x0b00008002d67fae */ /* 0x0003e8000b901d46 */
[----:B------:R-:W0:Y:S02]  /*3d30*/  LDGDEPBAR ;  /* 0x00000000000079af */ /* 0x000e240000000000 */
.L_x_8:
[----:B------:R-:W-:Y:S01]  /*3d40*/  LDSM.16.M88.4 R64, [R194] ;  /* 0x00000000c240783b */ /* 0x000fe20000000200 */
[CC--:B-1----:R-:W-:Y:S03]  /*3d50*/  LEA R2, P1, R215.reuse, R206.reuse, 0x2 ;  /* 0x000000ced7027211 */ /* 0x0c2fe600078210ff */
[----:B------:R-:W1:Y:S01]  /*3d60*/  LDSM.16.MT88.4 R16, [R0+0xc000] ;  /* 0x00c000000010783b */ /* 0x000e620000004200 */
[-C--:B------:R-:W-:Y:S03]  /*3d70*/  LEA.HI.X.SX32 R3, R215, R207.reuse, 0x2, P1 ;  /* 0x000000cfd7037211 */ /* 0x080fe600008f16ff */
[----:B------:R-:W2:Y:S04]  /*3d80*/  LDSM.16.M88.4 R60, [R194+0x1000] ;  /* 0x00100000c23c783b */ /* 0x000ea80000000200 */
[----:B------:R-:W3:Y:S04]  /*3d90*/  LDSM.16.MT88.4 R100, [R0+0xe000] ;  /* 0x00e000000064783b */ /* 0x000ee80000004200 */
[----:B------:R-:W-:Y:S04]  /*3da0*/  LDSM.16.M88.4 R168, [R196] ;  /* 0x00000000c4a8783b */ /* 0x000fe80000000200 */
[----:B------:R-:W4:Y:S04]  /*3db0*/  LDSM.16.MT88.4 R172, [R0+0xc800] ;  /* 0x00c8000000ac783b */ /* 0x000f280000004200 */
[----:B------:R-:W3:Y:S04]  /*3dc0*/  LDSM.16.M88.4 R176, [R196+0x1000] ;  /* 0x00100000c4b0783b */ /* 0x000ee80000000200 */
[----:B------:R-:W3:Y:S01]  /*3dd0*/  LDSM.16.MT88.4 R180, [R0+0xe800] ;  /* 0x00e8000000b4783b */ /* 0x000ee20000004200 */
[-C--:B-1----:R-:W-:Y:S08]  /*3de0*/  HMMA.16816.F32.BF16 R4, R64, R16.reuse, RZ ;  /* 0x000000104004723c */ /* 0x082ff000000418ff */
[C---:B--2---:R-:W-:Y:S08]  /*3df0*/  HMMA.16816.F32.BF16 R8, R60.reuse, R16, RZ ;  /* 0x000000103c08723c */ /* 0x044ff000000418ff */
[-C--:B------:R-:W-:Y:S08]  /*3e00*/  HMMA.16816.F32.BF16 R12, R60, R18.reuse, RZ ;  /* 0x000000123c0c723c */ /* 0x080ff000000418ff */
[C---:B------:R-:W-:Y:S08]  /*3e10*/  HMMA.16816.F32.BF16 R16, R64.reuse, R18, RZ ;  /* 0x000000124010723c */ /* 0x040ff000000418ff */
[-C--:B---3--:R-:W-:Y:S08]  /*3e20*/  HMMA.16816.F32.BF16 R52, R64, R100.reuse, RZ ;  /* 0x000000644034723c */ /* 0x088ff000000418ff */
[C---:B------:R-:W-:Y:S08]  /*3e30*/  HMMA.16816.F32.BF16 R56, R60.reuse, R100, RZ ;  /* 0x000000643c38723c */ /* 0x040ff000000418ff */
[-C--:B------:R-:W-:Y:S08]  /*3e40*/  HMMA.16816.F32.BF16 R60, R60, R102.reuse, RZ ;  /* 0x000000663c3c723c */ /* 0x080ff000000418ff */
[----:B------:R-:W-:Y:S01]  /*3e50*/  HMMA.16816.F32.BF16 R64, R64, R102, RZ ;  /* 0x000000664040723c */ /* 0x000fe200000418ff */
[----:B------:R-:W-:Y:S07]  /*3e60*/  LDSM.16.M88.4 R100, [R199] ;  /* 0x00000000c764783b */ /* 0x000fee0000000200 */
[-C--:B----4-:R-:W-:Y:S08]  /*3e70*/  HMMA.16816.F32.BF16 R4, R168, R172.reuse, R4 ;  /* 0x000000aca804723c */ /* 0x090ff00000041804 */
[C---:B------:R-:W-:Y:S08]  /*3e80*/  HMMA.16816.F32.BF16 R8, R176.reuse, R172, R8 ;  /* 0x000000acb008723c */ /* 0x040ff00000041808 */
[-C--:B------:R-:W-:Y:S08]  /*3e90*/  HMMA.16816.F32.BF16 R12, R176, R174.reuse, R12 ;  /* 0x000000aeb00c723c */ /* 0x080ff0000004180c */
[C---:B------:R-:W-:Y:S01]  /*3ea0*/  HMMA.16816.F32.BF16 R16, R168.reuse, R174, R16 ;  /* 0x000000aea810723c */ /* 0x040fe20000041810 */
[----:B------:R-:W1:Y:S07]  /*3eb0*/  LDSM.16.MT88.4 R172, [R0+0xd000] ;  /* 0x00d0000000ac783b */ /* 0x000e6e0000004200 */
[-C--:B------:R-:W-:Y:S08]  /*3ec0*/  HMMA.16816.F32.BF16 R52, R168, R180.reuse, R52 ;  /* 0x000000b4a834723c */ /* 0x080ff00000041834 */
[C---:B------:R-:W-:Y:S08]  /*3ed0*/  HMMA.16816.F32.BF16 R56, R176.reuse, R180, R56 ;  /* 0x000000b4b038723c */ /* 0x040ff00000041838 */
[-C--:B------:R-:W-:Y:S01]  /*3ee0*/  HMMA.16816.F32.BF16 R60, R176, R182.reuse, R60 ;  /* 0x000000b6b03c723c */ /* 0x080fe2000004183c */
[----:B------:R-:W2:Y:S07]  /*3ef0*/  LDSM.16.M88.4 R176, [R199+0x1000] ;  /* 0x00100000c7b0783b */ /* 0x000eae0000000200 */
[----:B------:R-:W-:Y:S01]  /*3f00*/  HMMA.16816.F32.BF16 R64, R168, R182, R64 ;  /* 0x000000b6a840723c */ /* 0x000fe20000041840 */
[----:B------:R-:W3:Y:S04]  /*3f10*/  LDSM.16.MT88.4 R168, [R0+0xf000] ;  /* 0x00f0000000a8783b */ /* 0x000ee80000004200 */
[----:B------:R-:W-:Y:S03]  /*3f20*/  LDSM.16.M88.4 R180, [R200+0x1000] ;  /* 0x00100000c8b4783b */ /* 0x000fe60000000200 */
[-C--:B-1----:R-:W-:Y:S08]  /*3f30*/  HMMA.16816.F32.BF16 R4, R100, R172.reuse, R4 ;  /* 0x000000ac6404723c */ /* 0x082ff00000041804 */
[C---:B--2---:R-:W-:Y:S08]  /*3f40*/  HMMA.16816.F32.BF16 R8, R176.reuse, R172, R8 ;  /* 0x000000acb008723c */ /* 0x044ff00000041808 */
[-C--:B------:R-:W-:Y:S08]  /*3f50*/  HMMA.16816.F32.BF16 R12, R176, R174.reuse, R12 ;  /* 0x000000aeb00c723c */ /* 0x080ff0000004180c */
[C---:B------:R-:W-:Y:S01]  /*3f60*/  HMMA.16816.F32.BF16 R16, R100.reuse, R174, R16 ;  /* 0x000000ae6410723c */ /* 0x040fe20000041810 */
[----:B------:R-:W-:Y:S07]  /*3f70*/  LDSM.16.M88.4 R172, [R200] ;  /* 0x00000000c8ac783b */ /* 0x000fee0000000200 */
[-C--:B---3--:R-:W-:Y:S08]  /*3f80*/  HMMA.16816.F32.BF16 R52, R100, R168.reuse, R52 ;  /* 0x000000a86434723c */ /* 0x088ff00000041834 */
[C---:B------:R-:W-:Y:S08]  /*3f90*/  HMMA.16816.F32.BF16 R56, R176.reuse, R168, R56 ;  /* 0x000000a8b038723c */ /* 0x040ff00000041838 */
[-C--:B------:R-:W-:Y:S01]  /*3fa0*/  HMMA.16816.F32.BF16 R60, R176, R170.reuse, R60 ;  /* 0x000000aab03c723c */ /* 0x080fe2000004183c */
[----:B------:R-:W1:Y:S07]  /*3fb0*/  LDSM.16.MT88.4 R176, [R0+0xd800] ;  /* 0x00d8000000b0783b */ /* 0x000e6e0000004200 */
[----:B------:R-:W-:Y:S01]  /*3fc0*/  HMMA.16816.F32.BF16 R64, R100, R170, R64 ;  /* 0x000000aa6440723c */ /* 0x000fe20000041840 */
[----:B------:R2:W3:Y:S06]  /*3fd0*/  LDSM.16.MT88.4 R100, [R0+0xf800] ;  /* 0x00f800000064783b */ /* 0x0004ec0000004200 */
[----:B------:R-:W-:Y:S02]  /*3fe0*/  IMAD.MOV.U32 R170, RZ, RZ, c[0x0][0x22c] ;  /* 0x00008b00ffaa7624 */ /* 0x000fe400078e00ff */
[----:B------:R-:W-:Y:S03]  /*3ff0*/  IMAD.MOV.U32 R171, RZ, RZ, c[0x0][0x22c] ;  /* 0x00008b00ffab7624 */ /* 0x000fe600078e00ff */
[----:B------:R-:W-:Y:S02]  /*4000*/  IMAD R170, R170, c[0x0][0x1c0], RZ ;  /* 0x00007000aaaa7a24 */ /* 0x000fe400078e02ff */
[----:B------:R-:W-:Y:S02]  /*4010*/  IMAD R171, R171, c[0x0][0x1c0], RZ ;  /* 0x00007000abab7a24 */ /* 0x000fe400078e02ff */
[----:B------:R-:W-:Y:S02]  /*4020*/  IMAD R170, R170, 0x28, RZ ;  /* 0x00000028aaaa7824 */ /* 0x000fe400078e02ff */
[----:B------:R-:W-:Y:S02]  /*4030*/  IMAD R171, R171, 0x30, RZ ;  /* 0x00000030abab7824 */ /* 0x000fe400078e02ff */
[----:B--2---:R-:W-:Y:S04]  /*4040*/  IMAD.MOV.U32 R0, RZ, RZ, c[0x0][0x22c] ;  /* 0x00008b00ff007624 */ /* 0x004fe800078e00ff */
[----:B------:R-:W-:Y:S04]  /*4050*/  IMAD R0, R0, c[0x0][0x1c0], RZ ;  /* 0x0000700000007a24 */ /* 0x000fe800078e02ff */
[----:B------:R-:W-:Y:S01]  /*4060*/  IMAD.SHL.U32 R0, R0, 0x20, RZ ;  /* 0x0000002000007824 */ /* 0x000fe200078e00ff */
[-C--:B-1----:R-:W-:Y:S08]  /*4070*/  HMMA.16816.F32.BF16 R4, R172, R176.reuse, R4 ;  /* 0x000000b0ac04723c */ /* 0x082ff00000041804 */
[C---:B------:R-:W-:Y:S07]  /*4080*/  HMMA.16816.F32.BF16 R8, R180.reuse, R176, R8 ;  /* 0x000000b0b408723c */ /* 0x040fee0000041808 */
[----:B------:R-:W-:Y:S01]  /*4090*/  IMAD.MOV.U32 R177, RZ, RZ, c[0x0][0x22c] ;  /* 0x00008b00ffb17624 */ /* 0x000fe200078e00ff */
[-C--:B------:R-:W-:Y:S04]  /*40a0*/  HMMA.16816.F32.BF16 R12, R180, R178.reuse, R12 ;  /* 0x000000b2b40c723c */ /* 0x080fe8000004180c */
[----:B------:R-:W-:Y:S04]  /*40b0*/  IMAD R177, R177, c[0x0][0x1c0], RZ ;  /* 0x00007000b1b17a24 */ /* 0x000fe800078e02ff */
[C---:B------:R-:W-:Y:S04]  /*40c0*/  HMMA.16816.F32.BF16 R16, R172.reuse, R178, R16 ;  /* 0x000000b2ac10723c */ /* 0x040fe80000041810 */
[----:B------:R-:W-:Y:S04]  /*40d0*/  IMAD R177, R177, 0x18, RZ ;  /* 0x00000018b1b17824 */ /* 0x000fe800078e02ff */
[-C--:B---3--:R-:W-:Y:S04]  /*40e0*/  HMMA.16816.F32.BF16 R52, R172, R100.reuse, R52 ;  /* 0x00000064ac34723c */ /* 0x088fe80000041834 */
[CC--:B------:R-:W-:Y:S04]  /*40f0*/  LEA R168, P1, R177.reuse, R206.reuse, 0x2 ;  /* 0x000000ceb1a87211 */ /* 0x0c0fe800078210ff */
[C---:B------:R-:W-:Y:S04]  /*4100*/  HMMA.16816.F32.BF16 R56, R180.reuse, R100, R56 ;  /* 0x00000064b438723c */ /* 0x040fe80000041838 */
[----:B------:R-:W-:Y:S03]  /*4110*/  LEA.HI.X.SX32 R169, R177, R207, 0x2, P1 ;  /* 0x000000cfb1a97211 */ /* 0x000fe600008f16ff */
[----:B------:R-:W-:Y:S01]  /*4120*/  @P5 IADD3 R100, P0, R233, R225, RZ ;  /* 0x000000e1e9645210 */ /* 0x000fe20007f1e0ff */
[-C--:B------:R-:W-:Y:S04]  /*4130*/  HMMA.16816.F32.BF16 R60, R180, R102.reuse, R60 ;  /* 0x00000066b43c723c */ /* 0x080fe8000004183c */
[----:B------:R-:W-:Y:S04]  /*4140*/  @P5 IMAD.X R101, R232, 0x1, R223, P0 ;  /* 0x00000001e8655824 */ /* 0x000fe800000e06df */
[----:B------:R-:W-:Y:S01]  /*4150*/  HMMA.16816.F32.BF16 R64, R172, R102, R64 ;  /* 0x00000066ac40723c */ /* 0x000fe20000041840 */
[----:B------:R1:W5:Y:S04]  /*4160*/  @P5 LDG.E R216, [R100.64+-0x100] ;  /* 0xffff000664d85981 */ /* 0x000368000c1e1900 */
[----:B------:R1:W5:Y:S04]  /*4170*/  @P5 LDG.E R217, [R100.64+-0xe0] ;  /* 0xffff200664d95981 */ /* 0x000368000c1e1900 */
[----:B------:R2:W-:Y:S04]  /*4180*/  RED.E.ADD.F32.FTZ.RN.STRONG.GPU [R206.64], R4 ;  /* 0x00000004ce00798e */ /* 0x0005e8000c10e786 */
[----:B------:R3:W-:Y:S01]  /*4190*/  RED.E.ADD.F32.FTZ.RN.STRONG.GPU [R2.64], R5 ;  /* 0x000000050200798e */ /* 0x0007e2000c10e786 */
[CC--:B-1----:R-:W-:Y:S04]  /*41a0*/  LEA R100, P0, R240.reuse, R206.reuse, 0x2 ;  /* 0x000000cef0647211 */ /* 0x0c2fe800078010ff */
[-C--:B------:R-:W-:Y:S02]  /*41b0*/  LEA.HI.X.SX32 R101, R240, R207.reuse, 0x2, P0 ;  /* 0x000000cff0657211 */ /* 0x080fe400000f16ff */
[CC--:B------:R-:W-:Y:S02]  /*41c0*/  LEA R102, P0, R0.reuse, R206.reuse, 0x2 ;  /* 0x000000ce00667211 */ /* 0x0c0fe400078010ff */
[-C--:B--2---:R-:W-:Y:S01]  /*41d0*/  LEA R4, P1, R171, R206.reuse, 0x2 ;  /* 0x000000ceab047211 */ /* 0x084fe200078210ff */
[----:B------:R1:W-:Y:S01]  /*41e0*/  RED.E.ADD.F32.FTZ.RN.STRONG.GPU [R100.64], R6 ;  /* 0x000000066400798e */ /* 0x0003e2000c10e786 */
[-C--:B------:R-:W-:Y:S01]  /*41f0*/  LEA.HI.X.SX32 R103, R0, R207.reuse, 0x2, P0 ;  /* 0x000000cf00677211 */ /* 0x080fe200000f16ff */
[----:B------:R-:W-:Y:S01]  /*4200*/  IMAD.IADD R0, R215, 0x1, R242 ;  /* 0x00000001d7007824 */ /* 0x000fe200078e02f2 */
[-C--:B---3--:R-:W-:Y:S01]  /*4210*/  LEA.HI.X.SX32 R5, R171, R207.reuse, 0x2, P1 ;  /* 0x000000cfab057211 */ /* 0x088fe200008f16ff */
[----:B------:R2:W-:Y:S01]  /*4220*/  RED.E.ADD.F32.FTZ.RN.STRONG.GPU [R168.64], R7 ;  /* 0x00000007a800798e */ /* 0x0005e2000c10e786 */
[----:B------:R-:W-:Y:S03]  /*4230*/  IMAD.IADD R171, R215, 0x1, R243 ;  /* 0x00000001d7ab7824 */ /* 0x000fe600078e02f3 */
[----:B------:R3:W-:Y:S01]  /*4240*/  RED.E.ADD.F32.FTZ.RN.STRONG.GPU [R102.64], R8 ;  /* 0x000000086600798e */ /* 0x0007e2000c10e786 */
[-C--:B-1----:R-:W-:Y:S02]  /*4250*/  LEA R100, P2, R170, R206.reuse, 0x2 ;  /* 0x000000ceaa647211 */ /* 0x082fe400078410ff */
[-C--:B------:R-:W-:Y:S02]  /*4260*/  LEA R6, P0, R252, R206.reuse, 0x2 ;  /* 0x000000cefc067211 */ /* 0x080fe400078010ff */
[-C--:B------:R-:W-:Y:S02]  /*4270*/  LEA.HI.X.SX32 R101, R170, R207.reuse, 0x2, P2 ;  /* 0x000000cfaa657211 */ /* 0x080fe400010f16ff */
[-C--:B--2---:R-:W-:Y:S02]  /*4280*/  LEA.HI.X.SX32 R7, R252, R207.reuse, 0x2, P0 ;  /* 0x000000cffc077211 */ /* 0x084fe400000f16ff */
[CC--:B---3--:R-:W-:Y:S01]  /*4290*/  LEA R8, P2, R231.reuse, R206.reuse, 0x2 ;  /* 0x000000cee7087211 */ /* 0x0c8fe200078410ff */
[----:B------:R1:W-:Y:S04]  /*42a0*/  RED.E.ADD.F32.FTZ.RN.STRONG.GPU [R100.64], R9 ;  /* 0x000000096400798e */ /* 0x0003e8000c10e786 */
[----:B------:R2:W-:Y:S04]  /*42b0*/  RED.E.ADD.F32.FTZ.RN.STRONG.GPU [R4.64], R10 ;  /* 0x0000000a0400798e */ /* 0x0005e8000c10e786 */
[----:B------:R3:W-:Y:S04]  /*42c0*/  RED.E.ADD.F32.FTZ.RN.STRONG.GPU [R6.64], R11 ;  /* 0x0000000b0600798e */ /* 0x0007e8000c10e786 */
[----:B------:R-:W-:Y:S04]  /*42d0*/  RED.E.ADD.F32.FTZ.RN.STRONG.GPU [R206.64+0x80], R16 ;  /* 0x00008010ce00798e */ /* 0x000fe8000c10e786 */
[----:B------:R-:W-:Y:S04]  /*42e0*/  RED.E.ADD.F32.FTZ.RN.STRONG.GPU [R2.64+0x80], R17 ;  /* 0x000080110200798e */ /* 0x000fe8000c10e786 */
[----:B------:R-:W-:Y:S01]  /*42f0*/  LDSM.16.MT88.4 R100, [R184+0x2800] ;  /* 0x00280000b864783b */ /* 0x000fe20000004200 */
[-C--:B-1----:R-:W-:Y:S02]  /*4300*/  LEA.HI.X.SX32 R9, R231, R207.reuse, 0x2, P2 ;  /* 0x000000cfe7097211 */ /* 0x082fe400010f16ff */
[CC--:B--2---:R-:W-:Y:S04]  /*4310*/  LEA R4, P0, R246.reuse, R206.reuse, 0x2 ;  /* 0x000000cef6047211 */ /* 0x0c4fe800078010ff */
[-C--:B------:R-:W-:Y:S02]  /*4320*/  LEA.HI.X.SX32 R5, R246, R207.reuse, 0x2, P0 ;  /* 0x000000cff6057211 */ /* 0x080fe400000f16ff */
[-C--:B---3--:R-:W-:Y:S02]  /*4330*/  LEA R6, P1, R243, R206.reuse, 0x2 ;  /* 0x000000cef3067211 */ /* 0x088fe400078210ff */
[-C--:B------:R-:W-:Y:S01]  /*4340*/  LEA R10, P0, R171, R206.reuse, 0x2 ;  /* 0x000000ceab0a7211 */ /* 0x080fe200078010ff */
[----:B------:R1:W-:Y:S01]  /*4350*/  RED.E.ADD.F32.FTZ.RN.STRONG.GPU [R4.64], R18 ;  /* 0x000000120400798e */ /* 0x0003e2000c10e786 */
[-C--:B------:R-:W-:Y:S02]  /*4360*/  LEA.HI.X.SX32 R7, R243, R207.reuse, 0x2, P1 ;  /* 0x000000cff3077211 */ /* 0x080fe400008f16ff */
[-C--:B------:R-:W-:Y:S03]  /*4370*/  LEA.HI.X.SX32 R11, R171, R207.reuse, 0x2, P0 ;  /* 0x000000cfab0b7211 */ /* 0x080fe600000f16ff */
[----:B------:R2:W-:Y:S04]  /*4380*/  RED.E.ADD.F32.FTZ.RN.STRONG.GPU [R6.64], R19 ;  /* 0x000000130600798e */ /* 0x0005e8000c10e786 */
[----:B------:R-:W-:Y:S04]  /*4390*/  RED.E.ADD.F32.FTZ.RN.STRONG.GPU [R10.64], R12 ;  /* 0x0000000c0a00798e */ /* 0x000fe8000c10e786 */
[----:B------:R3:W-:Y:S04]  /*43a0*/  RED.E.ADD.F32.FTZ.RN.STRONG.GPU [R8.64], R13 ;  /* 0x0000000d0800798e */ /* 0x0007e8000c10e786 */
[----:B------:R-:W-:Y:S01]  /*43b0*/  LDSM.16.MT88.4 R16, [R184+0x2000] ;  /* 0x00200000b810783b */ /* 0x000fe20000004200 */
[CC--:B-1----:R-:W-:Y:S04]  /*43c0*/  LEA R4, P1, R230.reuse, R206.reuse, 0x2 ;  /* 0x000000cee6047211 */ /* 0x0c2fe800078210ff */
[-C--:B------:R-:W-:Y:S02]  /*43d0*/  LEA.HI.X.SX32 R5, R230, R207.reuse, 0x2, P1 ;  /* 0x000000cfe6057211 */ /* 0x080fe400008f16ff */
[CC--:B--2---:R-:W-:Y:S03]  /*43e0*/  LEA R6, P0, R236.reuse, R206.reuse, 0x2 ;  /* 0x000000ceec067211 */ /* 0x0c4fe600078010ff */
[----:B------:R1:W-:Y:S01]  /*43f0*/  RED.E.ADD.F32.FTZ.RN.STRONG.GPU [R4.64], R14 ;  /* 0x0000000e0400798e */ /* 0x0003e2000c10e786 */
[-C--:B------:R-:W-:Y:S02]  /*4400*/  LEA.HI.X.SX32 R7, R236, R207.reuse, 0x2, P0 ;  /* 0x000000cfec077211 */ /* 0x080fe400000f16ff */
[CC--:B---3--:R-:W-:Y:S03]  /*4410*/  LEA R8, P2, R229.reuse, R206.reuse, 0x2 ;  /* 0x000000cee5087211 */ /* 0x0c8fe600078410ff */
[----:B------:R2:W-:Y:S01]  /*4420*/  RED.E.ADD.F32.FTZ.RN.STRONG.GPU [R6.64], R15 ;  /* 0x0000000f0600798e */ /* 0x0005e2000c10e786 */
[-C--:B------:R-:W-:Y:S03]  /*4430*/  LEA.HI.X.SX32 R9, R229, R207.reuse, 0x2, P2 ;  /* 0x000000cfe5097211 */ /* 0x080fe600010f16ff */
[----:B------:R-:W-:Y:S04]  /*4440*/  RED.E.ADD.F32.FTZ.RN.STRONG.GPU [R206.64+0x100], R52 ;  /* 0x00010034ce00798e */ /* 0x000fe8000c10e786 */
[----:B------:R-:W-:Y:S04]  /*4450*/  RED.E.ADD.F32.FTZ.RN.STRONG.GPU [R2.64+0x100], R53 ;  /* 0x000100350200798e */ /* 0x000fe8000c10e786 */
[----:B------:R-:W-:Y:S01]  /*4460*/  LDSM.16.MT88.4 R12, [R185+0x10000] ;  /* 0x01000000b90c783b */ /* 0x000fe20000004200 */
[CC--:B-1----:R-:W-:Y:S04]  /*4470*/  LEA R4, P0, R245.reuse, R206.reuse, 0x2 ;  /* 0x000000cef5047211 */ /* 0x0c2fe800078010ff */
[-C--:B------:R-:W-:Y:S02]  /*4480*/  LEA.HI.X.SX32 R5, R245, R207.reuse, 0x2, P0 ;  /* 0x000000cff5057211 */ /* 0x080fe400000f16ff */
[-C--:B--2---:R-:W-:Y:S02]  /*4490*/  LEA R6, P1, R242, R206.reuse, 0x2 ;  /* 0x000000cef2067211 */ /* 0x084fe400078210ff */
[-C--:B------:R-:W-:Y:S01]  /*44a0*/  LEA R10, P0, R0, R206.reuse, 0x2 ;  /* 0x000000ce000a7211 */ /* 0x080fe200078010ff */
[----:B------:R1:W-:Y:S01]  /*44b0*/  RED.E.ADD.F32.FTZ.RN.STRONG.GPU [R4.64], R54 ;  /* 0x000000360400798e */ /* 0x0003e2000c10e786 */
[-C--:B------:R-:W-:Y:S02]  /*44c0*/  LEA.HI.X.SX32 R7, R242, R207.reuse, 0x2, P1 ;  /* 0x000000cff2077211 */ /* 0x080fe400008f16ff */
[-C--:B------:R-:W-:Y:S01]  /*44d0*/  LEA.HI.X.SX32 R11, R0, R207.reuse, 0x2, P0 ;  /* 0x000000cf000b7211 */ /* 0x080fe200000f16ff */
[----:B------:R-:W-:Y:S02]  /*44e0*/  IMAD.IADD R0, R215, 0x1, R241 ;  /* 0x00000001d7007824 */ /* 0x000fe400078e02f1 */
[----:B------:R2:W-:Y:S04]  /*44f0*/  RED.E.ADD.F32.FTZ.RN.STRONG.GPU [R6.64], R55 ;  /* 0x000000370600798e */ /* 0x0005e8000c10e786 */
[----:B------:R3:W-:Y:S04]  /*4500*/  RED.E.ADD.F32.FTZ.RN.STRONG.GPU [R10.64], R56 ;  /* 0x000000380a00798e */ /* 0x0007e8000c10e786 */
[----:B------:R4:W-:Y:S04]  /*4510*/  RED.E.ADD.F32.FTZ.RN.STRONG.GPU [R8.64], R57 ;  /* 0x000000390800798e */ /* 0x0009e8000c10e786 */
[----:B------:R-:W-:Y:S01]  /*4520*/  LDSM.16.MT88.4 R52, [R186+0x10800] ;  /* 0x01080000ba34783b */ /* 0x000fe20000004200 */
[CC--:B-1----:R-:W-:Y:S04]  /*4530*/  LEA R4, P1, R228.reuse, R206.reuse, 0x2 ;  /* 0x000000cee4047211 */ /* 0x0c2fe800078210ff */
[-C--:B------:R-:W-:Y:S02]  /*4540*/  LEA.HI.X.SX32 R5, R228, R207.reuse, 0x2, P1 ;  /* 0x000000cfe4057211 */ /* 0x080fe400008f16ff */
[CC--:B--2---:R-:W-:Y:S03]  /*4550*/  LEA R6, P0, R235.reuse, R206.reuse, 0x2 ;  /* 0x000000ceeb067211 */ /* 0x0c4fe600078010ff */
[----:B------:R1:W-:Y:S01]  /*4560*/  RED.E.ADD.F32.FTZ.RN.STRONG.GPU [R4.64], R58 ;  /* 0x0000003a0400798e */ /* 0x0003e2000c10e786 */
[-C--:B------:R-:W-:Y:S02]  /*4570*/  LEA.HI.X.SX32 R7, R235, R207.reuse, 0x2, P0 ;  /* 0x000000cfeb077211 */ /* 0x080fe400000f16ff */
[CC--:B---3--:R-:W-:Y:S02]  /*4580*/  LEA R10, P0, R241.reuse, R206.reuse, 0x2 ;  /* 0x000000cef10a7211 */ /* 0x0c8fe400078010ff */
[CC--:B----4-:R-:W-:Y:S01]  /*4590*/  LEA R8, P4, R0.reuse, R206.reuse, 0x2 ;  /* 0x000000ce00087211 */ /* 0x0d0fe200078810ff */
[----:B------:R2:W-:Y:S01]  /*45a0*/  RED.E.ADD.F32.FTZ.RN.STRONG.GPU [R6.64], R59 ;  /* 0x0000003b0600798e */ /* 0x0005e2000c10e786 */
[-C--:B------:R-:W-:Y:S02]  /*45b0*/  LEA.HI.X.SX32 R11, R241, R207.reuse, 0x2, P0 ;  /* 0x000000cff10b7211 */ /* 0x080fe400000f16ff */
[-C--:B------:R-:W-:Y:S01]  /*45c0*/  LEA.HI.X.SX32 R9, R0, R207.reuse, 0x2, P4 ;  /* 0x000000cf00097211 */ /* 0x080fe200020f16ff */
[----:B------:R-:W-:Y:S01]  /*45d0*/  RED.E.ADD.F32.FTZ.RN.STRONG.GPU [R206.64+0x180], R64 ;  /* 0x00018040ce00798e */ /* 0x000fe2000c10e786 */
[----:B------:R-:W-:Y:S03]  /*45e0*/  LOP3.LUT R0, R213, 0x1, RZ, 0xc0, !PT ;  /* 0x00000001d5007812 */ /* 0x000fe600078ec0ff */
[----:B------:R3:W-:Y:S04]  /*45f0*/  RED.E.ADD.F32.FTZ.RN.STRONG.GPU [R2.64+0x180], R65 ;  /* 0x000180410200798e */ /* 0x0007e8000c10e786 */
[----:B------:R-:W-:Y:S01]  /*4600*/  LDSM.16.MT88.4 R56, [R184+0x800] ;  /* 0x00080000b838783b */ /* 0x000fe20000004200 */
[CC--:B-1----:R-:W-:Y:S04]  /*4610*/  LEA R4, P1, R244.reuse, R206.reuse, 0x2 ;  /* 0x000000cef4047211 */ /* 0x0c2fe800078210ff */
[-C--:B------:R-:W-:Y:S02]  /*4620*/  LEA.HI.X.SX32 R5, R244, R207.reuse, 0x2, P1 ;  /* 0x000000cff4057211 */ /* 0x080fe400008f16ff */
[CC--:B--2---:R-:W-:Y:S03]  /*4630*/  LEA R6, P2, R227.reuse, R206.reuse, 0x2 ;  /* 0x000000cee3067211 */ /* 0x0c4fe600078410ff */
[----:B------:R1:W-:Y:S01]  /*4640*/  RED.E.ADD.F32.FTZ.RN.STRONG.GPU [R4.64], R66 ;  /* 0x000000420400798e */ /* 0x0003e2000c10e786 */
[-C--:B------:R-:W-:Y:S03]  /*4650*/  LEA.HI.X.SX32 R7, R227, R207.reuse, 0x2, P2 ;  /* 0x000000cfe3077211 */ /* 0x080fe600010f16ff */
[----:B------:R-:W-:Y:S01]  /*4660*/  RED.E.ADD.F32.FTZ.RN.STRONG.GPU [R10.64], R67 ;  /* 0x000000430a00798e */ /* 0x000fe2000c10e786 */
[CC--:B---3--:R-:W-:Y:S03]  /*4670*/  LEA R2, P0, R234.reuse, R206.reuse, 0x2 ;  /* 0x000000ceea027211 */ /* 0x0c8fe600078010ff */
[----:B------:R-:W-:Y:S01]  /*4680*/  RED.E.ADD.F32.FTZ.RN.STRONG.GPU [R8.64], R60 ;  /* 0x0000003c0800798e */ /* 0x000fe2000c10e786 */
[-C--:B------:R-:W-:Y:S02]  /*4690*/  LEA.HI.X.SX32 R3, R234, R207.reuse, 0x2, P0 ;  /* 0x000000cfea037211 */ /* 0x080fe400000f16ff */
[----:B------:R-:W-:Y:S01]  /*46a0*/  ISETP.NE.U32.AND P0, PT, R0, 0x1, PT ;  /* 0x000000010000780c */ /* 0x000fe20003f05070 */
[----:B------:R-:W-:Y:S01]  /*46b0*/  RED.E.ADD.F32.FTZ.RN.STRONG.GPU [R6.64], R61 ;  /* 0x0000003d0600798e */ /* 0x000fe2000c10e786 */
[----:B------:R-:W-:Y:S03]  /*46c0*/  @P5 IADD3 R0, P2, R225, -0x100, RZ ;  /* 0xffffff00e1005810 */ /* 0x000fe60007f5e0ff */
[----:B------:R-:W-:Y:S02]  /*46d0*/  LDSM.16.MT88.4 R8, [R184] ;  /* 0x00000000b808783b */ /* 0x000fe40000004200 */
[----:B------:R-:W-:Y:S01]  /*46e0*/  @P5 IMAD.MOV.U32 R225, RZ, RZ, R0 ;  /* 0x000000ffffe15224 */ /* 0x000fe200078e0000 */
[C---:B------:R-:W-:Y:S01]  /*46f0*/  IADD3 R0, R184.reuse, -0x4000, RZ ;  /* 0xffffc000b8007810 */ /* 0x040fe20007ffe0ff */
[----:B------:R-:W-:Y:S04]  /*4700*/  LDSM.16.MT88.4 R64, [R185+0x10800] ;  /* 0x01080000b940783b */ /* 0x000fe80000004200 */
[----:B------:R-:W-:Y:S02]  /*4710*/  @P0 IADD3 R0, R184, 0x4000, RZ ;  /* 0x00004000b8000810 */ /* 0x000fe40007ffe0ff */
[C---:B-1----:R-:W-:Y:S04]  /*4720*/  LEA R4, P1, R226.reuse, R206, 0x2 ;  /* 0x000000cee2047211 */ /* 0x042fe800078210ff */
[----:B------:R-:W-:Y:S02]  /*4730*/  LEA.HI.X.SX32 R5, R226, R207, 0x2, P1 ;  /* 0x000000cfe2057211 */ /* 0x000fe400008f16ff */
[----:B------:R-:W-:Y:S03]  /*4740*/  @P5 IADD3 R219, P1, R219, -0x100, RZ ;  /* 0xffffff00dbdb5810 */ /* 0x000fe60007f3e0ff */
[----:B------:R-:W-:Y:S01]  /*4750*/  RED.E.ADD.F32.FTZ.RN.STRONG.GPU [R4.64], R62 ;  /* 0x0000003e0400798e */ /* 0x000fe2000c10e786 */
[----:B------:R-:W-:Y:S03]  /*4760*/  @P5 IADD3.X R218, R218, -0x1, RZ, P1, !PT ;  /* 0xffffffffdada5810 */ /* 0x000fe60000ffe4ff */
[----:B------:R-:W1:Y:S04]  /*4770*/  LDSM.16.MT88.4 R4, [R186+0x10000] ;  /* 0x01000000ba04783b */ /* 0x000e680000004200 */
[----:B------:R2:W-:Y:S04]  /*4780*/  RED.E.ADD.F32.FTZ.RN.STRONG.GPU [R2.64], R63 ;  /* 0x0000003f0200798e */ /* 0x0005e8000c10e786 */
[----:B------:R-:W-:Y:S01]  /*4790*/  LDSM.16.MT88.4 R60, [R185+0x11000] ;  /* 0x01100000b93c783b */ /* 0x000fe20000004200 */
[----:B--2---:R-:W-:Y:S02]  /*47a0*/  @P5 IADD3.X R2, R223, -0x1, RZ, P2, !PT ;  /* 0xffffffffdf025810 */ /* 0x004fe400017fe4ff */
[C---:B------:R-:W-:Y:S02]  /*47b0*/  ISETP.GT.AND P2, PT, R213.reuse, RZ, PT ;  /* 0x000000ffd500720c */ /* 0x040fe40003f44270 */
[----:B------:R-:W-:Y:S01]  /*47c0*/  IADD3 R3, R213, -0x1, RZ ;  /* 0xffffffffd5037810 */ /* 0x000fe20007ffe0ff */
[----:B------:R-:W-:Y:S01]  /*47d0*/  @P5 IMAD.MOV.U32 R223, RZ, RZ, R2 ;  /* 0x000000ffffdf5224 */ /* 0x000fe200078e0002 */
[-C--:B-1----:R-:W-:Y:S05]  /*47e0*/  HMMA.16816.F32.BF16 R68, R4, R8.reuse, R68 ;  /* 0x000000080444723c */ /* 0x082fea0000041844 */
[----:B------:R-:W-:Y:S03]  /*47f0*/  IMAD.MOV.U32 R213, RZ, RZ, R3 ;  /* 0x000000ffffd57224 */ /* 0x000fe600078e0003 */
[C---:B------:R-:W-:Y:S08]  /*4800*/  HMMA.16816.F32.BF16 R72, R12.reuse, R8, R72 ;  /* 0x000000080c48723c */ /* 0x040ff00000041848 */
[-C--:B------:R-:W-:Y:S08]  /*4810*/  HMMA.16816.F32.BF16 R76, R12, R10.reuse, R76 ;  /* 0x0000000a0c4c723c */ /* 0x080ff0000004184c */
[C---:B------:R-:W-:Y:S01]  /*4820*/  HMMA.16816.F32.BF16 R80, R4.reuse, R10, R80 ;  /* 0x0000000a0450723c */ /* 0x040fe20000041850 */
[----:B------:R-:W-:Y:S07]  /*4830*/  LDSM.16.MT88.4 R8, [R186+0x11000] ;  /* 0x01100000ba08783b */ /* 0x000fee0000004200 */
[-C--:B------:R-:W-:Y:S08]  /*4840*/  HMMA.16816.F32.BF16 R84, R4, R16.reuse, R84 ;  /* 0x000000100454723c */ /* 0x080ff00000041854 */
[C---:B------:R-:W-:Y:S08]  /*4850*/  HMMA.16816.F32.BF16 R88, R12.reuse, R16, R88 ;  /* 0x000000100c58723c */ /* 0x040ff00000041858 */
[-C--:B------:R-:W-:Y:S01]  /*4860*/  HMMA.16816.F32.BF16 R92, R12, R18.reuse, R92 ;  /* 0x000000120c5c723c */ /* 0x080fe2000004185c */
[----:B------:R-:W1:Y:S07]  /*4870*/  LDSM.16.MT88.4 R12, [R184+0x1000] ;  /* 0x00100000b80c783b */ /* 0x000e6e0000004200 */
[----:B------:R-:W-:Y:S01]  /*4880*/  HMMA.16816.F32.BF16 R96, R4, R18, R96 ;  /* 0x000000120460723c */ /* 0x000fe20000041860 */
[----:B------:R-:W2:Y:S04]  /*4890*/  LDSM.16.MT88.4 R4, [R184+0x3000] ;  /* 0x00300000b804783b */ /* 0x000ea80000004200 */
[----:B------:R-:W-:Y:S03]  /*48a0*/  LDSM.16.MT88.4 R16, [R186+0x11800] ;  /* 0x01180000ba10783b */ /* 0x000fe60000004200 */
[-C--:B------:R-:W-:Y:S08]  /*48b0*/  HMMA.16816.F32.BF16 R68, R52, R56.reuse, R68 ;  /* 0x000000383444723c */ /* 0x080ff00000041844 */
[C---:B------:R-:W-:Y:S08]  /*48c0*/  HMMA.16816.F32.BF16 R72, R64.reuse, R56, R72 ;  /* 0x000000384048723c */ /* 0x040ff00000041848 */
[-C--:B------:R-:W-:Y:S08]  /*48d0*/  HMMA.16816.F32.BF16 R76, R64, R58.reuse, R76 ;  /* 0x0000003a404c723c */ /* 0x080ff0000004184c */
[C---:B------:R-:W-:Y:S01]  /*48e0*/  HMMA.16816.F32.BF16 R80, R52.reuse, R58, R80 ;  /* 0x0000003a3450723c */ /* 0x040fe20000041850 */
[----:B------:R-:W3:Y:S07]  /*48f0*/  LDSM.16.MT88.4 R56, [R184+0x1800] ;  /* 0x00180000b838783b */ /* 0x000eee0000004200 */
[-C--:B------:R-:W-:Y:S08]  /*4900*/  HMMA.16816.F32.BF16 R84, R52, R100.reuse, R84 ;  /* 0x000000643454723c */ /* 0x080ff00000041854 */
[C---:B------:R-:W-:Y:S08]  /*4910*/  HMMA.16816.F32.BF16 R88, R64.reuse, R100, R88 ;  /* 0x000000644058723c */ /* 0x040ff00000041858 */
[-C--:B------:R-:W-:Y:S01]  /*4920*/  HMMA.16816.F32.BF16 R92, R64, R102.reuse, R92 ;  /* 0x00000066405c723c */ /* 0x080fe2000004185c */
[----:B------:R-:W4:Y:S07]  /*4930*/  LDSM.16.MT88.4 R64, [R185+0x11800] ;  /* 0x01180000b940783b */ /* 0x000f2e0000004200 */
[----:B------:R-:W-:Y:S01]  /*4940*/  HMMA.16816.F32.BF16 R96, R52, R102, R96 ;  /* 0x000000663460723c */ /* 0x000fe20000041860 */
[----:B------:R2:W3:Y:S07]  /*4950*/  LDSM.16.MT88.4 R52, [R184+0x3800] ;  /* 0x00380000b834783b */ /* 0x0004ee0000004200 */
[-C--:B-1----:R-:W-:Y:S08]  /*4960*/  HMMA.16816.F32.BF16 R68, R8, R12.reuse, R68 ;  /* 0x0000000c0844723c */ /* 0x082ff00000041844 */
[C---:B------:R-:W-:Y:S08]  /*4970*/  HMMA.16816.F32.BF16 R72, R60.reuse, R12, R72 ;  /* 0x0000000c3c48723c */ /* 0x040ff00000041848 */
[-C--:B------:R-:W-:Y:S04]  /*4980*/  HMMA.16816.F32.BF16 R76, R60, R14.reuse, R76 ;  /* 0x0000000e3c4c723c */ /* 0x080fe8000004184c */
[----:B--2---:R-:W-:Y:S04]  /*4990*/  IMAD.MOV.U32 R184, RZ, RZ, R0 ;  /* 0x000000ffffb87224 */ /* 0x004fe800078e0000 */
[C---:B------:R-:W-:Y:S08]  /*49a0*/  HMMA.16816.F32.BF16 R80, R8.reuse, R14, R80 ;  /* 0x0000000e0850723c */ /* 0x040ff00000041850 */
[-C--:B------:R-:W-:Y:S08]  /*49b0*/  HMMA.16816.F32.BF16 R84, R8, R4.reuse, R84 ;  /* 0x000000040854723c */ /* 0x080ff00000041854 */
[C---:B------:R-:W-:Y:S08]  /*49c0*/  HMMA.16816.F32.BF16 R88, R60.reuse, R4, R88 ;  /* 0x000000043c58723c */ /* 0x040ff00000041858 */
[-C--:B------:R-:W-:Y:S08]  /*49d0*/  HMMA.16816.F32.BF16 R92, R60, R6.reuse, R92 ;  /* 0x000000063c5c723c */ /* 0x080ff0000004185c */
[----:B------:R-:W-:Y:S08]  /*49e0*/  HMMA.16816.F32.BF16 R96, R8, R6, R96 ;  /* 0x000000060860723c */ /* 0x000ff00000041860 */
[-C--:B---3--:R-:W-:Y:S08]  /*49f0*/  HMMA.16816.F32.BF16 R68, R16, R56.reuse, R68 ;  /* 0x000000381044723c */ /* 0x088ff00000041844 */
[C---:B----4-:R-:W-:Y:S08]  /*4a00*/  HMMA.16816.F32.BF16 R72, R64.reuse, R56, R72 ;  /* 0x000000384048723c */ /* 0x050ff00000041848 */
[-C--:B------:R-:W-:Y:S08]  /*4a10*/  HMMA.16816.F32.BF16 R76, R64, R58.reuse, R76 ;  /* 0x0000003a404c723c */ /* 0x080ff0000004184c */
[C---:B------:R-:W-:Y:S08]  /*4a20*/  HMMA.16816.F32.BF16 R80, R16.reuse, R58, R80 ;  /* 0x0000003a1050723c */ /* 0x040ff00000041850 */
[-C--:B------:R-:W-:Y:S08]  /*4a30*/  HMMA.16816.F32.BF16 R84, R16, R52.reuse, R84 ;  /* 0x000000341054723c */ /* 0x080ff00000041854 */
[C---:B------:R-:W-:Y:S08]  /*4a40*/  HMMA.16816.F32.BF16 R88, R64.reuse, R52, R88 ;  /* 0x000000344058723c */ /* 0x040ff00000041858 */
[-C--:B------:R-:W-:Y:S08]  /*4a50*/  HMMA.16816.F32.BF16 R92, R64, R54.reuse, R92 ;  /* 0x00000036405c723c */ /* 0x080ff0000004185c */
[----:B------:R-:W-:Y:S01]  /*4a60*/  HMMA.16816.F32.BF16 R96, R16, R54, R96 ;  /* 0x000000361060723c */ /* 0x000fe20000041860 */
[----:B------:R-:W-:-:S07]  /*4a70*/  @P2 BRA `(.L_x_9) ;  /* 0xffffdd8000002947 */ /* 0x000fce000383ffff */
[----:B------:R-:W-:Y:S01]  /*4a80*/  BAR.SYNC.DEFER_BLOCKING 0x0 ;  /* 0x0000000000007b1d */ /* 0x000fe20000010000 */
[----:B------:R-:W-:Y:S01]  /*4a90*/  FMUL.FTZ R68, R68, c[0x0][0x2e0] ;  /* 0x0000b80044447a20 */ /* 0x000fe20000410000 */
[----:B------:R-:W-:Y:S01]  /*4aa0*/  F2FP.BF16.PACK_AB R20, R21, R20 ;  /* 0x000000141514723e */ /* 0x000fe200000010ff */
        /* <DEDUP_REMOVED lines=23> */
[----:B------:R-:W-:Y:S01]  /*4c20*/  STS [R247], R16 ;  /* 0x00000010f7007388 */ /* 0x000fe20000000800 */
[----:B------:R-:W-:Y:S01]  /*4c30*/  FMUL.FTZ R10, R77, c[0x0][0x2e0] ;  /* 0x0000b8004d0a7a20 */ /* 0x000fe20000410000 */
[----:B------:R-:W-:Y:S01]  /*4c40*/  F2FP.BF16.PACK_AB R13, R13, R74 ;  /* 0x0000004a0d0d723e */ /* 0x000fe200000010ff */
[----:B------:R-:W-:Y:S01]  /*4c50*/  FMUL.FTZ R78, R78, c[0x0][0x2e0] ;  /* 0x0000b8004e4e7a20 */ /* 0x000fe20000410000 */
[----:B------:R-:W-:Y:S01]  /*4c60*/  STS [R247+0x400], R15 ;  /* 0x0004000ff7007388 */ /* 0x000fe20000000800 */
        /* <DEDUP_REMOVED lines=33> */
[----:B------:R-:W-:-:S02]  /*4e80*/  F2FP.BF16.PACK_AB R2, R2, R92 ;  /* 0x0000005c0202723e */ /* 0x000fc400000010ff */
[----:B------:R-:W-:Y:S01]  /*4e90*/  STS [R248+0x2000], R4 ;  /* 0x00200004f8007388 */ /* 0x000fe20000000800 */
[----:B------:R-:W-:Y:S02]  /*4ea0*/  F2FP.BF16.PACK_AB R30, R31, R30 ;  /* 0x0000001e1f1e723e */ /* 0x000fe400000010ff */
[----:B------:R-:W-:Y:S01]  /*4eb0*/  F2FP.BF16.PACK_AB R0, R0, R94 ;  /* 0x0000005e0000723e */ /* 0x000fe200000010ff */
[----:B------:R-:W-:Y:S01]  /*4ec0*/  STS [R248+0x2400], R3 ;  /* 0x00240003f8007388 */ /* 0x000fe20000000800 */
[----:B------:R-:W-:Y:S02]  /*4ed0*/  F2FP.BF16.PACK_AB R36, R37, R36 ;  /* 0x000000242524723e */ /* 0x000fe400000010ff */
[----:B------:R-:W-:Y:S01]  /*4ee0*/  F2FP.BF16.PACK_AB R38, R39, R38 ;  /* 0x000000262726723e */ /* 0x000fe200000010ff */
[----:B------:R-:W-:Y:S01]  /*4ef0*/  STS [R247+0x3000], R6 ;  /* 0x00300006f7007388 */ /* 0x000fe20000000800 */
[----:B------:R-:W-:Y:S02]  /*4f00*/  F2FP.BF16.PACK_AB R48, R49, R48 ;  /* 0x000000303130723e */ /* 0x000fe400000010ff */
[----:B------:R-:W-:Y:S01]  /*4f10*/  F2FP.BF16.PACK_AB R50, R51, R50 ;  /* 0x000000323332723e */ /* 0x000fe200000010ff */
[----:B------:R-:W-:Y:S01]  /*4f20*/  STS [R247+0x3400], R5 ;  /* 0x00340005f7007388 */ /* 0x000fe20000000800 */
[----:B------:R-:W-:-:S02]  /*4f30*/  F2FP.BF16.PACK_AB R40, R41, R40 ;  /* 0x000000282928723e */ /* 0x000fc400000010ff */
[----:B------:R-:W-:Y:S01]  /*4f40*/  F2FP.BF16.PACK_AB R42, R43, R42 ;  /* 0x0000002a2b2a723e */ /* 0x000fe200000010ff */
[----:B------:R-:W-:Y:S01]  /*4f50*/  STS [R248+0x3000], R2 ;  /* 0x00300002f8007388 */ /* 0x000fe20000000800 */
[----:B------:R-:W-:Y:S02]  /*4f60*/  F2FP.BF16.PACK_AB R44, R45, R44 ;  /* 0x0000002c2d2c723e */ /* 0x000fe400000010ff */
[----:B------:R-:W-:Y:S01]  /*4f70*/  F2FP.BF16.PACK_AB R46, R47, R46 ;  /* 0x0000002e2f2e723e */ /* 0x000fe200000010ff */
[----:B------:R1:W-:Y:S01]  /*4f80*/  STS [R248+0x3400], R0 ;  /* 0x00340000f8007388 */ /* 0x0003e20000000800 */
[----:B------:R-:W-:-:S03]  /*4f90*/  ISETP.NE.AND P0, PT, R250, -0x1, PT ;  /* 0xfffffffffa00780c */ /* 0x000fc60003f05270 */
[----:B------:R2:W-:Y:S04]  /*4fa0*/  STS [R247+0x4000], R20 ;  /* 0x00400014f7007388 */ /* 0x0005e80000000800 */
[----:B------:R2:W-:Y:S04]  /*4fb0*/  STS [R247+0x4400], R22 ;  /* 0x00440016f7007388 */ /* 0x0005e80000000800 */
[----:B------:R2:W-:Y:S04]  /*4fc0*/  STS [R248+0x4000], R32 ;  /* 0x00400020f8007388 */ /* 0x0005e80000000800 */
[----:B------:R2:W-:Y:S04]  /*4fd0*/  STS [R248+0x4400], R34 ;  /* 0x00440022f8007388 */ /* 0x0005e80000000800 */
[----:B------:R2:W-:Y:S04]  /*4fe0*/  STS [R247+0x5000], R24 ;  /* 0x00500018f7007388 */ /* 0x0005e80000000800 */
[----:B------:R2:W-:Y:S01]  /*4ff0*/  STS [R247+0x5400], R26 ;  /* 0x0054001af7007388 */ /* 0x0005e20000000800 */
[----:B-1----:R-:W-:-:S03]  /*5000*/  @P0 IADD3 R0, R237, R250, RZ ;  /* 0x000000faed000210 */ /* 0x002fc60007ffe0ff */
[----:B------:R2:W-:Y:S02]  /*5010*/  STS [R248+0x5000], R28 ;  /* 0x0050001cf8007388 */ /* 0x0005e40000000800 */
[C---:B------:R-:W-:Y:S02]  /*5020*/  @P0 IMAD.WIDE.U32 R2, R0.reuse, c[0x0][0x3a0], RZ ;  /* 0x0000e80000020a25 */ /* 0x040fe400078e00ff */
[----:B------:R2:W-:Y:S02]  /*5030*/  STS [R248+0x5400], R30 ;  /* 0x0054001ef8007388 */ /* 0x0005e40000000800 */
[----:B------:R-:W-:Y:S01]  /*5040*/  @P0 IMAD R8, R0, c[0x0][0x3a4], R3 ;  /* 0x0000e90000080a24 */ /* 0x000fe200078e0203 */
[----:B------:R-:W-:Y:S01]  /*5050*/  @P0 MOV R7, R2 ;  /* 0x0000000200070202 */ /* 0x000fe20000000f00 */
[----:B------:R-:W1:Y:S04]  /*5060*/  S2R R168, SR_CTAID.Y ;  /* 0x0000000000a87919 */ /* 0x000e680000002600 */
[----:B------:R2:W-:Y:S04]  /*5070*/  STS [R247+0x6000], R36 ;  /* 0x00600024f7007388 */ /* 0x0005e80000000800 */
[----:B------:R2:W-:Y:S04]  /*5080*/  STS [R247+0x6400], R38 ;  /* 0x00640026f7007388 */ /* 0x0005e80000000800 */
[----:B------:R2:W-:Y:S04]  /*5090*/  STS [R248+0x6000], R48 ;  /* 0x00600030f8007388 */ /* 0x0005e80000000800 */
[----:B------:R2:W-:Y:S04]  /*50a0*/  STS [R248+0x6400], R50 ;  /* 0x00640032f8007388 */ /* 0x0005e80000000800 */
[----:B------:R2:W-:Y:S04]  /*50b0*/  STS [R247+0x7000], R40 ;  /* 0x00700028f7007388 */ /* 0x0005e80000000800 */
[----:B------:R2:W-:Y:S01]  /*50c0*/  STS [R247+0x7400], R42 ;  /* 0x0074002af7007388 */ /* 0x0005e20000000800 */
[----:B-1----:R-:W-:-:S03]  /*50d0*/  SHF.R.S32.HI R5, RZ, 0x1f, R168 ;  /* 0x0000001fff057819 */ /* 0x002fc600000114a8 */
[----:B------:R2:W-:Y:S04]  /*50e0*/  STS [R248+0x7000], R44 ;  /* 0x0070002cf8007388 */ /* 0x0005e80000000800 */
[----:B------:R2:W-:Y:S01]  /*50f0*/  STS [R248+0x7400], R46 ;  /* 0x0074002ef8007388 */ /* 0x0005e20000000800 */
[----:B------:R-:W-:Y:S05]  /*5100*/  @P0 BRA `(.L_x_10) ;  /* 0x000000a000000947 */ /* 0x000fea0003800000 */
[----:B------:R-:W-:Y:S01]  /*5110*/  SHF.R.S32.HI R0, RZ, 0x1f, R237 ;  /* 0x0000001fff007819 */ /* 0x000fe200000114ed */
[----:B------:R-:W-:-:S04]  /*5120*/  IMAD.WIDE.U32 R2, R237, c[0x0][0x3a0], RZ ;  /* 0x0000e800ed027a25 */ /* 0x000fc800078e00ff */
[----:B------:R-:W-:Y:S02]  /*5130*/  IMAD R0, R0, c[0x0][0x3a0], RZ ;  /* 0x0000e80000007a24 */ /* 0x000fe400078e02ff */
[----:B------:R-:W-:Y:S02]  /*5140*/  IMAD R4, R5, c[0x0][0x388], RZ ;  /* 0x0000e20005047a24 */ /* 0x000fe400078e02ff */
[----:B------:R-:W-:-:S05]  /*5150*/  IMAD R0, R237, c[0x0][0x3a4], R0 ;  /* 0x0000e900ed007a24 */ /* 0x000fca00078e0200 */
[----:B------:R-:W-:Y:S01]  /*5160*/  IADD3 R3, R3, R0, RZ ;  /* 0x0000000003037210 */ /* 0x000fe20007ffe0ff */
[----:B------:R-:W-:-:S04]  /*5170*/  IMAD R0, R168, c[0x0][0x38c], R4 ;  /* 0x0000e300a8007a24 */ /* 0x000fc800078e0204 */
[----:B------:R-:W-:-:S05]  /*5180*/  IMAD.WIDE.U32 R2, R168, c[0x0][0x388], R2 ;  /* 0x0000e200a8027a25 */ /* 0x000fca00078e0002 */
[----:B------:R-:W-:Y:S02]  /*5190*/  IADD3 R8, R3, R0, RZ ;  /* 0x0000000003087210 */ /* 0x000fe40007ffe0ff */
[----:B------:R-:W-:Y:S02]  /*51a0*/  MOV R7, R2 ;  /* 0x0000000200077202 */ /* 0x000fe40000000f00 */
.L_x_10:
[----:B------:R-:W-:-:S05]  /*51b0*/  @P0 IADD3 R0, R237, R250, RZ ;  /* 0x000000faed000210 */ /* 0x000fca0007ffe0ff */
[----:B------:R-:W-:-:S04]  /*51c0*/  @P0 IMAD.WIDE.U32 R2, R0, c[0x0][0x3a8], RZ ;  /* 0x0000ea0000020a25 */ /* 0x000fc800078e00ff */
[----:B--2---:R-:W-:Y:S01]  /*51d0*/  @P0 IMAD R22, R0, c[0x0][0x3ac], R3 ;  /* 0x0000eb0000160a24 */ /* 0x004fe200078e0203 */
[----:B------:R-:W-:Y:S01]  /*51e0*/  @P0 MOV R21, R2 ;  /* 0x0000000200150202 */ /* 0x000fe20000000f00 */
        /* <DEDUP_REMOVED lines=11> */
.L_x_11:
[----:B------:R-:W2:Y:S01]  /*52a0*/  LDL.64 R4, [R1] ;  /* 0x0000000001047983 */ /* 0x000ea20000100a00 */
[C---:B------:R-:W-:Y:S01]  /*52b0*/  SHF.L.U32 R0, R239.reuse, 0x6, RZ ;  /* 0x00000006ef007819 */ /* 0x040fe200000006ff */
[----:B------:R-:W-:Y:S01]  /*52c0*/  IMAD R11, R239, -0x40, R212 ;  /* 0xffffffc0ef0b7824 */ /* 0x000fe200078e02d4 */
[----:B------:R-:W-:Y:S01]  /*52d0*/  BSSY B0, `(.L_x_12) ;  /* 0x0000025000007945 */ /* 0x000fe20003800000 */
[----:B------:R-:W-:Y:S01]  /*52e0*/  BAR.SYNC.DEFER_BLOCKING 0x0 ;  /* 0x0000000000007b1d */ /* 0x000fe20000010000 */
[----:B------:R-:W-:Y:S02]  /*52f0*/  SHF.R.S32.HI R20, RZ, 0x1f, R0 ;  /* 0x0000001fff147819 */ /* 0x000fe40000011400 */
[----:B------:R-:W-:Y:S02]  /*5300*/  ISETP.GE.AND P2, PT, R238, R11, PT ;  /* 0x0000000bee00720c */ /* 0x000fe40003f46270 */
[----:B------:R-:W-:Y:S01]  /*5310*/  SHF.R.S32.HI R48, RZ, 0x1f, R238 ;  /* 0x0000001fff307819 */ /* 0x000fe200000114ee */
[----:B------:R-:W1:Y:S01]  /*5320*/  S2R R49, SR_CTAID.Z ;  /* 0x0000000000317919 */ /* 0x000e620000002700 */
[----:B------:R-:W-:-:S04]  /*5330*/  IMAD R6, R20, c[0x0][0x3a0], RZ ;  /* 0x0000e80014067a24 */ /* 0x000fc800078e02ff */
[----:B------:R-:W-:Y:S01]  /*5340*/  IMAD R6, R0, c[0x0][0x3a4], R6 ;  /* 0x0000e90000067a24 */ /* 0x000fe200078e0206 */
[----:B------:R3:W4:Y:S04]  /*5350*/  LDS.128 R28, [R214+0xd000] ;  /* 0x00d00000d61c7984 */ /* 0x0007280000000c00 */
[----:B------:R3:W2:Y:S01]  /*5360*/  LDS.128 R24, [R214+0xf000] ;  /* 0x00f00000d6187984 */ /* 0x0006a20000000c00 */
[----:B-1----:R-:W-:-:S03]  /*5370*/  SHF.R.S32.HI R23, RZ, 0x1f, R49 ;  /* 0x0000001fff177819 */ /* 0x002fc60000011431 */
[----:B------:R3:W1:Y:S04]  /*5380*/  LDS.128 R36, [R214+0x10000] ;  /* 0x01000000d6247984 */ /* 0x0006680000000c00 */
[----:B------:R3:W1:Y:S04]  /*5390*/  LDS.128 R44, [R214+0x11000] ;  /* 0x01100000d62c7984 */ /* 0x0006680000000c00 */
[----:B------:R3:W1:Y:S04]  /*53a0*/  LDS.128 R32, [R214+0x12000] ;  /* 0x01200000d6207984 */ /* 0x0006680000000c00 */
[----:B------:R3:W1:Y:S01]  /*53b0*/  LDS.128 R40, [R214+0x13000] ;  /* 0x01300000d6287984 */ /* 0x0006620000000c00 */
[----:B--2---:R-:W-:-:S02]  /*53c0*/  SHF.R.S32.HI R3, RZ, 0x1f, R4 ;  /* 0x0000001fff037819 */ /* 0x004fc40000011404 */
[----:B------:R-:W-:-:S05]  /*53d0*/  MOV R2, R4 ;  /* 0x0000000400027202 */ /* 0x000fca0000000f00 */
[----:B------:R-:W-:-:S05]  /*53e0*/  IMAD.WIDE.U32 R4, R0, c[0x0][0x3a0], R2 ;  /* 0x0000e80000047a25 */ /* 0x000fca00078e0002 */
[----:B------:R-:W-:-:S04]  /*53f0*/  IADD3 R4, P0, R7, R4, RZ ;  /* 0x0000000407047210 */ /* 0x000fc80007f1e0ff */
[----:B------:R-:W-:Y:S01]  /*5400*/  IADD3.X R5, R8, R5, R6, P0, !PT ;  /* 0x0000000508057210 */ /* 0x000fe200007fe406 */
[----:B------:R-:W-:-:S04]  /*5410*/  IMAD R6, R23, c[0x0][0x3b8], RZ ;  /* 0x0000ee0017067a24 */ /* 0x000fc800078e02ff */
[C---:B------:R-:W-:Y:S02]  /*5420*/  IMAD R6, R49.reuse, c[0x0][0x3bc], R6 ;  /* 0x0000ef0031067a24 */ /* 0x040fe400078e0206 */
[----:B------:R-:W-:-:S05]  /*5430*/  IMAD.WIDE.U32 R4, R49, c[0x0][0x3b8], R4 ;  /* 0x0000ee0031047a25 */ /* 0x000fca00078e0004 */
[----:B------:R-:W-:Y:S01]  /*5440*/  IADD3 R10, R5, R6, RZ ;  /* 0x00000006050a7210 */ /* 0x000fe20007ffe0ff */
[----:B------:R-:W-:Y:S05]  /*5450*/  @P2 BRA `(.L_x_13) ;  /* 0x000000c000002947 */ /* 0x000fea0003800000 */
[----:B-1-34-:R-:W1:Y:S01]  /*5460*/  LDS.128 R12, [R214+0xc000] ;  /* 0x00c00000d60c7984 */ /* 0x01ae620000000c00 */
[----:B------:R-:W-:Y:S01]  /*5470*/  MOV R6, R4 ;  /* 0x0000000400067202 */ /* 0x000fe20000000f00 */
[----:B------:R-:W-:Y:S01]  /*5480*/  IMAD R8, R48, c[0x0][0x3a0], RZ ;  /* 0x0000e80030087a24 */ /* 0x000fe200078e02ff */
[----:B------:R-:W-:Y:S01]  /*5490*/  MOV R7, R10 ;  /* 0x0000000a00077202 */ /* 0x000fe20000000f00 */
[----:B------:R-:W2:Y:S02]  /*54a0*/  LDS.128 R16, [R214+0xe000] ;  /* 0x00e00000d6107984 */ /* 0x000ea40000000c00 */
[C---:B------:R-:W-:Y:S02]  /*54b0*/  IMAD R8, R238.reuse, c[0x0][0x3a4], R8 ;  /* 0x0000e900ee087a24 */ /* 0x040fe400078e0208 */
[----:B------:R-:W-:-:S05]  /*54c0*/  IMAD.WIDE.U32 R6, R238, c[0x0][0x3a0], R6 ;  /* 0x0000e800ee067a25 */ /* 0x000fca00078e0006 */
[----:B------:R-:W-:Y:S02]  /*54d0*/  IADD3 R7, R7, R8, RZ ;  /* 0x0000000807077210 */ /* 0x000fe40007ffe0ff */
[----:B------:R-:W-:-:S04]  /*54e0*/  LEA R8, P0, R6, c[0x0][0x340], 0x1 ;  /* 0x0000d00006087a11 */ /* 0x000fc800078008ff */
[----:B------:R-:W-:-:S05]  /*54f0*/  LEA.HI.X R9, R6, c[0x0][0x344], R7, 0x1, P0 ;  /* 0x0000d10006097a11 */ /* 0x000fca00000f0c07 */
[----:B-1----:R1:W-:Y:S04]  /*5500*/  STG.E.128 [R8.64], R12 ;  /* 0x0000000c08007986 */ /* 0x0023e8000c101d06 */
[----:B--2---:R1:W-:Y:S02]  /*5510*/  STG.E.128 [R8.64+0x80], R16 ;  /* 0x0000801008007986 */ /* 0x0043e4000c101d06 */
.L_x_13:
[----:B-1-34-:R-:W-:Y:S05]  /*5520*/  BSYNC B0 ;  /* 0x0000000000007941 */ /* 0x01afea0003800000 */
.L_x_12:
[----:B------:R-:W-:Y:S01]  /*5530*/  IADD3 R6, R238, 0x20, RZ ;  /* 0x00000020ee067810 */ /* 0x000fe20007ffe0ff */
[----:B------:R-:W-:Y:S03]  /*5540*/  BSSY B0, `(.L_x_14) ;  /* 0x000000f000007945 */ /* 0x000fe60003800000 */
[----:B------:R-:W-:-:S13]  /*5550*/  ISETP.GE.AND P1, PT, R6, R11, PT ;  /* 0x0000000b0600720c */ /* 0x000fda0003f26270 */
[----:B------:R-:W-:Y:S05]  /*5560*/  @P1 BRA `(.L_x_15) ;  /* 0x000000c000001947 */ /* 0x000fea0003800000 */
[----:B------:R-:W-:Y:S02]  /*5570*/  IADD3 R5, P0, R238, 0x20, RZ ;  /* 0x00000020ee057810 */ /* 0x000fe40007f1e0ff */
[----:B------:R-:W-:-:S03]  /*5580*/  MOV R7, R10 ;  /* 0x0000000a00077202 */ /* 0x000fc60000000f00 */
[----:B------:R-:W-:-:S04]  /*5590*/  IMAD.X R6, RZ, RZ, R48, P0 ;  /* 0x000000ffff067224 */ /* 0x000fc800000e0630 */
[----:B------:R-:W-:Y:S02]  /*55a0*/  IMAD R8, R6, c[0x0][0x3a0], RZ ;  /* 0x0000e80006087a24 */ /* 0x000fe400078e02ff */
[----:B------:R-:W-:-:S04]  /*55b0*/  IMAD.MOV.U32 R6, RZ, RZ, R4 ;  /* 0x000000ffff067224 */ /* 0x000fc800078e0004 */
[----:B------:R-:W-:-:S04]  /*55c0*/  IMAD.WIDE.U32 R6, R5, c[0x0][0x3a0], R6 ;  /* 0x0000e80005067a25 */ /* 0x000fc800078e0006 */
[----:B------:R-:W-:Y:S01]  /*55d0*/  IMAD R5, R5, c[0x0][0x3a4], R8 ;  /* 0x0000e90005057a24 */ /* 0x000fe200078e0208 */
[----:B------:R-:W-:-:S04]  /*55e0*/  LEA R4, P0, R6, c[0x0][0x340], 0x1 ;  /* 0x0000d00006047a11 */ /* 0x000fc800078008ff */
[----:B------:R-:W-:-:S04]  /*55f0*/  IADD3 R5, R7, R5, RZ ;  /* 0x0000000507057210 */ /* 0x000fc80007ffe0ff */
[----:B------:R-:W-:-:S05]  /*5600*/  LEA.HI.X R5, R6, c[0x0][0x344], R5, 0x1, P0 ;  /* 0x0000d10006057a11 */ /* 0x000fca00000f0c05 */
[----:B------:R1:W-:Y:S04]  /*5610*/  STG.E.128 [R4.64], R28 ;  /* 0x0000001c04007986 */ /* 0x0003e8000c101d06 */
[----:B------:R1:W-:Y:S02]  /*5620*/  STG.E.128 [R4.64+0x80], R24 ;  /* 0x0000801804007986 */ /* 0x0003e4000c101d06 */
.L_x_15:
[----:B------:R-:W-:Y:S05]  /*5630*/  BSYNC B0 ;  /* 0x0000000000007941 */ /* 0x000fea0003800000 */
.L_x_14:
[----:B------:R-:W-:Y:S01]  /*5640*/  IMAD.WIDE.U32 R2, R0, c[0x0][0x3a8], R2 ;  /* 0x0000ea0000027a25 */ /* 0x000fe200078e0002 */
[----:B------:R-:W-:Y:S03]  /*5650*/  BSSY B0, `(.L_x_16) ;  /* 0x0000014000007945 */ /* 0x000fe60003800000 */
[----:B-1----:R-:W-:Y:S01]  /*5660*/  IMAD R4, R20, c[0x0][0x3a8], RZ ;  /* 0x0000ea0014047a24 */ /* 0x002fe200078e02ff */
[----:B------:R-:W-:-:S03]  /*5670*/  IADD3 R2, P0, R21, R2, RZ ;  /* 0x0000000215027210 */ /* 0x000fc60007f1e0ff */
[----:B------:R-:W-:Y:S02]  /*5680*/  IMAD R0, R0, c[0x0][0x3ac], R4 ;  /* 0x0000eb0000007a24 */ /* 0x000fe400078e0204 */
[----:B------:R-:W-:-:S03]  /*5690*/  IMAD R4, R23, c[0x0][0x3c0], RZ ;  /* 0x0000f00017047a24 */ /* 0x000fc600078e02ff */
[----:B------:R-:W-:Y:S01]  /*56a0*/  IADD3.X R3, R22, R3, R0, P0, !PT ;  /* 0x0000000316037210 */ /* 0x000fe200007fe400 */
[----:B------:R-:W-:-:S04]  /*56b0*/  IMAD R0, R49, c[0x0][0x3c4], R4 ;  /* 0x0000f10031007a24 */ /* 0x000fc800078e0204 */
[----:B------:R-:W-:-:S05]  /*56c0*/  IMAD.WIDE.U32 R2, R49, c[0x0][0x3c0], R2 ;  /* 0x0000f00031027a25 */ /* 0x000fca00078e0002 */
[----:B------:R-:W-:Y:S01]  /*56d0*/  IADD3 R8, R3, R0, RZ ;  /* 0x0000000003087210 */ /* 0x000fe20007ffe0ff */
[----:B------:R-:W-:Y:S05]  /*56e0*/  @P2 BRA `(.L_x_17) ;  /* 0x000000a000002947 */ /* 0x000fea0003800000 */
[----:B------:R-:W-:Y:S01]  /*56f0*/  MOV R4, R2 ;  /* 0x0000000200047202 */ /* 0x000fe20000000f00 */
[----:B------:R-:W-:Y:S01]  /*5700*/  IMAD R0, R48, c[0x0][0x3a8], RZ ;  /* 0x0000ea0030007a24 */ /* 0x000fe200078e02ff */
[----:B------:R-:W-:-:S03]  /*5710*/  MOV R5, R8 ;  /* 0x0000000800057202 */ /* 0x000fc60000000f00 */
[C---:B------:R-:W-:Y:S02]  /*5720*/  IMAD R0, R238.reuse, c[0x0][0x3ac], R0 ;  /* 0x0000eb00ee007a24 */ /* 0x040fe400078e0200 */
[----:B------:R-:W-:-:S05]  /*5730*/  IMAD.WIDE.U32 R4, R238, c[0x0][0x3a8], R4 ;  /* 0x0000ea00ee047a25 */ /* 0x000fca00078e0004 */
[----:B------:R-:W-:Y:S02]  /*5740*/  IADD3 R0, R5, R0, RZ ;  /* 0x0000000005007210 */ /* 0x000fe40007ffe0ff */
[----:B------:R-:W-:-:S04]  /*5750*/  LEA R6, P0, R4, c[0x0][0x348], 0x1 ;  /* 0x0000d20004067a11 */ /* 0x000fc800078008ff */
[----:B------:R-:W-:-:S05]  /*5760*/  LEA.HI.X R7, R4, c[0x0][0x34c], R0, 0x1, P0 ;  /* 0x0000d30004077a11 */ /* 0x000fca00000f0c00 */
[----:B------:R1:W-:Y:S04]  /*5770*/  STG.E.128 [R6.64], R36 ;  /* 0x0000002406007986 */ /* 0x0003e8000c101d06 */
[----:B------:R1:W-:Y:S02]  /*5780*/  STG.E.128 [R6.64+0x80], R32 ;  /* 0x0000802006007986 */ /* 0x0003e4000c101d06 */
.L_x_17:
[----:B------:R-:W-:Y:S05]  /*5790*/  BSYNC B0 ;  /* 0x0000000000007941 */ /* 0x000fea0003800000 */
.L_x_16:
[----:B------:R-:W-:Y:S05]  /*57a0*/  @P1 BRA `(.L_x_18) ;  /* 0x000007e000001947 */ /* 0x000fea0003800000 */
[----:B------:R-:W-:-:S04]  /*57b0*/  IADD3 R0, P0, R238, 0x20, RZ ;  /* 0x00000020ee007810 */ /* 0x000fc80007f1e0ff */
[----:B------:R-:W-:-:S05]  /*57c0*/  IADD3.X R3, RZ, R48, RZ, P0, !PT ;  /* 0x00000030ff037210 */ /* 0x000fca00007fe4ff */
[----:B------:R-:W-:Y:S01]  /*57d0*/  IMAD R4, R3, c[0x0][0x3a8], RZ ;  /* 0x0000ea0003047a24 */ /* 0x000fe200078e02ff */
[----:B------:R-:W-:-:S05]  /*57e0*/  MOV R3, R8 ;  /* 0x0000000800037202 */ /* 0x000fca0000000f00 */
[----:B-1----:R-:W-:-:S04]  /*57f0*/  IMAD.WIDE.U32 R6, R0, c[0x0][0x3a8], R2 ;  /* 0x0000ea0000067a25 */ /* 0x002fc800078e0002 */
[----:B------:R-:W-:Y:S01]  /*5800*/  IMAD R0, R0, c[0x0][0x3ac], R4 ;  /* 0x0000eb0000007a24 */ /* 0x000fe200078e0204 */
[----:B------:R-:W-:-:S04]  /*5810*/  LEA R2, P0, R6, c[0x0][0x348], 0x1 ;  /* 0x0000d20006027a11 */ /* 0x000fc800078008ff */
[----:B------:R-:W-:-:S04]  /*5820*/  IADD3 R0, R7, R0, RZ ;  /* 0x0000000007007210 */ /* 0x000fc80007ffe0ff */
[----:B------:R-:W-:-:S05]  /*5830*/  LEA.HI.X R3, R6, c[0x0][0x34c], R0, 0x1, P0 ;  /* 0x0000d30006037a11 */ /* 0x000fca00000f0c00 */
[----:B------:R1:W-:Y:S04]  /*5840*/  STG.E.128 [R2.64], R44 ;  /* 0x0000002c02007986 */ /* 0x0003e8000c101d06 */
[----:B------:R1:W-:Y:S01]  /*5850*/  STG.E.128 [R2.64+0x80], R40 ;  /* 0x0000802802007986 */ /* 0x0003e2000c101d06 */
[----:B------:R-:W-:Y:S05]  /*5860*/  BRA `(.L_x_18) ;  /* 0x0000072000007947 */ /* 0x000fea0003800000 */
.L_x_6:
[----:B-1----:R-:W1:Y:S01]  /*5870*/  S2R R8, SR_CTAID.Y ;  /* 0x0000000000087919 */ /* 0x002e620000002600 */
[----:B------:R-:W-:-:S13]  /*5880*/  ISETP.NE.AND P0, PT, R250, -0x1, PT ;  /* 0xfffffffffa00780c */ /* 0x000fda0003f05270 */
[----:B------:R-:W-:-:S05]  /*5890*/  @P0 IADD3 R0, R237, R250, RZ ;  /* 0x000000faed000210 */ /* 0x000fca0007ffe0ff */
[----:B------:R-:W-:-:S04]  /*58a0*/  @P0 IMAD.WIDE.U32 R2, R0, c[0x0][0x3a0], RZ ;  /* 0x0000e80000020a25 */ /* 0x000fc800078e00ff */
[----:B------:R-:W-:Y:S01]  /*58b0*/  @P0 IMAD R6, R0, c[0x0][0x3a4], R3 ;  /* 0x0000e90000060a24 */ /* 0x000fe200078e0203 */
[----:B-1----:R-:W-:Y:S02]  /*58c0*/  SHF.R.S32.HI R7, RZ, 0x1f, R8 ;  /* 0x0000001fff077819 */ /* 0x002fe40000011408 */
        /* <DEDUP_REMOVED lines=12> */
.L_x_19:
[----:B------:R-:W-:-:S05]  /*5990*/  @P0 IADD3 R0, R237, R250, RZ ;  /* 0x000000faed000210 */ /* 0x000fca0007ffe0ff */
[----:B------:R-:W-:-:S04]  /*59a0*/  @P0 IMAD.WIDE.U32 R2, R0, c[0x0][0x3a8], RZ ;  /* 0x0000ea0000020a25 */ /* 0x000fc800078e00ff */
[----:B------:R-:W-:Y:S01]  /*59b0*/  @P0 IMAD R12, R0, c[0x0][0x3ac], R3 ;  /* 0x0000eb00000c0a24 */ /* 0x000fe200078e0203 */
        /* <DEDUP_REMOVED lines=12> */
.L_x_20:
[----:B------:R-:W2:Y:S01]  /*5a80*/  LDL.64 R16, [R1] ;  /* 0x0000000001107983 */ /* 0x000ea20000100a00 */
[C---:B------:R-:W-:Y:S01]  /*5a90*/  SHF.L.U32 R0, R239.reuse, 0x6, RZ ;  /* 0x00000006ef007819 */ /* 0x040fe200000006ff */
[----:B------:R-:W-:Y:S01]  /*5aa0*/  IMAD R9, R239, -0x40, R212 ;  /* 0xffffffc0ef097824 */ /* 0x000fe200078e02d4 */
[----:B------:R-:W-:Y:S01]  /*5ab0*/  BSSY B0, `(.L_x_21) ;  /* 0x000001a000007945 */ /* 0x000fe20003800000 */
[----:B------:R-:W1:Y:S01]  /*5ac0*/  S2R R15, SR_CTAID.Z ;  /* 0x00000000000f7919 */ /* 0x000e620000002700 */
[----:B------:R-:W-:Y:S02]  /*5ad0*/  SHF.R.S32.HI R10, RZ, 0x1f, R0 ;  /* 0x0000001fff0a7819 */ /* 0x000fe40000011400 */
[----:B------:R-:W-:Y:S02]  /*5ae0*/  ISETP.GE.AND P2, PT, R238, R9, PT ;  /* 0x00000009ee00720c */ /* 0x000fe40003f46270 */
[----:B------:R-:W-:Y:S01]  /*5af0*/  SHF.R.S32.HI R14, RZ, 0x1f, R238 ;  /* 0x0000001fff0e7819 */ /* 0x000fe200000114ee */
[----:B------:R-:W-:-:S04]  /*5b00*/  IMAD R4, R10, c[0x0][0x3a0], RZ ;  /* 0x0000e8000a047a24 */ /* 0x000fc800078e02ff */
[----:B------:R-:W-:Y:S01]  /*5b10*/  IMAD R4, R0, c[0x0][0x3a4], R4 ;  /* 0x0000e90000047a24 */ /* 0x000fe200078e0204 */
[----:B-1----:R-:W-:-:S05]  /*5b20*/  SHF.R.S32.HI R13, RZ, 0x1f, R15 ;  /* 0x0000001fff0d7819 */ /* 0x002fca000001140f */
[----:B------:R-:W-:-:S04]  /*5b30*/  IMAD R8, R13, c[0x0][0x3b8], RZ ;  /* 0x0000ee000d087a24 */ /* 0x000fc800078e02ff */
[----:B------:R-:W-:Y:S02]  /*5b40*/  IMAD R8, R15, c[0x0][0x3bc], R8 ;  /* 0x0000ef000f087a24 */ /* 0x000fe400078e0208 */
[----:B--2---:R-:W-:-:S05]  /*5b50*/  IMAD.WIDE.U32 R2, R0, c[0x0][0x3a0], R16 ;  /* 0x0000e80000027a25 */ /* 0x004fca00078e0010 */
[----:B------:R-:W-:-:S04]  /*5b60*/  IADD3 R2, P0, R5, R2, RZ ;  /* 0x0000000205027210 */ /* 0x000fc80007f1e0ff */
[----:B------:R-:W-:-:S05]  /*5b70*/  IADD3.X R3, R6, R3, R4, P0, !PT ;  /* 0x0000000306037210 */ /* 0x000fca00007fe404 */
        /* <DEDUP_REMOVED lines=11> */
[----:B------:R1:W-:Y:S04]  /*5c30*/  STG.E.128 [R6.64], RZ ;  /* 0x000000ff06007986 */ /* 0x0003e8000c101d06 */
[----:B------:R1:W-:Y:S02]  /*5c40*/  STG.E.128 [R6.64+0x80], RZ ;  /* 0x000080ff06007986 */ /* 0x0003e4000c101d06 */
.L_x_22:
[----:B------:R-:W-:Y:S05]  /*5c50*/  BSYNC B0 ;  /* 0x0000000000007941 */ /* 0x000fea0003800000 */
.L_x_21:
[----:B------:R-:W-:Y:S01]  /*5c60*/  IADD3 R4, R238, 0x20, RZ ;  /* 0x00000020ee047810 */ /* 0x000fe20007ffe0ff */
[----:B------:R-:W-:Y:S03]  /*5c70*/  BSSY B0, `(.L_x_23) ;  /* 0x000000f000007945 */ /* 0x000fe60003800000 */
[----:B------:R-:W-:-:S13]  /*5c80*/  ISETP.GE.AND P1, PT, R4, R9, PT ;  /* 0x000000090400720c */ /* 0x000fda0003f26270 */
[----:B------:R-:W-:Y:S05]  /*5c90*/  @P1 BRA `(.L_x_24) ;  /* 0x000000c000001947 */ /* 0x000fea0003800000 */
[----:B------:R-:W-:Y:S01]  /*5ca0*/  IADD3 R3, P0, R238, 0x20, RZ ;  /* 0x00000020ee037810 */ /* 0x000fe20007f1e0ff */
[----:B------:R-:W-:Y:S01]  /*5cb0*/  IMAD.MOV.U32 R9, RZ, RZ, R8 ;  /* 0x000000ffff097224 */ /* 0x000fe200078e0008 */
[----:B------:R-:W-:-:S03]  /*5cc0*/  MOV R8, R2 ;  /* 0x0000000200087202 */ /* 0x000fc60000000f00 */
[----:B------:R-:W-:Y:S02]  /*5cd0*/  IMAD.X R4, RZ, RZ, R14, P0 ;  /* 0x000000ffff047224 */ /* 0x000fe400000e060e */
[----:B------:R-:W-:-:S04]  /*5ce0*/  IMAD.WIDE.U32 R8, R3, c[0x0][0x3a0], R8 ;  /* 0x0000e80003087a25 */ /* 0x000fc800078e0008 */
[----:B------:R-:W-:Y:S01]  /*5cf0*/  IMAD R4, R4, c[0x0][0x3a0], RZ ;  /* 0x0000e80004047a24 */ /* 0x000fe200078e02ff */
[----:B------:R-:W-:-:S03]  /*5d00*/  LEA R2, P0, R8, c[0x0][0x340], 0x1 ;  /* 0x0000d00008027a11 */ /* 0x000fc600078008ff */
[----:B------:R-:W-:-:S05]  /*5d10*/  IMAD R3, R3, c[0x0][0x3a4], R4 ;  /* 0x0000e90003037a24 */ /* 0x000fca00078e0204 */
[----:B------:R-:W-:-:S04]  /*5d20*/  IADD3 R3, R3, R9, RZ ;  /* 0x0000000903037210 */ /* 0x000fc80007ffe0ff */
[----:B------:R-:W-:-:S05]  /*5d30*/  LEA.HI.X R3, R8, c[0x0][0x344], R3, 0x1, P0 ;  /* 0x0000d10008037a11 */ /* 0x000fca00000f0c03 */
[----:B------:R2:W-:Y:S04]  /*5d40*/  STG.E.128 [R2.64], RZ ;  /* 0x000000ff02007986 */ /* 0x0005e8000c101d06 */
[----:B------:R2:W-:Y:S02]  /*5d50*/  STG.E.128 [R2.64+0x80], RZ ;  /* 0x000080ff02007986 */ /* 0x0005e4000c101d06 */
.L_x_24:
[----:B------:R-:W-:Y:S05]  /*5d60*/  BSYNC B0 ;  /* 0x0000000000007941 */ /* 0x000fea0003800000 */
.L_x_23:
[----:B--2---:R-:W-:Y:S01]  /*5d70*/  IMAD.WIDE.U32 R2, R0, c[0x0][0x3a8], R16 ;  /* 0x0000ea0000027a25 */ /* 0x004fe200078e0010 */
[----:B------:R-:W-:Y:S03]  /*5d80*/  BSSY B0, `(.L_x_25) ;  /* 0x0000014000007945 */ /* 0x000fe60003800000 */
[----:B------:R-:W-:Y:S01]  /*5d90*/  IMAD R4, R10, c[0x0][0x3a8], RZ ;  /* 0x0000ea000a047a24 */ /* 0x000fe200078e02ff */
[----:B------:R-:W-:Y:S01]  /*5da0*/  IADD3 R2, P0, R11, R2, RZ ;  /* 0x000000020b027210 */ /* 0x000fe20007f1e0ff */
[----:B------:R-:W-:-:S02]  /*5db0*/  IMAD R8, R13, c[0x0][0x3c0], RZ ;  /* 0x0000f0000d087a24 */ /* 0x000fc400078e02ff */
[----:B------:R-:W-:Y:S02]  /*5dc0*/  IMAD R4, R0, c[0x0][0x3ac], R4 ;  /* 0x0000eb0000047a24 */ /* 0x000fe400078e0204 */
[----:B------:R-:W-:-:S03]  /*5dd0*/  IMAD R8, R15, c[0x0][0x3c4], R8 ;  /* 0x0000f1000f087a24 */ /* 0x000fc600078e0208 */
        /* <DEDUP_REMOVED lines=10> */
[----:B-1----:R-:W-:-:S04]  /*5e80*/  LEA R6, P0, R4, c[0x0][0x348], 0x1 ;  /* 0x0000d20004067a11 */ /* 0x002fc800078008ff */
[----:B------:R-:W-:-:S05]  /*5e90*/  LEA.HI.X R7, R4, c[0x0][0x34c], R0, 0x1, P0 ;  /* 0x0000d30004077a11 */ /* 0x000fca00000f0c00 */
[----:B------:R1:W-:Y:S04]  /*5ea0*/  STG.E.128 [R6.64], RZ ;  /* 0x000000ff06007986 */ /* 0x0003e8000c101d06 */
[----:B------:R1:W-:Y:S02]  /*5eb0*/  STG.E.128 [R6.64+0x80], RZ ;  /* 0x000080ff06007986 */ /* 0x0003e4000c101d06 */
.L_x_26:
[----:B------:R-:W-:Y:S05]  /*5ec0*/  BSYNC B0 ;  /* 0x0000000000007941 */ /* 0x000fea0003800000 */
.L_x_25:
        /* <DEDUP_REMOVED lines=10> */
[----:B------:R1:W-:Y:S04]  /*5f70*/  STG.E.128 [R2.64], RZ ;  /* 0x000000ff02007986 */ /* 0x0003e8000c101d06 */
[----:B------:R1:W-:Y:S02]  /*5f80*/  STG.E.128 [R2.64+0x80], RZ ;  /* 0x000080ff02007986 */ /* 0x0003e4000c101d06 */
.L_x_18:
[----:B------:R-:W-:Y:S05]  /*5f90*/  BSYNC B1 ;  /* 0x0000000000017941 */ /* 0x000fea0003800000 */
.L_x_1:
[----:B------:R-:W-:-:S04]  /*5fa0*/  IADD3 R239, R239, c[0x0][0xc], RZ ;  /* 0x00000300efef7a10 */ /* 0x000fc80007ffe0ff */
[----:B------:R-:W-:-:S13]  /*5fb0*/  ISETP.GE.AND P0, PT, R239, UR4, PT ;  /* 0x00000004ef007c0c */ /* 0x000fda000bf06270 */
[----:B------:R-:W-:Y:S01]  /*5fc0*/  @P0 CALL.REL.NOINC `(.L_x_27) ;  /* 0x0000001000000944 */ /* 0x000fe20003c00000 */
[----:B------:R-:W-:Y:S05]  /*5fd0*/  BRA `(.L_x_28) ;  /* 0xffffa8d000007947 */ /* 0x000fea000383ffff */
.L_x_27:
[----:B------:R-:W-:Y:S05]  /*5fe0*/  EXIT ;  /* 0x000000000000794d */ /* 0x000fea0003800000 */
.L_x_29:
[----:B------:R-:W-:-:S00]  /*5ff0*/  BRA `(.L_x_29) ;  /* 0xfffffff000007947 */ /* 0x000fc0000383ffff */
[----:B------:R-:W-:-:S00]  /*6000*/  NOP ;  /* 0x0000000000007918 */ /* 0x000fc00000000000 */
[----:B------:R-:W-:-:S00]  /*6010*/  NOP ;  /* 0x0000000000007918 */ /* 0x000fc00000000000 */
[----:B------:R-:W-:-:S00]  /*6020*/  NOP ;  /* 0x0000000000007918 */ /* 0x000fc00000000000 */
[----:B------:R-:W-:-:S00]  /*6030*/  NOP ;  /* 0x0000000000007918 */ /* 0x000fc00000000000 */
[----:B------:R-:W-:-:S00]  /*6040*/  NOP ;  /* 0x0000000000007918 */ /* 0x000fc00000000000 */
[----:B------:R-:W-:-:S00]  /*6050*/  NOP ;  /* 0x0000000000007918 */ /* 0x000fc00000000000 */
[----:B------:R-:W-:-:S00]  /*6060*/  NOP ;  /* 0x0000000000007918 */ /* 0x000fc00000000000 */
[----:B------:R-:W-:-:S00]  /*6070*/  NOP ;  /* 0x0000000000007918 */ /* 0x000fc00000000000 */
.L_x_2046:


//--------------------- .text._ZN5flash44flash_bwd_dq_dk_dv_loop_seqk_parallel_kernelI23Flash_bwd_kernel_traitsILi128ELi64ELi64ELi8ELi4ELi2ELi2ELb1ELb0EN7cutlass10bfloat16_tE19Flash_kernel_traitsILi128ELi64ELi64ELi8ES3_EELb0ELb0ELb0ELb0ELb0ELb0ELb0EEEvNS_16Flash_bwd_paramsE --------------------------
	.section	.text._ZN5flash44flash_bwd_dq_dk_dv_loop_seqk_parallel_kernelI23Flash_bwd_kernel_traitsILi128ELi64ELi64ELi8ELi4ELi2ELi2ELb1ELb0EN7cutlass10bfloat16_tE19Flash_kernel_traitsILi128ELi64ELi64ELi8ES3_EELb0ELb0ELb0ELb0ELb0ELb0ELb0EEEvNS_16Flash_bwd_paramsE,"ax",@progbits
	.sectioninfo	@"SHI_REGISTERS=255"
	.align	128
        .global         _ZN5flash44flash_bwd_dq_dk_dv_loop_seqk_parallel_kernelI23Flash_bwd_kernel_traitsILi128ELi64ELi64ELi8ELi4ELi2ELi2ELb1ELb0EN7cutlass10bfloat16_tE19Flash_kernel_traitsILi128ELi64ELi64ELi8ES3_EELb0ELb0ELb0ELb0ELb0ELb0ELb0EEEvNS_16Flash_bwd_paramsE
        .type           _ZN5flash44flash_bwd_dq_dk_dv_loop_seqk_parallel_kernelI23Flash_bwd_kernel_traitsILi128ELi64ELi64ELi8ELi4ELi2ELi2ELb1ELb0EN7cutlass10bfloat16_tE19Flash_kernel_traitsILi128ELi64ELi64ELi8ES3_EELb0ELb0ELb0ELb0ELb0ELb0ELb0EEEvNS_16Flash_bwd_paramsE,@function
        .size           _ZN5flash44flash_bwd_dq_dk_dv_loop_seqk_parallel_kernelI23Flash_bwd_kernel_traitsILi128ELi64ELi64ELi8ELi4ELi2ELi2ELb1ELb0EN7cutlass10bfloat16_tE19Flash_kernel_traitsILi128ELi64ELi64ELi8ES3_EELb0ELb0ELb0ELb0ELb0ELb0ELb0EEEvNS_16Flash_bwd_paramsE,(.L_x_2047 - _ZN5flash44flash_bwd_dq_dk_dv_loop_seqk_parallel_kernelI23Flash_bwd_kernel_traitsILi128ELi64ELi64ELi8ELi4ELi2ELi2ELb1ELb0EN7cutlass10bfloat16_tE19Flash_kernel_traitsILi128ELi64ELi64ELi8ES3_EELb0ELb0ELb0ELb0ELb0ELb0ELb0EEEvNS_16Flash_bwd_paramsE)
        .other          _ZN5flash44flash_bwd_dq_dk_dv_loop_seqk_parallel_kernelI23Flash_bwd_kernel_traitsILi128ELi64ELi64ELi8ELi4ELi2ELi2ELb1ELb0EN7cutlass10bfloat16_tE19Flash_kernel_traitsILi128ELi64ELi64ELi8ES3_EELb0ELb0ELb0ELb0ELb0ELb0ELb0EEEvNS_16Flash_bwd_paramsE,@"STO_CUDA_ENTRY STV_DEFAULT"
_ZN5flash44flash_bwd_dq_dk_dv_loop_seqk_parallel_kernelI23Flash_bwd_kernel_traitsILi128ELi64ELi64ELi8ELi4ELi2ELi2ELb1ELb0EN7cutlass10bfloat16_tE19Flash_kernel_traitsILi128ELi64ELi64ELi8ES3_EELb0ELb0ELb0ELb0ELb0ELb0ELb0EEEvNS_16Flash_bwd_paramsE:
.text._ZN5flash44flash_bwd_dq_dk_dv_loop_seqk_parallel_kernelI23Flash_bwd_kernel_traitsILi128ELi64ELi64ELi8ELi4ELi2ELi2ELb1ELb0EN7cutlass10bfloat16_tE19Flash_kernel_traitsILi128ELi64ELi64ELi8ES3_EELb0ELb0ELb0ELb0ELb0ELb0ELb0EEEvNS_16Flash_bwd_paramsE:
        /* <DEDUP_REMOVED lines=13> */
[----:B-1----:R-:W-:-:S04]  /*00d0*/  SHF.R.S32.HI R13, RZ, 0x1f, R10 ;  /* 0x0000001fff0d7819 */ /* 0x002fc8000001140a */
[CC--:B------:R-:W-:Y:S02]  /*00e0*/  LEA.HI R6, R13.reuse, R10.reuse, RZ, 0x4 ;  /* 0x0000000a0d067211 */ /* 0x0c0fe400078f20ff */
[CC--:B------:R-:W-:Y:S02]  /*00f0*/  LEA.HI R16, R13.reuse, R10.reuse, RZ, 0x3 ;  /* 0x0000000a0d107211 */ /* 0x0c0fe400078f18ff */
[----:B------:R-:W-:Y:S02]  /*0100*/  SHF.R.S32.HI R5, RZ, 0x4, R6 ;  /* 0x00000004ff057819 */ /* 0x000fe40000011406 */
[----:B------:R-:W-:Y:S02]  /*0110*/  LOP3.LUT R0, R16, 0xfffffff8, RZ, 0xc0, !PT ;  /* 0xfffffff810007812 */ /* 0x000fe400078ec0ff */
[----:B------:R-:W-:Y:S02]  /*0120*/  SHF.R.S32.HI R241, RZ, 0x3, R16 ;  /* 0x00000003fff17819 */ /* 0x000fe40000011410 */
[----:B------:R-:W-:Y:S01]  /*0130*/  LEA.HI R15, R13, R10, RZ, 0x2 ;  /* 0x0000000a0d0f7211 */ /* 0x000fe200078f10ff */
[----:B------:R-:W-:Y:S01]  /*0140*/  IMAD.IADD R0, R10, 0x1, -R0 ;  /* 0x000000010a007824 */ /* 0x000fe200078e0a00 */
[----:B------:R-:W-:Y:S01]  /*0150*/  LEA.HI R4, R6, R5, RZ, 0x1 ;  /* 0x0000000506047211 */ /* 0x000fe200078f08ff */
[----:B------:R-:W-:Y:S01]  /*0160*/  IMAD.SHL.U32 R2, R241, 0x40, RZ ;  /* 0x00000040f1027824 */ /* 0x000fe200078e00ff */
[--C-:B------:R-:W-:Y:S01]  /*0170*/  SHF.R.S32.HI R7, RZ, 0x2, R15.reuse ;  /* 0x00000002ff077819 */ /* 0x100fe2000001140f */
[----:B------:R-:W-:Y:S01]  /*0180*/  IMAD.SHL.U32 R218, R0, 0x8, RZ ;  /* 0x0000000800da7824 */ /* 0x000fe200078e00ff */
[----:B------:R-:W-:-:S02]  /*0190*/  SHF.R.S32.HI R3, RZ, 0x1f, R15 ;  /* 0x0000001fff037819 */ /* 0x000fc4000001140f */
[----:B------:R-:W-:Y:S02]  /*01a0*/  LOP3.LUT R4, R4, 0xfffffffe, RZ, 0xc0, !PT ;  /* 0xfffffffe04047812 */ /* 0x000fe400078ec0ff */
[----:B------:R-:W-:Y:S02]  /*01b0*/  LEA.HI R14, R13, R10, RZ, 0x5 ;  /* 0x0000000a0d0e7211 */ /* 0x000fe400078f28ff */
[----:B------:R-:W-:Y:S01]  /*01c0*/  LEA.HI R3, R3, R7, RZ, 0x3 ;  /* 0x0000000703037211 */ /* 0x000fe200078f18ff */
[----:B------:R-:W-:Y:S01]  /*01d0*/  IMAD.IADD R11, R5, 0x1, -R4 ;  /* 0x00000001050b7824 */ /* 0x000fe200078e0a04 */
[----:B------:R-:W-:Y:S02]  /*01e0*/  LOP3.LUT R2, R2, 0x1c0, RZ, 0xc0, !PT ;  /* 0x000001c002027812 */ /* 0x000fe400078ec0ff */
[----:B------:R-:W-:Y:S01]  /*01f0*/  SHF.R.S32.HI R20, RZ, 0x5, R14 ;  /* 0x00000005ff147819 */ /* 0x000fe2000001140e */
[----:B------:R-:W-:Y:S01]  /*0200*/  IMAD.SHL.U32 R186, R11, 0x200, RZ ;  /* 0x000002000bba7824 */ /* 0x000fe200078e00ff */
[----:B------:R-:W-:-:S02]  /*0210*/  LOP3.LUT R4, R3, 0xfffffff8, RZ, 0xc0, !PT ;  /* 0xfffffff803047812 */ /* 0x000fc400078ec0ff */
[----:B------:R-:W-:Y:S02]  /*0220*/  LOP3.LUT R5, R2, 0x38, R218, 0xf8, !PT ;  /* 0x0000003802057812 */ /* 0x000fe400078ef8da */
[----:B------:R-:W-:Y:S01]  /*0230*/  SHF.R.U32.HI R3, RZ, 0x3, R2 ;  /* 0x00000003ff037819 */ /* 0x000fe20000011602 */
[----:B------:R-:W-:Y:S01]  /*0240*/  IMAD.IADD R7, R7, 0x1, -R4 ;  /* 0x0000000107077824 */ /* 0x000fe200078e0a04 */
[----:B------:R-:W-:Y:S02]  /*0250*/  LOP3.LUT R2, R6, 0xfffffff0, RZ, 0xc0, !PT ;  /* 0xfffffff006027812 */ /* 0x000fe400078ec0ff */
[----:B------:R-:W-:Y:S02]  /*0260*/  LEA.HI R6, R14, R20, RZ, 0x1 ;  /* 0x000000140e067211 */ /* 0x000fe400078f08ff */
[----:B------:R-:W-:Y:S01]  /*0270*/  LOP3.LUT R9, R5, R3, RZ, 0x3c, !PT ;  /* 0x0000000305097212 */ /* 0x000fe200078e3cff */
[----:B------:R-:W-:Y:S01]  /*0280*/  IMAD.IADD R2, R10, 0x1, -R2 ;  /* 0x000000010a027824 */ /* 0x000fe200078e0a02 */
[----:B------:R-:W-:-:S02]  /*0290*/  LOP3.LUT R3, R6, 0xfffffffe, RZ, 0xc0, !PT ;  /* 0xfffffffe06037812 */ /* 0x000fc400078ec0ff */
[C---:B------:R-:W-:Y:S02]  /*02a0*/  LOP3.LUT P4, RZ, R0.reuse, 0x2, RZ, 0xc0, !PT ;  /* 0x0000000200ff7812 */ /* 0x040fe4000788c0ff */
[C---:B------:R-:W-:Y:S01]  /*02b0*/  LOP3.LUT P3, RZ, R0.reuse, 0x4, RZ, 0xc0, !PT ;  /* 0x0000000400ff7812 */ /* 0x040fe2000786c0ff */
[----:B------:R-:W-:Y:S01]  /*02c0*/  IMAD.SHL.U32 R0, R0, 0x40, RZ ;  /* 0x0000004000007824 */ /* 0x000fe200078e00ff */
[----:B------:R-:W-:Y:S01]  /*02d0*/  SHF.R.S32.HI R4, RZ, 0x1f, R2 ;  /* 0x0000001fff047819 */ /* 0x000fe20000011402 */
[----:B------:R-:W-:Y:S01]  /*02e0*/  IMAD.IADD R194, R20, 0x1, -R3 ;  /* 0x0000000114c27824 */ /* 0x000fe200078e0a03 */
[----:B------:R-:W-:Y:S02]  /*02f0*/  LEA.HI R8, R13, R10, RZ, 0x7 ;  /* 0x0000000a0d087211 */ /* 0x000fe400078f38ff */
[----:B------:R-:W-:Y:S01]  /*0300*/  LOP3.LUT R0, R0, 0x1c0, RZ, 0xc0, !PT ;  /* 0x000001c000007812 */ /* 0x000fe200078ec0ff */
[----:B------:R-:W-:Y:S01]  /*0310*/  IMAD.SHL.U32 R3, R194, 0x10, RZ ;  /* 0x00000010c2037824 */ /* 0x000fe200078e00ff */
[----:B------:R-:W-:-:S02]  /*0320*/  LEA.HI R12, R4, R2, RZ, 0x3 ;  /* 0x00000002040c7211 */ /* 0x000fc400078f18ff */
[C---:B------:R-:W-:Y:S02]  /*0330*/  LOP3.LUT R188, R0.reuse, 0x8, R16, 0xf8, !PT ;  /* 0x0000000800bc7812 */ /* 0x040fe400078ef810 */
[----:B------:R-:W-:Y:S02]  /*0340*/  LOP3.LUT R4, R0, 0x10, R3, 0xf8, !PT ;  /* 0x0000001000047812 */ /* 0x000fe400078ef803 */
[----:B------:R-:W-:Y:S02]  /*0350*/  SHF.R.S32.HI R8, RZ, 0x7, R8 ;  /* 0x00000007ff087819 */ /* 0x000fe40000011408 */
[----:B------:R-:W-:Y:S02]  /*0360*/  SHF.R.U32.HI R0, RZ, 0x3, R0 ;  /* 0x00000003ff007819 */ /* 0x000fe40000011600 */
[----:B------:R-:W-:Y:S01]  /*0370*/  LOP3.LUT R4, R4, 0x8, R16, 0xf8, !PT ;  /* 0x0000000804047812 */ /* 0x000fe200078ef810 */
[----:B------:R-:W-:Y:S01]  /*0380*/  IMAD R3, R8, 0x800, R186 ;  /* 0x0000080008037824 */ /* 0x000fe200078e02ba */
[----:B------:R-:W-:-:S02]  /*0390*/  LOP3.LUT R6, R12, 0xfffffff8, RZ, 0xc0, !PT ;  /* 0xfffffff80c067812 */ /* 0x000fc400078ec0ff */
[----:B------:R-:W-:Y:S02]  /*03a0*/  LOP3.LUT R188, R188, R0, RZ, 0x3c, !PT ;  /* 0x00000000bcbc7212 */ /* 0x000fe400078e3cff */
[----:B------:R-:W-:Y:S01]  /*03b0*/  LOP3.LUT R186, R186, R4, R0, 0xf6, !PT ;  /* 0x00000004baba7212 */ /* 0x000fe200078ef600 */
[----:B------:R-:W-:Y:S01]  /*03c0*/  IMAD.IADD R19, R2, 0x1, -R6 ;  /* 0x0000000102137824 */ /* 0x000fe200078e0a06 */
[----:B------:R-:W-:Y:S01]  /*03d0*/  LEA.HI R0, R13, R10, RZ, 0x6 ;  /* 0x0000000a0d007211 */ /* 0x000fe200078f30ff */
[----:B------:R-:W-:Y:S01]  /*03e0*/  IMAD.IADD R188, R3, 0x1, R188 ;  /* 0x0000000103bc7824 */ /* 0x000fe200078e02bc */
[----:B------:R-:W-:Y:S01]  /*03f0*/  LOP3.LUT R4, R14, 0xffffffe0, RZ, 0xc0, !PT ;  /* 0xffffffe00e047812 */ /* 0x000fe200078ec0ff */
[----:B------:R-:W-:Y:S01]  /*0400*/  IMAD.SHL.U32 R6, R11, 0x20, RZ ;  /* 0x000000200b067824 */ /* 0x000fe200078e00ff */
[----:B------:R-:W-:Y:S01]  /*0410*/  LOP3.LUT R5, R7, 0x1, RZ, 0xc0, !PT ;  /* 0x0000000107057812 */ /* 0x000fe200078ec0ff */
[----:B------:R-:W-:Y:S01]  /*0420*/  STL [R1+0x14], R19 ;  /* 0x0000141301007387 */ /* 0x000fe20000100800 */
[----:B------:R-:W-:Y:S01]  /*0430*/  LOP3.LUT R2, R15, 0x7ffffffc, RZ, 0xc0, !PT ;  /* 0x7ffffffc0f027812 */ /* 0x000fe200078ec0ff */
[----:B------:R-:W-:Y:S01]  /*0440*/  IMAD.IADD R18, R10, 0x1, -R4 ;  /* 0x000000010a127824 */ /* 0x000fe200078e0a04 */
[----:B------:R-:W-:Y:S01]  /*0450*/  SHF.R.S32.HI R3, RZ, 0x1f, R14 ;  /* 0x0000001fff037819 */ /* 0x000fe2000001140e */
[----:B------:R-:W-:Y:S01]  /*0460*/  IMAD.SHL.U32 R188, R188, 0x2, RZ ;  /* 0x00000002bcbc7824 */ /* 0x000fe200078e00ff */
[----:B------:R-:W-:-:S02]  /*0470*/  SHF.R.S32.HI R0, RZ, 0x6, R0 ;  /* 0x00000006ff007819 */ /* 0x000fc40000011400 */
[----:B------:R-:W-:Y:S01]  /*0480*/  ISETP.NE.U32.AND P0, PT, R5, 0x1, PT ;  /* 0x000000010500780c */ /* 0x000fe20003f05070 */
[C---:B------:R-:W-:Y:S01]  /*0490*/  IMAD.IADD R5, R10.reuse, 0x1, -R2 ;  /* 0x000000010a057824 */ /* 0x040fe200078e0a02 */
[----:B------:R-:W-:Y:S01]  /*04a0*/  LEA.HI R4, R3, R20, RZ, 0x2 ;  /* 0x0000001403047211 */ /* 0x000fe200078f10ff */
[----:B------:R-:W-:Y:S01]  /*04b0*/  IMAD.SHL.U32 R10, R10, 0x2, RZ ;  /* 0x000000020a0a7824 */ /* 0x000fe200078e00ff */
[----:B------:R-:W-:Y:S01]  /*04c0*/  STL [R1+0x10], R18 ;  /* 0x0000101201007387 */ /* 0x000fe20000100800 */
[----:B------:R-:W-:Y:S01]  /*04d0*/  IMAD.SHL.U32 R3, R8, 0x20, RZ ;  /* 0x0000002008037824 */ /* 0x000fe200078e00ff */
[----:B------:R-:W-:Y:S01]  /*04e0*/  LOP3.LUT R4, R4, 0xfffffffc, RZ, 0xc0, !PT ;  /* 0xfffffffc04047812 */ /* 0x000fe200078ec0ff */
[C---:B------:R-:W-:Y:S01]  /*04f0*/  IMAD R17, R0.reuse, 0x200, R9 ;  /* 0x0000020000117824 */ /* 0x040fe200078e0209 */
[----:B------:R-:W-:Y:S01]  /*0500*/  R2P PR, R7, 0x6 ;  /* 0x0000000607007804 */ /* 0x000fe20000000000 */
[----:B------:R-:W-:Y:S01]  /*0510*/  IMAD.SHL.U32 R2, R0, 0x8, RZ ;  /* 0x0000000800027824 */ /* 0x000fe200078e00ff */
[----:B------:R-:W-:Y:S01]  /*0520*/  SEL R223, R223, 0x10, !P0 ;  /* 0x00000010dfdf7807 */ /* 0x000fe20004000000 */
[----:B------:R-:W-:Y:S01]  /*0530*/  IMAD.SHL.U32 R0, R7, 0x40, RZ ;  /* 0x0000004007007824 */ /* 0x000fe200078e00ff */
[----:B------:R-:W-:Y:S01]  /*0540*/  STL [R1+0xc], R17 ;  /* 0x00000c1101007387 */ /* 0x000fe20000100800 */
[----:B------:R-:W-:Y:S01]  /*0550*/  IMAD.SHL.U32 R9, R5, 0x2, RZ ;  /* 0x0000000205097824 */ /* 0x000fe200078e00ff */
[----:B------:R-:W-:Y:S01]  /*0560*/  LOP3.LUT R5, R3, 0x6, R10, 0xf8, !PT ;  /* 0x0000000603057812 */ /* 0x000fe200078ef80a */
[----:B------:R-:W-:Y:S01]  /*0570*/  IMAD.SHL.U32 R7, R19, 0x40, RZ ;  /* 0x0000004013077824 */ /* 0x000fe200078e00ff */
[----:B------:R-:W-:Y:S01]  /*0580*/  LOP3.LUT R0, R0, 0x1c0, RZ, 0xc0, !PT ;  /* 0x000001c000007812 */ /* 0x000fe200078ec0ff */
[----:B------:R-:W-:Y:S01]  /*0590*/  IMAD.IADD R4, R20, 0x1, -R4 ;  /* 0x0000000114047824 */ /* 0x000fe200078e0a04 */
[----:B------:R-:W-:Y:S01]  /*05a0*/  LOP3.LUT R2, R2, 0x18, RZ, 0xc0, !PT ;  /* 0x0000001802027812 */ /* 0x000fe200078ec0ff */
[----:B------:R1:W-:Y:S01]  /*05b0*/  STL [R1], R5 ;  /* 0x0000000501007387 */ /* 0x0003e20000100800 */
[----:B------:R-:W-:Y:S01]  /*05c0*/  IADD3 R229, R218, 0x40, RZ ;  /* 0x00000040dae57810 */ /* 0x000fe20007ffe0ff */
[----:B------:R-:W-:Y:S01]  /*05d0*/  IMAD R8, R4, 0x400, R9 ;  /* 0x0000040004087824 */ /* 0x000fe200078e0209 */
[----:B------:R-:W-:Y:S01]  /*05e0*/  LOP3.LUT R6, R2, 0x20, R6, 0xf8, !PT ;  /* 0x0000002002067812 */ /* 0x000fe200078ef806 */
[----:B------:R-:W-:Y:S01]  /*05f0*/  IMAD.SHL.U32 R208, R17, 0x2, RZ ;  /* 0x0000000211d07824 */ /* 0x000fe200078e00ff */
[----:B-1----:R-:W-:-:S02]  /*0600*/  LOP3.LUT R5, R0, 0x20, R3, 0xf8, !PT ;  /* 0x0000002000057812 */ /* 0x002fc400078ef803 */
[----:B------:R-:W-:-:S04]  /*0610*/  SHF.R.U32.HI R3, RZ, 0x3, R0 ;  /* 0x00000003ff037819 */ /* 0x000fc80000011600 */
[----:B------:R-:W-:Y:S02]  /*0620*/  LOP3.LUT R5, R5, R3, RZ, 0x3c, !PT ;  /* 0x0000000305057212 */ /* 0x000fe400078e3cff */
        /* <DEDUP_REMOVED lines=9> */
[----:B------:R-:W-:Y:S01]  /*06c0*/  LOP3.LUT R8, R2, 0x8, R0, 0xf8, !PT ;  /* 0x0000000802087812 */ /* 0x000fe200078ef800 */
[----:B------:R-:W-:Y:S01]  /*06d0*/  IMAD.IADD R224, R222, 0x1, R223 ;  /* 0x00000001dee07824 */ /* 0x000fe200078e02df */
[----:B------:R-:W-:-:S02]  /*06e0*/  LOP3.LUT R2, R3, R6, R2, 0x1e, !PT ;  /* 0x0000000603027212 */ /* 0x000fc400078e1e02 */
[----:B------:R-:W-:Y:S01]  /*06f0*/  SHF.R.S32.HI R6, RZ, 0x2, R5 ;  /* 0x00000002ff067819 */ /* 0x000fe20000011405 */
[----:B------:R-:W-:Y:S01]  /*0700*/  IMAD R5, R194, 0x400, R9 ;  /* 0x00000400c2057824 */ /* 0x000fe200078e0209 */
[----:B------:R-:W-:Y:S02]  /*0710*/  LOP3.LUT R0, R7, 0xfffffe00, RZ, 0xc0, !PT ;  /* 0xfffffe0007007812 */ /* 0x000fe400078ec0ff */
[----:B------:R-:W-:Y:S01]  /*0720*/  LOP3.LUT R3, R8, R3, RZ, 0x3c, !PT ;  /* 0x0000000308037212 */ /* 0x000fe200078e3cff */
[----:B------:R-:W-:Y:S01]  /*0730*/  IMAD R6, R4, 0x10, R6 ;  /* 0x0000001004067824 */ /* 0x000fe200078e0206 */
[----:B------:R-:W-:Y:S01]  /*0740*/  LOP3.LUT R202, R2, R0, RZ, 0xfc, !PT ;  /* 0x0000000002ca7212 */ /* 0x000fe200078efcff */
[--C-:B------:R-:W-:Y:S01]  /*0750*/  IMAD R204, R4, 0x400, R0.reuse ;  /* 0x0000040004cc7824 */ /* 0x100fe200078e0200 */
[----:B------:R-:W-:Y:S01]  /*0760*/  IADD3 R221, R222, 0x20, RZ ;  /* 0x00000020dedd7810 */ /* 0x000fe20007ffe0ff */
[----:B------:R-:W-:Y:S01]  /*0770*/  IMAD R194, R194, 0x400, R0 ;  /* 0x00000400c2c27824 */ /* 0x000fe200078e0200 */
[----:B------:R1:W-:Y:S01]  /*0780*/  STL [R1+0x8], R6 ;  /* 0x0000080601007387 */ /* 0x0003e20000100800 */
        /* <DEDUP_REMOVED lines=10> */
[C---:B------:R-:W-:Y:S01]  /*0830*/  IADD3 R252, R251.reuse, 0x40, RZ ;  /* 0x00000040fbfc7810 */ /* 0x040fe20007ffe0ff */
[----:B------:R-:W-:Y:S01]  /*0840*/  IMAD R185, R186, 0x2, R0 ;  /* 0x00000002bab97824 */ /* 0x000fe200078e0200 */
[--C-:B------:R-:W-:Y:S01]  /*0850*/  IADD3 R191, R0, R188, R2.reuse ;  /* 0x000000bc00bf7210 */ /* 0x100fe20007ffe002 */
[----:B------:R-:W-:Y:S01]  /*0860*/  IMAD.SHL.U32 R186, R186, 0x2, RZ ;  /* 0x00000002baba7824 */ /* 0x000fe200078e00ff */
[----:B------:R-:W-:Y:S01]  /*0870*/  LEA R194, R194, 0x10000, 0x1 ;  /* 0x00010000c2c27811 */ /* 0x000fe200078e08ff */
[----:B------:R-:W-:Y:S01]  /*0880*/  IMAD.IADD R189, R188, 0x1, R2 ;  /* 0x00000001bcbd7824 */ /* 0x000fe200078e0202 */
[----:B------:R-:W-:Y:S01]  /*0890*/  @P2 IADD3 R252, R251, -0x40, RZ ;  /* 0xffffffc0fbfc2810 */ /* 0x000fe20007ffe0ff */
[----:B------:R-:W-:-:S02]  /*08a0*/  IMAD.IADD R203, R2, 0x1, R190 ;  /* 0x0000000102cb7824 */ /* 0x000fc400078e02be */
[----:B------:R-:W-:Y:S02]  /*08b0*/  IMAD.IADD R223, R223, 0x1, R221 ;  /* 0x00000001dfdf7824 */ /* 0x000fe400078e02dd */
.L_x_76:
[----:B-12---:R-:W2:Y:S01]  /*08c0*/  S2R R36, SR_CTAID.Y ;  /* 0x0000000000247919 */ /* 0x006ea20000002600 */
[----:B---3--:R-:W3:Y:S01]  /*08d0*/  LDC.U8 R0, c[0x0][0x312] ;  /* 0x0000c480ff007b82 */ /* 0x008ee20000000000 */
[----:B------:R-:W-:Y:S02]  /*08e0*/  ISETP.NE.U32.AND P1, PT, RZ, c[0x0][0x240], PT ;  /* 0x00009000ff007a0c */ /* 0x000fe40003f25070 */
[----:B------:R-:W-:Y:S02]  /*08f0*/  ISETP.EQ.U32.AND P5, PT, RZ, c[0x0][0x248], PT ;  /* 0x00009200ff007a0c */ /* 0x000fe40003fa2070 */
[----:B------:R-:W-:Y:S02]  /*0900*/  ISETP.NE.AND.EX P1, PT, RZ, c[0x0][0x244], PT, P1 ;  /* 0x00009100ff007a0c */ /* 0x000fe40003f25310 */
[----:B------:R-:W-:Y:S01]  /*0910*/  ISETP.NE.U32.AND P3, PT, RZ, c[0x0][0x250], PT ;  /* 0x00009400ff007a0c */ /* 0x000fe20003f65070 */
[----:B------:R-:W-:-:S03]  /*0920*/  IMAD.MOV.U32 R12, RZ, RZ, -0x1 ;  /* 0xffffffffff0c7424 */ /* 0x000fc600078e00ff */
[----:B------:R-:W-:Y:S01]  /*0930*/  ISETP.NE.AND.EX P3, PT, RZ, c[0x0][0x254], PT, P3 ;  /* 0x00009500ff007a0c */ /* 0x000fe20003f65330 */
[----:B--2---:R-:W-:Y:S01]  /*0940*/  IMAD.SHL.U32 R8, R36, 0x4, RZ ;  /* 0x0000000424087824 */ /* 0x004fe200078e00ff */
[----:B------:R-:W-:Y:S02]  /*0950*/  SHF.R.S32.HI R14, RZ, 0x1f, R36 ;  /* 0x0000001fff0e7819 */ /* 0x000fe40000011424 */
[----:B---3--:R-:W-:Y:S01]  /*0960*/  ISETP.NE.AND P4, PT, R0, RZ, PT ;  /* 0x000000ff0000720c */ /* 0x008fe20003f85270 */
[----:B------:R-:W-:Y:S01]  /*0970*/  IMAD.MOV.U32 R0, RZ, RZ, -0x1 ;  /* 0xffffffffff007424 */ /* 0x000fe200078e00ff */
[----:B------:R-:W-:Y:S02]  /*0980*/  SHF.L.U64.HI R7, R36, 0x2, R14 ;  /* 0x0000000224077819 */ /* 0x000fe4000001020e */
[----:B------:R-:W-:Y:S02]  /*0990*/  IADD3 R2, P0, R8, c[0x0][0x240], RZ ;  /* 0x0000900008027a10 */ /* 0x000fe40007f1e0ff */
[----:B------:R-:W-:-:S02]  /*09a0*/  ISETP.EQ.OR.EX P5, PT, RZ, c[0x0][0x24c], !P4, P5 ;  /* 0x00009300ff007a0c */ /* 0x000fc400067a2750 */
[----:B------:R-:W-:Y:S02]  /*09b0*/  IADD3.X R3, R7, c[0x0][0x244], RZ, P0, !PT ;  /* 0x0000910007037a10 */ /* 0x000fe400007fe4ff */
[----:B------:R-:W-:-:S03]  /*09c0*/  @P3 IADD3 R4, P0, R8, c[0x0][0x250], RZ ;  /* 0x0000940008043a10 */ /* 0x000fc60007f1e0ff */
[----:B------:R2:W3:Y:S04]  /*09d0*/  @P1 LDG.E R0, [R2.64] ;  /* 0x0000000602001981 */ /* 0x0004e8000c1e1900 */
[----:B-1----:R2:W3:Y:S01]  /*09e0*/  @P1 LDG.E R6, [R2.64+0x4] ;  /* 0x0000040602061981 */ /* 0x0024e2000c1e1900 */
[----:B------:R-:W-:Y:S01]  /*09f0*/  @P3 IADD3.X R5, R7, c[0x0][0x254], RZ, P0, !PT ;  /* 0x0000950007053a10 */ /* 0x000fe200007fe4ff */
[----:B------:R-:W-:Y:S01]  /*0a00*/  IMAD.MOV.U32 R242, RZ, RZ, RZ ;  /* 0x000000fffff27224 */ /* 0x000fe200078e00ff */
[----:B--2---:R-:W-:-:S05]  /*0a10*/  IADD3 R2, P2, R8, c[0x0][0x248], RZ ;  /* 0x0000920008027a10 */ /* 0x004fca0007f5e0ff */
[----:B-----5:R1:W5:Y:S01]  /*0a20*/  @P3 LDG.E R242, [R4.64] ;  /* 0x0000000604f23981 */ /* 0x020362000c1e1900 */
[----:B------:R-:W-:-:S05]  /*0a30*/  IADD3.X R3, R7, c[0x0][0x24c], RZ, P2, !PT ;  /* 0x0000930007037a10 */ /* 0x000fca00017fe4ff */
[----:B------:R-:W2:Y:S01]  /*0a40*/  @!P5 LDG.E R12, [R2.64] ;  /* 0x00000006020cd981 */ /* 0x000ea2000c1e1900 */
[----:B------:R-:W-:-:S04]  /*0a50*/  ISETP.NE.U32.AND P0, PT, RZ, c[0x0][0x248], PT ;  /* 0x00009200ff007a0c */ /* 0x000fc80003f05070 */
[----:B------:R-:W-:Y:S01]  /*0a60*/  ISETP.NE.AND.EX P0, PT, RZ, c[0x0][0x24c], PT, P0 ;  /* 0x00009300ff007a0c */ /* 0x000fe20003f05300 */
[----:B-1----:R-:W-:Y:S02]  /*0a70*/  IMAD.MOV.U32 R4, RZ, RZ, c[0x0][0x218] ;  /* 0x00008600ff047624 */ /* 0x002fe400078e00ff */
[----:B---3--:R-:W-:Y:S02]  /*0a80*/  @P1 IMAD.IADD R23, R6, 0x1, -R0 ;  /* 0x0000000106171824 */ /* 0x008fe400078e0a00 */
[----:B------:R-:W-:Y:S01]  /*0a90*/  @!P1 IMAD.MOV.U32 R23, RZ, RZ, c[0x0][0x214] ;  /* 0x00008500ff179624 */ /* 0x000fe200078e00ff */
[----:B--2---:R1:W-:Y:S07]  /*0aa0*/  STL [R1+0x4], R12 ;  /* 0x0000040c01007387 */ /* 0x0043ee0000100800 */
[----:B----4-:R-:W-:Y:S05]  /*0ab0*/  @!P0 BRA `(.L_x_30) ;  /* 0x0000003000008947 */ /* 0x010fea0003800000 */
[----:B------:R-:W2:Y:S02]  /*0ac0*/  @P4 LDG.E R4, [R2.64+0x4] ;  /* 0x0000040602044981 */ /* 0x000ea4000c1e1900 */
[----:B--2---:R-:W-:-:S06]  /*0ad0*/  @P4 IADD3 R4, R4, -R12, RZ ;  /* 0x8000000c04044210 */ /* 0x004fcc0007ffe0ff */
[----:B------:R2:W5:Y:S02]  /*0ae0*/  @!P4 LDG.E R4, [R2.64] ;  /* 0x000000060204c981 */ /* 0x000564000c1e1900 */
.L_x_30:
[----:B------:R-:W-:-:S04]  /*0af0*/  ISETP.NE.U32.AND P2, PT, RZ, c[0x0][0x258], PT ;  /* 0x00009600ff007a0c */ /* 0x000fc80003f45070 */
[----:B------:R-:W-:-:S13]  /*0b00*/  ISETP.NE.AND.EX P2, PT, RZ, c[0x0][0x25c], PT, P2 ;  /* 0x00009700ff007a0c */ /* 0x000fda0003f45320 */
[----:B--2---:R-:W-:-:S04]  /*0b10*/  @P2 IADD3 R2, P0, R8, c[0x0][0x258], RZ ;  /* 0x0000960008022a10 */ /* 0x004fc80007f1e0ff */
        /* <DEDUP_REMOVED lines=19> */
[----:B------:R-:W-:Y:S01]  /*0c50*/  @P2 IMAD.IADD R6, R242, 0x1, R12 ;  /* 0x00000001f2062824 */ /* 0x000fe200078e020c */
[----:B------:R-:W-:Y:S01]  /*0c60*/  LOP3.LUT R8, R19, 0xffffffc0, RZ, 0xc0, !PT ;  /* 0xffffffc013087812 */ /* 0x000fe200078ec0ff */
[----:B------:R-:W-:-:S03]  /*0c70*/  IMAD.WIDE.U32 R4, R0, c[0x0][0x190], RZ ;  /* 0x0000640000047a25 */ /* 0x000fc600078e00ff */
[----:B------:R-:W-:Y:S01]  /*0c80*/  IADD3 R9, R8, -0x40, RZ ;  /* 0xffffffc008097810 */ /* 0x000fe20007ffe0ff */
[----:B------:R-:W-:Y:S01]  /*0c90*/  IMAD.IADD R18, R11, 0x1, R2 ;  /* 0x000000010b127824 */ /* 0x000fe200078e0202 */
[----:B------:R-:W-:Y:S01]  /*0ca0*/  SEL R22, R10, R4, !P0 ;  /* 0x000000040a167207 */ /* 0x000fe20004000000 */
        /* <DEDUP_REMOVED lines=16> */
.L_x_32:
        /* <DEDUP_REMOVED lines=15> */
.L_x_33:
[----:B------:R-:W-:Y:S01]  /*0ea0*/  IABS R20, c[0x0][0x1c8] ;  /* 0x0000720000147a13 */ /* 0x000fe20000000000 */
[----:B------:R-:W2:Y:S01]  /*0eb0*/  S2R R35, SR_CTAID.Z ;  /* 0x0000000000237919 */ /* 0x000ea20000002700 */
[----:B------:R-:W3:Y:S01]  /*0ec0*/  LDC.U8 R26, c[0x0][0x328] ;  /* 0x0000ca00ff1a7b82 */ /* 0x000ee20000000000 */
[----:B-1----:R-:W-:Y:S01]  /*0ed0*/  IMAD.MOV.U32 R12, RZ, RZ, c[0x0][0x224] ;  /* 0x00008900ff0c7624 */ /* 0x002fe200078e00ff */
[----:B------:R-:W1:Y:S01]  /*0ee0*/  I2F.RP R2, R20 ;  /* 0x0000001400027306 */ /* 0x000e620000209400 */
        /* <DEDUP_REMOVED lines=10> */
[----:B-1----:R-:W1:Y:S01]  /*0f90*/  MUFU.RCP R2, R2 ;  /* 0x0000000200027308 */ /* 0x002e620000001000 */
[----:B--2---:R-:W-:Y:S02]  /*0fa0*/  IABS R7, R35 ;  /* 0x0000002300077213 */ /* 0x004fe40000000000 */
[----:B------:R-:W-:Y:S02]  /*0fb0*/  LOP3.LUT R8, R35, c[0x0][0x1c8], RZ, 0x3c, !PT ;  /* 0x0000720023087a12 */ /* 0x000fe400078e3cff */
[----:B---3--:R-:W-:Y:S01]  /*0fc0*/  ISETP.NE.AND P2, PT, R26, RZ, PT ;  /* 0x000000ff1a00720c */ /* 0x008fe20003f45270 */
[----:B----4-:R-:W-:Y:S01]  /*0fd0*/  IMAD.WIDE.U32 R26, R30, c[0x0][0x3d8], RZ ;  /* 0x0000f6001e1a7a25 */ /* 0x010fe200078e00ff */
[----:B------:R-:W-:-:S02]  /*0fe0*/  ISETP.GE.AND P3, PT, R8, RZ, PT ;  /* 0x000000ff0800720c */ /* 0x000fc40003f66270 */
[----:B------:R-:W-:Y:S02]  /*0ff0*/  SHF.L.U64.HI R8, R36, 0x7, R14 ;  /* 0x0000000724087819 */ /* 0x000fe4000001020e */
[----:B------:R-:W-:Y:S02]  /*1000*/  SHF.R.S32.HI R33, RZ, 0x1f, R35 ;  /* 0x0000001fff217819 */ /* 0x000fe40000011423 */
[----:B-1----:R-:W-:Y:S02]  /*1010*/  IADD3 R2, R2, 0xffffffe, RZ ;  /* 0x0ffffffe02027810 */ /* 0x002fe40007ffe0ff */
        /* <DEDUP_REMOVED lines=13> */
[----:B------:R-:W-:Y:S01]  /*10f0*/  IMAD.SHL.U32 R6, R36, 0x80, RZ ;  /* 0x0000008024067824 */ /* 0x000fe200078e00ff */
[----:B------:R-:W-:Y:S01]  /*1100*/  ISETP.GT.U32.AND P4, PT, R20, R3, PT ;  /* 0x000000031400720c */ /* 0x000fe20003f84070 */
[----:B------:R-:W-:-:S03]  /*1110*/  IMAD.WIDE.U32 R12, R36, c[0x0][0x224], RZ ;  /* 0x00008900240c7a25 */ /* 0x000fc600078e00ff */
[----:B------:R-:W-:Y:S01]  /*1120*/  SEL R6, R6, RZ, P1 ;  /* 0x000000ff06067207 */ /* 0x000fe20000800000 */
[----:B------:R-:W-:Y:S02]  /*1130*/  IMAD R5, R14, c[0x0][0x224], R7 ;  /* 0x000089000e057a24 */ /* 0x000fe400078e0207 */
[----:B------:R-:W-:Y:S01]  /*1140*/  IMAD R7, R17, R12, RZ ;  /* 0x0000000c11077224 */ /* 0x000fe200078e02ff */
[----:B------:R-:W-:Y:S02]  /*1150*/  IADD3 R6, P1, R9, R6, RZ ;  /* 0x0000000609067210 */ /* 0x000fe40007f3e0ff */
[----:B------:R-:W-:Y:S01]  /*1160*/  IADD3 R4, R13, R5, RZ ;  /* 0x000000050d047210 */ /* 0x000fe20007ffe0ff */
[----:B------:R-:W-:Y:S02]  /*1170*/  IMAD.WIDE.U32 R12, R16, R12, RZ ;  /* 0x0000000c100c7225 */ /* 0x000fe400078e00ff */
[----:B------:R-:W-:Y:S02]  /*1180*/  @!P4 IADD3 R3, R3, -R20, RZ ;  /* 0x800000140303c210 */ /* 0x000fe40007ffe0ff */
[----:B------:R-:W-:Y:S01]  /*1190*/  @!P4 IADD3 R2, R2, 0x1, RZ ;  /* 0x000000010202c810 */ /* 0x000fe20007ffe0ff */
[C---:B------:R-:W-:Y:S01]  /*11a0*/  IMAD R7, R16.reuse, R4, R7 ;  /* 0x0000000410077224 */ /* 0x040fe200078e0207 */
[----:B------:R-:W-:Y:S01]  /*11b0*/  ISETP.GE.U32.AND P5, PT, R3, R20, PT ;  /* 0x000000140300720c */ /* 0x000fe20003fa6070 */
[----:B------:R-:W-:Y:S01]  /*11c0*/  IMAD.WIDE.U32 R4, R16, R0, RZ ;  /* 0x0000000010047225 */ /* 0x000fe200078e00ff */
[----:B------:R-:W-:-:S02]  /*11d0*/  ISETP.NE.AND P4, PT, RZ, c[0x0][0x1c8], PT ;  /* 0x00007200ff007a0c */ /* 0x000fc40003f85270 */
[----:B------:R-:W-:Y:S01]  /*11e0*/  IADD3 R13, R13, R7, RZ ;  /* 0x000000070d0d7210 */ /* 0x000fe20007ffe0ff */
[----:B------:R-:W-:Y:S01]  /*11f0*/  IMAD.X R8, R15, 0x1, R8, P1 ;  /* 0x000000010f087824 */ /* 0x000fe200008e0608 */
[----:B-----5:R-:W-:Y:S01]  /*1200*/  ISETP.NE.AND P1, PT, R32, RZ, PT ;  /* 0x000000ff2000720c */ /* 0x020fe20003f25270 */
[C---:B------:R-:W-:Y:S02]  /*1210*/  IMAD R14, R17.reuse, R6, RZ ;  /* 0x00000006110e7224 */ /* 0x040fe400078e02ff */
[----:B------:R-:W-:Y:S01]  /*1220*/  IMAD R3, R17, R0, RZ ;  /* 0x0000000011037224 */ /* 0x000fe200078e02ff */
[----:B------:R-:W-:Y:S01]  /*1230*/  SEL R17, R12, R4, !P0 ;  /* 0x000000040c117207 */ /* 0x000fe20004000000 */
[----:B------:R-:W-:Y:S01]  /*1240*/  IMAD R8, R16, R8, R14 ;  /* 0x0000000810087224 */ /* 0x000fe200078e020e */
[----:B------:R-:W-:Y:S01]  /*1250*/  SEL R20, R26, RZ, P1 ;  /* 0x000000ff1a147207 */ /* 0x000fe20000800000 */
[----:B------:R-:W-:Y:S01]  /*1260*/  @P2 IMAD R4, R36, c[0x0][0x214], RZ ;  /* 0x0000850024042a24 */ /* 0x000fe200078e02ff */
[----:B------:R-:W-:Y:S01]  /*1270*/  @P5 IADD3 R2, R2, 0x1, RZ ;  /* 0x0000000102025810 */ /* 0x000fe20007ffe0ff */
[----:B------:R-:W-:Y:S01]  /*1280*/  IMAD.WIDE.U32 R6, R16, R6, RZ ;  /* 0x0000000610067225 */ /* 0x000fe200078e00ff */
[----:B------:R-:W-:-:S02]  /*1290*/  @P0 IADD3 R13, R5, R3, RZ ;  /* 0x00000003050d0210 */ /* 0x000fc40007ffe0ff */
[----:B------:R-:W-:Y:S01]  /*12a0*/  @P2 SEL R4, R4, R0, !P0 ;  /* 0x0000000004042207 */ /* 0x000fe20004000000 */
[----:B------:R-:W-:Y:S01]  /*12b0*/  IMAD.MOV.U32 R14, RZ, RZ, R2 ;  /* 0x000000ffff0e7224 */ /* 0x000fe200078e0002 */
[----:B------:R-:W-:Y:S01]  /*12c0*/  SHF.R.S32.HI R26, RZ, 0x1f, R21 ;  /* 0x0000001fff1a7819 */ /* 0x000fe20000011415 */
[----:B------:R-:W-:Y:S01]  /*12d0*/  IMAD R3, R30, c[0x0][0x3dc], R27 ;  /* 0x0000f7001e037a24 */ /* 0x000fe200078e021b */
[----:B------:R-:W-:Y:S01]  /*12e0*/  IADD3 R8, R7, R8, RZ ;  /* 0x0000000807087210 */ /* 0x000fe20007ffe0ff */
[C---:B------:R-:W-:Y:S01]  /*12f0*/  IMAD R32, R35.reuse, c[0x0][0x22c], RZ ;  /* 0x00008b0023207a24 */ /* 0x040fe200078e02ff */
[----:B------:R-:W-:Y:S01]  /*1300*/  @!P3 IADD3 R14, -R14, RZ, RZ ;  /* 0x000000ff0e0eb210 */ /* 0x000fe20007ffe1ff */
[----:B------:R-:W-:Y:S01]  /*1310*/  @!P2 IMAD R5, R36, c[0x0][0x1c0], R35 ;  /* 0x000070002405aa24 */ /* 0x000fe200078e0223 */
[----:B------:R-:W-:Y:S01]  /*1320*/  @!P4 LOP3.LUT R14, RZ, c[0x0][0x1c8], RZ, 0x33, !PT ;  /* 0x00007200ff0eca12 */ /* 0x000fe200078e33ff */
[----:B------:R-:W-:Y:S01]  /*1330*/  @P2 IMAD R12, R35, c[0x0][0x234], R4 ;  /* 0x00008d00230c2a24 */ /* 0x000fe200078e0204 */
[----:B------:R-:W-:Y:S01]  /*1340*/  SHF.R.S32.HI R34, RZ, 0x1f, R32 ;  /* 0x0000001fff227819 */ /* 0x000fe20000011420 */
[----:B------:R-:W-:Y:S01]  /*1350*/  @!P2 IMAD R12, R5, c[0x0][0x214], RZ ;  /* 0x00008500050caa24 */ /* 0x000fe200078e02ff */
[----:B------:R-:W-:-:S02]  /*1360*/  SEL R16, R3, RZ, P1 ;  /* 0x000000ff03107207 */ /* 0x000fc40000800000 */
        /* <DEDUP_REMOVED lines=9> */
.L_x_34:
[----:B------:R-:W-:-:S04]  /*1400*/  IMAD R5, R36, c[0x0][0x1c0], R35 ;  /* 0x0000700024057a24 */ /* 0x000fc800078e0223 */
[----:B------:R-:W-:Y:S02]  /*1410*/  IMAD R5, R5, c[0x0][0x224], RZ ;  /* 0x0000890005057a24 */ /* 0x000fe400078e02ff */
.L_x_35:
[----:B------:R-:W2:Y:S01]  /*1420*/  LDL R38, [R1+0x10] ;  /* 0x0000100001267983 */ /* 0x000ea20000100800 */
[----:B------:R-:W-:Y:S01]  /*1430*/  IADD3 R2, P0, R218, R10, RZ ;  /* 0x0000000ada027210 */ /* 0x000fe20007f1e0ff */
[----:B------:R-:W-:Y:S01]  /*1440*/  IMAD R31, R31, c[0x0][0x1c0], RZ ;  /* 0x000070001f1f7a24 */ /* 0x000fe200078e02ff */
[----:B------:R-:W-:Y:S01]  /*1450*/  SHF.R.S32.HI R219, RZ, 0x1f, R218 ;  /* 0x0000001fffdb7819 */ /* 0x000fe200000114da */
[----:B------:R-:W1:Y:S01]  /*1460*/  S2R R36, SR_TID.X ;  /* 0x0000000000247919 */ /* 0x000e620000002100 */
[----:B------:R-:W-:Y:S01]  /*1470*/  IMAD R0, R15, c[0x0][0x370], RZ ;  /* 0x0000dc000f007a24 */ /* 0x000fe200078e02ff */
[----:B------:R-:W-:Y:S01]  /*1480*/  IADD3 R7, P3, R241, R9, RZ ;  /* 0x00000009f1077210 */ /* 0x000fe20007f7e0ff */
[----:B------:R-:W-:Y:S01]  /*1490*/  IMAD.SHL.U32 R4, R31, 0x40, RZ ;  /* 0x000000401f047824 */ /* 0x000fe200078e00ff */
[----:B------:R-:W3:Y:S01]  /*14a0*/  S2R R37, SR_TID.X ;  /* 0x0000000000257919 */ /* 0x000ee20000002100 */
[----:B------:R-:W-:Y:S01]  /*14b0*/  IMAD.X R3, R219, 0x1, R11, P0 ;  /* 0x00000001db037824 */ /* 0x000fe200000e060b */
[----:B------:R-:W-:Y:S01]  /*14c0*/  SHF.R.S32.HI R30, RZ, 0x1f, R241 ;  /* 0x0000001fff1e7819 */ /* 0x000fe200000114f1 */
[C---:B------:R-:W-:Y:S01]  /*14d0*/  IMAD R0, R9.reuse, c[0x0][0x374], R0 ;  /* 0x0000dd0009007a24 */ /* 0x040fe200078e0200 */
[----:B------:R-:W-:Y:S01]  /*14e0*/  IADD3 R6, P2, P0, R6, R4, R32 ;  /* 0x0000000406067210 */ /* 0x000fe2000785e020 */
[----:B------:R-:W-:Y:S01]  /*14f0*/  IMAD.WIDE.U32 R2, R9, c[0x0][0x370], R2 ;  /* 0x0000dc0009027a25 */ /* 0x000fe200078e0002 */
[----:B------:R-:W-:Y:S01]  /*1500*/  SHF.R.S32.HI R4, RZ, 0x1f, R4 ;  /* 0x0000001fff047819 */ /* 0x000fe20000011404 */
[----:B------:R-:W-:Y:S03]  /*1510*/  BSSY B1, `(.L_x_31) ;  /* 0x0000570000017945 */ /* 0x000fe60003800000 */
[----:B------:R-:W-:Y:S01]  /*1520*/  IADD3 R3, R3, R0, RZ ;  /* 0x0000000003037210 */ /* 0x000fe20007ffe0ff */
[----:B------:R-:W-:Y:S01]  /*1530*/  IMAD.X R0, R30, 0x1, R15, P3 ;  /* 0x000000011e007824 */ /* 0x000fe200018e060f */
[----:B------:R-:W-:Y:S01]  /*1540*/  IADD3.X R10, R8, R4, R34, P2, P0 ;  /* 0x00000004080a7210 */ /* 0x000fe200017e0422 */
[----:B------:R-:W-:Y:S01]  /*1550*/  IMAD R15, R33, c[0x0][0x378], RZ ;  /* 0x0000de00210f7a24 */ /* 0x000fe200078e02ff */
[----:B------:R-:W-:Y:S01]  /*1560*/  IADD3 R8, P2, P0, R20, R6, R17 ;  /* 0x0000000614087210 */ /* 0x000fe2000785e011 */
[----:B------:R-:W-:Y:S01]  /*1570*/  IMAD R4, R0, c[0x0][0x190], RZ ;  /* 0x0000640000047a24 */ /* 0x000fe200078e02ff */
[----:B------:R-:W-:Y:S01]  /*1580*/  ISETP.GE.AND P3, PT, R23, 0x1, PT ;  /* 0x000000011700780c */ /* 0x000fe20003f66270 */
[----:B------:R-:W-:Y:S01]  /*1590*/  IMAD.WIDE.U32 R2, R35, c[0x0][0x378], R2 ;  /* 0x0000de0023027a25 */ /* 0x000fe200078e0002 */
[----:B------:R-:W-:-:S02]  /*15a0*/  IADD3.X R10, R16, R10, R13, P2, P0 ;  /* 0x0000000a100a7210 */ /* 0x000fc400017e040d */
[----:B-1----:R-:W-:Y:S01]  /*15b0*/  SHF.R.S32.HI R36, RZ, 0x1f, R36 ;  /* 0x0000001fff247819 */ /* 0x002fe20000011424 */
[C---:B------:R-:W-:Y:S02]  /*15c0*/  IMAD R11, R7.reuse, c[0x0][0x194], R4 ;  /* 0x00006500070b7a24 */ /* 0x040fe400078e0204 */
[----:B------:R-:W-:Y:S01]  /*15d0*/  IMAD.WIDE.U32 R6, R7, c[0x0][0x190], R218 ;  /* 0x0000640007067a25 */ /* 0x000fe200078e00da */
[----:B---3--:R-:W-:-:S03]  /*15e0*/  LEA.HI R36, R36, R37, RZ, 0x5 ;  /* 0x0000002524247211 */ /* 0x008fc600078f28ff */
[----:B------:R-:W-:Y:S01]  /*15f0*/  IMAD R4, R35, c[0x0][0x37c], R15 ;  /* 0x0000df0023047a24 */ /* 0x000fe200078e020f */
[----:B------:R-:W-:Y:S01]  /*1600*/  SHF.R.S32.HI R36, RZ, 0x5, R36 ;  /* 0x00000005ff247819 */ /* 0x000fe20000011424 */
[----:B------:R-:W-:Y:S01]  /*1610*/  IMAD.IADD R15, R9, 0x1, R5 ;  /* 0x00000001090f7824 */ /* 0x000fe200078e0205 */
[----:B------:R-:W-:Y:S02]  /*1620*/  IADD3 R6, P2, R22, R6, RZ ;  /* 0x0000000616067210 */ /* 0x000fe40007f5e0ff */
[----:B------:R-:W-:Y:S01]  /*1630*/  IADD3 R5, R3, R4, RZ ;  /* 0x0000000403057210 */ /* 0x000fe20007ffe0ff */
[----:B------:R-:W-:Y:S01]  /*1640*/  IMAD.IADD R3, R9, 0x1, R12 ;  /* 0x0000000109037824 */ /* 0x000fe200078e020c */
[----:B------:R-:W-:Y:S01]  /*1650*/  IADD3.X R7, R18, R7, R11, P2, !PT ;  /* 0x0000000712077210 */ /* 0x000fe200017fe40b */
[----:B------:R-:W-:Y:S01]  /*1660*/  IMAD R9, R33, c[0x0][0x1a8], RZ ;  /* 0x00006a0021097a24 */ /* 0x000fe200078e02ff */
[----:B------:R-:W-:Y:S01]  /*1670*/  MOV R18, 0x4 ;  /* 0x0000000400127802 */ /* 0x000fe20000000f00 */
[----:B------:R-:W-:-:S02]  /*1680*/  IMAD.MOV.U32 R4, RZ, RZ, R2 ;  /* 0x000000ffff047224 */ /* 0x000fc400078e0002 */
[C---:B------:R-:W-:Y:S02]  /*1690*/  IMAD R2, R35.reuse, c[0x0][0x1ac], R9 ;  /* 0x00006b0023027a24 */ /* 0x040fe400078e0209 */
[----:B------:R-:W-:-:S04]  /*16a0*/  IMAD.WIDE.U32 R12, R35, c[0x0][0x1a8], R6 ;  /* 0x00006a00230c7a25 */ /* 0x000fc800078e0006 */
[----:B------:R-:W-:-:S04]  /*16b0*/  IMAD.WIDE.U32 R4, R241, c[0x0][0x370], R4 ;  /* 0x0000dc00f1047a25 */ /* 0x000fc800078e0004 */
[----:B------:R-:W-:Y:S02]  /*16c0*/  IMAD.IADD R22, R13, 0x1, R2 ;  /* 0x000000010d167824 */ /* 0x000fe400078e0202 */
[----:B------:R-:W-:-:S04]  /*16d0*/  IMAD.WIDE R16, R3, R18, c[0x0][0x200] ;  /* 0x0000800003107625 */ /* 0x000fc800078e0212 */
[----:B--2---:R-:W-:-:S05]  /*16e0*/  IMAD R0, R36, R31, R38 ;  /* 0x0000001f24007224 */ /* 0x004fca00078e0226 */
[----:B------:R-:W-:-:S04]  /*16f0*/  IADD3 R8, P0, R0, R8, RZ ;  /* 0x0000000800087210 */ /* 0x000fc80007f1e0ff */
[----:B------:R-:W-:Y:S01]  /*1700*/  LEA.HI.X.SX32 R10, R0, R10, 0x1, P0 ;  /* 0x0000000a000a7211 */ /* 0x000fe200000f0eff */
[----:B------:R-:W-:Y:S01]  /*1710*/  IMAD R0, R30, c[0x0][0x370], RZ ;  /* 0x0000dc001e007a24 */ /* 0x000fe200078e02ff */
[----:B------:R-:W-:-:S03]  /*1720*/  LEA R206, P0, R8, c[0x0][0x350], 0x2 ;  /* 0x0000d40008ce7a11 */ /* 0x000fc600078010ff */
[----:B------:R-:W-:Y:S01]  /*1730*/  IMAD R0, R241, c[0x0][0x374], R0 ;  /* 0x0000dd00f1007a24 */ /* 0x000fe200078e0200 */
[----:B------:R-:W-:Y:S02]  /*1740*/  LEA.HI.X R207, R8, c[0x0][0x354], R10, 0x2, P0 ;  /* 0x0000d50008cf7a11 */ /* 0x000fe400000f140a */
[----:B------:R-:W-:Y:S02]  /*1750*/  LEA R10, P2, R12, c[0x0][0x160], 0x1 ;  /* 0x000058000c0a7a11 */ /* 0x000fe400078408ff */
[----:B------:R-:W-:Y:S02]  /*1760*/  IADD3 R20, R5, R0, RZ ;  /* 0x0000000005147210 */ /* 0x000fe40007ffe0ff */
[----:B------:R-:W-:Y:S02]  /*1770*/  LEA R8, P0, R4, c[0x0][0x330], 0x1 ;  /* 0x0000cc0004087a11 */ /* 0x000fe400078008ff */
[----:B------:R-:W-:Y:S01]  /*1780*/  LEA.HI.SX32 R0, R19, 0xffffffff, 0x1a ;  /* 0xffffffff13007811 */ /* 0x000fe200078fd2ff */
[----:B------:R-:W-:Y:S01]  /*1790*/  IMAD.WIDE R18, R15, R18, c[0x0][0x3c8] ;  /* 0x0000f2000f127625 */ /* 0x000fe200078e0212 */
[----:B------:R-:W-:-:S02]  /*17a0*/  LEA.HI.X R11, R12, c[0x0][0x164], R22, 0x1, P2 ;  /* 0x000059000c0b7a11 */ /* 0x000fc400010f0c16 */
[----:B------:R-:W-:Y:S01]  /*17b0*/  LEA.HI.X R9, R4, c[0x0][0x334], R20, 0x1, P0 ;  /* 0x0000cd0004097a11 */ /* 0x000fe200000f0c14 */
[----:B------:R-:W-:Y:S05]  /*17c0*/  @!P3 BRA `(.L_x_36) ;  /* 0x00004ca00000b947 */ /* 0x000fea0003800000 */
[----:B------:R-:W-:Y:S01]  /*17d0*/  @P1 BAR.SYNC.DEFER_BLOCKING 0x0 ;  /* 0x0000000000001b1d */ /* 0x000fe20000010000 */
[----:B------:R-:W-:Y:S01]  /*17e0*/  IMAD R15, R243, -0x40, R209 ;  /* 0xffffffc0f30f7824 */ /* 0x000fe200078e02d1 */
[----:B------:R-:W-:Y:S01]  /*17f0*/  MOV R211, R0 ;  /* 0x0000000000d37202 */ /* 0x000fe20000000f00 */
[----:B------:R-:W-:Y:S01]  /*1800*/  IMAD.WIDE.U32 R2, R21, c[0x0][0x1a0], R218 ;  /* 0x0000680015027a25 */ /* 0x000fe200078e00da */
[----:B------:R-:W-:Y:S02]  /*1810*/  MOV R225, R17 ;  /* 0x0000001100e17202 */ /* 0x000fe40000000f00 */
[----:B------:R-:W-:Y:S01]  /*1820*/  ISETP.GE.AND P6, PT, R241, R15, PT ;  /* 0x0000000ff100720c */ /* 0x000fe20003fc6270 */
[----:B------:R-:W-:Y:S01]  /*1830*/  IMAD R0, R26, c[0x0][0x1a0], RZ ;  /* 0x000068001a007a24 */ /* 0x000fe200078e02ff */
[----:B------:R-:W-:Y:S01]  /*1840*/  LEA.HI R7, R211, R211, RZ, 0x1 ;  /* 0x000000d3d3077211 */ /* 0x000fe200078f08ff */
[----:B------:R-:W-:Y:S01]  /*1850*/  BSSY B0, `(.L_x_37) ;  /* 0x000002c000007945 */ /* 0x000fe20003800000 */
[----:B------:R-:W-:Y:S01]  /*1860*/  IADD3 R6, P0, R24, R2, RZ ;  /* 0x0000000218067210 */ /* 0x000fe20007f1e0ff */
[----:B------:R-:W-:Y:S01]  /*1870*/  IMAD R0, R21, c[0x0][0x1a4], R0 ;  /* 0x0000690015007a24 */ /* 0x000fe200078e0200 */
[----:B------:R-:W-:Y:S01]  /*1880*/  LOP3.LUT R2, R7, 0xfffffffe, RZ, 0xc0, !PT ;  /* 0xfffffffe07027812 */ /* 0x000fe200078ec0ff */
[----:B------:R-:W-:Y:S01]  /*1890*/  IMAD.MOV.U32 R214, RZ, RZ, R10 ;  /* 0x000000ffffd67224 */ /* 0x000fe200078e000a */
[----:B------:R-:W-:Y:S01]  /*18a0*/  MOV R227, R19 ;  /* 0x0000001300e37202 */ /* 0x000fe20000000f00 */
[----:B------:R-:W-:Y:S01]  /*18b0*/  IMAD.MOV.U32 R226, RZ, RZ, R16 ;  /* 0x000000ffffe27224 */ /* 0x000fe200078e0010 */
[----:B------:R-:W-:Y:S01]  /*18c0*/  IADD3.X R7, R25, R3, R0, P0, !PT ;  /* 0x0000000319077210 */ /* 0x000fe200007fe400 */
[----:B------:R-:W-:Y:S01]  /*18d0*/  IMAD R0, R27, c[0x0][0x1b8], RZ ;  /* 0x00006e001b007a24 */ /* 0x000fe200078e02ff */
[----:B------:R-:W-:Y:S01]  /*18e0*/  IADD3 R2, R211, -R2, RZ ;  /* 0x80000002d3027210 */ /* 0x000fe20007ffe0ff */
[----:B------:R-:W-:Y:S01]  /*18f0*/  IMAD.MOV.U32 R228, RZ, RZ, R18 ;  /* 0x000000ffffe47224 */ /* 0x000fe200078e0012 */
[----:B------:R-:W-:Y:S01]  /*1900*/  MOV R215, R11 ;  /* 0x0000000b00d77202 */ /* 0x000fe20000000f00 */
[----:B------:R-:W-:Y:S01]  /*1910*/  IMAD R0, R14, c[0x0][0x1bc], R0 ;  /* 0x00006f000e007a24 */ /* 0x000fe200078e0200 */
[----:B------:R-:W-:Y:S01]  /*1920*/  ISETP.NE.AND P0, PT, R2, 0x1, PT ;  /* 0x000000010200780c */ /* 0x000fe20003f05270 */
[----:B------:R-:W-:Y:S01]  /*1930*/  IMAD.WIDE.U32 R6, R14, c[0x0][0x1b8], R6 ;  /* 0x00006e000e067a25 */ /* 0x000fe200078e0006 */
[----:B------:R1:W-:Y:S01]  /*1940*/  @P6 STS.128 [R208+0x10000], RZ ;  /* 0x010000ffd0006388 */ /* 0x0003e20000000c00 */
[----:B------:R-:W-:-:S02]  /*1950*/  MOV R213, R9 ;  /* 0x0000000900d57202 */ /* 0x000fc40000000f00 */
[----:B------:R-:W-:Y:S01]  /*1960*/  IMAD.MOV.U32 R212, RZ, RZ, R8 ;  /* 0x000000ffffd47224 */ /* 0x000fe200078e0008 */
[----:B------:R1:W-:Y:S01]  /*1970*/  @P6 STS.128 [R208+0x12000], RZ ;  /* 0x012000ffd0006388 */ /* 0x0003e20000000c00 */
[----:B------:R-:W-:Y:S01]  /*1980*/  IMAD.IADD R10, R7, 0x1, R0 ;  /* 0x00000001070a7824 */ /* 0x000fe200078e0200 */
[----:B------:R-:W-:Y:S05]  /*1990*/  @P6 BRA `(.L_x_38) ;  /* 0x0000017000006947 */ /* 0x000fea0003800000 */
[----:B------:R-:W-:Y:S01]  /*19a0*/  ISETP.GE.AND P3, PT, R218, c[0x0][0x220], PT ;  /* 0x00008800da007a0c */ /* 0x000fe20003f66270 */
[----:B------:R-:W-:Y:S01]  /*19b0*/  IMAD R0, R30, c[0x0][0x1a0], RZ ;  /* 0x000068001e007a24 */ /* 0x000fe200078e02ff */
[----:B------:R-:W-:Y:S01]  /*19c0*/  MOV R3, R10 ;  /* 0x0000000a00037202 */ /* 0x000fe20000000f00 */
[----:B------:R-:W-:Y:S01]  /*19d0*/  IMAD.MOV.U32 R2, RZ, RZ, R6 ;  /* 0x000000ffff027224 */ /* 0x000fe200078e0006 */
[----:B------:R-:W-:Y:S01]  /*19e0*/  ISETP.GE.AND P2, PT, R229, c[0x0][0x220], PT ;  /* 0x00008800e5007a0c */ /* 0x000fe20003f46270 */
[C---:B------:R-:W-:Y:S02]  /*19f0*/  IMAD R0, R241.reuse, c[0x0][0x1a4], R0 ;  /* 0x00006900f1007a24 */ /* 0x040fe400078e0200 */
[----:B------:R-:W-:-:S04]  /*1a00*/  IMAD.WIDE.U32 R2, R241, c[0x0][0x1a0], R2 ;  /* 0x00006800f1027a25 */ /* 0x000fc800078e0002 */
[----:B------:R-:W-:Y:S02]  /*1a10*/  IMAD.IADD R0, R3, 0x1, R0 ;  /* 0x0000000103007824 */ /* 0x000fe400078e0200 */
[C---:B------:R-:W-:Y:S01]  /*1a20*/  @!P3 LEA R8, P1, R2.reuse, c[0x0][0x170], 0x1 ;  /* 0x00005c000208ba11 */ /* 0x040fe200078208ff */
[----:B------:R2:W-:Y:S03]  /*1a30*/  @P3 STS.128 [R208+0x10000], RZ ;  /* 0x010000ffd0003388 */ /* 0x0005e60000000c00 */
[----:B------:R-:W-:-:S05]  /*1a40*/  @!P3 LEA.HI.X R9, R2, c[0x0][0x174], R0, 0x1, P1 ;  /* 0x00005d000209ba11 */ /* 0x000fca00008f0c00 */
[----:B------:R-:W-:Y:S01]  /*1a50*/  @!PT LDS RZ, [RZ] ;  /* 0x00000000fffff984 */ /* 0x000fe20000000800 */
[----:B------:R-:W-:Y:S01]  /*1a60*/  @!PT LDS RZ, [RZ] ;  /* 0x00000000fffff984 */ /* 0x000fe20000000800 */
[----:B------:R-:W-:Y:S01]  /*1a70*/  @!PT LDS RZ, [RZ] ;  /* 0x00000000fffff984 */ /* 0x000fe20000000800 */
[----:B------:R2:W-:Y:S04]  /*1a80*/  @!P3 LDGSTS.E.BYPASS.LTC128B.128 [R208+0x10000], [R8.64] ;  /* 0x1000000008d0bfae */ /* 0x0005e8000b901d46 */
[----:B------:R2:W-:Y:S01]  /*1a90*/  @P2 STS.128 [R208+0x12000], RZ ;  /* 0x012000ffd0002388 */ /* 0x0005e20000000c00 */
[----:B------:R-:W-:Y:S05]  /*1aa0*/  @P2 BRA `(.L_x_38) ;  /* 0x0000006000002947 */ /* 0x000fea0003800000 */
[----:B--2---:R-:W-:-:S04]  /*1ab0*/  LEA R8, P1, R2, c[0x0][0x170], 0x1 ;  /* 0x00005c0002087a11 */ /* 0x004fc800078208ff */
[----:B------:R-:W-:-:S05]  /*1ac0*/  LEA.HI.X R9, R2, c[0x0][0x174], R0, 0x1, P1 ;  /* 0x00005d0002097a11 */ /* 0x000fca00008f0c00 */
[----:B------:R-:W-:Y:S01]  /*1ad0*/  @!PT LDS RZ, [RZ] ;  /* 0x00000000fffff984 */ /* 0x000fe20000000800 */
[----:B------:R-:W-:Y:S01]  /*1ae0*/  @!PT LDS RZ, [RZ] ;  /* 0x00000000fffff984 */ /* 0x000fe20000000800 */
[----:B------:R-:W-:Y:S01]  /*1af0*/  @!PT LDS RZ, [RZ] ;  /* 0x00000000fffff984 */ /* 0x000fe20000000800 */
[----:B------:R2:W-:Y:S04]  /*1b00*/  LDGSTS.E.BYPASS.LTC128B.128 [R208+0x12000], [R8.64+0x80] ;  /* 0x1200008008d07fae */ /* 0x0005e8000b901d46 */
.L_x_38:
[----:B------:R-:W-:Y:S05]  /*1b10*/  BSYNC B0 ;  /* 0x0000000000007941 */ /* 0x000fea0003800000 */
.L_x_37:
[----:B--2---:R-:W-:Y:S01]  /*1b20*/  IADD3 R8, R241, 0x20, RZ ;  /* 0x00000020f1087810 */ /* 0x004fe20007ffe0ff */
[----:B------:R-:W-:Y:S03]  /*1b30*/  BSSY B0, `(.L_x_39) ;  /* 0x000001d000007945 */ /* 0x000fe60003800000 */
[----:B------:R-:W-:-:S13]  /*1b40*/  ISETP.GE.AND P5, PT, R8, R15, PT ;  /* 0x0000000f0800720c */ /* 0x000fda0003fa6270 */
[----:B------:R2:W-:Y:S04]  /*1b50*/  @P5 STS.128 [R208+0x11000], RZ ;  /* 0x011000ffd0005388 */ /* 0x0005e80000000c00 */
[----:B------:R2:W-:Y:S01]  /*1b60*/  @P5 STS.128 [R208+0x13000], RZ ;  /* 0x013000ffd0005388 */ /* 0x0005e20000000c00 */
[----:B------:R-:W-:Y:S05]  /*1b70*/  @P5 BRA `(.L_x_40) ;  /* 0x0000018000005947 */ /* 0x000fea0003800000 */
[----:B------:R-:W-:Y:S02]  /*1b80*/  IADD3 R0, P1, R241, 0x20, RZ ;  /* 0x00000020f1007810 */ /* 0x000fe40007f3e0ff */
[----:B------:R-:W-:Y:S02]  /*1b90*/  ISETP.GE.AND P2, PT, R218, c[0x0][0x220], PT ;  /* 0x00008800da007a0c */ /* 0x000fe40003f46270 */
[----:B------:R-:W-:Y:S01]  /*1ba0*/  MOV R7, R10 ;  /* 0x0000000a00077202 */ /* 0x000fe20000000f00 */
[----:B------:R-:W-:Y:S01]  /*1bb0*/  IMAD.X R2, RZ, RZ, R30, P1 ;  /* 0x000000ffff027224 */ /* 0x000fe200008e061e */
[----:B------:R-:W-:-:S03]  /*1bc0*/  ISETP.GE.AND P1, PT, R229, c[0x0][0x220], PT ;  /* 0x00008800e5007a0c */ /* 0x000fc60003f26270 */
[----:B------:R-:W-:Y:S02]  /*1bd0*/  IMAD R2, R2, c[0x0][0x1a0], RZ ;  /* 0x0000680002027a24 */ /* 0x000fe400078e02ff */
[----:B------:R-:W-:-:S04]  /*1be0*/  IMAD.WIDE.U32 R6, R0, c[0x0][0x1a0], R6 ;  /* 0x0000680000067a25 */ /* 0x000fc800078e0006 */
[----:B------:R-:W-:Y:S01]  /*1bf0*/  IMAD R0, R0, c[0x0][0x1a4], R2 ;  /* 0x0000690000007a24 */ /* 0x000fe200078e0202 */
[----:B------:R-:W-:Y:S01]  /*1c00*/  @!P2 LEA R2, P3, R6, c[0x0][0x170], 0x1 ;  /* 0x00005c000602aa11 */ /* 0x000fe200078608ff */
[----:B------:R3:W-:Y:S02]  /*1c10*/  @P2 STS.128 [R208+0x11000], RZ ;  /* 0x011000ffd0002388 */ /* 0x0007e40000000c00 */
[----:B------:R-:W-:-:S05]  /*1c20*/  IMAD.IADD R0, R7, 0x1, R0 ;  /* 0x0000000107007824 */ /* 0x000fca00078e0200 */
[----:B------:R-:W-:-:S05]  /*1c30*/  @!P2 LEA.HI.X R3, R6, c[0x0][0x174], R0, 0x1, P3 ;  /* 0x00005d000603aa11 */ /* 0x000fca00018f0c00 */
[----:B------:R-:W-:Y:S01]  /*1c40*/  @!PT LDS RZ, [RZ] ;  /* 0x00000000fffff984 */ /* 0x000fe20000000800 */
[----:B------:R-:W-:Y:S01]  /*1c50*/  @!PT LDS RZ, [RZ] ;  /* 0x00000000fffff984 */ /* 0x000fe20000000800 */
[----:B------:R-:W-:Y:S01]  /*1c60*/  @!PT LDS RZ, [RZ] ;  /* 0x00000000fffff984 */ /* 0x000fe20000000800 */
[----:B------:R3:W-:Y:S04]  /*1c70*/  @!P2 LDGSTS.E.BYPASS.LTC128B.128 [R208+0x11000], [R2.64] ;  /* 0x1100000002d0afae */ /* 0x0007e8000b901d46 */
[----:B------:R3:W-:Y:S01]  /*1c80*/  @P1 STS.128 [R208+0x13000], RZ ;  /* 0x013000ffd0001388 */ /* 0x0007e20000000c00 */
[----:B------:R-:W-:Y:S05]  /*1c90*/  @P1 BRA `(.L_x_40) ;  /* 0x0000006000001947 */ /* 0x000fea0003800000 */
[----:B---3--:R-:W-:-:S04]  /*1ca0*/  LEA R2, P1, R6, c[0x0][0x170], 0x1 ;  /* 0x00005c0006027a11 */ /* 0x008fc800078208ff */
[----:B------:R-:W-:-:S05]  /*1cb0*/  LEA.HI.X R3, R6, c[0x0][0x174], R0, 0x1, P1 ;  /* 0x00005d0006037a11 */ /* 0x000fca00008f0c00 */
[----:B------:R-:W-:Y:S01]  /*1cc0*/  @!PT LDS RZ, [RZ] ;  /* 0x00000000fffff984 */ /* 0x000fe20000000800 */
[----:B------:R-:W-:Y:S01]  /*1cd0*/  @!PT LDS RZ, [RZ] ;  /* 0x00000000fffff984 */ /* 0x000fe20000000800 */
[----:B------:R-:W-:Y:S01]  /*1ce0*/  @!PT LDS RZ, [RZ] ;  /* 0x00000000fffff984 */ /* 0x000fe20000000800 */
[----:B------:R3:W-:Y:S04]  /*1cf0*/  LDGSTS.E.BYPASS.LTC128B.128 [R208+0x13000], [R2.64+0x80] ;  /* 0x1300008002d07fae */ /* 0x0007e8000b901d46 */
.L_x_40:
[----:B------:R-:W-:Y:S05]  /*1d00*/  BSYNC B0 ;  /* 0x0000000000007941 */ /* 0x000fea0003800000 */
.L_x_39:
[----:B------:R-:W-:Y:S01]  /*1d10*/  IMAD R0, R211, -0x40, R23 ;  /* 0xffffffc0d3007824 */ /* 0x000fe200078e0217 */
[----:B------:R-:W0:Y:S01]  /*1d20*/  LDGDEPBAR ;  /* 0x00000000000079af */ /* 0x000e220000000000 */
[----:B------:R-:W-:Y:S03]  /*1d30*/  BSSY B0, `(.L_x_41) ;  /* 0x0000012000007945 */ /* 0x000fe60003800000 */
[----:B------:R-:W-:-:S13]  /*1d40*/  ISETP.GE.AND P4, PT, R241, R0, PT ;  /* 0x00000000f100720c */ /* 0x000fda0003f86270 */
[----:B------:R4:W-:Y:S04]  /*1d50*/  @P4 STS.128 [R208+0x8000], RZ ;  /* 0x008000ffd0004388 */ /* 0x0009e80000000c00 */
[----:B------:R4:W-:Y:S01]  /*1d60*/  @P4 STS.128 [R208+0xa000], RZ ;  /* 0x00a000ffd0004388 */ /* 0x0009e20000000c00 */
[----:B------:R-:W-:Y:S05]  /*1d70*/  @P4 BRA `(.L_x_42) ;  /* 0x000000d000004947 */ /* 0x000fea0003800000 */
[----:B------:R-:W-:Y:S02]  /*1d80*/  ISETP.GE.AND P2, PT, R218, c[0x0][0x220], PT ;  /* 0x00008800da007a0c */ /* 0x000fe40003f46270 */
[----:B------:R-:W-:-:S11]  /*1d90*/  ISETP.GE.AND P1, PT, R229, c[0x0][0x220], PT ;  /* 0x00008800e5007a0c */ /* 0x000fd60003f26270 */
[----:B------:R1:W-:Y:S04]  /*1da0*/  @P2 STS.128 [R208+0x8000], RZ ;  /* 0x008000ffd0002388 */ /* 0x0003e80000000c00 */
[----:B------:R-:W-:Y:S01]  /*1db0*/  @!PT LDS RZ, [RZ] ;  /* 0x00000000fffff984 */ /* 0x000fe20000000800 */
[----:B------:R-:W-:Y:S01]  /*1dc0*/  @!PT LDS RZ, [RZ] ;  /* 0x00000000fffff984 */ /* 0x000fe20000000800 */
[----:B------:R-:W-:Y:S01]  /*1dd0*/  @!PT LDS RZ, [RZ] ;  /* 0x00000000fffff984 */ /* 0x000fe20000000800 */
[----:B------:R1:W-:Y:S04]  /*1de0*/  @!P2 LDGSTS.E.BYPASS.LTC128B.128 [R208+0x8000], [R212.64] ;  /* 0x08000000d4d0afae */ /* 0x0003e8000b901d46 */
[----:B------:R1:W-:Y:S01]  /*1df0*/  @P1 STS.128 [R208+0xa000], RZ ;  /* 0x00a000ffd0001388 */ /* 0x0003e20000000c00 */
[----:B------:R-:W-:Y:S05]  /*1e00*/  @P1 BRA `(.L_x_42) ;  /* 0x0000004000001947 */ /* 0x000fea0003800000 */
[----:B------:R-:W-:Y:S01]  /*1e10*/  @!PT LDS RZ, [RZ] ;  /* 0x00000000fffff984 */ /* 0x000fe20000000800 */
[----:B------:R-:W-:Y:S01]  /*1e20*/  @!PT LDS RZ, [RZ] ;  /* 0x00000000fffff984 */ /* 0x000fe20000000800 */
[----:B------:R-:W-:Y:S01]  /*1e30*/  @!PT LDS RZ, [RZ] ;  /* 0x00000000fffff984 */ /* 0x000fe20000000800 */
[----:B------:R1:W-:Y:S02]  /*1e40*/  LDGSTS.E.BYPASS.LTC128B.128 [R208+0xa000], [R212.64+0x80] ;  /* 0x0a000080d4d07fae */ /* 0x0003e4000b901d46 */
.L_x_42:
[----:B------:R-:W-:Y:S05]  /*1e50*/  BSYNC B0 ;  /* 0x0000000000007941 */ /* 0x000fea0003800000 */
.L_x_41:
[----:B------:R-:W-:Y:S01]  /*1e60*/  ISETP.GE.AND P3, PT, R8, R0, PT ;  /* 0x000000000800720c */ /* 0x000fe20003f66270 */
[----:B------:R-:W-:-:S12]  /*1e70*/  BSSY B0, `(.L_x_43) ;  /* 0x000001b000007945 */ /* 0x000fd80003800000 */
[----:B------:R1:W-:Y:S04]  /*1e80*/  @P3 STS.128 [R208+0x9000], RZ ;  /* 0x009000ffd0003388 */ /* 0x0003e80000000c00 */
[----:B------:R1:W-:Y:S01]  /*1e90*/  @P3 STS.128 [R208+0xb000], RZ ;  /* 0x00b000ffd0003388 */ /* 0x0003e20000000c00 */
[----:B------:R-:W-:Y:S05]  /*1ea0*/  @P3 BRA `(.L_x_44) ;  /* 0x0000017000003947 */ /* 0x000fea0003800000 */
[----:B------:R-:W-:-:S13]  /*1eb0*/  ISETP.GE.AND P2, PT, R218, c[0x0][0x220], PT ;  /* 0x00008800da007a0c */ /* 0x000fda0003f46270 */
[----:B---3--:R-:W-:Y:S01]  /*1ec0*/  @!P2 IMAD.MOV.U32 R3, RZ, RZ, c[0x0][0x370] ;  /* 0x0000dc00ff03a624 */ /* 0x008fe200078e00ff */
[----:B------:R3:W-:Y:S01]  /*1ed0*/  @P2 STS.128 [R208+0x9000], RZ ;  /* 0x009000ffd0002388 */ /* 0x0007e20000000c00 */
[----:B------:R-:W-:-:S03]  /*1ee0*/  @!P2 IMAD.MOV.U32 R6, RZ, RZ, c[0x0][0x374] ;  /* 0x0000dd00ff06a624 */ /* 0x000fc600078e00ff */
[----:B------:R-:W-:-:S04]  /*1ef0*/  @!P2 LEA R2, P1, R3, R212, 0x6 ;  /* 0x000000d40302a211 */ /* 0x000fc800078230ff */
[----:B------:R-:W-:Y:S02]  /*1f00*/  @!P2 LEA.HI.X R3, R3, R213, R6, 0x6, P1 ;  /* 0x000000d50303a211 */ /* 0x000fe400008f3406 */
[----:B------:R-:W-:-:S03]  /*1f10*/  ISETP.GE.AND P1, PT, R229, c[0x0][0x220], PT ;  /* 0x00008800e5007a0c */ /* 0x000fc60003f26270 */
[----:B------:R-:W-:Y:S01]  /*1f20*/  @!PT LDS RZ, [RZ] ;  /* 0x00000000fffff984 */ /* 0x000fe20000000800 */
[----:B------:R-:W-:Y:S01]  /*1f30*/  @!PT LDS RZ, [RZ] ;  /* 0x00000000fffff984 */ /* 0x000fe20000000800 */
[----:B------:R-:W-:Y:S01]  /*1f40*/  @!PT LDS RZ, [RZ] ;  /* 0x00000000fffff984 */ /* 0x000fe20000000800 */
[----:B------:R3:W-:Y:S10]  /*1f50*/  @!P2 LDGSTS.E.BYPASS.LTC128B.128 [R208+0x9000], [R2.64] ;  /* 0x0900000002d0afae */ /* 0x0007f4000b901d46 */
[----:B------:R3:W-:Y:S01]  /*1f60*/  @P1 STS.128 [R208+0xb000], RZ ;  /* 0x00b000ffd0001388 */ /* 0x0007e20000000c00 */
[----:B------:R-:W-:Y:S05]  /*1f70*/  @P1 BRA `(.L_x_44) ;  /* 0x000000a000001947 */ /* 0x000fea0003800000 */
[----:B---3--:R-:W-:Y:S02]  /*1f80*/  IMAD.MOV.U32 R3, RZ, RZ, c[0x0][0x370] ;  /* 0x0000dc00ff037624 */ /* 0x008fe400078e00ff */
[----:B------:R-:W-:-:S03]  /*1f90*/  IMAD.MOV.U32 R2, RZ, RZ, c[0x0][0x374] ;  /* 0x0000dd00ff027624 */ /* 0x000fc600078e00ff */
[----:B------:R-:W-:-:S04]  /*1fa0*/  LEA R4, P1, R3, R4, 0x5 ;  /* 0x0000000403047211 */ /* 0x000fc800078228ff */
[----:B------:R-:W-:Y:S02]  /*1fb0*/  LEA.HI.X R3, R3, R20, R2, 0x5, P1 ;  /* 0x0000001403037211 */ /* 0x000fe400008f2c02 */
[----:B------:R-:W-:-:S04]  /*1fc0*/  LEA R2, P1, R4, c[0x0][0x330], 0x1 ;  /* 0x0000cc0004027a11 */ /* 0x000fc800078208ff */
[----:B------:R-:W-:-:S05]  /*1fd0*/  LEA.HI.X R3, R4, c[0x0][0x334], R3, 0x1, P1 ;  /* 0x0000cd0004037a11 */ /* 0x000fca00008f0c03 */
[----:B------:R-:W-:Y:S01]  /*1fe0*/  @!PT LDS RZ, [RZ] ;  /* 0x00000000fffff984 */ /* 0x000fe20000000800 */
[----:B------:R-:W-:Y:S01]  /*1ff0*/  @!PT LDS RZ, [RZ] ;  /* 0x00000000fffff984 */ /* 0x000fe20000000800 */
[----:B------:R-:W-:Y:S01]  /*2000*/  @!PT LDS RZ, [RZ] ;  /* 0x00000000fffff984 */ /* 0x000fe20000000800 */
[----:B------:R3:W-:Y:S04]  /*2010*/  LDGSTS.E.BYPASS.LTC128B.128 [R208+0xb000], [R2.64+0x80] ;  /* 0x0b00008002d07fae */ /* 0x0007e8000b901d46 */
.L_x_44:
[----:B------:R-:W-:Y:S05]  /*2020*/  BSYNC B0 ;  /* 0x0000000000007941 */ /* 0x000fea0003800000 */
.L_x_43:
[----:B---3--:R-:W3:Y:S01]  /*2030*/  LDL R3, [R1+0xc] ;  /* 0x00000c0001037983 */ /* 0x008ee20000100800 */
[----:B------:R-:W-:Y:S01]  /*2040*/  BSSY B0, `(.L_x_45) ;  /* 0x0000021000007945 */ /* 0x000fe20003800000 */
[----:B---3--:R-:W-:-:S04]  /*2050*/  IADD3 R2, R3, 0x2000, RZ ;  /* 0x0000200003027810 */ /* 0x008fc80007ffe0ff */
[----:B------:R-:W-:-:S05]  /*2060*/  SEL R2, R2, R3, !P0 ;  /* 0x0000000302027207 */ /* 0x000fca0004000000 */
[----:B------:R-:W-:Y:S01]  /*2070*/  IMAD.SHL.U32 R205, R2, 0x2, RZ ;  /* 0x0000000202cd7824 */ /* 0x000fe200078e00ff */
[----:B------:R-:W-:Y:S05]  /*2080*/  @!P4 BRA `(.L_x_46) ;  /* 0x000000900000c947 */ /* 0x000fea0003800000 */
[----:B------:R3:W-:Y:S04]  /*2090*/  STS [R205], RZ ;  /* 0x000000ffcd007388 */ /* 0x0007e80000000800 */
[----:B------:R3:W-:Y:S04]  /*20a0*/  STS [R205+0x4], RZ ;  /* 0x000004ffcd007388 */ /* 0x0007e80000000800 */
[----:B------:R3:W-:Y:S04]  /*20b0*/  STS [R205+0x8], RZ ;  /* 0x000008ffcd007388 */ /* 0x0007e80000000800 */
[----:B------:R3:W-:Y:S04]  /*20c0*/  STS [R205+0xc], RZ ;  /* 0x00000cffcd007388 */ /* 0x0007e80000000800 */
[----:B------:R3:W-:Y:S04]  /*20d0*/  STS [R205+0x2000], RZ ;  /* 0x002000ffcd007388 */ /* 0x0007e80000000800 */
[----:B------:R3:W-:Y:S04]  /*20e0*/  STS [R205+0x2004], RZ ;  /* 0x002004ffcd007388 */ /* 0x0007e80000000800 */
[----:B------:R3:W-:Y:S04]  /*20f0*/  STS [R205+0x2008], RZ ;  /* 0x002008ffcd007388 */ /* 0x0007e80000000800 */
[----:B------:R3:W-:Y:S01]  /*2100*/  STS [R205+0x200c], RZ ;  /* 0x00200cffcd007388 */ /* 0x0007e20000000800 */
[----:B------:R-:W-:Y:S05]  /*2110*/  BRA `(.L_x_47) ;  /* 0x0000013000007947 */ /* 0x000fea0003800000 */
.L_x_46:
[----:B------:R-:W-:Y:S02]  /*2120*/  ISETP.GE.AND P2, PT, R218, c[0x0][0x220], PT ;  /* 0x00008800da007a0c */ /* 0x000fe40003f46270 */
[----:B------:R-:W-:-:S11]  /*2130*/  ISETP.GE.AND P1, PT, R229, c[0x0][0x220], PT ;  /* 0x00008800e5007a0c */ /* 0x000fd60003f26270 */
[----:B------:R3:W-:Y:S04]  /*2140*/  @P2 STS [R205], RZ ;  /* 0x000000ffcd002388 */ /* 0x0007e80000000800 */
[----:B------:R3:W-:Y:S04]  /*2150*/  @P2 STS [R205+0x4], RZ ;  /* 0x000004ffcd002388 */ /* 0x0007e80000000800 */
[----:B------:R3:W-:Y:S04]  /*2160*/  @P2 STS [R205+0x8], RZ ;  /* 0x000008ffcd002388 */ /* 0x0007e80000000800 */
[----:B------:R3:W-:Y:S04]  /*2170*/  @P2 STS [R205+0xc], RZ ;  /* 0x00000cffcd002388 */ /* 0x0007e80000000800 */
[----:B------:R-:W-:Y:S01]  /*2180*/  @!PT LDS RZ, [RZ] ;  /* 0x00000000fffff984 */ /* 0x000fe20000000800 */
[----:B------:R-:W-:Y:S01]  /*2190*/  @!PT LDS RZ, [RZ] ;  /* 0x00000000fffff984 */ /* 0x000fe20000000800 */
[----:B------:R-:W-:Y:S01]  /*21a0*/  @!PT LDS RZ, [RZ] ;  /* 0x00000000fffff984 */ /* 0x000fe20000000800 */
[----:B------:R3:W-:Y:S04]  /*21b0*/  @!P2 LDGSTS.E.BYPASS.LTC128B.128 [R205], [R214.64] ;  /* 0x00000000d6cdafae */ /* 0x0007e8000b901d46 */
[----:B------:R3:W-:Y:S04]  /*21c0*/  @P1 STS [R205+0x2000], RZ ;  /* 0x002000ffcd001388 */ /* 0x0007e80000000800 */
[----:B------:R3:W-:Y:S04]  /*21d0*/  @P1 STS [R205+0x2004], RZ ;  /* 0x002004ffcd001388 */ /* 0x0007e80000000800 */
[----:B------:R3:W-:Y:S04]  /*21e0*/  @P1 STS [R205+0x2008], RZ ;  /* 0x002008ffcd001388 */ /* 0x0007e80000000800 */
[----:B------:R3:W-:Y:S01]  /*21f0*/  @P1 STS [R205+0x200c], RZ ;  /* 0x00200cffcd001388 */ /* 0x0007e20000000800 */
[----:B------:R-:W-:Y:S05]  /*2200*/  @P1 BRA `(.L_x_47) ;  /* 0x0000004000001947 */ /* 0x000fea0003800000 */
[----:B------:R-:W-:Y:S01]  /*2210*/  @!PT LDS RZ, [RZ] ;  /* 0x00000000fffff984 */ /* 0x000fe20000000800 */
[----:B------:R-:W-:Y:S01]  /*2220*/  @!PT LDS RZ, [RZ] ;  /* 0x00000000fffff984 */ /* 0x000fe20000000800 */
[----:B------:R-:W-:Y:S01]  /*2230*/  @!PT LDS RZ, [RZ] ;  /* 0x00000000fffff984 */ /* 0x000fe20000000800 */
[----:B------:R1:W-:Y:S02]  /*2240*/  LDGSTS.E.BYPASS.LTC128B.128 [R205+0x2000], [R214.64+0x80] ;  /* 0x02000080d6cd7fae */ /* 0x0003e4000b901d46 */
.L_x_47:
[----:B------:R-:W-:Y:S05]  /*2250*/  BSYNC B0 ;  /* 0x0000000000007941 */ /* 0x000fea0003800000 */
.L_x_45:
[----:B------:R-:W-:Y:S01]  /*2260*/  MOV R201, 0x20 ;  /* 0x0000002000c97802 */ /* 0x000fe20000000f00 */
[----:B------:R-:W-:Y:S04]  /*2270*/  BSSY B0, `(.L_x_48) ;  /* 0x0000028000007945 */ /* 0x000fe80003800000 */
[----:B------:R-:W-:-:S02]  /*2280*/  IMAD R5, R201, c[0x0][0x194], RZ ;  /* 0x00006500c9057a24 */ /* 0x000fc400078e02ff */
[----:B------:R-:W-:Y:S01]  /*2290*/  IMAD.WIDE.U32 R6, R201, c[0x0][0x190], RZ ;  /* 0x00006400c9067a25 */ /* 0x000fe200078e00ff */
[----:B------:R-:W-:Y:S05]  /*22a0*/  @!P3 BRA `(.L_x_49) ;  /* 0x000000900000b947 */ /* 0x000fea0003800000 */
[----:B------:R1:W-:Y:S04]  /*22b0*/  STS [R205+0x1000], RZ ;  /* 0x001000ffcd007388 */ /* 0x0003e80000000800 */
        /* <DEDUP_REMOVED lines=8> */
.L_x_49:
[----:B------:R-:W-:Y:S02]  /*2340*/  ISETP.GE.AND P2, PT, R218, c[0x0][0x220], PT ;  /* 0x00008800da007a0c */ /* 0x000fe40003f46270 */
[----:B------:R-:W-:-:S11]  /*2350*/  ISETP.GE.AND P1, PT, R229, c[0x0][0x220], PT ;  /* 0x00008800e5007a0c */ /* 0x000fd60003f26270 */
[----:B------:R-:W-:Y:S01]  /*2360*/  @!P2 IMAD.MOV.U32 R3, RZ, RZ, c[0x0][0x190] ;  /* 0x00006400ff03a624 */ /* 0x000fe200078e00ff */
[----:B------:R1:W-:Y:S01]  /*2370*/  @P2 STS [R205+0x1000], RZ ;  /* 0x001000ffcd002388 */ /* 0x0003e20000000800 */
[----:B------:R-:W-:-:S03]  /*2380*/  @!P2 IMAD.MOV.U32 R4, RZ, RZ, c[0x0][0x194] ;  /* 0x00006500ff04a624 */ /* 0x000fc600078e00ff */
[C---:B------:R-:W-:Y:S01]  /*2390*/  @!P2 LEA R2, P3, R3.reuse, R214, 0x6 ;  /* 0x000000d60302a211 */ /* 0x040fe200078630ff */
[----:B------:R1:W-:Y:S03]  /*23a0*/  @P2 STS [R205+0x1004], RZ ;  /* 0x001004ffcd002388 */ /* 0x0003e60000000800 */
[----:B------:R-:W-:Y:S01]  /*23b0*/  @!P2 LEA.HI.X R3, R3, R215, R4, 0x6, P3 ;  /* 0x000000d70303a211 */ /* 0x000fe200018f3404 */
[----:B------:R1:W-:Y:S04]  /*23c0*/  @P2 STS [R205+0x1008], RZ ;  /* 0x001008ffcd002388 */ /* 0x0003e80000000800 */
[----:B------:R1:W-:Y:S04]  /*23d0*/  @P2 STS [R205+0x100c], RZ ;  /* 0x00100cffcd002388 */ /* 0x0003e80000000800 */
[----:B------:R-:W-:Y:S01]  /*23e0*/  @!PT LDS RZ, [RZ] ;  /* 0x00000000fffff984 */ /* 0x000fe20000000800 */
[----:B------:R-:W-:Y:S01]  /*23f0*/  @!PT LDS RZ, [RZ] ;  /* 0x00000000fffff984 */ /* 0x000fe20000000800 */
[----:B------:R-:W-:Y:S01]  /*2400*/  @!PT LDS RZ, [RZ] ;  /* 0x00000000fffff984 */ /* 0x000fe20000000800 */
[----:B------:R5:W-:Y:S04]  /*2410*/  @!P2 LDGSTS.E.BYPASS.LTC128B.128 [R205+0x1000], [R2.64] ;  /* 0x0100000002cdafae */ /* 0x000be8000b901d46 */
[----:B------:R1:W-:Y:S04]  /*2420*/  @P1 STS [R205+0x3000], RZ ;  /* 0x003000ffcd001388 */ /* 0x0003e80000000800 */
[----:B------:R1:W-:Y:S04]  /*2430*/  @P1 STS [R205+0x3004], RZ ;  /* 0x003004ffcd001388 */ /* 0x0003e80000000800 */
[----:B------:R1:W-:Y:S04]  /*2440*/  @P1 STS [R205+0x3008], RZ ;  /* 0x003008ffcd001388 */ /* 0x0003e80000000800 */
[----:B------:R1:W-:Y:S01]  /*2450*/  @P1 STS [R205+0x300c], RZ ;  /* 0x00300cffcd001388 */ /* 0x0003e20000000800 */
[----:B-----5:R-:W-:-:S04]  /*2460*/  IADD3 R3, P2, R12, R6, RZ ;  /* 0x000000060c037210 */ /* 0x020fc80007f5e0ff */
[----:B------:R-:W-:Y:S01]  /*2470*/  IADD3.X R4, R22, R7, R5, P2, !PT ;  /* 0x0000000716047210 */ /* 0x000fe200017fe405 */
[----:B------:R-:W-:Y:S05]  /*2480*/  @P1 BRA `(.L_x_50) ;  /* 0x0000006000001947 */ /* 0x000fea0003800000 */
[----:B------:R-:W-:-:S04]  /*2490*/  LEA R2, P1, R3, c[0x0][0x160], 0x1 ;  /* 0x0000580003027a11 */ /* 0x000fc800078208ff */
[----:B------:R-:W-:-:S05]  /*24a0*/  LEA.HI.X R3, R3, c[0x0][0x164], R4, 0x1, P1 ;  /* 0x0000590003037a11 */ /* 0x000fca00008f0c04 */
[----:B------:R-:W-:Y:S01]  /*24b0*/  @!PT LDS RZ, [RZ] ;  /* 0x00000000fffff984 */ /* 0x000fe20000000800 */
[----:B------:R-:W-:Y:S01]  /*24c0*/  @!PT LDS RZ, [RZ] ;  /* 0x00000000fffff984 */ /* 0x000fe20000000800 */
[----:B------:R-:W-:Y:S01]  /*24d0*/  @!PT LDS RZ, [RZ] ;  /* 0x00000000fffff984 */ /* 0x000fe20000000800 */
[----:B------:R1:W-:Y:S04]  /*24e0*/  LDGSTS.E.BYPASS.LTC128B.128 [R205+0x3000], [R2.64+0x80] ;  /* 0x0300008002cd7fae */ /* 0x0003e8000b901d46 */
.L_x_50:
[----:B------:R-:W-:Y:S05]  /*24f0*/  BSYNC B0 ;  /* 0x0000000000007941 */ /* 0x000fea0003800000 */
.L_x_48:
[----:B--2---:R-:W2:Y:S01]  /*2500*/  LDL R4, [R1+0x8] ;  /* 0x0000080001047983 */ /* 0x004ea20000100800 */
[----:B------:R-:W-:Y:S01]  /*2510*/  IMAD.MOV.U32 R217, RZ, RZ, 0x7f800000 ;  /* 0x7f800000ffd97424 */ /* 0x000fe200078e00ff */
[----:B------:R-:W-:Y:S02]  /*2520*/  MOV R220, 0x7f800000 ;  /* 0x7f80000000dc7802 */ /* 0x000fe40000000f00 */
[----:B------:R1:W-:Y:S04]  /*2530*/  @P6 STS.128 [R208+0xc000], RZ ;  /* 0x00c000ffd0006388 */ /* 0x0003e80000000c00 */
[----:B------:R1:W-:Y:S01]  /*2540*/  @P6 STS.128 [R208+0xe000], RZ ;  /* 0x00e000ffd0006388 */ /* 0x0003e20000000c00 */
[----:B------:R-:W-:Y:S01]  /*2550*/  BSSY B0, `(.L_x_51) ;  /* 0x000002c000007945 */ /* 0x000fe20003800000 */
[C---:B-12---:R-:W-:Y:S01]  /*2560*/  IADD3 R3, R4.reuse, 0x8, RZ ;  /* 0x0000000804037810 */ /* 0x046fe20007ffe0ff */
[----:B------:R-:W-:Y:S01]  /*2570*/  IMAD.SHL.U32 R240, R4, 0x4, RZ ;  /* 0x0000000404f07824 */ /* 0x000fe200078e00ff */
[----:B------:R-:W-:-:S02]  /*2580*/  SHF.R.S32.HI R2, RZ, 0x1f, R4 ;  /* 0x0000001fff027819 */ /* 0x000fc40000011404 */
[CC--:B------:R-:W-:Y:S02]  /*2590*/  ISETP.GE.AND P3, PT, R4.reuse, R0.reuse, PT ;  /* 0x000000000400720c */ /* 0x0c0fe40003f66270 */
[----:B------:R-:W-:Y:S02]  /*25a0*/  ISETP.GE.AND P2, PT, R3, R0, PT ;  /* 0x000000000300720c */ /* 0x000fe40003f46270 */
[----:B------:R-:W-:Y:S02]  /*25b0*/  SHF.L.U64.HI R239, R4, 0x2, R2 ;  /* 0x0000000204ef7819 */ /* 0x000fe40000010202 */
[----:B------:R-:W-:-:S04]  /*25c0*/  IADD3 R2, P1, R240, R226, RZ ;  /* 0x000000e2f0027210 */ /* 0x000fc80007f3e0ff */
[----:B------:R-:W-:Y:S01]  /*25d0*/  IADD3.X R3, R239, R225, RZ, P1, !PT ;  /* 0x000000e1ef037210 */ /* 0x000fe20000ffe4ff */
[----:B------:R-:W-:-:S04]  /*25e0*/  IMAD R0, R26, c[0x0][0x198], RZ ;  /* 0x000066001a007a24 */ /* 0x000fc800078e02ff */
[----:B------:R1:W5:Y:S04]  /*25f0*/  @!P3 LDG.E R217, [R2.64] ;  /* 0x0000000602d9b981 */ /* 0x000368000c1e1900 */
[----:B------:R1:W5:Y:S01]  /*2600*/  @!P2 LDG.E R220, [R2.64+0x20] ;  /* 0x0000200602dca981 */ /* 0x000362000c1e1900 */
[C---:B------:R-:W-:Y:S02]  /*2610*/  IMAD R0, R21.reuse, c[0x0][0x19c], R0 ;  /* 0x0000670015007a24 */ /* 0x040fe400078e0200 */
[----:B-1----:R-:W-:-:S05]  /*2620*/  IMAD.WIDE.U32 R2, R21, c[0x0][0x198], R218 ;  /* 0x0000660015027a25 */ /* 0x002fca00078e00da */
[----:B------:R-:W-:-:S04]  /*2630*/  IADD3 R4, P1, R28, R2, RZ ;  /* 0x000000021c047210 */ /* 0x000fc80007f3e0ff */
[----:B------:R-:W-:Y:S01]  /*2640*/  IADD3.X R5, R29, R3, R0, P1, !PT ;  /* 0x000000031d057210 */ /* 0x000fe20000ffe400 */
[----:B------:R-:W-:-:S04]  /*2650*/  IMAD R0, R27, c[0x0][0x1b0], RZ ;  /* 0x00006c001b007a24 */ /* 0x000fc800078e02ff */
[C---:B------:R-:W-:Y:S02]  /*2660*/  IMAD R0, R14.reuse, c[0x0][0x1b4], R0 ;  /* 0x00006d000e007a24 */ /* 0x040fe400078e0200 */
[----:B------:R-:W-:-:S04]  /*2670*/  IMAD.WIDE.U32 R4, R14, c[0x0][0x1b0], R4 ;  /* 0x00006c000e047a25 */ /* 0x000fc800078e0004 */
        /* <DEDUP_REMOVED lines=19> */
[----:B-1----:R-:W-:-:S04]  /*27b0*/  LEA R6, P1, R2, c[0x0][0x168], 0x1 ;  /* 0x00005a0002067a11 */ /* 0x002fc800078208ff */
[----:B------:R-:W-:-:S05]  /*27c0*/  LEA.HI.X R7, R2, c[0x0][0x16c], R0, 0x1, P1 ;  /* 0x00005b0002077a11 */ /* 0x000fca00008f0c00 */
[----:B------:R-:W-:Y:S01]  /*27d0*/  @!PT LDS RZ, [RZ] ;  /* 0x00000000fffff984 */ /* 0x000fe20000000800 */
[----:B------:R-:W-:Y:S01]  /*27e0*/  @!PT LDS RZ, [RZ] ;  /* 0x00000000fffff984 */ /* 0x000fe20000000800 */
[----:B------:R-:W-:Y:S01]  /*27f0*/  @!PT LDS RZ, [RZ] ;  /* 0x00000000fffff984 */ /* 0x000fe20000000800 */
[----:B------:R1:W-:Y:S04]  /*2800*/  LDGSTS.E.BYPASS.LTC128B.128 [R208+0xe000], [R6.64+0x80] ;  /* 0x0e00008006d07fae */ /* 0x0003e8000b901d46 */
.L_x_52:
[----:B------:R-:W-:Y:S05]  /*2810*/  BSYNC B0 ;  /* 0x0000000000007941 */ /* 0x000fea0003800000 */
.L_x_51:
[----:B------:R2:W-:Y:S01]  /*2820*/  @P5 STS.128 [R208+0xd000], RZ ;  /* 0x00d000ffd0005388 */ /* 0x0005e20000000c00 */
[----:B------:R-:W-:Y:S03]  /*2830*/  BSSY B0, `(.L_x_53) ;  /* 0x000001b000007945 */ /* 0x000fe60003800000 */
        /* <DEDUP_REMOVED lines=26> */
.L_x_54:
[----:B------:R-:W-:Y:S05]  /*29e0*/  BSYNC B0 ;  /* 0x0000000000007941 */ /* 0x000fea0003800000 */
.L_x_53:
[----:B-12---:R-:W2:Y:S01]  /*29f0*/  LDL R2, [R1+0x14] ;  /* 0x0000140001027983 */ /* 0x006ea20000100800 */
[----:B------:R-:W-:Y:S01]  /*2a00*/  IADD3 R0, R21, 0x40, RZ ;  /* 0x0000004015007810 */ /* 0x000fe20007ffe0ff */
[----:B------:R-:W-:Y:S01]  /*2a10*/  IMAD.MOV.U32 R192, RZ, RZ, 0x40 ;  /* 0x00000040ffc07424 */ /* 0x000fe200078e00ff */
[----:B------:R-:W-:Y:S01]  /*2a20*/  SHF.L.U32 R193, R204, 0x1, RZ ;  /* 0x00000001ccc17819 */ /* 0x000fe200000006ff */
[----:B------:R-:W0:Y:S01]  /*2a30*/  LDGDEPBAR ;  /* 0x00000000000079af */ /* 0x000e220000000000 */
[----:B------:R-:W-:Y:S01]  /*2a40*/  IMAD.MOV.U32 R210, RZ, RZ, R205 ;  /* 0x000000ffffd27224 */ /* 0x000fe200078e00cd */
        /* <DEDUP_REMOVED lines=22> */
[----:B------:R-:W-:-:S04]  /*2bb0*/  DEPBAR.LE SB0, 0x1 ;  /* 0x000080400000791a */ /* 0x000fc80000000000 */
[----:B------:R-:W-:Y:S01]  /*2bc0*/  BAR.SYNC.DEFER_BLOCKING 0x0 ;  /* 0x0000000000007b1d */ /* 0x000fe20000010000 */
        /* <DEDUP_REMOVED lines=10> */
[----:B------:R1:W3:Y:S04]  /*2c70*/  LDSM.16.M88.4 R104, [R188+0x10000] ;  /* 0x01000000bc68783b */ /* 0x0002e80000000200 */
[----:B------:R1:W4:Y:S04]  /*2c80*/  LDSM.16.M88.4 R108, [R188+0x10800] ;  /* 0x01080000bc6c783b */ /* 0x0003280000000200 */
        /* <DEDUP_REMOVED lines=14> */
[----:B--2---:R-:W-:-:S02]  /*2d70*/  R2P PR, R2, 0x6 ;  /* 0x0000000602007804 */ /* 0x004fc40000000000 */
[----:B------:R-:W-:Y:S02]  /*2d80*/  ISETP.GE.AND P3, PT, R0, R209, PT ;  /* 0x000000d10000720c */ /* 0x000fe40003f66270 */
[----:B------:R-:W-:Y:S02]  /*2d90*/  IADD3 R0, R202, 0x2000, RZ ;  /* 0x00002000ca007810 */ /* 0x000fe40007ffe0ff */
[----:B------:R-:W-:Y:S02]  /*2da0*/  IADD3 R2, R204, 0x2000, RZ ;  /* 0x00002000cc027810 */ /* 0x000fe40007ffe0ff */
[----:B------:R-:W-:Y:S02]  /*2db0*/  SEL R0, R0, R202, !P0 ;  /* 0x000000ca00007207 */ /* 0x000fe40004000000 */
[----:B------:R-:W-:Y:S02]  /*2dc0*/  SEL R2, R2, R204, !P0 ;  /* 0x000000cc02027207 */ /* 0x000fe40004000000 */
[----:B------:R-:W-:Y:S01]  /*2dd0*/  SEL R201, R201, 0xffffffe0, !P1 ;  /* 0xffffffe0c9c97807 */ /* 0x000fe20004800000 */
[----:B------:R-:W-:Y:S01]  /*2de0*/  IMAD.SHL.U32 R184, R0, 0x2, RZ ;  /* 0x0000000200b87824 */ /* 0x000fe200078e00ff */
[----:B------:R-:W-:Y:S01]  /*2df0*/  SHF.L.U32 R187, R2, 0x1, RZ ;  /* 0x0000000102bb7819 */ /* 0x000fe200000006ff */
[----:B------:R-:W-:Y:S01]  /*2e00*/  IMAD.MOV.U32 R0, RZ, RZ, c[0x0][0x22c] ;  /* 0x00008b00ff007624 */ /* 0x000fe200078e00ff */
[----:B------:R-:W-:Y:S01]  /*2e10*/  SEL R192, R192, 0xffffffc0, !P2 ;  /* 0xffffffc0c0c07807 */ /* 0x000fe20005000000 */
[----:B------:R-:W-:Y:S01]  /*2e20*/  IMAD.IADD R196, R194, 0x1, R201 ;  /* 0x00000001c2c47824 */ /* 0x000fe200078e02c9 */
[----:B------:R-:W-:Y:S01]  /*2e30*/  IADD3 R195, R201, R193, RZ ;  /* 0x000000c1c9c37210 */ /* 0x000fe20007ffe0ff */
[----:B------:R-:W-:-:S02]  /*2e40*/  IMAD R0, R0, c[0x0][0x1c0], RZ ;  /* 0x0000700000007a24 */ /* 0x000fc400078e02ff */
[----:B------:R-:W-:Y:S02]  /*2e50*/  IMAD.IADD R199, R194, 0x1, R192 ;  /* 0x00000001c2c77824 */ /* 0x000fe400078e02c0 */
[C---:B------:R-:W-:Y:S01]  /*2e60*/  IMAD.SHL.U32 R216, R0.reuse, 0x8, RZ ;  /* 0x0000000800d87824 */ /* 0x040fe200078e00ff */
[----:B------:R-:W-:Y:S01]  /*2e70*/  SHF.L.U32 R244, R0, 0x4, RZ ;  /* 0x0000000400f47819 */ /* 0x000fe200000006ff */
[C---:B------:R-:W-:Y:S02]  /*2e80*/  IMAD.IADD R198, R192.reuse, 0x1, R193 ;  /* 0x00000001c0c67824 */ /* 0x040fe400078e02c1 */
[----:B------:R-:W-:Y:S01]  /*2e90*/  IMAD.IADD R200, R192, 0x1, R196 ;  /* 0x00000001c0c87824 */ /* 0x000fe200078e02c4 */
[----:B------:R-:W-:Y:S01]  /*2ea0*/  IADD3 R250, R244, 0x20, RZ ;  /* 0x00000020f4fa7810 */ /* 0x000fe20007ffe0ff */
[----:B------:R-:W-:Y:S01]  /*2eb0*/  IMAD.IADD R197, R192, 0x1, R195 ;  /* 0x00000001c0c57824 */ /* 0x000fe200078e02c3 */
[C---:B------:R-:W-:Y:S02]  /*2ec0*/  IADD3 R248, R244.reuse, 0x60, RZ ;  /* 0x00000060f4f87810 */ /* 0x040fe40007ffe0ff */
[----:B------:R-:W-:Y:S01]  /*2ed0*/  IADD3 R249, R244, 0x40, RZ ;  /* 0x00000040f4f97810 */ /* 0x000fe20007ffe0ff */
[----:B------:R-:W-:-:S02]  /*2ee0*/  IMAD.IADD R247, R216, 0x1, R250 ;  /* 0x00000001d8f77824 */ /* 0x000fc400078e02fa */
[C---:B------:R-:W-:Y:S01]  /*2ef0*/  IMAD.IADD R245, R216.reuse, 0x1, R248 ;  /* 0x00000001d8f57824 */ /* 0x040fe200078e02f8 */
[C---:B------:R-:W-:Y:S01]  /*2f00*/  IADD3 R246, R216.reuse, R249, RZ ;  /* 0x000000f9d8f67210 */ /* 0x040fe20007ffe0ff */
[C---:B------:R-:W-:Y:S02]  /*2f10*/  IMAD.IADD R4, R216.reuse, 0x1, R247 ;  /* 0x00000001d8047824 */ /* 0x040fe400078e02f7 */
[C---:B------:R-:W-:Y:S01]  /*2f20*/  IMAD.IADD R2, R216.reuse, 0x1, R245 ;  /* 0x00000001d8027824 */ /* 0x040fe200078e02f5 */
[C---:B------:R-:W-:Y:S01]  /*2f30*/  IADD3 R3, R216.reuse, R246, RZ ;  /* 0x000000f6d8037210 */ /* 0x040fe20007ffe0ff */
[C---:B------:R-:W-:Y:S02]  /*2f40*/  IMAD.IADD R235, R216.reuse, 0x1, R4 ;  /* 0x00000001d8eb7824 */ /* 0x040fe400078e0204 */
[C---:B------:R-:W-:Y:S01]  /*2f50*/  IMAD.IADD R231, R216.reuse, 0x1, R2 ;  /* 0x00000001d8e77824 */ /* 0x040fe200078e0202 */
[C---:B------:R-:W-:Y:S01]  /*2f60*/  IADD3 R233, R216.reuse, R3, RZ ;  /* 0x00000003d8e97210 */ /* 0x040fe20007ffe0ff */
[----:B------:R-:W-:-:S02]  /*2f70*/  IMAD.IADD R234, R216, 0x1, R235 ;  /* 0x00000001d8ea7824 */ /* 0x000fc400078e02eb */
[C---:B------:R-:W-:Y:S01]  /*2f80*/  IMAD.IADD R230, R216.reuse, 0x1, R231 ;  /* 0x00000001d8e67824 */ /* 0x040fe200078e02e7 */
[C---:B------:R-:W-:Y:S02]  /*2f90*/  IADD3 R232, R216.reuse, R233, RZ ;  /* 0x000000e9d8e87210 */ /* 0x040fe40007ffe0ff */
[C---:B------:R-:W-:Y:S02]  /*2fa0*/  IADD3 R238, R216.reuse, R234, RZ ;  /* 0x000000ead8ee7210 */ /* 0x040fe40007ffe0ff */
[C---:B------:R-:W-:Y:S01]  /*2fb0*/  IADD3 R236, R216.reuse, R230, RZ ;  /* 0x000000e6d8ec7210 */ /* 0x040fe20007ffe0ff */
[----:B-1-34-:R-:W-:Y:S02]  /*2fc0*/  IMAD.IADD R237, R216, 0x1, R232 ;  /* 0x00000001d8ed7824 */ /* 0x01afe400078e02e8 */
.L_x_57:
[----:B------:R-:W0:Y:S01]  /*2fd0*/  LDGDEPBAR ;  /* 0x00000000000079af */ /* 0x000e220000000000 */
[C---:B------:R-:W-:Y:S02]  /*2fe0*/  IADD3 R0, R187.reuse, R201, RZ ;  /* 0x000000c9bb007210 */ /* 0x040fe40007ffe0ff */
[-C--:B------:R-:W-:Y:S02]  /*2ff0*/  IADD3 R3, R187, R192.reuse, RZ ;  /* 0x000000c0bb037210 */ /* 0x080fe40007ffe0ff */
[----:B------:R-:W-:Y:S02]  /*3000*/  IADD3 R2, R0, R192, RZ ;  /* 0x000000c000027210 */ /* 0x000fe40007ffe0ff */
[----:B-----5:R-:W-:Y:S01]  /*3010*/  FSETP.NEU.FTZ.AND P0, PT, R217, -INF , PT ;  /* 0xff800000d900780b */ /* 0x020fe20003f1d000 */
[----:B------:R-:W2:Y:S01]  /*3020*/  LDL R168, [R1] ;  /* 0x0000000001a87983 */ /* 0x000ea20000100800 */
        /* <DEDUP_REMOVED lines=8> */
[----:B------:R-:W3:Y:S08]  /*30b0*/  LDSM.16.M88.4 R52, [R188+0xc800] ;  /* 0x00c80000bc34783b */ /* 0x000ef00000000200 */
[----:B------:R-:W-:Y:S08]  /*30c0*/  LDSM.16.M88.4 R56, [R0] ;  /* 0x000000000038783b */ /* 0x000ff00000000200 */
[----:B------:R-:W4:Y:S08]  /*30d0*/  LDSM.16.M88.4 R60, [R189+0xc000] ;  /* 0x00c00000bd3c783b */ /* 0x000f300000000200 */
[----:B------:R-:W4:Y:S01]  /*30e0*/  LDSM.16.M88.4 R64, [R189+0xc800] ;  /* 0x00c80000bd40783b */ /* 0x000f220000000200 */
[C---:B-1----:R-:W-:Y:S07]  /*30f0*/  HMMA.16816.F32.BF16 R4, R16.reuse, R8, RZ ;  /* 0x000000081004723c */ /* 0x042fee00000418ff */
[----:B------:R-:W-:Y:S01]  /*3100*/  LDSM.16.M88.4 R100, [R190+0xc000] ;  /* 0x00c00000be64783b */ /* 0x000fe20000000200 */
[C---:B------:R-:W-:Y:S08]  /*3110*/  HMMA.16816.F32.BF16 R8, R16.reuse, R10, RZ ;  /* 0x0000000a1008723c */ /* 0x040ff000000418ff */
[C---:B---3--:R-:W-:Y:S08]  /*3120*/  HMMA.16816.F32.BF16 R12, R16.reuse, R52, RZ ;  /* 0x00000034100c723c */ /* 0x048ff000000418ff */
[----:B------:R-:W-:Y:S01]  /*3130*/  HMMA.16816.F32.BF16 R16, R16, R54, RZ ;  /* 0x000000361010723c */ /* 0x000fe200000418ff */
[----:B------:R-:W1:Y:S07]  /*3140*/  LDSM.16.M88.4 R52, [R3] ;  /* 0x000000000334783b */ /* 0x000e6e0000000200 */
[C---:B----4-:R-:W-:Y:S08]  /*3150*/  HMMA.16816.F32.BF16 R4, R56.reuse, R60, R4 ;  /* 0x0000003c3804723c */ /* 0x050ff00000041804 */
[C---:B------:R-:W-:Y:S01]  /*3160*/  HMMA.16816.F32.BF16 R8, R56.reuse, R62, R8 ;  /* 0x0000003e3808723c */ /* 0x040fe20000041808 */
[----:B------:R-:W3:Y:S07]  /*3170*/  LDSM.16.M88.4 R60, [R190+0xc800] ;  /* 0x00c80000be3c783b */ /* 0x000eee0000000200 */
[C---:B------:R-:W-:Y:S08]  /*3180*/  HMMA.16816.F32.BF16 R12, R56.reuse, R64, R12 ;  /* 0x00000040380c723c */ /* 0x040ff0000004180c */
[----:B------:R-:W-:Y:S01]  /*3190*/  HMMA.16816.F32.BF16 R16, R56, R66, R16 ;  /* 0x000000423810723c */ /* 0x000fe20000041810 */
[----:B------:R-:W-:Y:S07]  /*31a0*/  LDSM.16.M88.4 R56, [R2] ;  /* 0x000000000238783b */ /* 0x000fee0000000200 */
[C---:B-1----:R-:W-:Y:S01]  /*31b0*/  HMMA.16816.F32.BF16 R4, R52.reuse, R100, R4 ;  /* 0x000000643404723c */ /* 0x042fe20000041804 */
[----:B------:R-:W1:Y:S07]  /*31c0*/  LDSM.16.M88.4 R64, [R191+0xc000] ;  /* 0x00c00000bf40783b */ /* 0x000e6e0000000200 */
[C---:B------:R-:W-:Y:S01]  /*31d0*/  HMMA.16816.F32.BF16 R8, R52.reuse, R102, R8 ;  /* 0x000000663408723c */ /* 0x040fe20000041808 */
[----:B------:R-:W4:Y:S07]  /*31e0*/  LDSM.16.M88.4 R100, [R191+0xc800] ;  /* 0x00c80000bf64783b */ /* 0x000f2e0000000200 */
[C---:B---3--:R-:W-:Y:S08]  /*31f0*/  HMMA.16816.F32.BF16 R12, R52.reuse, R60, R12 ;  /* 0x0000003c340c723c */ /* 0x048ff0000004180c */
[----:B------:R-:W-:Y:S01]  /*3200*/  HMMA.16816.F32.BF16 R16, R52, R62, R16 ;  /* 0x0000003e3410723c */ /* 0x000fe20000041810 */
[----:B------:R-:W-:Y:S08]  /*3210*/  LDSM.16.M88.4 R52, [R187+0x2000] ;  /* 0x00200000bb34783b */ /* 0x000ff00000000200 */
[----:B------:R-:W3:Y:S01]  /*3220*/  LDSM.16.M88.4 R60, [R188+0xe000] ;  /* 0x00e00000bc3c783b */ /* 0x000ee20000000200 */
[C---:B-1----:R-:W-:Y:S08]  /*3230*/  HMMA.16816.F32.BF16 R4, R56.reuse, R64, R4 ;  /* 0x000000403804723c */ /* 0x042ff00000041804 */
[C---:B------:R-:W-:Y:S01]  /*3240*/  HMMA.16816.F32.BF16 R8, R56.reuse, R66, R8 ;  /* 0x000000423808723c */ /* 0x040fe20000041808 */
[----:B------:R-:W1:Y:S07]  /*3250*/  LDSM.16.M88.4 R64, [R188+0xe800] ;  /* 0x00e80000bc40783b */ /* 0x000e6e0000000200 */
[C---:B----4-:R-:W-:Y:S08]  /*3260*/  HMMA.16816.F32.BF16 R12, R56.reuse, R100, R12 ;  /* 0x00000064380c723c */ /* 0x050ff0000004180c */
[----:B------:R-:W-:Y:S01]  /*3270*/  HMMA.16816.F32.BF16 R16, R56, R102, R16 ;  /* 0x000000663810723c */ /* 0x000fe20000041810 */
[----:B------:R-:W-:Y:S07]  /*3280*/  LDSM.16.M88.4 R56, [R0+0x2000] ;  /* 0x002000000038783b */ /* 0x000fee0000000200 */
[C---:B---3--:R-:W-:Y:S01]  /*3290*/  HMMA.16816.F32.BF16 R4, R52.reuse, R60, R4 ;  /* 0x0000003c3404723c */ /* 0x048fe20000041804 */
[----:B------:R-:W-:Y:S07]  /*32a0*/  LDSM.16.M88.4 R100, [R189+0xe800] ;  /* 0x00e80000bd64783b */ /* 0x000fee0000000200 */
[C---:B------:R-:W-:Y:S01]  /*32b0*/  HMMA.16816.F32.BF16 R8, R52.reuse, R62, R8 ;  /* 0x0000003e3408723c */ /* 0x040fe20000041808 */
[----:B------:R-:W3:Y:S07]  /*32c0*/  LDSM.16.M88.4 R60, [R189+0xe000] ;  /* 0x00e00000bd3c783b */ /* 0x000eee0000000200 */
[C---:B-1----:R-:W-:Y:S08]  /*32d0*/  HMMA.16816.F32.BF16 R12, R52.reuse, R64, R12 ;  /* 0x00000040340c723c */ /* 0x042ff0000004180c */
[----:B------:R-:W-:Y:S01]  /*32e0*/  HMMA.16816.F32.BF16 R16, R52, R66, R16 ;  /* 0x000000423410723c */ /* 0x000fe20000041810 */
[----:B------:R2:W-:Y:S08]  /*32f0*/  LDSM.16.M88.4 R52, [R3+0x2000] ;  /* 0x002000000334783b */ /* 0x0005f00000000200 */
[----:B------:R-:W1:Y:S01]  /*3300*/  LDSM.16.M88.4 R64, [R190+0xe000] ;  /* 0x00e00000be40783b */ /* 0x000e620000000200 */
[C---:B---3--:R-:W-:Y:S08]  /*3310*/  HMMA.16816.F32.BF16 R4, R56.reuse, R60, R4 ;  /* 0x0000003c3804723c */ /* 0x048ff00000041804 */
[C---:B------:R-:W-:Y:S01]  /*3320*/  HMMA.16816.F32.BF16 R8, R56.reuse, R62, R8 ;  /* 0x0000003e3808723c */ /* 0x040fe20000041808 */
[----:B------:R3:W-:Y:S07]  /*3330*/  LDSM.16.M88.4 R60, [R2+0x2000] ;  /* 0x00200000023c783b */ /* 0x0007ee0000000200 */
[C---:B------:R-:W-:Y:S04]  /*3340*/  HMMA.16816.F32.BF16 R12, R56.reuse, R100, R12 ;  /* 0x00000064380c723c */ /* 0x040fe8000004180c */
[----:B--2---:R-:W-:Y:S04]  /*3350*/  @P3 LEA R3, R243, R168, 0x6 ;  /* 0x000000a8f3033211 */ /* 0x004fe800078e30ff */
[----:B------:R-:W-:Y:S01]  /*3360*/  HMMA.16816.F32.BF16 R16, R56, R102, R16 ;  /* 0x000000663810723c */ /* 0x000fe20000041810 */
[----:B------:R-:W2:Y:S02]  /*3370*/  LDSM.16.M88.4 R56, [R190+0xe800] ;  /* 0x00e80000be38783b */ /* 0x000ea40000000200 */
[CC--:B------:R-:W-:Y:S02]  /*3380*/  @P3 ISETP.GE.AND P1, PT, R3.reuse, R209.reuse, PT ;  /* 0x000000d10300320c */ /* 0x0c0fe40003f26270 */
[----:B------:R-:W-:Y:S03]  /*3390*/  @P3 IADD3 R0, R3, 0x1, RZ ;  /* 0x0000000103003810 */ /* 0x000fe60007ffe0ff */
[C---:B-1----:R-:W-:Y:S01]  /*33a0*/  HMMA.16816.F32.BF16 R4, R52.reuse, R64, R4 ;  /* 0x000000403404723c */ /* 0x042fe20000041804 */
[----:B------:R-:W1:Y:S04]  /*33b0*/  LDSM.16.M88.4 R100, [R191+0xe000] ;  /* 0x00e00000bf64783b */ /* 0x000e680000000200 */
[----:B---3--:R-:W-:Y:S01]  /*33c0*/  FMUL.FTZ R2, R217, 1.4426950216293334961 ;  /* 0x3fb8aa3bd9027820 */ /* 0x008fe20000410000 */
[-C--:B------:R-:W-:Y:S01]  /*33d0*/  @P3 ISETP.GE.AND P2, PT, R0, R209.reuse, PT ;  /* 0x000000d10000320c */ /* 0x080fe20003f46270 */
[----:B------:R-:W-:Y:S01]  /*33e0*/  FMUL.FTZ R0, R220, 1.4426950216293334961 ;  /* 0x3fb8aa3bdc007820 */ /* 0x000fe20000410000 */
[C---:B------:R-:W-:Y:S04]  /*33f0*/  HMMA.16816.F32.BF16 R8, R52.reuse, R66, R8 ;  /* 0x000000423408723c */ /* 0x040fe80000041808 */
[----:B------:R-:W-:Y:S02]  /*3400*/  FSEL R2, R2, RZ, P0 ;  /* 0x000000ff02027208 */ /* 0x000fe40000000000 */
[----:B------:R-:W-:Y:S06]  /*3410*/  FSETP.NEU.FTZ.AND P0, PT, R220, -INF , PT ;  /* 0xff800000dc00780b */ /* 0x000fec0003f1d000 */
[----:B------:R-:W-:Y:S01]  /*3420*/  FSEL R0, R0, RZ, P0 ;  /* 0x000000ff00007208 */ /* 0x000fe20000000000 */
[C---:B--2---:R-:W-:Y:S08]  /*3430*/  HMMA.16816.F32.BF16 R12, R52.reuse, R56, R12 ;  /* 0x00000038340c723c */ /* 0x044ff0000004180c */
[----:B------:R-:W-:Y:S01]  /*3440*/  HMMA.16816.F32.BF16 R16, R52, R58, R16 ;  /* 0x0000003a3410723c */ /* 0x000fe20000041810 */
[----:B------:R-:W2:Y:S07]  /*3450*/  LDSM.16.M88.4 R52, [R191+0xe800] ;  /* 0x00e80000bf34783b */ /* 0x000eae0000000200 */
[C---:B-1----:R-:W-:Y:S08]  /*3460*/  HMMA.16816.F32.BF16 R4, R60.reuse, R100, R4 ;  /* 0x000000643c04723c */ /* 0x042ff00000041804 */
        /* <DEDUP_REMOVED lines=8> */
[C---:B--2---:R-:W-:Y:S01]  /*34f0*/  HMMA.16816.F32.BF16 R12, R60.reuse, R52, R12 ;  /* 0x000000343c0c723c */ /* 0x044fe2000004180c */
        /* <DEDUP_REMOVED lines=118> */
[----:B------:R-:W-:Y:S02]  /*3c60*/  FADD.FTZ R5, -R2, R5 ;  /* 0x0000000502057221 */ /* 0x000fe40000010100 */
[----:B--2---:R-:W-:Y:S02]  /*3c70*/  FADD.FTZ R6, -R0, R6 ;  /* 0x0000000600067221 */ /* 0x004fe40000010100 */
[C---:B------:R-:W-:Y:S02]  /*3c80*/  FADD.FTZ R8, -R2.reuse, R8 ;  /* 0x0000000802087221 */ /* 0x040fe40000010100 */
[----:B------:R-:W-:Y:S03]  /*3c90*/  FADD.FTZ R9, -R2, R9 ;  /* 0x0000000902097221 */ /* 0x000fe60000010100 */
[----:B------:R-:W-:Y:S02]  /*3ca0*/  FMUL.FTZ R59, R59, R8 ;  /* 0x000000083b3b7220 */ /* 0x000fe40000410000 */
[----:B------:R-:W-:Y:S02]  /*3cb0*/  FMUL.FTZ R58, R58, R9 ;  /* 0x000000093a3a7220 */ /* 0x000fe40000410000 */
[C---:B------:R-:W-:Y:S02]  /*3cc0*/  FADD.FTZ R12, -R2.reuse, R12 ;  /* 0x0000000c020c7221 */ /* 0x040fe40000010100 */
[----:B------:R-:W-:Y:S02]  /*3cd0*/  FADD.FTZ R13, -R2, R13 ;  /* 0x0000000d020d7221 */ /* 0x000fe40000010100 */
[----:B------:R-:W-:Y:S02]  /*3ce0*/  FMUL.FTZ R53, R66, R12 ;  /* 0x0000000c42357220 */ /* 0x000fe40000410000 */
[----:B------:R-:W-:Y:S02]  /*3cf0*/  FMUL.FTZ R52, R62, R13 ;  /* 0x0000000d3e347220 */ /* 0x000fe40000410000 */
[C---:B------:R-:W-:Y:S02]  /*3d00*/  FADD.FTZ R16, -R2.reuse, R16 ;  /* 0x0000001002107221 */ /* 0x040fe40000010100 */
[----:B------:R-:W-:Y:S02]  /*3d10*/  FADD.FTZ R17, -R2, R17 ;  /* 0x0000001102117221 */ /* 0x000fe40000010100 */
[----:B------:R-:W-:Y:S02]  /*3d20*/  FMUL.FTZ R57, R61, R16 ;  /* 0x000000103d397220 */ /* 0x000fe40000410000 */
[----:B------:R-:W-:Y:S02]  /*3d30*/  FMUL.FTZ R56, R60, R17 ;  /* 0x000000113c387220 */ /* 0x000fe40000410000 */
[C---:B------:R-:W-:Y:S02]  /*3d40*/  FADD.FTZ R7, -R0.reuse, R7 ;  /* 0x0000000700077221 */ /* 0x040fe40000010100 */
[C---:B------:R-:W-:Y:S02]  /*3d50*/  FADD.FTZ R17, -R0.reuse, R10 ;  /* 0x0000000a00117221 */ /* 0x040fe40000010100 */
[C---:B------:R-:W-:Y:S02]  /*3d60*/  FADD.FTZ R16, -R0.reuse, R11 ;  /* 0x0000000b00107221 */ /* 0x040fe40000010100 */
        /* <DEDUP_REMOVED lines=15> */
[----:B------:R-:W-:Y:S01]  /*3e60*/  ISETP.GE.AND P2, PT, R218, c[0x0][0x220], PT ;  /* 0x00008800da007a0c */ /* 0x000fe20003f46270 */
[----:B------:R-:W-:Y:S01]  /*3e70*/  IMAD.MOV.U32 R7, RZ, RZ, c[0x0][0x190] ;  /* 0x00006400ff077624 */ /* 0x000fe200078e00ff */
[----:B------:R-:W-:Y:S01]  /*3e80*/  ISETP.GE.AND P1, PT, R229, c[0x0][0x220], PT ;  /* 0x00008800e5007a0c */ /* 0x000fe20003f26270 */
[----:B------:R-:W-:Y:S01]  /*3e90*/  IMAD.MOV.U32 R14, RZ, RZ, c[0x0][0x194] ;  /* 0x00006500ff0e7624 */ /* 0x000fe200078e00ff */
[----:B------:R-:W-:Y:S01]  /*3ea0*/  LOP3.LUT R0, R211, 0x1, RZ, 0xc0, !PT ;  /* 0x00000001d3007812 */ /* 0x000fe200078ec0ff */
[----:B------:R-:W-:Y:S03]  /*3eb0*/  IMAD.U32 R3, R7, -0x40, RZ ;  /* 0xffffffc007037824 */ /* 0x000fe600078e00ff */
[----:B------:R-:W-:Y:S01]  /*3ec0*/  ISETP.NE.U32.AND P5, PT, R0, 0x1, PT ;  /* 0x000000010000780c */ /* 0x000fe20003fa5070 */
[----:B------:R-:W-:Y:S01]  /*3ed0*/  IMAD.MOV.U32 R0, RZ, RZ, -0x4000 ;  /* 0xffffc000ff007424 */ /* 0x000fe200078e00ff */
[----:B------:R-:W-:Y:S02]  /*3ee0*/  LEA R2, P0, R3, R214, 0x1 ;  /* 0x000000d603027211 */ /* 0x000fe400078008ff */
[----:B------:R-:W-:Y:S02]  /*3ef0*/  SHF.R.S32.HI R6, RZ, 0x1f, R3 ;  /* 0x0000001fff067819 */ /* 0x000fe40000011403 */
[----:B------:R-:W-:Y:S02]  /*3f00*/  SEL R0, R0, 0x4000, !P5 ;  /* 0x0000400000007807 */ /* 0x000fe40006800000 */
[----:B------:R-:W-:Y:S02]  /*3f10*/  LEA R5, P4, R7, R3, 0x5 ;  /* 0x0000000307057211 */ /* 0x000fe400078828ff */
[-C--:B------:R-:W-:Y:S01]  /*3f20*/  LEA.HI.X.SX32 R3, R3, R215.reuse, 0x1, P0 ;  /* 0x000000d703037211 */ /* 0x080fe200000f0eff */
[----:B------:R-:W-:Y:S01]  /*3f30*/  IMAD.IADD R205, R205, 0x1, R0 ;  /* 0x00000001cdcd7824 */ /* 0x000fe200078e0200 */
[----:B------:R-:W-:Y:S01]  /*3f40*/  LEA.HI.X R6, R7, R6, R14, 0x5, P4 ;  /* 0x0000000607067211 */ /* 0x000fe200020f2c0e */
[--C-:B------:R-:W-:Y:S01]  /*3f50*/  IMAD.IADD R210, R210, 0x1, R0.reuse ;  /* 0x00000001d2d27824 */ /* 0x100fe200078e0200 */
[----:B------:R-:W-:Y:S01]  /*3f60*/  @!P1 LEA R4, P4, R5, R214, 0x1 ;  /* 0x000000d605049211 */ /* 0x000fe200078808ff */
[----:B------:R-:W-:Y:S01]  /*3f70*/  IMAD.IADD R187, R187, 0x1, R0 ;  /* 0x00000001bbbb7824 */ /* 0x000fe200078e0200 */
[----:B------:R1:W-:Y:S01]  /*3f80*/  @P2 STS [R205], RZ ;  /* 0x000000ffcd002388 */ /* 0x0003e20000000800 */
[----:B------:R-:W-:Y:S01]  /*3f90*/  IMAD.MOV.U32 R214, RZ, RZ, R2 ;  /* 0x000000ffffd67224 */ /* 0x000fe200078e0002 */
[----:B------:R-:W-:Y:S01]  /*3fa0*/  @!P1 LEA.HI.X R5, R5, R215, R6, 0x1, P4 ;  /* 0x000000d705059211 */ /* 0x000fe200020f0c06 */
[----:B------:R-:W-:Y:S01]  /*3fb0*/  IMAD.MOV.U32 R215, RZ, RZ, R3 ;  /* 0x000000ffffd77224 */ /* 0x000fe200078e0003 */
[----:B------:R1:W-:Y:S01]  /*3fc0*/  @P2 STS [R205+0x4], RZ ;  /* 0x000004ffcd002388 */ /* 0x0003e20000000800 */
[C---:B------:R-:W-:Y:S03]  /*3fd0*/  @!P2 LEA R6, P0, R7.reuse, R2, 0x6 ;  /* 0x000000020706a211 */ /* 0x040fe600078030ff */
[----:B------:R1:W-:Y:S01]  /*3fe0*/  @P2 STS [R205+0x8], RZ ;  /* 0x000008ffcd002388 */ /* 0x0003e20000000800 */
[----:B------:R-:W-:Y:S03]  /*3ff0*/  @!P2 LEA.HI.X R7, R7, R3, R14, 0x6, P0 ;  /* 0x000000030707a211 */ /* 0x000fe600000f340e */
        /* <DEDUP_REMOVED lines=8> */
[----:B------:R1:W-:Y:S04]  /*4080*/  @P1 STS [R205+0x200c], RZ ;  /* 0x00200cffcd001388 */ /* 0x0003e80000000800 */
[----:B------:R-:W-:Y:S01]  /*4090*/  @!PT LDS RZ, [RZ] ;  /* 0x00000000fffff984 */ /* 0x000fe20000000800 */
[----:B------:R-:W-:Y:S01]  /*40a0*/  @!PT LDS RZ, [RZ] ;  /* 0x00000000fffff984 */ /* 0x000fe20000000800 */
[----:B------:R-:W-:Y:S01]  /*40b0*/  @!PT LDS RZ, [RZ] ;  /* 0x00000000fffff984 */ /* 0x000fe20000000800 */
[----:B------:R1:W-:Y:S04]  /*40c0*/  @!P1 LDGSTS.E.BYPASS.LTC128B.128 [R210+0x2000], [R2.64+0x80] ;  /* 0x0200008002d29fae */ /* 0x0003e8000b901d46 */
        /* <DEDUP_REMOVED lines=16> */
[----:B------:R-:W0:Y:S02]  /*41d0*/  LDGDEPBAR ;  /* 0x00000000000079af */ /* 0x000e240000000000 */
.L_x_55:
[----:B-1----:R-:W-:Y:S02]  /*41e0*/  F2FP.BF16.PACK_AB R6, R54, R55 ;  /* 0x000000373606723e */ /* 0x002fe400000010ff */
        /* <DEDUP_REMOVED lines=67> */
[----:B------:R-:W-:Y:S01]  /*4620*/  ISETP.GE.AND P1, PT, R229, c[0x0][0x220], PT ;  /* 0x00008800e5007a0c */ /* 0x000fe20003f26270 */
[----:B------:R-:W-:Y:S01]  /*4630*/  IMAD.MOV.U32 R9, RZ, RZ, c[0x0][0x370] ;  /* 0x0000dc00ff097624 */ /* 0x000fe200078e00ff */
[----:B------:R-:W-:Y:S03]  /*4640*/  ISETP.GE.AND P2, PT, R218, c[0x0][0x220], PT ;  /* 0x00008800da007a0c */ /* 0x000fe60003f46270 */
[----:B------:R-:W-:Y:S05]  /*4650*/  IMAD.U32 R3, R9, -0x40, RZ ;  /* 0xffffffc009037824 */ /* 0x000fea00078e00ff */
[----:B------:R-:W-:Y:S02]  /*4660*/  LEA R2, P0, R3, R212, 0x1 ;  /* 0x000000d403027211 */ /* 0x000fe400078008ff */
[----:B------:R-:W-:Y:S01]  /*4670*/  SHF.R.S32.HI R4, RZ, 0x1f, R3 ;  /* 0x0000001fff047819 */ /* 0x000fe20000011403 */
[----:B------:R-:W-:Y:S01]  /*4680*/  @!P1 IMAD.MOV.U32 R7, RZ, RZ, c[0x0][0x374] ;  /* 0x0000dd00ff079624 */ /* 0x000fe200078e00ff */
[----:B------:R-:W-:Y:S01]  /*4690*/  @!P1 LEA R5, P4, R9, R3, 0x5 ;  /* 0x0000000309059211 */ /* 0x000fe200078828ff */
[----:B------:R1:W-:Y:S01]  /*46a0*/  @P2 STS.128 [R208+0x8000], RZ ;  /* 0x008000ffd0002388 */ /* 0x0003e20000000c00 */
[-C--:B------:R-:W-:Y:S01]  /*46b0*/  LEA.HI.X.SX32 R3, R3, R213.reuse, 0x1, P0 ;  /* 0x000000d503037211 */ /* 0x080fe200000f0eff */
[----:B------:R-:W-:Y:S01]  /*46c0*/  @!P2 IMAD.MOV.U32 R8, RZ, RZ, c[0x0][0x374] ;  /* 0x0000dd00ff08a624 */ /* 0x000fe200078e00ff */
[----:B------:R-:W-:Y:S02]  /*46d0*/  @!P1 LEA.HI.X R7, R9, R4, R7, 0x5, P4 ;  /* 0x0000000409079211 */ /* 0x000fe400020f2c07 */
[----:B------:R-:W-:Y:S01]  /*46e0*/  @!P1 LEA R4, P0, R5, R212, 0x1 ;  /* 0x000000d405049211 */ /* 0x000fe200078008ff */
[----:B------:R-:W-:Y:S01]  /*46f0*/  @!PT LDS RZ, [RZ] ;  /* 0x00000000fffff984 */ /* 0x000fe20000000800 */
[----:B------:R-:W-:Y:S01]  /*4700*/  @!PT LDS RZ, [RZ] ;  /* 0x00000000fffff984 */ /* 0x000fe20000000800 */
[----:B------:R-:W-:Y:S01]  /*4710*/  @!PT LDS RZ, [RZ] ;  /* 0x00000000fffff984 */ /* 0x000fe20000000800 */
[----:B------:R1:W-:Y:S01]  /*4720*/  @!P2 LDGSTS.E.BYPASS.LTC128B.128 [R208+0x8000], [R2.64] ;  /* 0x0800000002d0afae */ /* 0x0003e2000b901d46 */
[----:B------:R-:W-:Y:S01]  /*4730*/  @!P2 LEA R6, P4, R9, R2, 0x6 ;  /* 0x000000020906a211 */ /* 0x000fe200078830ff */
[----:B------:R-:W-:Y:S01]  /*4740*/  IMAD.MOV.U32 R212, RZ, RZ, R2 ;  /* 0x000000ffffd47224 */ /* 0x000fe200078e0002 */
[----:B------:R-:W-:Y:S01]  /*4750*/  @!P1 LEA.HI.X R5, R5, R213, R7, 0x1, P0 ;  /* 0x000000d505059211 */ /* 0x000fe200000f0c07 */
[----:B------:R1:W-:Y:S01]  /*4760*/  @P1 STS.128 [R208+0xa000], RZ ;  /* 0x00a000ffd0001388 */ /* 0x0003e20000000c00 */
[----:B------:R-:W-:Y:S01]  /*4770*/  @!P2 LEA.HI.X R7, R9, R3, R8, 0x6, P4 ;  /* 0x000000030907a211 */ /* 0x000fe200020f3408 */
[----:B------:R-:W-:Y:S02]  /*4780*/  IMAD.MOV.U32 R213, RZ, RZ, R3 ;  /* 0x000000ffffd57224 */ /* 0x000fe400078e0003 */
[----:B------:R-:W-:Y:S01]  /*4790*/  @!PT LDS RZ, [RZ] ;  /* 0x00000000fffff984 */ /* 0x000fe20000000800 */
[----:B------:R-:W-:Y:S01]  /*47a0*/  @!PT LDS RZ, [RZ] ;  /* 0x00000000fffff984 */ /* 0x000fe20000000800 */
[----:B------:R-:W-:Y:S01]  /*47b0*/  @!PT LDS RZ, [RZ] ;  /* 0x00000000fffff984 */ /* 0x000fe20000000800 */
[----:B------:R1:W-:Y:S04]  /*47c0*/  @!P1 LDGSTS.E.BYPASS.LTC128B.128 [R208+0xa000], [R2.64+0x80] ;  /* 0x0a00008002d09fae */ /* 0x0003e8000b901d46 */
[----:B------:R1:W-:Y:S04]  /*47d0*/  @P2 STS.128 [R208+0x9000], RZ ;  /* 0x009000ffd0002388 */ /* 0x0003e80000000c00 */
[----:B------:R-:W-:Y:S01]  /*47e0*/  @!PT LDS RZ, [RZ] ;  /* 0x00000000fffff984 */ /* 0x000fe20000000800 */
[----:B------:R-:W-:Y:S01]  /*47f0*/  @!PT LDS RZ, [RZ] ;  /* 0x00000000fffff984 */ /* 0x000fe20000000800 */
[----:B------:R-:W-:Y:S01]  /*4800*/  @!PT LDS RZ, [RZ] ;  /* 0x00000000fffff984 */ /* 0x000fe20000000800 */
[----:B------:R1:W-:Y:S04]  /*4810*/  @!P2 LDGSTS.E.BYPASS.LTC128B.128 [R208+0x9000], [R6.64] ;  /* 0x0900000006d0afae */ /* 0x0003e8000b901d46 */
[----:B------:R1:W-:Y:S04]  /*4820*/  @P1 STS.128 [R208+0xb000], RZ ;  /* 0x00b000ffd0001388 */ /* 0x0003e80000000c00 */
[----:B------:R-:W-:Y:S01]  /*4830*/  @!PT LDS RZ, [RZ] ;  /* 0x00000000fffff984 */ /* 0x000fe20000000800 */
[----:B------:R-:W-:Y:S01]  /*4840*/  @!PT LDS RZ, [RZ] ;  /* 0x00000000fffff984 */ /* 0x000fe20000000800 */
[----:B------:R-:W-:Y:S01]  /*4850*/  @!PT LDS RZ, [RZ] ;  /* 0x00000000fffff984 */ /* 0x000fe20000000800 */
[----:B------:R1:W-:Y:S04]  /*4860*/  @!P1 LDGSTS.E.BYPASS.LTC128B.128 [R208+0xb000], [R4.64+0x80] ;  /* 0x0b00008004d09fae */ /* 0x0003e8000b901d46 */
[----:B------:R-:W0:Y:S02]  /*4870*/  LDGDEPBAR ;  /* 0x00000000000079af */ /* 0x000e240000000000 */
.L_x_56:
        /* <DEDUP_REMOVED lines=47> */
[----:B------:R-:W-:Y:S03]  /*4b70*/  IMAD R170, R170, 0x30, RZ ;  /* 0x00000030aaaa7824 */ /* 0x000fe600078e02ff */
[C---:B------:R-:W-:Y:S01]  /*4b80*/  LEA R168, P1, R171.reuse, R206, 0x2 ;  /* 0x000000ceaba87211 */ /* 0x040fe200078210ff */
[----:B--2---:R-:W-:Y:S03]  /*4b90*/  IMAD.MOV.U32 R0, RZ, RZ, c[0x0][0x22c] ;  /* 0x00008b00ff007624 */ /* 0x004fe600078e00ff */
[-C--:B------:R-:W-:Y:S01]  /*4ba0*/  LEA.HI.X.SX32 R169, R171, R207.reuse, 0x2, P1 ;  /* 0x000000cfaba97211 */ /* 0x080fe200008f16ff */
[----:B------:R-:W-:Y:S02]  /*4bb0*/  IMAD.MOV.U32 R171, RZ, RZ, c[0x0][0x22c] ;  /* 0x00008b00ffab7624 */ /* 0x000fe400078e00ff */
[----:B------:R-:W-:Y:S02]  /*4bc0*/  IMAD R0, R0, c[0x0][0x1c0], RZ ;  /* 0x0000700000007a24 */ /* 0x000fe400078e02ff */
[----:B------:R-:W-:Y:S02]  /*4bd0*/  IMAD R171, R171, c[0x0][0x1c0], RZ ;  /* 0x00007000abab7a24 */ /* 0x000fe400078e02ff */
[----:B------:R-:W-:Y:S01]  /*4be0*/  IMAD R0, R0, 0x28, RZ ;  /* 0x0000002800007824 */ /* 0x000fe200078e02ff */
[-C--:B-1----:R-:W-:Y:S05]  /*4bf0*/  HMMA.16816.F32.BF16 R4, R172, R176.reuse, R4 ;  /* 0x000000b0ac04723c */ /* 0x082fea0000041804 */
[----:B------:R-:W-:Y:S03]  /*4c00*/  IMAD R171, R171, 0x38, RZ ;  /* 0x00000038abab7824 */ /* 0x000fe600078e02ff */
[C---:B------:R-:W-:Y:S07]  /*4c10*/  HMMA.16816.F32.BF16 R8, R180.reuse, R176, R8 ;  /* 0x000000b0b408723c */ /* 0x040fee0000041808 */
[----:B------:R-:W-:Y:S01]  /*4c20*/  IMAD.MOV.U32 R177, RZ, RZ, c[0x0][0x22c] ;  /* 0x00008b00ffb17624 */ /* 0x000fe200078e00ff */
[-C--:B------:R-:W-:Y:S04]  /*4c30*/  HMMA.16816.F32.BF16 R12, R180, R178.reuse, R12 ;  /* 0x000000b2b40c723c */ /* 0x080fe8000004180c */
[----:B------:R-:W-:Y:S04]  /*4c40*/  IMAD R177, R177, c[0x0][0x1c0], RZ ;  /* 0x00007000b1b17a24 */ /* 0x000fe800078e02ff */
[C---:B------:R-:W-:Y:S04]  /*4c50*/  HMMA.16816.F32.BF16 R16, R172.reuse, R178, R16 ;  /* 0x000000b2ac10723c */ /* 0x040fe80000041810 */
[----:B------:R-:W-:Y:S04]  /*4c60*/  IMAD.SHL.U32 R177, R177, 0x20, RZ ;  /* 0x00000020b1b17824 */ /* 0x000fe800078e00ff */
[-C--:B---3--:R-:W-:Y:S08]  /*4c70*/  HMMA.16816.F32.BF16 R52, R172, R100.reuse, R52 ;  /* 0x00000064ac34723c */ /* 0x088ff00000041834 */
[C---:B------:R-:W-:Y:S07]  /*4c80*/  HMMA.16816.F32.BF16 R56, R180.reuse, R100, R56 ;  /* 0x00000064b438723c */ /* 0x040fee0000041838 */
        /* <DEDUP_REMOVED lines=11> */
[CC--:B--2---:R-:W-:Y:S01]  /*4d40*/  LEA R4, P1, R170.reuse, R206.reuse, 0x2 ;  /* 0x000000ceaa047211 */ /* 0x0c4fe200078210ff */
[----:B------:R1:W-:Y:S01]  /*4d50*/  RED.E.ADD.F32.FTZ.RN.STRONG.GPU [R100.64], R6 ;  /* 0x000000066400798e */ /* 0x0003e2000c10e786 */
[-C--:B------:R-:W-:Y:S02]  /*4d60*/  LEA.HI.X.SX32 R103, R177, R207.reuse, 0x2, P0 ;  /* 0x000000cfb1677211 */ /* 0x080fe400000f16ff */
[-C--:B---3--:R-:W-:Y:S01]  /*4d70*/  LEA.HI.X.SX32 R5, R170, R207.reuse, 0x2, P1 ;  /* 0x000000cfaa057211 */ /* 0x088fe200008f16ff */
[----:B------:R2:W-:Y:S04]  /*4d80*/  RED.E.ADD.F32.FTZ.RN.STRONG.GPU [R168.64], R7 ;  /* 0x00000007a800798e */ /* 0x0005e8000c10e786 */
[----:B------:R3:W-:Y:S01]  /*4d90*/  RED.E.ADD.F32.FTZ.RN.STRONG.GPU [R102.64], R8 ;  /* 0x000000086600798e */ /* 0x0007e2000c10e786 */
[CC--:B-1----:R-:W-:Y:S02]  /*4da0*/  LEA R100, P2, R0.reuse, R206.reuse, 0x2 ;  /* 0x000000ce00647211 */ /* 0x0c2fe400078410ff */
[CC--:B------:R-:W-:Y:S02]  /*4db0*/  LEA R6, P0, R171.reuse, R206.reuse, 0x2 ;  /* 0x000000ceab067211 */ /* 0x0c0fe400078010ff */
[-C--:B------:R-:W-:Y:S01]  /*4dc0*/  LEA.HI.X.SX32 R101, R0, R207.reuse, 0x2, P2 ;  /* 0x000000cf00657211 */ /* 0x080fe200010f16ff */
[C---:B------:R-:W-:Y:S01]  /*4dd0*/  IMAD.IADD R0, R216.reuse, 0x1, R246 ;  /* 0x00000001d8007824 */ /* 0x040fe200078e02f6 */
[-C--:B--2---:R-:W-:Y:S01]  /*4de0*/  LEA.HI.X.SX32 R7, R171, R207.reuse, 0x2, P0 ;  /* 0x000000cfab077211 */ /* 0x084fe200000f16ff */
[----:B------:R-:W-:Y:S01]  /*4df0*/  IMAD.IADD R171, R216, 0x1, R247 ;  /* 0x00000001d8ab7824 */ /* 0x000fe200078e02f7 */
        /* <DEDUP_REMOVED lines=127> */
[----:B------:R-:W2:Y:S01]  /*55f0*/  LDL R169, [R1+0x4] ;  /* 0x0000040001a97983 */ /* 0x000ea20000100800 */
        /* <DEDUP_REMOVED lines=77> */
[----:B------:R-:W-:Y:S04]  /*5ad0*/  STS [R251+0x3000], R6 ;  /* 0x00300006fb007388 */ /* 0x000fe80000000800 */
[----:B------:R1:W-:Y:S04]  /*5ae0*/  STS [R251+0x3400], R5 ;  /* 0x00340005fb007388 */ /* 0x0003e80000000800 */
[----:B------:R-:W-:Y:S04]  /*5af0*/  STS [R252+0x3000], R2 ;  /* 0x00300002fc007388 */ /* 0x000fe80000000800 */
[----:B------:R3:W-:Y:S04]  /*5b00*/  STS [R252+0x3400], R0 ;  /* 0x00340000fc007388 */ /* 0x0007e80000000800 */
        /* <DEDUP_REMOVED lines=18> */
[----:B--2---:R-:W-:-:S13]  /*5c30*/  ISETP.NE.AND P0, PT, R169, -0x1, PT ;  /* 0xffffffffa900780c */ /* 0x004fda0003f05270 */
[----:B---3--:R-:W-:-:S05]  /*5c40*/  @P0 IADD3 R0, R242, R169, RZ ;  /* 0x000000a9f2000210 */ /* 0x008fca0007ffe0ff */
[----:B------:R-:W-:-:S04]  /*5c50*/  @P0 IMAD.WIDE.U32 R2, R0, c[0x0][0x3a0], RZ ;  /* 0x0000e80000020a25 */ /* 0x000fc800078e00ff */
[----:B------:R-:W-:Y:S01]  /*5c60*/  @P0 IMAD R8, R0, c[0x0][0x3a4], R3 ;  /* 0x0000e90000080a24 */ /* 0x000fe200078e0203 */
[----:B------:R-:W-:Y:S01]  /*5c70*/  @P0 MOV R7, R2 ;  /* 0x0000000200070202 */ /* 0x000fe20000000f00 */
[----:B------:R-:W-:Y:S05]  /*5c80*/  @P0 BRA `(.L_x_58) ;  /* 0x000000a000000947 */ /* 0x000fea0003800000 */
[----:B----4-:R-:W-:Y:S01]  /*5c90*/  SHF.R.S32.HI R0, RZ, 0x1f, R242 ;  /* 0x0000001fff007819 */ /* 0x010fe200000114f2 */
        /* <DEDUP_REMOVED lines=9> */
.L_x_58:
[----:B----4-:R-:W-:-:S05]  /*5d30*/  @P0 IADD3 R0, R242, R169, RZ ;  /* 0x000000a9f2000210 */ /* 0x010fca0007ffe0ff */
        /* <DEDUP_REMOVED lines=14> */
.L_x_59:
[----:B------:R-:W-:Y:S01]  /*5e20*/  BAR.SYNC.DEFER_BLOCKING 0x0 ;  /* 0x0000000000007b1d */ /* 0x000fe20000010000 */
[C---:B------:R-:W-:Y:S01]  /*5e30*/  SHF.L.U32 R0, R243.reuse, 0x6, RZ ;  /* 0x00000006f3007819 */ /* 0x040fe200000006ff */
[----:B------:R-:W-:Y:S01]  /*5e40*/  IMAD R11, R243, -0x40, R209 ;  /* 0xffffffc0f30b7824 */ /* 0x000fe200078e02d1 */
[----:B------:R-:W-:Y:S02]  /*5e50*/  SHF.R.S32.HI R3, RZ, 0x1f, R218 ;  /* 0x0000001fff037819 */ /* 0x000fe400000114da */
[----:B------:R-:W-:Y:S01]  /*5e60*/  SHF.R.S32.HI R20, RZ, 0x1f, R0 ;  /* 0x0000001fff147819 */ /* 0x000fe20000011400 */
[----:B------:R-:W1:Y:S01]  /*5e70*/  S2R R50, SR_CTAID.Z ;  /* 0x0000000000327919 */ /* 0x000e620000002700 */
[----:B------:R-:W-:Y:S01]  /*5e80*/  MOV R2, R218 ;  /* 0x000000da00027202 */ /* 0x000fe20000000f00 */
[----:B------:R-:W-:Y:S01]  /*5e90*/  BSSY B0, `(.L_x_60) ;  /* 0x0000022000007945 */ /* 0x000fe20003800000 */
[----:B------:R-:W-:Y:S01]  /*5ea0*/  ISETP.GE.AND P3, PT, R241, R11, PT ;  /* 0x0000000bf100720c */ /* 0x000fe20003f66270 */
[----:B------:R-:W-:Y:S01]  /*5eb0*/  IMAD R6, R20, c[0x0][0x3a0], RZ ;  /* 0x0000e80014067a24 */ /* 0x000fe200078e02ff */
[----:B------:R-:W-:Y:S01]  /*5ec0*/  SHF.R.S32.HI R23, RZ, 0x1f, R241 ;  /* 0x0000001fff177819 */ /* 0x000fe200000114f1 */
[----:B------:R-:W-:-:S04]  /*5ed0*/  IMAD.WIDE.U32 R4, R0, c[0x0][0x3a0], R2 ;  /* 0x0000e80000047a25 */ /* 0x000fc800078e0002 */
[----:B------:R-:W-:Y:S01]  /*5ee0*/  IMAD R6, R0, c[0x0][0x3a4], R6 ;  /* 0x0000e90000067a24 */ /* 0x000fe200078e0206 */
[----:B------:R-:W-:-:S04]  /*5ef0*/  IADD3 R4, P0, R7, R4, RZ ;  /* 0x0000000407047210 */ /* 0x000fc80007f1e0ff */
[----:B------:R-:W-:Y:S01]  /*5f00*/  IADD3.X R5, R8, R5, R6, P0, !PT ;  /* 0x0000000508057210 */ /* 0x000fe200007fe406 */
[----:B------:R2:W3:Y:S04]  /*5f10*/  LDS.128 R28, [R208+0xd000] ;  /* 0x00d00000d01c7984 */ /* 0x0004e80000000c00 */
[----:B------:R2:W4:Y:S01]  /*5f20*/  LDS.128 R24, [R208+0xf000] ;  /* 0x00f00000d0187984 */ /* 0x0005220000000c00 */
[----:B-1----:R-:W-:Y:S01]  /*5f30*/  SHF.R.S32.HI R49, RZ, 0x1f, R50 ;  /* 0x0000001fff317819 */ /* 0x002fe20000011432 */
[----:B------:R-:W-:Y:S02]  /*5f40*/  IMAD.WIDE.U32 R4, R50, c[0x0][0x3b8], R4 ;  /* 0x0000ee0032047a25 */ /* 0x000fe400078e0004 */
[----:B------:R2:W1:Y:S02]  /*5f50*/  LDS.128 R36, [R208+0x10000] ;  /* 0x01000000d0247984 */ /* 0x0004640000000c00 */
[----:B------:R-:W-:-:S02]  /*5f60*/  IMAD R6, R49, c[0x0][0x3b8], RZ ;  /* 0x0000ee0031067a24 */ /* 0x000fc400078e02ff */
[----:B------:R2:W1:Y:S02]  /*5f70*/  LDS.128 R44, [R208+0x11000] ;  /* 0x01100000d02c7984 */ /* 0x0004640000000c00 */
[----:B------:R-:W-:Y:S02]  /*5f80*/  IMAD R6, R50, c[0x0][0x3bc], R6 ;  /* 0x0000ef0032067a24 */ /* 0x000fe400078e0206 */
[----:B------:R2:W1:Y:S04]  /*5f90*/  LDS.128 R32, [R208+0x12000] ;  /* 0x01200000d0207984 */ /* 0x0004680000000c00 */
[----:B------:R2:W1:Y:S01]  /*5fa0*/  LDS.128 R40, [R208+0x13000] ;  /* 0x01300000d0287984 */ /* 0x0004620000000c00 */
[----:B------:R-:W-:Y:S01]  /*5fb0*/  IADD3 R10, R5, R6, RZ ;  /* 0x00000006050a7210 */ /* 0x000fe20007ffe0ff */
[----:B------:R-:W-:Y:S05]  /*5fc0*/  @P3 BRA `(.L_x_61) ;  /* 0x000000e000003947 */ /* 0x000fea0003800000 */
[----:B------:R-:W-:Y:S01]  /*5fd0*/  ISETP.GE.AND P2, PT, R218, c[0x0][0x220], PT ;  /* 0x00008800da007a0c */ /* 0x000fe20003f46270 */
[----:B------:R-:W2:Y:S01]  /*5fe0*/  LDS.128 R16, [R208+0xe000] ;  /* 0x00e00000d0107984 */ /* 0x000ea20000000c00 */
[----:B------:R-:W-:Y:S01]  /*5ff0*/  MOV R7, R10 ;  /* 0x0000000a00077202 */ /* 0x000fe20000000f00 */
[----:B------:R-:W-:Y:S01]  /*6000*/  IMAD.MOV.U32 R6, RZ, RZ, R4 ;  /* 0x000000ffff067224 */ /* 0x000fe200078e0004 */
[----:B------:R-:W-:Y:S01]  /*6010*/  ISETP.GE.AND P1, PT, R229, c[0x0][0x220], PT ;  /* 0x00008800e5007a0c */ /* 0x000fe20003f26270 */
[----:B------:R-:W-:-:S02]  /*6020*/  IMAD R48, R23, c[0x0][0x3a0], RZ ;  /* 0x0000e80017307a24 */ /* 0x000fc400078e02ff */
[----:B------:R-:W-:-:S04]  /*6030*/  IMAD.WIDE.U32 R8, R241, c[0x0][0x3a0], R6 ;  /* 0x0000e800f1087a25 */ /* 0x000fc800078e0006 */
[----:B------:R-:W-:Y:S02]  /*6040*/  IMAD R6, R241, c[0x0][0x3a4], R48 ;  /* 0x0000e900f1067a24 */ /* 0x000fe400078e0230 */
[----:B------:R-:W4:Y:S02]  /*6050*/  @!P2 LDS.128 R12, [R208+0xc000] ;  /* 0x00c00000d00ca984 */ /* 0x000f240000000c00 */
[----:B------:R-:W-:Y:S01]  /*6060*/  IMAD.IADD R7, R9, 0x1, R6 ;  /* 0x0000000109077824 */ /* 0x000fe200078e0206 */
[----:B------:R-:W-:-:S04]  /*6070*/  LEA R6, P0, R8, c[0x0][0x340], 0x1 ;  /* 0x0000d00008067a11 */ /* 0x000fc800078008ff */
[----:B------:R-:W-:-:S05]  /*6080*/  LEA.HI.X R7, R8, c[0x0][0x344], R7, 0x1, P0 ;  /* 0x0000d10008077a11 */ /* 0x000fca00000f0c07 */
[----:B--2---:R2:W-:Y:S04]  /*6090*/  @!P1 STG.E.128 [R6.64+0x80], R16 ;  /* 0x0000801006009986 */ /* 0x0045e8000c101d06 */
[----:B----4-:R2:W-:Y:S02]  /*60a0*/  @!P2 STG.E.128 [R6.64], R12 ;  /* 0x0000000c0600a986 */ /* 0x0105e4000c101d06 */
.L_x_61:
[----:B------:R-:W-:Y:S05]  /*60b0*/  BSYNC B0 ;  /* 0x0000000000007941 */ /* 0x000fea0003800000 */
.L_x_60:
[----:B--2---:R-:W-:Y:S01]  /*60c0*/  IADD3 R6, R241, 0x20, RZ ;  /* 0x00000020f1067810 */ /* 0x004fe20007ffe0ff */
[----:B------:R-:W-:Y:S03]  /*60d0*/  BSSY B0, `(.L_x_62) ;  /* 0x0000011000007945 */ /* 0x000fe60003800000 */
[----:B------:R-:W-:-:S13]  /*60e0*/  ISETP.GE.AND P2, PT, R6, R11, PT ;  /* 0x0000000b0600720c */ /* 0x000fda0003f46270 */
[----:B------:R-:W-:Y:S05]  /*60f0*/  @P2 BRA `(.L_x_63) ;  /* 0x000000e000002947 */ /* 0x000fea0003800000 */
[----:B------:R-:W-:Y:S02]  /*6100*/  IADD3 R5, P0, R241, 0x20, RZ ;  /* 0x00000020f1057810 */ /* 0x000fe40007f1e0ff */
[----:B------:R-:W-:Y:S02]  /*6110*/  MOV R7, R10 ;  /* 0x0000000a00077202 */ /* 0x000fe40000000f00 */
[----:B------:R-:W-:Y:S01]  /*6120*/  ISETP.GE.AND P1, PT, R218, c[0x0][0x220], PT ;  /* 0x00008800da007a0c */ /* 0x000fe20003f26270 */
[----:B------:R-:W-:Y:S01]  /*6130*/  IMAD.X R6, RZ, RZ, R23, P0 ;  /* 0x000000ffff067224 */ /* 0x000fe200000e0617 */
[----:B------:R-:W-:-:S03]  /*6140*/  ISETP.GE.AND P0, PT, R229, c[0x0][0x220], PT ;  /* 0x00008800e5007a0c */ /* 0x000fc60003f06270 */
[----:B------:R-:W-:Y:S02]  /*6150*/  IMAD R8, R6, c[0x0][0x3a0], RZ ;  /* 0x0000e80006087a24 */ /* 0x000fe400078e02ff */
[----:B------:R-:W-:-:S04]  /*6160*/  IMAD.MOV.U32 R6, RZ, RZ, R4 ;  /* 0x000000ffff067224 */ /* 0x000fc800078e0004 */
[----:B------:R-:W-:-:S04]  /*6170*/  IMAD.WIDE.U32 R6, R5, c[0x0][0x3a0], R6 ;  /* 0x0000e80005067a25 */ /* 0x000fc800078e0006 */
[----:B------:R-:W-:Y:S01]  /*6180*/  IMAD R5, R5, c[0x0][0x3a4], R8 ;  /* 0x0000e90005057a24 */ /* 0x000fe200078e0208 */
[----:B------:R-:W-:-:S03]  /*6190*/  LEA R4, P4, R6, c[0x0][0x340], 0x1 ;  /* 0x0000d00006047a11 */ /* 0x000fc600078808ff */
[----:B------:R-:W-:-:S05]  /*61a0*/  IMAD.IADD R5, R7, 0x1, R5 ;  /* 0x0000000107057824 */ /* 0x000fca00078e0205 */
[----:B------:R-:W-:-:S05]  /*61b0*/  LEA.HI.X R5, R6, c[0x0][0x344], R5, 0x1, P4 ;  /* 0x0000d10006057a11 */ /* 0x000fca00020f0c05 */
[----:B---3--:R2:W-:Y:S04]  /*61c0*/  @!P1 STG.E.128 [R4.64], R28 ;  /* 0x0000001c04009986 */ /* 0x0085e8000c101d06 */
[----:B----4-:R2:W-:Y:S02]  /*61d0*/  @!P0 STG.E.128 [R4.64+0x80], R24 ;  /* 0x0000801804008986 */ /* 0x0105e4000c101d06 */
.L_x_63:
[----:B------:R-:W-:Y:S05]  /*61e0*/  BSYNC B0 ;  /* 0x0000000000007941 */ /* 0x000fea0003800000 */
.L_x_62:
[----:B------:R-:W-:Y:S01]  /*61f0*/  IMAD.WIDE.U32 R2, R0, c[0x0][0x3a8], R2 ;  /* 0x0000ea0000027a25 */ /* 0x000fe200078e0002 */
[----:B------:R-:W-:Y:S03]  /*6200*/  BSSY B0, `(.L_x_64) ;  /* 0x0000016000007945 */ /* 0x000fe60003800000 */
[----:B--2---:R-:W-:Y:S01]  /*6210*/  IMAD R4, R20, c[0x0][0x3a8], RZ ;  /* 0x0000ea0014047a24 */ /* 0x004fe200078e02ff */
        /* <DEDUP_REMOVED lines=10> */
[----:B------:R-:W-:Y:S01]  /*62c0*/  ISETP.GE.AND P1, PT, R218, c[0x0][0x220], PT ;  /* 0x00008800da007a0c */ /* 0x000fe20003f26270 */
[----:B------:R-:W-:Y:S01]  /*62d0*/  IMAD.MOV.U32 R4, RZ, RZ, R2 ;  /* 0x000000ffff047224 */ /* 0x000fe200078e0002 */
[----:B------:R-:W-:Y:S01]  /*62e0*/  ISETP.GE.AND P0, PT, R229, c[0x0][0x220], PT ;  /* 0x00008800e5007a0c */ /* 0x000fe20003f06270 */
[C---:B------:R-:W-:Y:S02]  /*62f0*/  IMAD R0, R241.reuse, c[0x0][0x3ac], R0 ;  /* 0x0000eb00f1007a24 */ /* 0x040fe400078e0200 */
[----:B------:R-:W-:-:S04]  /*6300*/  IMAD.WIDE.U32 R6, R241, c[0x0][0x3a8], R4 ;  /* 0x0000ea00f1067a25 */ /* 0x000fc800078e0004 */
[----:B------:R-:W-:Y:S01]  /*6310*/  IMAD.IADD R0, R7, 0x1, R0 ;  /* 0x0000000107007824 */ /* 0x000fe200078e0200 */
[----:B------:R-:W-:-:S04]  /*6320*/  LEA R4, P3, R6, c[0x0][0x348], 0x1 ;  /* 0x0000d20006047a11 */ /* 0x000fc800078608ff */
[----:B------:R-:W-:-:S05]  /*6330*/  LEA.HI.X R5, R6, c[0x0][0x34c], R0, 0x1, P3 ;  /* 0x0000d30006057a11 */ /* 0x000fca00018f0c00 */
[----:B-1----:R1:W-:Y:S04]  /*6340*/  @!P1 STG.E.128 [R4.64], R36 ;  /* 0x0000002404009986 */ /* 0x0023e8000c101d06 */
[----:B------:R1:W-:Y:S02]  /*6350*/  @!P0 STG.E.128 [R4.64+0x80], R32 ;  /* 0x0000802004008986 */ /* 0x0003e4000c101d06 */
.L_x_65:
[----:B------:R-:W-:Y:S05]  /*6360*/  BSYNC B0 ;  /* 0x0000000000007941 */ /* 0x000fea0003800000 */
.L_x_64:
[----:B------:R-:W-:Y:S05]  /*6370*/  @P2 BRA `(.L_x_66) ;  /* 0x0000089000002947 */ /* 0x000fea0003800000 */
[----:B------:R-:W-:-:S05]  /*6380*/  IADD3 R0, P0, R241, 0x20, RZ ;  /* 0x00000020f1007810 */ /* 0x000fca0007f1e0ff */
[----:B------:R-:W-:Y:S01]  /*6390*/  IMAD.X R3, RZ, RZ, R23, P0 ;  /* 0x000000ffff037224 */ /* 0x000fe200000e0617 */
[----:B------:R-:W-:-:S03]  /*63a0*/  ISETP.GE.AND P0, PT, R218, c[0x0][0x220], PT ;  /* 0x00008800da007a0c */ /* 0x000fc60003f06270 */
[----:B-1----:R-:W-:Y:S01]  /*63b0*/  IMAD R4, R3, c[0x0][0x3a8], RZ ;  /* 0x0000ea0003047a24 */ /* 0x002fe200078e02ff */
[----:B------:R-:W-:-:S05]  /*63c0*/  MOV R3, R8 ;  /* 0x0000000800037202 */ /* 0x000fca0000000f00 */
[----:B------:R-:W-:-:S04]  /*63d0*/  IMAD.WIDE.U32 R6, R0, c[0x0][0x3a8], R2 ;  /* 0x0000ea0000067a25 */ /* 0x000fc800078e0002 */
[----:B------:R-:W-:Y:S01]  /*63e0*/  IMAD R0, R0, c[0x0][0x3ac], R4 ;  /* 0x0000eb0000007a24 */ /* 0x000fe200078e0204 */
[----:B------:R-:W-:-:S03]  /*63f0*/  LEA R2, P1, R6, c[0x0][0x348], 0x1 ;  /* 0x0000d20006027a11 */ /* 0x000fc600078208ff */
[----:B------:R-:W-:-:S05]  /*6400*/  IMAD.IADD R0, R7, 0x1, R0 ;  /* 0x0000000107007824 */ /* 0x000fca00078e0200 */
[----:B------:R-:W-:-:S05]  /*6410*/  LEA.HI.X R3, R6, c[0x0][0x34c], R0, 0x1, P1 ;  /* 0x0000d30006037a11 */ /* 0x000fca00008f0c00 */
[----:B------:R1:W-:Y:S01]  /*6420*/  @!P0 STG.E.128 [R2.64], R44 ;  /* 0x0000002c02008986 */ /* 0x0003e2000c101d06 */
[----:B------:R-:W-:-:S13]  /*6430*/  ISETP.GE.AND P0, PT, R229, c[0x0][0x220], PT ;  /* 0x00008800e5007a0c */ /* 0x000fda0003f06270 */
[----:B------:R-:W-:Y:S05]  /*6440*/  @P0 BRA `(.L_x_66) ;  /* 0x000007c000000947 */ /* 0x000fea0003800000 */
[----:B------:R2:W-:Y:S01]  /*6450*/  STG.E.128 [R2.64+0x80], R40 ;  /* 0x0000802802007986 */ /* 0x0005e2000c101d06 */
[----:B------:R-:W-:Y:S05]  /*6460*/  BRA `(.L_x_66) ;  /* 0x000007a000007947 */ /* 0x000fea0003800000 */
.L_x_36:
[----:B------:R-:W2:Y:S04]  /*6470*/  LDL R9, [R1+0x4] ;  /* 0x0000040001097983 */ /* 0x000ea80000100800 */
[----:B------:R-:W1:Y:S02]  /*6480*/  S2R R8, SR_CTAID.Y ;  /* 0x0000000000087919 */ /* 0x000e640000002600 */
[----:B-1----:R-:W-:Y:S02]  /*6490*/  SHF.R.S32.HI R7, RZ, 0x1f, R8 ;  /* 0x0000001fff077819 */ /* 0x002fe40000011408 */
[----:B--2---:R-:W-:-:S13]  /*64a0*/  ISETP.NE.AND P0, PT, R9, -0x1, PT ;  /* 0xffffffff0900780c */ /* 0x004fda0003f05270 */
        /* <DEDUP_REMOVED lines=15> */
.L_x_67:
        /* <DEDUP_REMOVED lines=15> */
.L_x_68:
[----:B------:R-:W1:Y:S01]  /*6690*/  S2R R16, SR_CTAID.Z ;  /* 0x0000000000107919 */ /* 0x000e620000002700 */
[C---:B------:R-:W-:Y:S01]  /*66a0*/  SHF.L.U32 R0, R243.reuse, 0x6, RZ ;  /* 0x00000006f3007819 */ /* 0x040fe200000006ff */
[----:B------:R-:W-:Y:S01]  /*66b0*/  IMAD R9, R243, -0x40, R209 ;  /* 0xffffffc0f3097824 */ /* 0x000fe200078e02d1 */
[----:B------:R-:W-:Y:S01]  /*66c0*/  BSSY B0, `(.L_x_69) ;  /* 0x000001b000007945 */ /* 0x000fe20003800000 */
[----:B------:R-:W-:Y:S02]  /*66d0*/  SHF.R.S32.HI R14, RZ, 0x1f, R241 ;  /* 0x0000001fff0e7819 */ /* 0x000fe400000114f1 */
[----:B------:R-:W-:Y:S01]  /*66e0*/  SHF.R.S32.HI R10, RZ, 0x1f, R0 ;  /* 0x0000001fff0a7819 */ /* 0x000fe20000011400 */
[----:B------:R-:W-:Y:S01]  /*66f0*/  IMAD.WIDE.U32 R2, R0, c[0x0][0x3a0], R218 ;  /* 0x0000e80000027a25 */ /* 0x000fe200078e00da */
[----:B------:R-:W-:-:S03]  /*6700*/  ISETP.GE.AND P3, PT, R241, R9, PT ;  /* 0x00000009f100720c */ /* 0x000fc60003f66270 */
[----:B------:R-:W-:Y:S01]  /*6710*/  IMAD R4, R10, c[0x0][0x3a0], RZ ;  /* 0x0000e8000a047a24 */ /* 0x000fe200078e02ff */
[----:B------:R-:W-:-:S03]  /*6720*/  IADD3 R2, P0, R5, R2, RZ ;  /* 0x0000000205027210 */ /* 0x000fc60007f1e0ff */
[----:B------:R-:W-:-:S05]  /*6730*/  IMAD R4, R0, c[0x0][0x3a4], R4 ;  /* 0x0000e90000047a24 */ /* 0x000fca00078e0204 */
[----:B------:R-:W-:Y:S02]  /*6740*/  IADD3.X R3, R6, R3, R4, P0, !PT ;  /* 0x0000000306037210 */ /* 0x000fe400007fe404 */
[----:B-1----:R-:W-:-:S03]  /*6750*/  SHF.R.S32.HI R15, RZ, 0x1f, R16 ;  /* 0x0000001fff0f7819 */ /* 0x002fc60000011410 */
[----:B------:R-:W-:-:S04]  /*6760*/  IMAD.WIDE.U32 R2, R16, c[0x0][0x3b8], R2 ;  /* 0x0000ee0010027a25 */ /* 0x000fc800078e0002 */
[----:B------:R-:W-:-:S04]  /*6770*/  IMAD R8, R15, c[0x0][0x3b8], RZ ;  /* 0x0000ee000f087a24 */ /* 0x000fc800078e02ff */
[----:B------:R-:W-:-:S05]  /*6780*/  IMAD R8, R16, c[0x0][0x3bc], R8 ;  /* 0x0000ef0010087a24 */ /* 0x000fca00078e0208 */
[----:B------:R-:W-:Y:S01]  /*6790*/  IADD3 R8, R8, R3, RZ ;  /* 0x0000000308087210 */ /* 0x000fe20007ffe0ff */
[----:B------:R-:W-:Y:S05]  /*67a0*/  @P3 BRA `(.L_x_70) ;  /* 0x000000c000003947 */ /* 0x000fea0003800000 */
[----:B------:R-:W-:Y:S01]  /*67b0*/  MOV R5, R8 ;  /* 0x0000000800057202 */ /* 0x000fe20000000f00 */
[----:B------:R-:W-:Y:S01]  /*67c0*/  IMAD.MOV.U32 R4, RZ, RZ, R2 ;  /* 0x000000ffff047224 */ /* 0x000fe200078e0002 */
[----:B------:R-:W-:Y:S01]  /*67d0*/  ISETP.GE.AND P1, PT, R218, c[0x0][0x220], PT ;  /* 0x00008800da007a0c */ /* 0x000fe20003f26270 */
[----:B------:R-:W-:Y:S01]  /*67e0*/  IMAD R13, R14, c[0x0][0x3a0], RZ ;  /* 0x0000e8000e0d7a24 */ /* 0x000fe200078e02ff */
[----:B------:R-:W-:Y:S01]  /*67f0*/  ISETP.GE.AND P0, PT, R229, c[0x0][0x220], PT ;  /* 0x00008800e5007a0c */ /* 0x000fe20003f06270 */
[----:B------:R-:W-:-:S04]  /*6800*/  IMAD.WIDE.U32 R6, R241, c[0x0][0x3a0], R4 ;  /* 0x0000e800f1067a25 */ /* 0x000fc800078e0004 */
[----:B------:R-:W-:-:S04]  /*6810*/  IMAD R4, R241, c[0x0][0x3a4], R13 ;  /* 0x0000e900f1047a24 */ /* 0x000fc800078e020d */
[----:B------:R-:W-:Y:S01]  /*6820*/  IMAD.IADD R5, R4, 0x1, R7 ;  /* 0x0000000104057824 */ /* 0x000fe200078e0207 */
[----:B------:R-:W-:-:S04]  /*6830*/  LEA R4, P2, R6, c[0x0][0x340], 0x1 ;  /* 0x0000d00006047a11 */ /* 0x000fc800078408ff */
[----:B------:R-:W-:-:S05]  /*6840*/  LEA.HI.X R5, R6, c[0x0][0x344], R5, 0x1, P2 ;  /* 0x0000d10006057a11 */ /* 0x000fca00010f0c05 */
[----:B------:R1:W-:Y:S04]  /*6850*/  @!P1 STG.E.128 [R4.64], RZ ;  /* 0x000000ff04009986 */ /* 0x0003e8000c101d06 */
[----:B------:R1:W-:Y:S02]  /*6860*/  @!P0 STG.E.128 [R4.64+0x80], RZ ;  /* 0x000080ff04008986 */ /* 0x0003e4000c101d06 */
.L_x_70:
[----:B------:R-:W-:Y:S05]  /*6870*/  BSYNC B0 ;  /* 0x0000000000007941 */ /* 0x000fea0003800000 */
.L_x_69:
[----:B-1----:R-:W-:Y:S01]  /*6880*/  IADD3 R4, R241, 0x20, RZ ;  /* 0x00000020f1047810 */ /* 0x002fe20007ffe0ff */
[----:B------:R-:W-:Y:S03]  /*6890*/  BSSY B0, `(.L_x_71) ;  /* 0x0000011000007945 */ /* 0x000fe60003800000 */
[----:B------:R-:W-:-:S13]  /*68a0*/  ISETP.GE.AND P2, PT, R4, R9, PT ;  /* 0x000000090400720c */ /* 0x000fda0003f46270 */
[----:B------:R-:W-:Y:S05]  /*68b0*/  @P2 BRA `(.L_x_72) ;  /* 0x000000e000002947 */ /* 0x000fea0003800000 */
[----:B------:R-:W-:Y:S01]  /*68c0*/  IADD3 R3, P0, R241, 0x20, RZ ;  /* 0x00000020f1037810 */ /* 0x000fe20007f1e0ff */
[----:B------:R-:W-:Y:S01]  /*68d0*/  IMAD.MOV.U32 R9, RZ, RZ, R8 ;  /* 0x000000ffff097224 */ /* 0x000fe200078e0008 */
[----:B------:R-:W-:Y:S02]  /*68e0*/  MOV R8, R2 ;  /* 0x0000000200087202 */ /* 0x000fe40000000f00 */
[----:B------:R-:W-:Y:S01]  /*68f0*/  ISETP.GE.AND P1, PT, R218, c[0x0][0x220], PT ;  /* 0x00008800da007a0c */ /* 0x000fe20003f26270 */
[----:B------:R-:W-:Y:S01]  /*6900*/  IMAD.X R4, RZ, RZ, R14, P0 ;  /* 0x000000ffff047224 */ /* 0x000fe200000e060e */
[----:B------:R-:W-:Y:S01]  /*6910*/  ISETP.GE.AND P0, PT, R229, c[0x0][0x220], PT ;  /* 0x00008800e5007a0c */ /* 0x000fe20003f06270 */
[----:B------:R-:W-:-:S04]  /*6920*/  IMAD.WIDE.U32 R8, R3, c[0x0][0x3a0], R8 ;  /* 0x0000e80003087a25 */ /* 0x000fc800078e0008 */
[----:B------:R-:W-:Y:S01]  /*6930*/  IMAD R4, R4, c[0x0][0x3a0], RZ ;  /* 0x0000e80004047a24 */ /* 0x000fe200078e02ff */
[----:B------:R-:W-:-:S03]  /*6940*/  LEA R2, P4, R8, c[0x0][0x340], 0x1 ;  /* 0x0000d00008027a11 */ /* 0x000fc600078808ff */
[----:B------:R-:W-:-:S04]  /*6950*/  IMAD R3, R3, c[0x0][0x3a4], R4 ;  /* 0x0000e90003037a24 */ /* 0x000fc800078e0204 */
[----:B------:R-:W-:-:S05]  /*6960*/  IMAD.IADD R3, R3, 0x1, R9 ;  /* 0x0000000103037824 */ /* 0x000fca00078e0209 */
[----:B------:R-:W-:-:S05]  /*6970*/  LEA.HI.X R3, R8, c[0x0][0x344], R3, 0x1, P4 ;  /* 0x0000d10008037a11 */ /* 0x000fca00020f0c03 */
[----:B------:R1:W-:Y:S04]  /*6980*/  @!P1 STG.E.128 [R2.64], RZ ;  /* 0x000000ff02009986 */ /* 0x0003e8000c101d06 */
[----:B------:R1:W-:Y:S02]  /*6990*/  @!P0 STG.E.128 [R2.64+0x80], RZ ;  /* 0x000080ff02008986 */ /* 0x0003e4000c101d06 */
.L_x_72:
[----:B------:R-:W-:Y:S05]  /*69a0*/  BSYNC B0 ;  /* 0x0000000000007941 */ /* 0x000fea0003800000 */
.L_x_71:
[----:B-1----:R-:W-:Y:S01]  /*69b0*/  IMAD.WIDE.U32 R2, R0, c[0x0][0x3a8], R218 ;  /* 0x0000ea0000027a25 */ /* 0x002fe200078e00da */
        /* <DEDUP_REMOVED lines=20> */
[----:B------:R1:W-:Y:S04]  /*6b00*/  @!P1 STG.E.128 [R4.64], RZ ;  /* 0x000000ff04009986 */ /* 0x0003e8000c101d06 */
[----:B------:R1:W-:Y:S02]  /*6b10*/  @!P0 STG.E.128 [R4.64+0x80], RZ ;  /* 0x000080ff04008986 */ /* 0x0003e4000c101d06 */
.L_x_74:
[----:B------:R-:W-:Y:S05]  /*6b20*/  BSYNC B0 ;  /* 0x0000000000007941 */ /* 0x000fea0003800000 */
.L_x_73:
[----:B------:R-:W-:Y:S05]  /*6b30*/  @P2 BRA `(.L_x_66) ;  /* 0x000000d000002947 */ /* 0x000fea0003800000 */
[----:B------:R-:W-:Y:S02]  /*6b40*/  IADD3 R0, P0, R241, 0x20, RZ ;  /* 0x00000020f1007810 */ /* 0x000fe40007f1e0ff */
[----:B------:R-:W-:-:S03]  /*6b50*/  ISETP.GE.AND P1, PT, R218, c[0x0][0x220], PT ;  /* 0x00008800da007a0c */ /* 0x000fc60003f26270 */
        /* <DEDUP_REMOVED lines=9> */
[----:B------:R1:W-:Y:S04]  /*6bf0*/  @!P1 STG.E.128 [R2.64], RZ ;  /* 0x000000ff02009986 */ /* 0x0003e8000c101d06 */
[----:B------:R1:W-:Y:S02]  /*6c00*/  @!P0 STG.E.128 [R2.64+0x80], RZ ;  /* 0x000080ff02008986 */ /* 0x0003e4000c101d06 */
.L_x_66:
[----:B------:R-:W-:Y:S05]  /*6c10*/  BSYNC B1 ;  /* 0x0000000000017941 */ /* 0x000fea0003800000 */
.L_x_31:
[----:B------:R-:W-:Y:S01]  /*6c20*/  ULDC UR5, c[0x0][0x218] ;  /* 0x0000860000057ab9 */ /* 0x000fe20000000800 */
[----:B------:R-:W-:Y:S01]  /*6c30*/  IADD3 R243, R243, c[0x0][0xc], RZ ;  /* 0x00000300f3f37a10 */ /* 0x000fe20007ffe0ff */
[----:B------:R-:W-:-:S04]  /*6c40*/  UIADD3 UR5, UR5, 0x3f, URZ ;  /* 0x0000003f05057890 */ /* 0x000fc8000fffe03f */
[----:B------:R-:W-:-:S04]  /*6c50*/  USHF.R.S32.HI UR4, URZ, 0x1f, UR5 ;  /* 0x0000001f3f047899 */ /* 0x000fc80008011405 */
[----:B------:R-:W-:-:S04]  /*6c60*/  ULEA.HI UR4, UR4, UR5, URZ, 0x6 ;  /* 0x0000000504047291 */ /* 0x000fc8000f8f303f */
[----:B------:R-:W-:-:S06]  /*6c70*/  USHF.R.S32.HI UR4, URZ, 0x6, UR4 ;  /* 0x000000063f047899 */ /* 0x000fcc0008011404 */
[----:B------:R-:W-:-:S13]  /*6c80*/  ISETP.GE.AND P0, PT, R243, UR4, PT ;  /* 0x00000004f3007c0c */ /* 0x000fda000bf06270 */
[----:B------:R-:W-:Y:S01]  /*6c90*/  @P0 CALL.REL.NOINC `(.L_x_75) ;  /* 0x0000001000000944 */ /* 0x000fe20003c00000 */
[----:B------:R-:W-:Y:S05]  /*6ca0*/  BRA `(.L_x_76) ;  /* 0xffff9c1000007947 */ /* 0x000fea000383ffff */
.L_x_75:
[----:B------:R-:W-:Y:S05]  /*6cb0*/  EXIT ;  /* 0x000000000000794d */ /* 0x000fea0003800000 */
.L_x_77:
        /* <DEDUP_REMOVED lines=12> */
.L_x_2047:


//--------------------- .text._ZN5flash44flash_bwd_dq_dk_dv_loop_seqk_parallel_kernelI23Flash_bwd_kernel_traitsILi128ELi64ELi64ELi8ELi4ELi2ELi2ELb1ELb0EN7cutlass10bfloat16_tE19Flash_kernel_traitsILi128ELi64ELi64ELi8ES3_EELb0ELb0ELb1ELb0ELb0ELb0ELb0EEEvNS_16Flash_bwd_paramsE --------------------------
	.section	.text._ZN5flash44flash_bwd_dq_dk_dv_loop_seqk_parallel_kernelI23Flash_bwd_kernel_traitsILi128ELi64ELi64ELi8ELi4ELi2ELi2ELb1ELb0EN7cutlass10bfloat16_tE19Flash_kernel_traitsILi128ELi64ELi64ELi8ES3_EELb0ELb0ELb1ELb0ELb0ELb0ELb0EEEvNS_16Flash_bwd_paramsE,"ax",@progbits
	.sectioninfo	@"SHI_REGISTERS=255"
	.align	128
        .global         _ZN5flash44flash_bwd_dq_dk_dv_loop_seqk_parallel_kernelI23Flash_bwd_kernel_traitsILi128ELi64ELi64ELi8ELi4ELi2ELi2ELb1ELb0EN7cutlass10bfloat16_tE19Flash_kernel_traitsILi128ELi64ELi64ELi8ES3_EELb0ELb0ELb1ELb0ELb0ELb0ELb0EEEvNS_16Flash_bwd_paramsE
        .type           _ZN5flash44flash_bwd_dq_dk_dv_loop_seqk_parallel_kernelI23Flash_bwd_kernel_traitsILi128ELi64ELi64ELi8ELi4ELi2ELi2ELb1ELb0EN7cutlass10bfloat16_tE19Flash_kernel_traitsILi128ELi64ELi64ELi8ES3_EELb0ELb0ELb1ELb0ELb0ELb0ELb0EEEvNS_16Flash_bwd_paramsE,@function
        .size           _ZN5flash44flash_bwd_dq_dk_dv_loop_seqk_parallel_kernelI23Flash_bwd_kernel_traitsILi128ELi64ELi64ELi8ELi4ELi2ELi2ELb1ELb0EN7cutlass10bfloat16_tE19Flash_kernel_traitsILi128ELi64ELi64ELi8ES3_EELb0ELb0ELb1ELb0ELb0ELb0ELb0EEEvNS_16Flash_bwd_paramsE,(.L_x_2048 - _ZN5flash44flash_bwd_dq_dk_dv_loop_seqk_parallel_kernelI23Flash_bwd_kernel_traitsILi128ELi64ELi64ELi8ELi4ELi2ELi2ELb1ELb0EN7cutlass10bfloat16_tE19Flash_kernel_traitsILi128ELi64ELi64ELi8ES3_EELb0ELb0ELb1ELb0ELb0ELb0ELb0EEEvNS_16Flash_bwd_paramsE)
        .other          _ZN5flash44flash_bwd_dq_dk_dv_loop_seqk_parallel_kernelI23Flash_bwd_kernel_traitsILi128ELi64ELi64ELi8ELi4ELi2ELi2ELb1ELb0EN7cutlass10bfloat16_tE19Flash_kernel_traitsILi128ELi64ELi64ELi8ES3_EELb0ELb0ELb1ELb0ELb0ELb0ELb0EEEvNS_16Flash_bwd_paramsE,@"STO_CUDA_ENTRY STV_DEFAULT"
_ZN5flash44flash_bwd_dq_dk_dv_loop_seqk_parallel_kernelI23Flash_bwd_kernel_traitsILi128ELi64ELi64ELi8ELi4ELi2ELi2ELb1ELb0EN7cutlass10bfloat16_tE19Flash_kernel_traitsILi128ELi64ELi64ELi8ES3_EELb0ELb0ELb1ELb0ELb0ELb0ELb0EEEvNS_16Flash_bwd_paramsE:
.text._ZN5flash44flash_bwd_dq_dk_dv_loop_seqk_parallel_kernelI23Flash_bwd_kernel_traitsILi128ELi64ELi64ELi8ELi4ELi2ELi2ELb1ELb0EN7cutlass10bfloat16_tE19Flash_kernel_traitsILi128ELi64ELi64ELi8ES3_EELb0ELb0ELb1ELb0ELb0ELb0ELb0EEEvNS_16Flash_bwd_paramsE:
[----:B------:R-:W-:Y:S02]  /*0000*/  MOV R1, c[0x0][0x28] ;  /* 0x00000a0000017a02 */ /* 0x000fe40000000f00 */
[----:B------:R-:W1:Y:S01]  /*0010*/  S2R R217, SR_CTAID.X ;  /* 0x0000000000d97919 */ /* 0x000e620000002500 */
[----:B------:R-:W-:Y:S02]  /*0020*/  ULDC UR5, c[0x0][0x218] ;  /* 0x0000860000057ab9 */ /* 0x000fe40000000800 */
[----:B------:R-:W-:-:S04]  /*0030*/  UIADD3 UR5, UR5, 0x3f, URZ ;  /* 0x0000003f05057890 */ /* 0x000fc8000fffe03f */
[----:B------:R-:W-:-:S04]  /*0040*/  USHF.R.S32.HI UR4, URZ, 0x1f, UR5 ;  /* 0x0000001f3f047899 */ /* 0x000fc80008011405 */
[----:B------:R-:W-:-:S04]  /*0050*/  ULEA.HI UR4, UR4, UR5, URZ, 0x6 ;  /* 0x0000000504047291 */ /* 0x000fc8000f8f303f */
[----:B------:R-:W-:-:S06]  /*0060*/  USHF.R.S32.HI UR4, URZ, 0x6, UR4 ;  /* 0x000000063f047899 */ /* 0x000fcc0008011404 */
[----:B-1----:R-:W-:-:S13]  /*0070*/  ISETP.GE.AND P0, PT, R217, UR4, PT ;  /* 0x00000004d9007c0c */ /* 0x002fda000bf06270 */
[----:B------:R-:W-:Y:S05]  /*0080*/  @P0 EXIT ;  /* 0x000000000000094d */ /* 0x000fea0003800000 */
[----:B------:R-:W1:Y:S01]  /*0090*/  S2R R9, SR_TID.X ;  /* 0x0000000000097919 */ /* 0x000e620000002100 */
[----:B------:R-:W-:-:S03]  /*00a0*/  ULDC.64 UR6, c[0x0][0x118] ;  /* 0x0000460000067ab9 */ /* 0x000fc60000000a00 */
[----:B------:R-:W2:Y:S04]  /*00b0*/  S2R R216, SR_CTAID.Y ;  /* 0x0000000000d87919 */ /* 0x000ea80000002600 */
[----:B------:R-:W3:Y:S01]  /*00c0*/  S2R R235, SR_CTAID.Z ;  /* 0x0000000000eb7919 */ /* 0x000ee20000002700 */
[----:B-1----:R-:W-:Y:S01]  /*00d0*/  SHF.R.S32.HI R16, RZ, 0x1f, R9 ;  /* 0x0000001fff107819 */ /* 0x002fe20000011409 */
[----:B------:R-:W-:-:S03]  /*00e0*/  IMAD.SHL.U32 R210, R9, 0x2, RZ ;  /* 0x0000000209d27824 */ /* 0x000fc600078e00ff */
[CC--:B------:R-:W-:Y:S02]  /*00f0*/  LEA.HI R6, R16.reuse, R9.reuse, RZ, 0x5 ;  /* 0x0000000910067211 */ /* 0x0c0fe400078f28ff */
[CC--:B------:R-:W-:Y:S02]  /*0100*/  LEA.HI R2, R16.reuse, R9.reuse, RZ, 0x4 ;  /* 0x0000000910027211 */ /* 0x0c0fe400078f20ff */
[----:B------:R-:W-:Y:S02]  /*0110*/  SHF.R.S32.HI R8, RZ, 0x5, R6 ;  /* 0x00000005ff087819 */ /* 0x000fe40000011406 */
[----:B------:R-:W-:Y:S02]  /*0120*/  LEA.HI R10, R16, R9, RZ, 0x2 ;  /* 0x00000009100a7211 */ /* 0x000fe400078f10ff */
[----:B------:R-:W-:Y:S02]  /*0130*/  SHF.R.S32.HI R11, RZ, 0x4, R2 ;  /* 0x00000004ff0b7819 */ /* 0x000fe40000011402 */
[----:B------:R-:W-:-:S02]  /*0140*/  SHF.R.S32.HI R3, RZ, 0x1f, R6 ;  /* 0x0000001fff037819 */ /* 0x000fc40000011406 */
[C---:B------:R-:W-:Y:S02]  /*0150*/  LEA.HI R5, R6.reuse, R8, RZ, 0x1 ;  /* 0x0000000806057211 */ /* 0x040fe400078f08ff */
[----:B------:R-:W-:Y:S02]  /*0160*/  LOP3.LUT R6, R6, 0xffffffe0, RZ, 0xc0, !PT ;  /* 0xffffffe006067812 */ /* 0x000fe400078ec0ff */
[----:B------:R-:W-:Y:S02]  /*0170*/  SHF.R.S32.HI R0, RZ, 0x2, R10 ;  /* 0x00000002ff007819 */ /* 0x000fe4000001140a */
[----:B------:R-:W-:Y:S01]  /*0180*/  LEA.HI R4, R2, R11, RZ, 0x1 ;  /* 0x0000000b02047211 */ /* 0x000fe200078f08ff */
[----:B------:R-:W-:Y:S01]  /*0190*/  IMAD.IADD R13, R9, 0x1, -R6 ;  /* 0x00000001090d7824 */ /* 0x000fe200078e0a06 */
[----:B------:R-:W-:Y:S02]  /*01a0*/  SHF.R.S32.HI R7, RZ, 0x1f, R10 ;  /* 0x0000001fff077819 */ /* 0x000fe4000001140a */
[----:B------:R-:W-:-:S02]  /*01b0*/  LEA.HI R14, R16, R9, RZ, 0x3 ;  /* 0x00000009100e7211 */ /* 0x000fc400078f18ff */
[----:B------:R-:W-:Y:S02]  /*01c0*/  LOP3.LUT R4, R4, 0xfffffffe, RZ, 0xc0, !PT ;  /* 0xfffffffe04047812 */ /* 0x000fe400078ec0ff */
[----:B------:R-:W-:Y:S02]  /*01d0*/  LEA.HI R7, R7, R0, RZ, 0x3 ;  /* 0x0000000007077211 */ /* 0x000fe400078f18ff */
[----:B------:R-:W-:Y:S01]  /*01e0*/  SHF.R.S32.HI R213, RZ, 0x3, R14 ;  /* 0x00000003ffd57819 */ /* 0x000fe2000001140e */
[----:B------:R-:W-:Y:S01]  /*01f0*/  IMAD.IADD R4, R11, 0x1, -R4 ;  /* 0x000000010b047824 */ /* 0x000fe200078e0a04 */
[----:B------:R-:W-:Y:S02]  /*0200*/  LOP3.LUT R6, R14, 0xfffffff8, RZ, 0xc0, !PT ;  /* 0xfffffff80e067812 */ /* 0x000fe400078ec0ff */
[----:B------:R-:W-:Y:S01]  /*0210*/  LOP3.LUT R7, R7, 0xfffffff8, RZ, 0xc0, !PT ;  /* 0xfffffff807077812 */ /* 0x000fe200078ec0ff */
[----:B------:R-:W-:Y:S01]  /*0220*/  IMAD.SHL.U32 R15, R213, 0x40, RZ ;  /* 0x00000040d50f7824 */ /* 0x000fe200078e00ff */
[----:B------:R-:W-:Y:S01]  /*0230*/  LOP3.LUT R2, R2, 0xfffffff0, RZ, 0xc0, !PT ;  /* 0xfffffff002027812 */ /* 0x000fe200078ec0ff */
[----:B------:R-:W-:Y:S01]  /*0240*/  IMAD.IADD R11, R9, 0x1, -R6 ;  /* 0x00000001090b7824 */ /* 0x000fe200078e0a06 */
[----:B------:R-:W-:Y:S01]  /*0250*/  LOP3.LUT R5, R5, 0xfffffffe, RZ, 0xc0, !PT ;  /* 0xfffffffe05057812 */ /* 0x000fe200078ec0ff */
[----:B------:R-:W-:Y:S01]  /*0260*/  IMAD.IADD R7, R0, 0x1, -R7 ;  /* 0x0000000100077824 */ /* 0x000fe200078e0a07 */
[----:B------:R-:W-:Y:S01]  /*0270*/  SHF.R.S32.HI R0, RZ, 0x1f, R13 ;  /* 0x0000001fff007819 */ /* 0x000fe2000001140d */
[----:B------:R-:W-:Y:S01]  /*0280*/  IMAD.SHL.U32 R214, R11, 0x8, RZ ;  /* 0x000000080bd67824 */ /* 0x000fe200078e00ff */
[----:B------:R-:W-:Y:S01]  /*0290*/  LOP3.LUT R15, R15, 0x1c0, RZ, 0xc0, !PT ;  /* 0x000001c00f0f7812 */ /* 0x000fe200078ec0ff */
[----:B------:R-:W-:Y:S01]  /*02a0*/  IMAD.IADD R17, R9, 0x1, -R2 ;  /* 0x0000000109117824 */ /* 0x000fe200078e0a02 */
[----:B------:R-:W-:Y:S01]  /*02b0*/  LEA.HI R0, R0, R13, RZ, 0x2 ;  /* 0x0000000d00007211 */ /* 0x000fe200078f10ff */
[----:B------:R-:W-:Y:S01]  /*02c0*/  IMAD.IADD R5, R8, 0x1, -R5 ;  /* 0x0000000108057824 */ /* 0x000fe200078e0a05 */
[----:B------:R-:W-:-:S02]  /*02d0*/  LEA.HI R3, R3, R8, RZ, 0x2 ;  /* 0x0000000803037211 */ /* 0x000fc400078f10ff */
[----:B------:R-:W-:Y:S01]  /*02e0*/  LOP3.LUT R13, R15, 0x38, R214, 0xf8, !PT ;  /* 0x000000380f0d7812 */ /* 0x000fe200078ef8d6 */
[----:B------:R-:W-:Y:S01]  /*02f0*/  IMAD.SHL.U32 R12, R5, 0x10, RZ ;  /* 0x00000010050c7824 */ /* 0x000fe200078e00ff */
[----:B------:R-:W-:Y:S02]  /*0300*/  SHF.R.U32.HI R212, RZ, 0x3, R15 ;  /* 0x00000003ffd47819 */ /* 0x000fe4000001160f */
[C---:B------:R-:W-:Y:S02]  /*0310*/  LOP3.LUT P4, RZ, R11.reuse, 0x2, RZ, 0xc0, !PT ;  /* 0x000000020bff7812 */ /* 0x040fe4000788c0ff */
[C---:B------:R-:W-:Y:S01]  /*0320*/  LOP3.LUT P3, RZ, R11.reuse, 0x4, RZ, 0xc0, !PT ;  /* 0x000000040bff7812 */ /* 0x040fe2000786c0ff */
[----:B------:R-:W-:Y:S01]  /*0330*/  IMAD.SHL.U32 R11, R11, 0x40, RZ ;  /* 0x000000400b0b7824 */ /* 0x000fe200078e00ff */
[----:B------:R-:W-:Y:S02]  /*0340*/  LOP3.LUT R3, R3, 0xfffffffc, RZ, 0xc0, !PT ;  /* 0xfffffffc03037812 */ /* 0x000fe400078ec0ff */
[----:B------:R-:W-:-:S02]  /*0350*/  LOP3.LUT R212, R13, R212, RZ, 0x3c, !PT ;  /* 0x000000d40dd47212 */ /* 0x000fc400078e3cff */
[----:B------:R-:W-:Y:S01]  /*0360*/  LOP3.LUT R13, R7, 0x1, RZ, 0xc0, !PT ;  /* 0x00000001070d7812 */ /* 0x000fe200078ec0ff */
[----:B------:R-:W-:Y:S01]  /*0370*/  IMAD.IADD R3, R8, 0x1, -R3 ;  /* 0x0000000108037824 */ /* 0x000fe200078e0a03 */
[----:B------:R-:W-:Y:S02]  /*0380*/  SHF.R.S32.HI R2, RZ, 0x1f, R17 ;  /* 0x0000001fff027819 */ /* 0x000fe40000011411 */
[----:B------:R-:W-:Y:S02]  /*0390*/  LOP3.LUT R11, R11, 0x1c0, RZ, 0xc0, !PT ;  /* 0x000001c00b0b7812 */ /* 0x000fe400078ec0ff */
[----:B------:R-:W-:Y:S02]  /*03a0*/  ISETP.NE.U32.AND P0, PT, R13, 0x1, PT ;  /* 0x000000010d00780c */ /* 0x000fe40003f05070 */
[CC--:B------:R-:W-:Y:S02]  /*03b0*/  LEA.HI R8, R16.reuse, R9.reuse, RZ, 0x7 ;  /* 0x0000000910087211 */ /* 0x0c0fe400078f38ff */
[----:B------:R-:W-:-:S02]  /*03c0*/  LEA.HI R13, R16, R9, RZ, 0x6 ;  /* 0x00000009100d7211 */ /* 0x000fc400078f30ff */
[----:B------:R-:W-:Y:S02]  /*03d0*/  LOP3.LUT R10, R10, 0x7ffffffc, RZ, 0xc0, !PT ;  /* 0x7ffffffc0a0a7812 */ /* 0x000fe400078ec0ff */
[----:B------:R-:W-:Y:S02]  /*03e0*/  LEA.HI R2, R2, R17, RZ, 0x3 ;  /* 0x0000001102027211 */ /* 0x000fe400078f18ff */
[----:B------:R-:W-:Y:S01]  /*03f0*/  LOP3.LUT R205, R11, 0x10, R12, 0xf8, !PT ;  /* 0x000000100bcd7812 */ /* 0x000fe200078ef80c */
[----:B------:R-:W-:Y:S01]  /*0400*/  IMAD.IADD R10, R9, 0x1, -R10 ;  /* 0x00000001090a7824 */ /* 0x000fe200078e0a0a */
[----:B------:R-:W-:Y:S01]  /*0410*/  SHF.R.S32.HI R8, RZ, 0x7, R8 ;  /* 0x00000007ff087819 */ /* 0x000fe20000011408 */
[----:B------:R-:W-:Y:S01]  /*0420*/  IMAD.SHL.U32 R9, R7, 0x40, RZ ;  /* 0x0000004007097824 */ /* 0x000fe200078e00ff */
[----:B------:R-:W-:Y:S02]  /*0430*/  LOP3.LUT R15, R11, 0x8, R14, 0xf8, !PT ;  /* 0x000000080b0f7812 */ /* 0x000fe400078ef80e */
[----:B------:R-:W-:Y:S01]  /*0440*/  SHF.R.U32.HI R12, RZ, 0x3, R11 ;  /* 0x00000003ff0c7819 */ /* 0x000fe2000001160b */
[----:B------:R-:W-:Y:S01]  /*0450*/  IMAD.SHL.U32 R11, R4, 0x200, RZ ;  /* 0x00000200040b7824 */ /* 0x000fe200078e00ff */
[----:B------:R-:W-:-:S02]  /*0460*/  SHF.R.S32.HI R13, RZ, 0x6, R13 ;  /* 0x00000006ff0d7819 */ /* 0x000fc4000001140d */
[C---:B------:R-:W-:Y:S01]  /*0470*/  LOP3.LUT R6, R2.reuse, 0xfffffff8, RZ, 0xc0, !PT ;  /* 0xfffffff802067812 */ /* 0x040fe200078ec0ff */
[----:B------:R-:W-:Y:S01]  /*0480*/  IMAD.SHL.U32 R2, R2, 0x40, RZ ;  /* 0x0000004002027824 */ /* 0x000fe200078e00ff */
[----:B------:R-:W-:Y:S01]  /*0490*/  LOP3.LUT R206, R15, R12, RZ, 0x3c, !PT ;  /* 0x0000000c0fce7212 */ /* 0x000fe200078e3cff */
[C---:B------:R-:W-:Y:S01]  /*04a0*/  IMAD R15, R8.reuse, 0x800, R11 ;  /* 0x00000800080f7824 */ /* 0x040fe200078e020b */
[----:B------:R-:W-:Y:S01]  /*04b0*/  LOP3.LUT R205, R205, 0x8, R14, 0xf8, !PT ;  /* 0x00000008cdcd7812 */ /* 0x000fe200078ef80e */
[----:B------:R-:W-:Y:S01]  /*04c0*/  IMAD.SHL.U32 R221, R13, 0x8, RZ ;  /* 0x000000080ddd7824 */ /* 0x000fe200078e00ff */
[----:B------:R-:W-:Y:S01]  /*04d0*/  R2P PR, R7, 0x6 ;  /* 0x0000000607007804 */ /* 0x000fe20000000000 */
[----:B------:R-:W-:Y:S01]  /*04e0*/  IMAD.SHL.U32 R7, R8, 0x20, RZ ;  /* 0x0000002008077824 */ /* 0x000fe200078e00ff */
[----:B------:R-:W-:Y:S01]  /*04f0*/  LOP3.LUT R205, R11, R205, R12, 0xf6, !PT ;  /* 0x000000cd0bcd7212 */ /* 0x000fe200078ef60c */
[----:B------:R-:W-:Y:S01]  /*0500*/  IMAD.SHL.U32 R8, R10, 0x2, RZ ;  /* 0x000000020a087824 */ /* 0x000fe200078e00ff */
[----:B------:R-:W-:Y:S01]  /*0510*/  LOP3.LUT R10, R9, 0x1c0, RZ, 0xc0, !PT ;  /* 0x000001c0090a7812 */ /* 0x000fe200078ec0ff */
[----:B------:R-:W-:Y:S01]  /*0520*/  IMAD.IADD R6, R17, 0x1, -R6 ;  /* 0x0000000111067824 */ /* 0x000fe200078e0a06 */
[----:B------:R-:W-:Y:S01]  /*0530*/  LOP3.LUT R221, R221, 0x18, RZ, 0xc0, !PT ;  /* 0x00000018dddd7812 */ /* 0x000fe200078ec0ff */
[----:B------:R-:W-:Y:S01]  /*0540*/  IMAD.SHL.U32 R12, R4, 0x20, RZ ;  /* 0x00000020040c7824 */ /* 0x000fe200078e00ff */
[----:B------:R-:W-:Y:S01]  /*0550*/  LOP3.LUT R220, R10, 0x20, R7, 0xf8, !PT ;  /* 0x000000200adc7812 */ /* 0x000fe200078ef807 */
[----:B------:R-:W-:Y:S01]  /*0560*/  IMAD.SHL.U32 R6, R6, 0x40, RZ ;  /* 0x0000004006067824 */ /* 0x000fe200078e00ff */
[----:B------:R-:W-:Y:S01]  /*0570*/  SHF.R.U32.HI R9, RZ, 0x3, R10 ;  /* 0x00000003ff097819 */ /* 0x000fe2000001160a */
[----:B------:R-:W-:Y:S01]  /*0580*/  IMAD.IADD R206, R15, 0x1, R206 ;  /* 0x000000010fce7824 */ /* 0x000fe200078e02ce */
[----:B------:R-:W-:Y:S01]  /*0590*/  LOP3.LUT R207, R221, 0x20, R12, 0xf8, !PT ;  /* 0x00000020ddcf7812 */ /* 0x000fe200078ef80c */
[----:B------:R-:W-:Y:S01]  /*05a0*/  IMAD R212, R13, 0x200, R212 ;  /* 0x000002000dd47824 */ /* 0x000fe200078e02d4 */
[----:B------:R-:W-:Y:S01]  /*05b0*/  LOP3.LUT R220, R220, R9, RZ, 0x3c, !PT ;  /* 0x00000009dcdc7212 */ /* 0x000fe200078e3cff */
[----:B------:R-:W-:Y:S01]  /*05c0*/  IMAD.SHL.U32 R206, R206, 0x2, RZ ;  /* 0x00000002cece7824 */ /* 0x000fe200078e00ff */
[----:B------:R-:W-:Y:S01]  /*05d0*/  LOP3.LUT R221, R9, R10, R221, 0x1e, !PT ;  /* 0x0000000a09dd7212 */ /* 0x000fe200078e1edd */
[----:B------:R-:W-:Y:S01]  /*05e0*/  IMAD.SHL.U32 R9, R4, 0x8, RZ ;  /* 0x0000000804097824 */ /* 0x000fe200078e00ff */
[----:B------:R-:W-:Y:S01]  /*05f0*/  LOP3.LUT R6, R6, 0x1c0, RZ, 0xc0, !PT ;  /* 0x000001c006067812 */ /* 0x000fe200078ec0ff */
[----:B------:R-:W-:Y:S01]  /*0600*/  IMAD.SHL.U32 R218, R212, 0x2, RZ ;  /* 0x00000002d4da7824 */ /* 0x000fe200078e00ff */
[----:B------:R-:W-:-:S02]  /*0610*/  SHF.R.S32.HI R4, RZ, 0x2, R0 ;  /* 0x00000002ff047819 */ /* 0x000fc40000011400 */
[----:B------:R-:W-:Y:S02]  /*0620*/  SHF.R.U32.HI R204, RZ, 0x3, R6 ;  /* 0x00000003ffcc7819 */ /* 0x000fe40000011606 */
[----:B------:R-:W-:Y:S01]  /*0630*/  LOP3.LUT R9, R6, 0x8, R9, 0xf8, !PT ;  /* 0x0000000806097812 */ /* 0x000fe200078ef809 */
[----:B------:R-:W-:Y:S01]  /*0640*/  IMAD R211, R3, 0x10, R4 ;  /* 0x0000001003d37824 */ /* 0x000fe200078e0204 */
[----:B------:R-:W-:Y:S02]  /*0650*/  LOP3.LUT R0, R2, 0xfffffe00, RZ, 0xc0, !PT ;  /* 0xfffffe0002007812 */ /* 0x000fe400078ec0ff */
[----:B------:R-:W-:Y:S01]  /*0660*/  LOP3.LUT R210, R7, 0x6, R210, 0xf8, !PT ;  /* 0x0000000607d27812 */ /* 0x000fe200078ef8d2 */
[----:B------:R-:W-:Y:S01]  /*0670*/  IMAD R7, R3, 0x400, R8 ;  /* 0x0000040003077824 */ /* 0x000fe200078e0208 */
[----:B------:R-:W-:Y:S01]  /*0680*/  LOP3.LUT R207, R204, R207, R6, 0x1e, !PT ;  /* 0x000000cfcccf7212 */ /* 0x000fe200078e1e06 */
[----:B------:R-:W-:Y:S01]  /*0690*/  IMAD R8, R5, 0x400, R8 ;  /* 0x0000040005087824 */ /* 0x000fe200078e0208 */
[----:B------:R-:W-:Y:S01]  /*06a0*/  LOP3.LUT R204, R9, R204, RZ, 0x3c, !PT ;  /* 0x000000cc09cc7212 */ /* 0x000fe200078e3cff */
[--C-:B------:R-:W-:Y:S01]  /*06b0*/  IMAD R3, R3, 0x400, R0.reuse ;  /* 0x0000040003037824 */ /* 0x100fe200078e0200 */
[----:B------:R-:W-:Y:S01]  /*06c0*/  LOP3.LUT R207, R207, R0, RZ, 0xfc, !PT ;  /* 0x00000000cfcf7212 */ /* 0x000fe200078efcff */
[----:B------:R-:W-:Y:S01]  /*06d0*/  IMAD R5, R5, 0x400, R0 ;  /* 0x0000040005057824 */ /* 0x000fe200078e0200 */
[----:B------:R-:W-:Y:S01]  /*06e0*/  IADD3 R219, R214, 0x40, RZ ;  /* 0x00000040d6db7810 */ /* 0x000fe20007ffe0ff */
[----:B------:R-:W-:-:S02]  /*06f0*/  IMAD.IADD R220, R7, 0x1, R220 ;  /* 0x0000000107dc7824 */ /* 0x000fc400078e02dc */
[----:B------:R-:W-:Y:S02]  /*0700*/  IMAD.IADD R208, R3, 0x1, R204 ;  /* 0x0000000103d07824 */ /* 0x000fe400078e02cc */
[----:B------:R-:W-:Y:S02]  /*0710*/  IMAD.IADD R204, R204, 0x1, R5 ;  /* 0x00000001cccc7824 */ /* 0x000fe400078e0205 */
[----:B------:R-:W-:Y:S02]  /*0720*/  IMAD.MOV.U32 R3, RZ, RZ, 0x20 ;  /* 0x00000020ff037424 */ /* 0x000fe400078e00ff */
[----:B------:R-:W-:Y:S01]  /*0730*/  IMAD.MOV.U32 R5, RZ, RZ, 0x40 ;  /* 0x00000040ff057424 */ /* 0x000fe200078e00ff */
[----:B------:R-:W-:Y:S01]  /*0740*/  LEA R204, R204, 0x10000, 0x1 ;  /* 0x00010000cccc7811 */ /* 0x000fe200078e08ff */
[----:B------:R-:W-:Y:S01]  /*0750*/  IMAD.SHL.U32 R220, R220, 0x2, RZ ;  /* 0x00000002dcdc7824 */ /* 0x000fe200078e00ff */
[----:B------:R-:W-:Y:S01]  /*0760*/  SEL R3, R3, 0xffffffe0, !P4 ;  /* 0xffffffe003037807 */ /* 0x000fe20006000000 */
[----:B------:R-:W-:Y:S01]  /*0770*/  IMAD.IADD R221, R8, 0x1, R221 ;  /* 0x0000000108dd7824 */ /* 0x000fe200078e02dd */
[----:B------:R-:W-:Y:S01]  /*0780*/  SEL R5, R5, 0xffffffc0, !P3 ;  /* 0xffffffc005057807 */ /* 0x000fe20005800000 */
[----:B------:R-:W-:Y:S01]  /*0790*/  IMAD.MOV.U32 R7, RZ, RZ, -0x10 ;  /* 0xfffffff0ff077424 */ /* 0x000fe200078e00ff */
[----:B------:R-:W-:Y:S01]  /*07a0*/  IADD3 R222, R220, 0x20, RZ ;  /* 0x00000020dcde7810 */ /* 0x000fe20007ffe0ff */
[----:B------:R-:W-:Y:S01]  /*07b0*/  IMAD.IADD R196, R206, 0x1, R3 ;  /* 0x00000001cec47824 */ /* 0x000fe200078e0203 */
[----:B------:R-:W-:Y:S01]  /*07c0*/  LEA R221, R221, 0xc000, 0x1 ;  /* 0x0000c000dddd7811 */ /* 0x000fe200078e08ff */
[----:B------:R-:W-:Y:S01]  /*07d0*/  IMAD R0, R205, 0x2, R5 ;  /* 0x00000002cd007824 */ /* 0x000fe200078e0205 */
[----:B------:R-:W-:Y:S01]  /*07e0*/  SEL R7, R7, 0x10, !P0 ;  /* 0x0000001007077807 */ /* 0x000fe20004000000 */
[----:B------:R-:W-:Y:S01]  /*07f0*/  IMAD.SHL.U32 R205, R205, 0x2, RZ ;  /* 0x00000002cdcd7824 */ /* 0x000fe200078e00ff */
[----:B------:R-:W-:-:S02]  /*0800*/  @P1 IADD3 R222, R220, -0x20, RZ ;  /* 0xffffffe0dcde1810 */ /* 0x000fc40007ffe0ff */
[----:B------:R-:W-:Y:S01]  /*0810*/  IADD3 R2, R5, R206, R3 ;  /* 0x000000ce05027210 */ /* 0x000fe20007ffe003 */
[----:B------:R-:W-:Y:S01]  /*0820*/  IMAD.IADD R3, R206, 0x1, R5 ;  /* 0x00000001ce037824 */ /* 0x000fe200078e0205 */
[C---:B------:R-:W-:Y:S01]  /*0830*/  IADD3 R223, R221.reuse, 0x40, RZ ;  /* 0x00000040dddf7810 */ /* 0x040fe20007ffe0ff */
[----:B------:R-:W-:Y:S01]  /*0840*/  IMAD.IADD R224, R220, 0x1, R7 ;  /* 0x00000001dce07824 */ /* 0x000fe200078e0207 */
[----:B------:R-:W-:Y:S01]  /*0850*/  @P2 IADD3 R223, R221, -0x40, RZ ;  /* 0xffffffc0dddf2810 */ /* 0x000fe20007ffe0ff */
[----:B--23--:R-:W-:Y:S02]  /*0860*/  IMAD.IADD R226, R7, 0x1, R222 ;  /* 0x0000000107e27824 */ /* 0x00cfe400078e02de */
.L_x_126:
[----:B-123--:R-:W1:Y:S01]  /*0870*/  LDC.U8 R5, c[0x0][0x312] ;  /* 0x0000c480ff057b82 */ /* 0x00ee620000000000 */
[----:B------:R-:W-:Y:S01]  /*0880*/  ISETP.NE.U32.AND P3, PT, RZ, c[0x0][0x250], PT ;  /* 0x00009400ff007a0c */ /* 0x000fe20003f65070 */
[----:B------:R-:W-:Y:S01]  /*0890*/  IMAD.SHL.U32 R6, R216, 0x4, RZ ;  /* 0x00000004d8067824 */ /* 0x000fe200078e00ff */
[----:B------:R-:W-:Y:S01]  /*08a0*/  ISETP.NE.U32.AND P2, PT, RZ, c[0x0][0x240], PT ;  /* 0x00009000ff007a0c */ /* 0x000fe20003f45070 */
[----:B------:R-:W-:Y:S01]  /*08b0*/  IMAD.MOV.U32 R19, RZ, RZ, -0x1 ;  /* 0xffffffffff137424 */ /* 0x000fe200078e00ff */
[----:B------:R-:W-:-:S02]  /*08c0*/  ISETP.NE.AND.EX P3, PT, RZ, c[0x0][0x254], PT, P3 ;  /* 0x00009500ff007a0c */ /* 0x000fc40003f65330 */
[----:B------:R-:W-:Y:S02]  /*08d0*/  SHF.R.S32.HI R17, RZ, 0x1f, R216 ;  /* 0x0000001fff117819 */ /* 0x000fe400000114d8 */
[----:B------:R-:W-:Y:S02]  /*08e0*/  ISETP.NE.AND.EX P2, PT, RZ, c[0x0][0x244], PT, P2 ;  /* 0x00009100ff007a0c */ /* 0x000fe40003f45320 */
[----:B------:R-:W-:Y:S02]  /*08f0*/  ISETP.EQ.U32.AND P5, PT, RZ, c[0x0][0x248], PT ;  /* 0x00009200ff007a0c */ /* 0x000fe40003fa2070 */
[----:B------:R-:W-:Y:S02]  /*0900*/  SHF.L.U64.HI R4, R216, 0x2, R17 ;  /* 0x00000002d8047819 */ /* 0x000fe40000010211 */
[----:B------:R-:W-:Y:S02]  /*0910*/  IADD3 R14, P0, R6, c[0x0][0x240], RZ ;  /* 0x00009000060e7a10 */ /* 0x000fe40007f1e0ff */
[----:B-1----:R-:W-:-:S02]  /*0920*/  ISETP.NE.AND P4, PT, R5, RZ, PT ;  /* 0x000000ff0500720c */ /* 0x002fc40003f85270 */
[----:B------:R-:W-:Y:S02]  /*0930*/  IADD3.X R15, R4, c[0x0][0x244], RZ, P0, !PT ;  /* 0x00009100040f7a10 */ /* 0x000fe400007fe4ff */
[----:B------:R-:W-:Y:S02]  /*0940*/  ISETP.EQ.OR.EX P5, PT, RZ, c[0x0][0x24c], !P4, P5 ;  /* 0x00009300ff007a0c */ /* 0x000fe400067a2750 */
[C---:B------:R-:W-:Y:S01]  /*0950*/  @P3 IADD3 R12, P0, R6.reuse, c[0x0][0x250], RZ ;  /* 0x00009400060c3a10 */ /* 0x040fe20007f1e0ff */
[----:B------:R-:W-:Y:S01]  /*0960*/  IMAD.MOV.U32 R241, RZ, RZ, RZ ;  /* 0x000000fffff17224 */ /* 0x000fe200078e00ff */
[----:B------:R-:W-:Y:S01]  /*0970*/  IADD3 R8, P1, R6, c[0x0][0x248], RZ ;  /* 0x0000920006087a10 */ /* 0x000fe20007f3e0ff */
[----:B------:R-:W-:Y:S01]  /*0980*/  IMAD.MOV.U32 R244, RZ, RZ, -0x1 ;  /* 0xfffffffffff47424 */ /* 0x000fe200078e00ff */
[----:B------:R-:W2:Y:S01]  /*0990*/  @P2 LDG.E R19, [R14.64] ;  /* 0x000000060e132981 */ /* 0x000ea2000c1e1900 */
[C---:B------:R-:W-:Y:S02]  /*09a0*/  @P3 IADD3.X R13, R4.reuse, c[0x0][0x254], RZ, P0, !PT ;  /* 0x00009500040d3a10 */ /* 0x040fe400007fe4ff */
[----:B------:R-:W-:Y:S01]  /*09b0*/  IADD3.X R9, R4, c[0x0][0x24c], RZ, P1, !PT ;  /* 0x0000930004097a10 */ /* 0x000fe20000ffe4ff */
[----:B------:R-:W2:Y:S04]  /*09c0*/  @P2 LDG.E R10, [R14.64+0x4] ;  /* 0x000004060e0a2981 */ /* 0x000ea8000c1e1900 */
[----:B-----5:R1:W5:Y:S04]  /*09d0*/  @P3 LDG.E R241, [R12.64] ;  /* 0x000000060cf13981 */ /* 0x020368000c1e1900 */
[----:B------:R1:W5:Y:S01]  /*09e0*/  @!P5 LDG.E R244, [R8.64] ;  /* 0x0000000608f4d981 */ /* 0x000362000c1e1900 */
[----:B------:R-:W-:Y:S01]  /*09f0*/  ISETP.NE.U32.AND P0, PT, RZ, c[0x0][0x248], PT ;  /* 0x00009200ff007a0c */ /* 0x000fe20003f05070 */
[----:B------:R-:W-:-:S03]  /*0a00*/  IMAD.MOV.U32 R5, RZ, RZ, c[0x0][0x218] ;  /* 0x00008600ff057624 */ /* 0x000fc600078e00ff */
[----:B------:R-:W-:Y:S01]  /*0a10*/  ISETP.NE.AND.EX P0, PT, RZ, c[0x0][0x24c], PT, P0 ;  /* 0x00009300ff007a0c */ /* 0x000fe20003f05300 */
[----:B--2---:R-:W-:Y:S02]  /*0a20*/  @P2 IMAD.IADD R243, R10, 0x1, -R19 ;  /* 0x000000010af32824 */ /* 0x004fe400078e0a13 */
[----:B------:R-:W-:-:S10]  /*0a30*/  @!P2 IMAD.MOV.U32 R243, RZ, RZ, c[0x0][0x214] ;  /* 0x00008500fff3a624 */ /* 0x000fd400078e00ff */
[----:B------:R-:W-:Y:S05]  /*0a40*/  @!P0 BRA `(.L_x_78) ;  /* 0x0000003000008947 */ /* 0x000fea0003800000 */
[----:B-1----:R-:W2:Y:S02]  /*0a50*/  @P4 LDG.E R5, [R8.64+0x4] ;  /* 0x0000040608054981 */ /* 0x002ea4000c1e1900 */
[----:B--2--5:R-:W-:-:S06]  /*0a60*/  @P4 IADD3 R5, R5, -R244, RZ ;  /* 0x800000f405054210 */ /* 0x024fcc0007ffe0ff */
[----:B------:R1:W5:Y:S02]  /*0a70*/  @!P4 LDG.E R5, [R8.64] ;  /* 0x000000060805c981 */ /* 0x000364000c1e1900 */
.L_x_78:
[----:B-1----:R-:W-:-:S04]  /*0a80*/  ISETP.NE.U32.AND P1, PT, RZ, c[0x0][0x258], PT ;  /* 0x00009600ff007a0c */ /* 0x002fc80003f25070 */
[----:B------:R-:W-:-:S13]  /*0a90*/  ISETP.NE.AND.EX P1, PT, RZ, c[0x0][0x25c], PT, P1 ;  /* 0x00009700ff007a0c */ /* 0x000fda0003f25310 */
[----:B------:R-:W-:-:S04]  /*0aa0*/  @P1 IADD3 R6, P0, R6, c[0x0][0x258], RZ ;  /* 0x0000960006061a10 */ /* 0x000fc80007f1e0ff */
[----:B------:R-:W-:-:S05]  /*0ab0*/  @P1 IADD3.X R7, R4, c[0x0][0x25c], RZ, P0, !PT ;  /* 0x0000970004071a10 */ /* 0x000fca00007fe4ff */
        /* <DEDUP_REMOVED lines=9> */
[C---:B------:R-:W-:Y:S01]  /*0b50*/  IADD3 R7, R243.reuse, 0x40, R227 ;  /* 0x00000040f3077810 */ /* 0x040fe20007ffe0e3 */
[----:B------:R-:W-:Y:S01]  /*0b60*/  IMAD.WIDE.U32 R26, R216, c[0x0][0x178], RZ ;  /* 0x00005e00d81a7a25 */ /* 0x000fe200078e00ff */
[----:B------:R-:W-:Y:S02]  /*0b70*/  IADD3 R4, R243, 0x3f, RZ ;  /* 0x0000003ff3047810 */ /* 0x000fe40007ffe0ff */
[----:B------:R-:W-:Y:S01]  /*0b80*/  IADD3 R7, R7, c[0x0][0x2e4], -R242 ;  /* 0x0000b90007077a10 */ /* 0x000fe20007ffe8f2 */
[----:B------:R-:W-:Y:S01]  /*0b90*/  IMAD R11, R17, c[0x0][0x178], RZ ;  /* 0x00005e00110b7a24 */ /* 0x000fe200078e02ff */
[----:B------:R-:W-:Y:S02]  /*0ba0*/  ISETP.NE.AND P0, PT, R244, -0x1, PT ;  /* 0xfffffffff400780c */ /* 0x000fe40003f05270 */
[----:B------:R-:W-:Y:S01]  /*0bb0*/  IADD3 R7, R7, 0x3f, RZ ;  /* 0x0000003f07077810 */ /* 0x000fe20007ffe0ff */
[----:B------:R-:W-:Y:S01]  /*0bc0*/  IMAD R11, R216, c[0x0][0x17c], R11 ;  /* 0x00005f00d80b7a24 */ /* 0x000fe200078e020b */
[----:B------:R-:W-:-:S02]  /*0bd0*/  SHF.R.S32.HI R5, RZ, 0x1f, R4 ;  /* 0x0000001fff057819 */ /* 0x000fc40000011404 */
[----:B------:R-:W-:Y:S01]  /*0be0*/  SHF.R.S32.HI R240, RZ, 0x1f, R7 ;  /* 0x0000001ffff07819 */ /* 0x000fe20000011407 */
[----:B------:R-:W-:Y:S01]  /*0bf0*/  IMAD.IADD R11, R27, 0x1, R11 ;  /* 0x000000011b0b7824 */ /* 0x000fe200078e020b */
[----:B------:R-:W-:Y:S01]  /*0c00*/  LEA.HI R5, R5, R4, RZ, 0x6 ;  /* 0x0000000405057211 */ /* 0x000fe200078f30ff */
[C---:B------:R-:W-:Y:S01]  /*0c10*/  IMAD R4, R19.reuse, c[0x0][0x194], RZ ;  /* 0x0000650013047a24 */ /* 0x040fe200078e02ff */
[----:B------:R-:W-:Y:S01]  /*0c20*/  LEA.HI R240, R240, R7, RZ, 0x6 ;  /* 0x00000007f0f07211 */ /* 0x000fe200078f30ff */
[C---:B------:R-:W-:Y:S01]  /*0c30*/  IMAD.WIDE.U32 R6, R19.reuse, c[0x0][0x190], RZ ;  /* 0x0000640013067a25 */ /* 0x040fe200078e00ff */
[----:B------:R-:W-:Y:S02]  /*0c40*/  ISETP.NE.AND P1, PT, R19, -0x1, PT ;  /* 0xffffffff1300780c */ /* 0x000fe40003f25270 */
[----:B------:R-:W-:Y:S01]  /*0c50*/  SHF.R.S32.HI R5, RZ, 0x6, R5 ;  /* 0x00000006ff057819 */ /* 0x000fe20000011405 */
[----:B------:R-:W-:Y:S01]  /*0c60*/  @P0 IMAD.IADD R10, R241, 0x1, R244 ;  /* 0x00000001f10a0824 */ /* 0x000fe200078e02f4 */
[----:B------:R-:W-:-:S02]  /*0c70*/  SHF.R.S32.HI R240, RZ, 0x6, R240 ;  /* 0x00000006fff07819 */ /* 0x000fc400000114f0 */
[----:B------:R-:W-:Y:S01]  /*0c80*/  SEL R26, R26, R6, !P1 ;  /* 0x000000061a1a7207 */ /* 0x000fe20004800000 */
[----:B------:R-:W-:Y:S01]  /*0c90*/  @P0 IMAD.WIDE.U32 R12, R10, c[0x0][0x198], RZ ;  /* 0x000066000a0c0a25 */ /* 0x000fe200078e00ff */
[----:B------:R-:W-:-:S03]  /*0ca0*/  IMNMX R240, R5, R240, PT ;  /* 0x000000f005f07217 */ /* 0x000fc60003800200 */
[----:B------:R-:W-:Y:S01]  /*0cb0*/  @P0 IMAD R10, R10, c[0x0][0x19c], R13 ;  /* 0x000067000a0a0a24 */ /* 0x000fe200078e020d */
[----:B------:R-:W-:Y:S01]  /*0cc0*/  LEA R6, R240, 0xffffffc0, 0x6 ;  /* 0xffffffc0f0067811 */ /* 0x000fe200078e30ff */
[----:B------:R-:W-:-:S03]  /*0cd0*/  @P1 IMAD.IADD R11, R7, 0x1, R4 ;  /* 0x00000001070b1824 */ /* 0x000fc600078e0204 */
[----:B------:R-:W-:Y:S01]  /*0ce0*/  SHF.R.S32.HI R23, RZ, 0x1f, R6 ;  /* 0x0000001fff177819 */ /* 0x000fe20000011406 */
[----:B------:R-:W-:Y:S05]  /*0cf0*/  @P0 BRA `(.L_x_80) ;  /* 0x0000009000000947 */ /* 0x000fea0003800000 */
[----:B------:R-:W-:Y:S01]  /*0d00*/  SHF.R.S32.HI R4, RZ, 0x1f, R241 ;  /* 0x0000001fff047819 */ /* 0x000fe200000114f1 */
[----:B------:R-:W-:-:S04]  /*0d10*/  IMAD.WIDE.U32 R8, R241, c[0x0][0x198], RZ ;  /* 0x00006600f1087a25 */ /* 0x000fc800078e00ff */
[----:B------:R-:W-:Y:S02]  /*0d20*/  IMAD R4, R4, c[0x0][0x198], RZ ;  /* 0x0000660004047a24 */ /* 0x000fe400078e02ff */
[----:B------:R-:W-:Y:S02]  /*0d30*/  IMAD R5, R17, c[0x0][0x180], RZ ;  /* 0x0000600011057a24 */ /* 0x000fe400078e02ff */
[----:B------:R-:W-:Y:S02]  /*0d40*/  IMAD R4, R241, c[0x0][0x19c], R4 ;  /* 0x00006700f1047a24 */ /* 0x000fe400078e0204 */
[----:B------:R-:W-:-:S03]  /*0d50*/  IMAD R5, R216, c[0x0][0x184], R5 ;  /* 0x00006100d8057a24 */ /* 0x000fc600078e0205 */
[----:B------:R-:W-:-:S05]  /*0d60*/  IADD3 R9, R9, R4, RZ ;  /* 0x0000000409097210 */ /* 0x000fca0007ffe0ff */
[----:B------:R-:W-:-:S05]  /*0d70*/  IMAD.WIDE.U32 R12, R216, c[0x0][0x180], R8 ;  /* 0x00006000d80c7a25 */ /* 0x000fca00078e0008 */
[----:B------:R-:W-:Y:S02]  /*0d80*/  IADD3 R10, R13, R5, RZ ;  /* 0x000000050d0a7210 */ /* 0x000fe40007ffe0ff */
.L_x_80:
        /* <DEDUP_REMOVED lines=14> */
[----:B------:R-:W-:Y:S02]  /*0e70*/  MOV R18, R8 ;  /* 0x0000000800127202 */ /* 0x000fe40000000f00 */
.L_x_81:
[----:B------:R-:W-:Y:S01]  /*0e80*/  IABS R7, c[0x0][0x1c8] ;  /* 0x0000720000077a13 */ /* 0x000fe20000000000 */
[----:B------:R-:W1:Y:S01]  /*0e90*/  LDC.U8 R13, c[0x0][0x328] ;  /* 0x0000ca00ff0d7b82 */ /* 0x000e620000000000 */
[----:B------:R-:W-:Y:S01]  /*0ea0*/  @P1 IMAD.WIDE.U32 R28, R19, c[0x0][0x370], RZ ;  /* 0x0000dc00131c1a25 */ /* 0x000fe200078e00ff */
[----:B------:R-:W-:Y:S01]  /*0eb0*/  LOP3.LUT R8, R235, c[0x0][0x1c8], RZ, 0x3c, !PT ;  /* 0x00007200eb087a12 */ /* 0x000fe200078e3cff */
[----:B------:R-:W2:Y:S01]  /*0ec0*/  I2F.RP R5, R7 ;  /* 0x0000000700057306 */ /* 0x000ea20000209400 */
[C---:B------:R-:W-:Y:S01]  /*0ed0*/  SHF.L.U32 R16, R216.reuse, 0x7, RZ ;  /* 0x00000007d8107819 */ /* 0x040fe200000006ff */
[----:B------:R-:W-:Y:S01]  /*0ee0*/  @!P1 IMAD.WIDE.U32 R30, R216, c[0x0][0x368], RZ ;  /* 0x0000da00d81e9a25 */ /* 0x000fe200078e00ff */
[----:B------:R-:W-:Y:S02]  /*0ef0*/  ISETP.GE.AND P4, PT, R8, RZ, PT ;  /* 0x000000ff0800720c */ /* 0x000fe40003f86270 */
[C---:B------:R-:W-:Y:S01]  /*0f00*/  SHF.L.U64.HI R8, R216.reuse, 0x7, R17 ;  /* 0x00000007d8087819 */ /* 0x040fe20000010211 */
[----:B------:R-:W-:Y:S01]  /*0f10*/  @P1 IMAD R27, R19, c[0x0][0x374], R29 ;  /* 0x0000dd00131b1a24 */ /* 0x000fe200078e021d */
[----:B------:R-:W-:Y:S01]  /*0f20*/  @!P1 MOV R28, R30 ;  /* 0x0000001e001c9202 */ /* 0x000fe20000000f00 */
[----:B------:R-:W-:Y:S01]  /*0f30*/  IMAD.WIDE.U32 R34, R216, c[0x0][0x224], RZ ;  /* 0x00008900d8227a25 */ /* 0x000fe200078e00ff */
[----:B------:R-:W-:-:S03]  /*0f40*/  SEL R8, R8, RZ, P2 ;  /* 0x000000ff08087207 */ /* 0x000fc60001000000 */
[----:B------:R-:W-:Y:S01]  /*0f50*/  IMAD R29, R235, c[0x0][0x22c], RZ ;  /* 0x00008b00eb1d7a24 */ /* 0x000fe200078e02ff */
[----:B--2---:R2:W3:Y:S01]  /*0f60*/  MUFU.RCP R20, R5 ;  /* 0x0000000500147308 */ /* 0x0044e20000001000 */
[----:B-1----:R-:W-:Y:S02]  /*0f70*/  ISETP.NE.AND P3, PT, R13, RZ, PT ;  /* 0x000000ff0d00720c */ /* 0x002fe40003f65270 */
[----:B------:R-:W-:-:S04]  /*0f80*/  SEL R13, R16, RZ, P2 ;  /* 0x000000ff100d7207 */ /* 0x000fc80001000000 */
[----:B------:R-:W-:-:S04]  /*0f90*/  IADD3 R32, P2, R6, R13, RZ ;  /* 0x0000000d06207210 */ /* 0x000fc80007f5e0ff */
[----:B------:R-:W-:Y:S01]  /*0fa0*/  IADD3.X R8, R23, R8, RZ, P2, !PT ;  /* 0x0000000817087210 */ /* 0x000fe200017fe4ff */
[----:B--2---:R-:W-:Y:S01]  /*0fb0*/  @!P1 IMAD R5, R17, c[0x0][0x368], RZ ;  /* 0x0000da0011059a24 */ /* 0x004fe200078e02ff */
[----:B---3--:R-:W-:-:S03]  /*0fc0*/  IADD3 R20, R20, 0xffffffe, RZ ;  /* 0x0ffffffe14147810 */ /* 0x008fc60007ffe0ff */
[----:B------:R-:W-:Y:S01]  /*0fd0*/  @!P1 IMAD R5, R216, c[0x0][0x36c], R5 ;  /* 0x0000db00d8059a24 */ /* 0x000fe200078e0205 */
[----:B------:R-:W1:Y:S03]  /*0fe0*/  F2I.FTZ.U32.TRUNC.NTZ R21, R20 ;  /* 0x0000001400157305 */ /* 0x000e66000021f000 */
[----:B------:R-:W-:Y:S01]  /*0ff0*/  @!P1 IMAD.IADD R27, R31, 0x1, R5 ;  /* 0x000000011f1b9824 */ /* 0x000fe200078e0205 */
[----:B-1----:R-:W-:Y:S01]  /*1000*/  IADD3 R4, RZ, -R21, RZ ;  /* 0x80000015ff047210 */ /* 0x002fe20007ffe0ff */
[----:B------:R-:W-:-:S04]  /*1010*/  IMAD.MOV.U32 R20, RZ, RZ, RZ ;  /* 0x000000ffff147224 */ /* 0x000fc800078e00ff */
[----:B------:R-:W-:Y:S01]  /*1020*/  IMAD R9, R4, R7, RZ ;  /* 0x0000000704097224 */ /* 0x000fe200078e02ff */
[----:B------:R-:W-:-:S03]  /*1030*/  IABS R4, R235 ;  /* 0x000000eb00047213 */ /* 0x000fc60000000000 */
[----:B------:R-:W-:Y:S01]  /*1040*/  IMAD.HI.U32 R9, R21, R9, R20 ;  /* 0x0000000915097227 */ /* 0x000fe200078e0014 */
[----:B------:R-:W-:Y:S02]  /*1050*/  MOV R21, c[0x0][0x224] ;  /* 0x0000890000157a02 */ /* 0x000fe40000000f00 */
[----:B------:R-:W-:Y:S02]  /*1060*/  MOV R20, c[0x0][0x22c] ;  /* 0x00008b0000147a02 */ /* 0x000fe40000000f00 */
[----:B------:R-:W-:Y:S01]  /*1070*/  SHF.R.S32.HI R21, RZ, 0x1f, R21 ;  /* 0x0000001fff157819 */ /* 0x000fe20000011415 */
[----:B------:R-:W-:-:S04]  /*1080*/  IMAD.HI.U32 R9, R9, R4, RZ ;  /* 0x0000000409097227 */ /* 0x000fc800078e00ff */
[----:B------:R-:W-:Y:S02]  /*1090*/  IMAD.MOV R14, RZ, RZ, -R9 ;  /* 0x000000ffff0e7224 */ /* 0x000fe400078e0a09 */
[----:B------:R-:W-:-:S04]  /*10a0*/  IMAD.WIDE R24, R20, c[0x0][0x1c0], RZ ;  /* 0x0000700014187a25 */ /* 0x000fc800078e02ff */
[----:B------:R-:W-:Y:S02]  /*10b0*/  IMAD R14, R7, R14, R4 ;  /* 0x0000000e070e7224 */ /* 0x000fe400078e0204 */
[----:B------:R-:W-:Y:S02]  /*10c0*/  IMAD R4, R21, R216, RZ ;  /* 0x000000d815047224 */ /* 0x000fe400078e02ff */
[----:B------:R-:W-:Y:S01]  /*10d0*/  IMAD R21, R25, R34, RZ ;  /* 0x0000002219157224 */ /* 0x000fe200078e02ff */
[----:B------:R-:W-:Y:S01]  /*10e0*/  ISETP.GT.U32.AND P5, PT, R7, R14, PT ;  /* 0x0000000e0700720c */ /* 0x000fe20003fa4070 */
[----:B------:R-:W-:Y:S02]  /*10f0*/  IMAD R5, R17, c[0x0][0x224], R4 ;  /* 0x0000890011057a24 */ /* 0x000fe400078e0204 */
[----:B------:R-:W1:Y:S01]  /*1100*/  S2R R4, SR_CTAID.X ;  /* 0x0000000000047919 */ /* 0x000e620000002500 */
[----:B------:R-:W-:Y:S02]  /*1110*/  IMAD R13, R25, R32, RZ ;  /* 0x00000020190d7224 */ /* 0x000fe400078e02ff */
[----:B------:R-:W-:-:S02]  /*1120*/  IMAD.IADD R22, R35, 0x1, R5 ;  /* 0x0000000123167824 */ /* 0x000fc400078e0205 */
[----:B------:R-:W2:Y:S01]  /*1130*/  LDC.U8 R5, c[0x0][0x3d0] ;  /* 0x0000f400ff057b82 */ /* 0x000ea20000000000 */
[----:B------:R-:W-:-:S04]  /*1140*/  IMAD.WIDE.U32 R34, R24, R34, RZ ;  /* 0x0000002218227225 */ /* 0x000fc800078e00ff */
[----:B------:R-:W-:Y:S01]  /*1150*/  @!P5 IMAD.IADD R14, R14, 0x1, -R7 ;  /* 0x000000010e0ed824 */ /* 0x000fe200078e0a07 */
[----:B------:R-:W-:Y:S01]  /*1160*/  @!P5 IADD3 R9, R9, 0x1, RZ ;  /* 0x000000010909d810 */ /* 0x000fe20007ffe0ff */
[C---:B------:R-:W-:Y:S01]  /*1170*/  IMAD R21, R24.reuse, R22, R21 ;  /* 0x0000001618157224 */ /* 0x040fe200078e0215 */
[----:B------:R-:W-:Y:S01]  /*1180*/  ISETP.NE.AND P5, PT, RZ, c[0x0][0x1c8], PT ;  /* 0x00007200ff007a0c */ /* 0x000fe20003fa5270 */
[----:B------:R-:W-:Y:S01]  /*1190*/  IMAD.WIDE.U32 R30, R24, R19, RZ ;  /* 0x00000013181e7225 */ /* 0x000fe200078e00ff */
[----:B------:R-:W-:Y:S02]  /*11a0*/  ISETP.GE.U32.AND P6, PT, R14, R7, PT ;  /* 0x000000070e00720c */ /* 0x000fe40003fc6070 */
[----:B------:R-:W-:Y:S01]  /*11b0*/  IADD3 R21, R35, R21, RZ ;  /* 0x0000001523157210 */ /* 0x000fe20007ffe0ff */
[----:B------:R-:W-:Y:S01]  /*11c0*/  IMAD R7, R25, R19, RZ ;  /* 0x0000001319077224 */ /* 0x000fe200078e02ff */
[----:B------:R-:W-:Y:S01]  /*11d0*/  SEL R25, R34, R30, !P1 ;  /* 0x0000001e22197207 */ /* 0x000fe20004800000 */
[----:B------:R-:W-:Y:S01]  /*11e0*/  IMAD R13, R24, R8, R13 ;  /* 0x00000008180d7224 */ /* 0x000fe200078e020d */
[----:B------:R-:W-:Y:S01]  /*11f0*/  SHF.R.S32.HI R14, RZ, 0x1f, R235 ;  /* 0x0000001fff0e7819 */ /* 0x000fe200000114eb */
[----:B------:R-:W-:-:S02]  /*1200*/  @P3 IMAD R8, R216, c[0x0][0x214], RZ ;  /* 0x00008500d8083a24 */ /* 0x000fc400078e02ff */
[----:B------:R-:W-:Y:S01]  /*1210*/  @P1 IMAD.IADD R21, R31, 0x1, R7 ;  /* 0x000000011f151824 */ /* 0x000fe200078e0207 */
[----:B------:R-:W-:Y:S01]  /*1220*/  SHF.R.S32.HI R7, RZ, 0x1f, R227 ;  /* 0x0000001fff077819 */ /* 0x000fe200000114e3 */
[----:B-1----:R-:W-:Y:S01]  /*1230*/  IMAD.WIDE.U32 R30, R4, c[0x0][0x3d8], RZ ;  /* 0x0000f600041e7a25 */ /* 0x002fe200078e00ff */
[----:B------:R-:W-:Y:S02]  /*1240*/  @P3 SEL R8, R8, R19, !P1 ;  /* 0x0000001308083207 */ /* 0x000fe40004800000 */
[----:B------:R-:W-:Y:S01]  /*1250*/  @P6 IADD3 R9, R9, 0x1, RZ ;  /* 0x0000000109096810 */ /* 0x000fe20007ffe0ff */
[----:B------:R-:W-:Y:S01]  /*1260*/  IMAD.WIDE.U32 R32, R24, R32, RZ ;  /* 0x0000002018207225 */ /* 0x000fe200078e00ff */
[----:B--2---:R-:W-:Y:S02]  /*1270*/  ISETP.NE.AND P2, PT, R5, RZ, PT ;  /* 0x000000ff0500720c */ /* 0x004fe40003f45270 */
[----:B------:R-:W-:Y:S01]  /*1280*/  @!P4 IADD3 R9, -R9, RZ, RZ ;  /* 0x000000ff0909c210 */ /* 0x000fe20007ffe1ff */
[----:B------:R-:W-:Y:S01]  /*1290*/  IMAD R22, R4, c[0x0][0x3dc], R31 ;  /* 0x0000f70004167a24 */ /* 0x000fe200078e021f */
[----:B------:R-:W-:Y:S01]  /*12a0*/  @!P5 LOP3.LUT R9, RZ, c[0x0][0x1c8], RZ, 0x33, !PT ;  /* 0x00007200ff09da12 */ /* 0x000fe200078e33ff */
[----:B------:R-:W-:Y:S01]  /*12b0*/  @!P3 IMAD R4, R216, c[0x0][0x1c0], R235 ;  /* 0x00007000d804ba24 */ /* 0x000fe200078e02eb */
[----:B------:R-:W-:Y:S01]  /*12c0*/  SEL R24, R30, RZ, P2 ;  /* 0x000000ff1e187207 */ /* 0x000fe20001000000 */
        /* <DEDUP_REMOVED lines=14> */
.L_x_82:
[----:B------:R-:W-:-:S04]  /*13b0*/  IMAD R19, R216, c[0x0][0x1c0], R235 ;  /* 0x00007000d8137a24 */ /* 0x000fc800078e02eb */
[----:B------:R-:W-:Y:S02]  /*13c0*/  IMAD R19, R19, c[0x0][0x224], RZ ;  /* 0x0000890013137a24 */ /* 0x000fe400078e02ff */
.L_x_83:
[----:B------:R-:W1:Y:S01]  /*13d0*/  S2R R5, SR_TID.X ;  /* 0x0000000000057919 */ /* 0x000e620000002100 */
[----:B------:R-:W-:Y:S01]  /*13e0*/  IMAD R20, R20, c[0x0][0x1c0], RZ ;  /* 0x0000700014147a24 */ /* 0x000fe200078e02ff */
[----:B------:R-:W-:Y:S01]  /*13f0*/  IADD3 R28, P4, R214, R28, RZ ;  /* 0x0000001cd61c7210 */ /* 0x000fe20007f9e0ff */
[----:B------:R-:W-:Y:S01]  /*1400*/  IMAD R31, R23, c[0x0][0x370], RZ ;  /* 0x0000dc00171f7a24 */ /* 0x000fe200078e02ff */
[----:B------:R-:W-:Y:S01]  /*1410*/  SHF.R.S32.HI R215, RZ, 0x1f, R214 ;  /* 0x0000001fffd77819 */ /* 0x000fe200000114d6 */
[----:B------:R-:W-:Y:S01]  /*1420*/  IMAD.SHL.U32 R4, R20, 0x40, RZ ;  /* 0x0000004014047824 */ /* 0x000fe200078e00ff */
[----:B------:R-:W-:Y:S01]  /*1430*/  BSSY B1, `(.L_x_79) ;  /* 0x000058d000017945 */ /* 0x000fe20003800000 */
[C---:B------:R-:W-:Y:S02]  /*1440*/  IMAD.IADD R229, R6.reuse, 0x1, R229 ;  /* 0x0000000106e57824 */ /* 0x040fe400078e02e5 */
[----:B------:R-:W-:Y:S01]  /*1450*/  IMAD R31, R6, c[0x0][0x374], R31 ;  /* 0x0000dd00061f7a24 */ /* 0x000fe200078e021f */
[----:B------:R-:W-:Y:S01]  /*1460*/  IADD3 R29, P3, P1, R32, R4, R29 ;  /* 0x00000004201d7210 */ /* 0x000fe2000797e01d */
[----:B------:R-:W-:Y:S01]  /*1470*/  IMAD.IADD R19, R6, 0x1, R19 ;  /* 0x0000000106137824 */ /* 0x000fe200078e0213 */
[----:B------:R-:W-:Y:S01]  /*1480*/  SHF.R.S32.HI R4, RZ, 0x1f, R4 ;  /* 0x0000001fff047819 */ /* 0x000fe20000011404 */
[----:B------:R-:W-:-:S02]  /*1490*/  IMAD.IADD R245, R227, 0x1, R243 ;  /* 0x00000001e3f57824 */ /* 0x000fc400078e02f3 */
[----:B------:R-:W-:Y:S01]  /*14a0*/  IMAD.MOV.U32 R16, RZ, RZ, 0x4 ;  /* 0x00000004ff107424 */ /* 0x000fe200078e00ff */
[----:B------:R-:W-:Y:S02]  /*14b0*/  IADD3.X R13, R13, R4, R30, P3, P1 ;  /* 0x000000040d0d7210 */ /* 0x000fe40001fe241e */
[----:B------:R-:W-:Y:S01]  /*14c0*/  IADD3 R25, P3, P1, R24, R29, R25 ;  /* 0x0000001d18197210 */ /* 0x000fe2000797e019 */
[----:B------:R-:W-:Y:S02]  /*14d0*/  IMAD.X R29, R215, 0x1, R27, P4 ;  /* 0x00000001d71d7824 */ /* 0x000fe400020e061b */
[----:B------:R-:W-:Y:S01]  /*14e0*/  IMAD.WIDE R228, R229, R16, c[0x0][0x200] ;  /* 0x00008000e5e47625 */ /* 0x000fe200078e0210 */
[----:B------:R-:W-:Y:S02]  /*14f0*/  IADD3.X R21, R22, R13, R21, P3, P1 ;  /* 0x0000000d16157210 */ /* 0x000fe40001fe2415 */
[----:B-1----:R-:W-:Y:S01]  /*1500*/  SHF.R.S32.HI R4, RZ, 0x1f, R5 ;  /* 0x0000001fff047819 */ /* 0x002fe20000011405 */
[----:B------:R-:W-:Y:S01]  /*1510*/  IMAD.WIDE.U32 R28, R6, c[0x0][0x370], R28 ;  /* 0x0000dc00061c7a25 */ /* 0x000fe200078e001c */
[----:B------:R-:W-:-:S02]  /*1520*/  IADD3 R13, P1, R213, R6, RZ ;  /* 0x00000006d50d7210 */ /* 0x000fc40007f3e0ff */
[----:B------:R-:W-:Y:S01]  /*1530*/  LEA.HI R27, R4, R5, RZ, 0x5 ;  /* 0x00000005041b7211 */ /* 0x000fe200078f28ff */
[----:B------:R-:W-:Y:S01]  /*1540*/  IMAD.WIDE R230, R19, R16, c[0x0][0x3c8] ;  /* 0x0000f20013e67625 */ /* 0x000fe200078e0210 */
[----:B------:R-:W-:Y:S02]  /*1550*/  SHF.R.S32.HI R6, RZ, 0x1f, R213 ;  /* 0x0000001fff067819 */ /* 0x000fe400000114d5 */
[----:B------:R-:W-:Y:S02]  /*1560*/  LOP3.LUT R32, R27, 0xffffffe0, RZ, 0xc0, !PT ;  /* 0xffffffe01b207812 */ /* 0x000fe400078ec0ff */
[----:B------:R-:W-:Y:S01]  /*1570*/  SHF.R.S32.HI R27, RZ, 0x5, R27 ;  /* 0x00000005ff1b7819 */ /* 0x000fe2000001141b */
[----:B------:R-:W-:Y:S01]  /*1580*/  IMAD.X R22, R6, 0x1, R23, P1 ;  /* 0x0000000106167824 */ /* 0x000fe200008e0617 */
[----:B------:R-:W-:Y:S01]  /*1590*/  IADD3 R29, R29, R31, RZ ;  /* 0x0000001f1d1d7210 */ /* 0x000fe20007ffe0ff */
[----:B------:R-:W-:Y:S02]  /*15a0*/  IMAD.IADD R32, R5, 0x1, -R32 ;  /* 0x0000000105207824 */ /* 0x000fe400078e0a20 */
[----:B------:R-:W-:-:S02]  /*15b0*/  IMAD R22, R22, c[0x0][0x190], RZ ;  /* 0x0000640016167a24 */ /* 0x000fc400078e02ff */
[----:B------:R-:W-:Y:S02]  /*15c0*/  IMAD R32, R27, R20, R32 ;  /* 0x000000141b207224 */ /* 0x000fe400078e0220 */
[----:B------:R-:W-:Y:S02]  /*15d0*/  IMAD R20, R14, c[0x0][0x378], RZ ;  /* 0x0000de000e147a24 */ /* 0x000fe400078e02ff */
[----:B------:R-:W-:Y:S01]  /*15e0*/  IMAD.WIDE.U32 R30, R13, c[0x0][0x190], R214 ;  /* 0x000064000d1e7a25 */ /* 0x000fe200078e00d6 */
[----:B------:R-:W-:-:S03]  /*15f0*/  IADD3 R24, P1, R32, R25, RZ ;  /* 0x0000001920187210 */ /* 0x000fc60007f3e0ff */
[----:B------:R-:W-:Y:S01]  /*1600*/  IMAD R23, R235, c[0x0][0x37c], R20 ;  /* 0x0000df00eb177a24 */ /* 0x000fe200078e0214 */
[----:B------:R-:W-:Y:S01]  /*1610*/  IADD3 R20, R245, -c[0x0][0x2e8], -R242 ;  /* 0x8000ba00f5147a10 */ /* 0x000fe20007ffe8f2 */
[----:B------:R-:W-:Y:S01]  /*1620*/  IMAD R22, R13, c[0x0][0x194], R22 ;  /* 0x000065000d167a24 */ /* 0x000fe200078e0216 */
[----:B------:R-:W-:Y:S01]  /*1630*/  LEA.HI.X.SX32 R21, R32, R21, 0x1, P1 ;  /* 0x0000001520157211 */ /* 0x000fe200008f0eff */
[----:B------:R-:W-:Y:S01]  /*1640*/  IMAD.WIDE.U32 R28, R235, c[0x0][0x378], R28 ;  /* 0x0000de00eb1c7a25 */ /* 0x000fe200078e001c */
[----:B------:R-:W-:Y:S02]  /*1650*/  SHF.R.S32.HI R13, RZ, 0x1f, R20 ;  /* 0x0000001fff0d7819 */ /* 0x000fe40000011414 */
[----:B------:R-:W-:Y:S01]  /*1660*/  IADD3 R26, P3, R26, R30, RZ ;  /* 0x0000001e1a1a7210 */ /* 0x000fe20007f7e0ff */
[----:B------:R-:W-:Y:S01]  /*1670*/  IMAD.IADD R23, R29, 0x1, R23 ;  /* 0x000000011d177824 */ /* 0x000fe200078e0217 */
[----:B------:R-:W-:Y:S01]  /*1680*/  LEA.HI R13, R13, R20, RZ, 0x6 ;  /* 0x000000140d0d7211 */ /* 0x000fe200078f30ff */
[----:B------:R-:W-:Y:S01]  /*1690*/  IMAD R20, R14, c[0x0][0x1a8], RZ ;  /* 0x00006a000e147a24 */ /* 0x000fe200078e02ff */
[----:B------:R-:W-:-:S02]  /*16a0*/  LEA R246, P1, R24, c[0x0][0x350], 0x2 ;  /* 0x0000d40018f67a11 */ /* 0x000fc400078210ff */
[----:B------:R-:W-:Y:S02]  /*16b0*/  SHF.R.S32.HI R225, RZ, 0x6, R13 ;  /* 0x00000006ffe17819 */ /* 0x000fe4000001140d */
[----:B------:R-:W-:Y:S01]  /*16c0*/  IADD3.X R27, R11, R31, R22, P3, !PT ;  /* 0x0000001f0b1b7210 */ /* 0x000fe20001ffe416 */
[C---:B------:R-:W-:Y:S01]  /*16d0*/  IMAD R11, R235.reuse, c[0x0][0x1ac], R20 ;  /* 0x00006b00eb0b7a24 */ /* 0x040fe200078e0214 */
[----:B------:R-:W-:Y:S02]  /*16e0*/  IMNMX R225, RZ, R225, !PT ;  /* 0x000000e1ffe17217 */ /* 0x000fe40007800200 */
[----:B------:R-:W-:Y:S01]  /*16f0*/  LEA.HI.X R247, R24, c[0x0][0x354], R21, 0x2, P1 ;  /* 0x0000d50018f77a11 */ /* 0x000fe200008f1415 */
[----:B------:R-:W-:Y:S01]  /*1700*/  IMAD R24, R6, c[0x0][0x370], RZ ;  /* 0x0000dc0006187a24 */ /* 0x000fe200078e02ff */
[----:B------:R-:W-:Y:S01]  /*1710*/  ISETP.GT.AND P4, PT, R240, R225, PT ;  /* 0x000000e1f000720c */ /* 0x000fe20003f84270 */
[----:B------:R-:W-:Y:S01]  /*1720*/  IMAD.WIDE.U32 R20, R235, c[0x0][0x1a8], R26 ;  /* 0x00006a00eb147a25 */ /* 0x000fe200078e001a */
[----:B------:R-:W-:-:S02]  /*1730*/  MOV R22, R28 ;  /* 0x0000001c00167202 */ /* 0x000fc40000000f00 */
[----:B------:R-:W-:Y:S01]  /*1740*/  IADD3 R240, R240, -0x1, RZ ;  /* 0xfffffffff0f07810 */ /* 0x000fe20007ffe0ff */
[C---:B------:R-:W-:Y:S01]  /*1750*/  IMAD R13, R213.reuse, c[0x0][0x374], R24 ;  /* 0x0000dd00d50d7a24 */ /* 0x040fe200078e0218 */
[----:B------:R-:W-:Y:S01]  /*1760*/  LEA R250, P3, R20, c[0x0][0x160], 0x1 ;  /* 0x0000580014fa7a11 */ /* 0x000fe200078608ff */
[----:B------:R-:W-:-:S04]  /*1770*/  IMAD.WIDE.U32 R22, R213, c[0x0][0x370], R22 ;  /* 0x0000dc00d5167a25 */ /* 0x000fc800078e0016 */
[----:B------:R-:W-:Y:S01]  /*1780*/  IMAD.IADD R11, R21, 0x1, R11 ;  /* 0x00000001150b7824 */ /* 0x000fe200078e020b */
[----:B------:R-:W-:Y:S01]  /*1790*/  LEA R248, P1, R22, c[0x0][0x330], 0x1 ;  /* 0x0000cc0016f87a11 */ /* 0x000fe200078208ff */
[----:B------:R-:W-:-:S03]  /*17a0*/  IMAD.IADD R13, R23, 0x1, R13 ;  /* 0x00000001170d7824 */ /* 0x000fc600078e020d */
[----:B------:R-:W-:Y:S02]  /*17b0*/  LEA.HI.X R251, R20, c[0x0][0x164], R11, 0x1, P3 ;  /* 0x0000590014fb7a11 */ /* 0x000fe400018f0c0b */
[----:B------:R-:W-:Y:S01]  /*17c0*/  LEA.HI.X R249, R22, c[0x0][0x334], R13, 0x1, P1 ;  /* 0x0000cd0016f97a11 */ /* 0x000fe200008f0c0d */
[----:B------:R-:W-:Y:S05]  /*17d0*/  @P4 BRA `(.L_x_84) ;  /* 0x000006e000004947 */ /* 0x000fea0003800000 */
[----:B------:R-:W-:-:S05]  /*17e0*/  @P0 IADD3 R5, R241, R244, RZ ;  /* 0x000000f4f1050210 */ /* 0x000fca0007ffe0ff */
[----:B------:R-:W-:-:S04]  /*17f0*/  @P0 IMAD.WIDE.U32 R10, R5, c[0x0][0x3a0], RZ ;  /* 0x0000e800050a0a25 */ /* 0x000fc800078e00ff */
[----:B------:R-:W-:Y:S01]  /*1800*/  @P0 IMAD R5, R5, c[0x0][0x3a4], R11 ;  /* 0x0000e90005050a24 */ /* 0x000fe200078e020b */
        /* <DEDUP_REMOVED lines=10> */
.L_x_85:
        /* <DEDUP_REMOVED lines=13> */
.L_x_86:
[----:B------:R-:W-:Y:S01]  /*1980*/  IMAD R242, R217, -0x40, R242 ;  /* 0xffffffc0d9f27824 */ /* 0x000fe200078e02f2 */
[----:B------:R-:W-:Y:S01]  /*1990*/  BSSY B0, `(.L_x_87) ;  /* 0x0000018000007945 */ /* 0x000fe20003800000 */
[----:B------:R-:W-:Y:S02]  /*19a0*/  IMAD R12, R7, c[0x0][0x3a0], RZ ;  /* 0x0000e800070c7a24 */ /* 0x000fe400078e02ff */
[----:B------:R-:W-:Y:S01]  /*19b0*/  IMAD.WIDE.U32 R16, R227, c[0x0][0x3a0], R214 ;  /* 0x0000e800e3107a25 */ /* 0x000fe200078e00d6 */
[----:B------:R-:W-:-:S03]  /*19c0*/  ISETP.GE.AND P3, PT, R213, R242, PT ;  /* 0x000000f2d500720c */ /* 0x000fc60003f66270 */
[----:B------:R-:W-:Y:S01]  /*19d0*/  IMAD R12, R227, c[0x0][0x3a4], R12 ;  /* 0x0000e900e30c7a24 */ /* 0x000fe200078e020c */
[----:B------:R-:W-:Y:S01]  /*19e0*/  IADD3 R10, P0, R10, R16, RZ ;  /* 0x000000100a0a7210 */ /* 0x000fe20007f1e0ff */
        /* <DEDUP_REMOVED lines=18> */
.L_x_88:
[----:B------:R-:W-:Y:S05]  /*1b10*/  BSYNC B0 ;  /* 0x0000000000007941 */ /* 0x000fea0003800000 */
.L_x_87:
[----:B------:R-:W-:Y:S01]  /*1b20*/  IADD3 R9, R213, 0x20, RZ ;  /* 0x00000020d5097810 */ /* 0x000fe20007ffe0ff */
[----:B------:R-:W-:Y:S03]  /*1b30*/  BSSY B0, `(.L_x_89) ;  /* 0x0000010000007945 */ /* 0x000fe60003800000 */
[----:B------:R-:W-:-:S13]  /*1b40*/  ISETP.GE.AND P2, PT, R9, R242, PT ;  /* 0x000000f20900720c */ /* 0x000fda0003f46270 */
[----:B------:R-:W-:Y:S05]  /*1b50*/  @P2 BRA `(.L_x_90) ;  /* 0x000000d000002947 */ /* 0x000fea0003800000 */
[----:B-1----:R-:W-:Y:S02]  /*1b60*/  IADD3 R10, P0, R213, 0x20, RZ ;  /* 0x00000020d50a7810 */ /* 0x002fe40007f1e0ff */
[----:B------:R-:W-:Y:S02]  /*1b70*/  MOV R13, R5 ;  /* 0x00000005000d7202 */ /* 0x000fe40000000f00 */
[----:B------:R-:W-:Y:S01]  /*1b80*/  ISETP.GE.AND P1, PT, R214, c[0x0][0x220], PT ;  /* 0x00008800d6007a0c */ /* 0x000fe20003f26270 */
[----:B------:R-:W-:Y:S01]  /*1b90*/  IMAD.X R9, RZ, RZ, R6, P0 ;  /* 0x000000ffff097224 */ /* 0x000fe200000e0606 */
[----:B------:R-:W-:Y:S01]  /*1ba0*/  ISETP.GE.AND P0, PT, R219, c[0x0][0x220], PT ;  /* 0x00008800db007a0c */ /* 0x000fe20003f06270 */
[----:B------:R-:W-:-:S04]  /*1bb0*/  IMAD.WIDE.U32 R12, R10, c[0x0][0x3a0], R12 ;  /* 0x0000e8000a0c7a25 */ /* 0x000fc800078e000c */
[----:B------:R-:W-:-:S04]  /*1bc0*/  IMAD R9, R9, c[0x0][0x3a0], RZ ;  /* 0x0000e80009097a24 */ /* 0x000fc800078e02ff */
[----:B------:R-:W-:Y:S01]  /*1bd0*/  IMAD R9, R10, c[0x0][0x3a4], R9 ;  /* 0x0000e9000a097a24 */ /* 0x000fe200078e0209 */
[----:B------:R-:W-:-:S03]  /*1be0*/  LEA R10, P4, R12, c[0x0][0x340], 0x1 ;  /* 0x0000d0000c0a7a11 */ /* 0x000fc600078808ff */
[----:B------:R-:W-:-:S05]  /*1bf0*/  IMAD.IADD R9, R13, 0x1, R9 ;  /* 0x000000010d097824 */ /* 0x000fca00078e0209 */
[----:B------:R-:W-:-:S05]  /*1c00*/  LEA.HI.X R11, R12, c[0x0][0x344], R9, 0x1, P4 ;  /* 0x0000d1000c0b7a11 */ /* 0x000fca00020f0c09 */
[----:B------:R1:W-:Y:S04]  /*1c10*/  @!P1 STG.E.128 [R10.64], RZ ;  /* 0x000000ff0a009986 */ /* 0x0003e8000c101d06 */
[----:B------:R1:W-:Y:S02]  /*1c20*/  @!P0 STG.E.128 [R10.64+0x80], RZ ;  /* 0x000080ff0a008986 */ /* 0x0003e4000c101d06 */
.L_x_90:
[----:B------:R-:W-:Y:S05]  /*1c30*/  BSYNC B0 ;  /* 0x0000000000007941 */ /* 0x000fea0003800000 */
.L_x_89:
[----:B------:R-:W-:Y:S01]  /*1c40*/  IMAD.WIDE.U32 R12, R227, c[0x0][0x3a8], R214 ;  /* 0x0000ea00e30c7a25 */ /* 0x000fe200078e00d6 */
[----:B------:R-:W-:Y:S03]  /*1c50*/  BSSY B0, `(.L_x_91) ;  /* 0x0000016000007945 */ /* 0x000fe60003800000 */
[----:B-1----:R-:W-:Y:S01]  /*1c60*/  IMAD R10, R7, c[0x0][0x3a8], RZ ;  /* 0x0000ea00070a7a24 */ /* 0x002fe200078e02ff */
        /* <DEDUP_REMOVED lines=20> */
.L_x_92:
[----:B------:R-:W-:Y:S05]  /*1db0*/  BSYNC B0 ;  /* 0x0000000000007941 */ /* 0x000fea0003800000 */
.L_x_91:
[----:B------:R-:W-:Y:S05]  /*1dc0*/  @P2 BRA `(.L_x_93) ;  /* 0x00004f3000002947 */ /* 0x000fea0003800000 */
[----:B------:R-:W-:Y:S02]  /*1dd0*/  IADD3 R4, P0, R213, 0x20, RZ ;  /* 0x00000020d5047810 */ /* 0x000fe40007f1e0ff */
[----:B------:R-:W-:-:S03]  /*1de0*/  MOV R9, R5 ;  /* 0x0000000500097202 */ /* 0x000fc60000000f00 */
        /* <DEDUP_REMOVED lines=8> */
[----:B------:R2:W-:Y:S01]  /*1e70*/  @!P0 STG.E.128 [R4.64], RZ ;  /* 0x000000ff04008986 */ /* 0x0005e2000c101d06 */
[----:B------:R-:W-:-:S13]  /*1e80*/  ISETP.GE.AND P0, PT, R219, c[0x0][0x220], PT ;  /* 0x00008800db007a0c */ /* 0x000fda0003f06270 */
[----:B------:R-:W-:Y:S05]  /*1e90*/  @P0 BRA `(.L_x_93) ;  /* 0x00004e6000000947 */ /* 0x000fea0003800000 */
[----:B------:R3:W-:Y:S01]  /*1ea0*/  STG.E.128 [R4.64+0x80], RZ ;  /* 0x000080ff04007986 */ /* 0x0007e2000c101d06 */
[----:B------:R-:W-:Y:S05]  /*1eb0*/  BRA `(.L_x_93) ;  /* 0x00004e4000007947 */ /* 0x000fea0003800000 */
.L_x_84:
[----:B------:R-:W-:Y:S01]  /*1ec0*/  @P2 BAR.SYNC.DEFER_BLOCKING 0x0 ;  /* 0x0000000000002b1d */ /* 0x000fe20000010000 */
[----:B------:R-:W-:Y:S01]  /*1ed0*/  IMAD R14, R217, -0x40, R242 ;  /* 0xffffffc0d90e7824 */ /* 0x000fe200078e02f2 */
[----:B------:R-:W-:Y:S01]  /*1ee0*/  LEA.HI R17, R240, R240, RZ, 0x1 ;  /* 0x000000f0f0117211 */ /* 0x000fe200078f08ff */
[----:B------:R-:W-:-:S03]  /*1ef0*/  IMAD.WIDE.U32 R24, R227, c[0x0][0x1a0], R214 ;  /* 0x00006800e3187a25 */ /* 0x000fc600078e00d6 */
[----:B------:R-:W-:Y:S01]  /*1f00*/  ISETP.GE.AND P6, PT, R213, R14, PT ;  /* 0x0000000ed500720c */ /* 0x000fe20003fc6270 */
[----:B------:R-:W-:Y:S01]  /*1f10*/  IMAD R16, R7, c[0x0][0x1a0], RZ ;  /* 0x0000680007107a24 */ /* 0x000fe200078e02ff */
[----:B------:R-:W-:Y:S01]  /*1f20*/  IADD3 R18, P0, R18, R24, RZ ;  /* 0x0000001812127210 */ /* 0x000fe20007f1e0ff */
[----:B------:R-:W-:Y:S01]  /*1f30*/  BSSY B0, `(.L_x_94) ;  /* 0x0000024000007945 */ /* 0x000fe20003800000 */
[----:B------:R-:W-:Y:S01]  /*1f40*/  LOP3.LUT R17, R17, 0xfffffffe, RZ, 0xc0, !PT ;  /* 0xfffffffe11117812 */ /* 0x000fe200078ec0ff */
[----:B------:R-:W-:-:S03]  /*1f50*/  IMAD R16, R227, c[0x0][0x1a4], R16 ;  /* 0x00006900e3107a24 */ /* 0x000fc600078e0210 */
[----:B------:R-:W-:Y:S02]  /*1f60*/  IADD3 R17, R240, -R17, RZ ;  /* 0x80000011f0117210 */ /* 0x000fe40007ffe0ff */
[----:B------:R-:W-:Y:S01]  /*1f70*/  IADD3.X R19, R15, R25, R16, P0, !PT ;  /* 0x000000190f137210 */ /* 0x000fe200007fe410 */
[----:B------:R-:W-:Y:S01]  /*1f80*/  IMAD R16, R8, c[0x0][0x1b8], RZ ;  /* 0x00006e0008107a24 */ /* 0x000fe200078e02ff */
[----:B------:R-:W-:-:S03]  /*1f90*/  ISETP.NE.AND P0, PT, R17, 0x1, PT ;  /* 0x000000011100780c */ /* 0x000fc60003f05270 */
[C---:B------:R-:W-:Y:S02]  /*1fa0*/  IMAD R17, R9.reuse, c[0x0][0x1bc], R16 ;  /* 0x00006f0009117a24 */ /* 0x040fe400078e0210 */
[----:B------:R-:W-:Y:S01]  /*1fb0*/  IMAD.WIDE.U32 R18, R9, c[0x0][0x1b8], R18 ;  /* 0x00006e0009127a25 */ /* 0x000fe200078e0012 */
[----:B------:R1:W-:Y:S04]  /*1fc0*/  @P6 STS.128 [R218+0x10000], RZ ;  /* 0x010000ffda006388 */ /* 0x0003e80000000c00 */
[----:B------:R1:W-:Y:S01]  /*1fd0*/  @P6 STS.128 [R218+0x12000], RZ ;  /* 0x012000ffda006388 */ /* 0x0003e20000000c00 */
[----:B------:R-:W-:Y:S01]  /*1fe0*/  IADD3 R17, R19, R17, RZ ;  /* 0x0000001113117210 */ /* 0x000fe20007ffe0ff */
[----:B------:R-:W-:Y:S05]  /*1ff0*/  @P6 BRA `(.L_x_95) ;  /* 0x0000017000006947 */ /* 0x000fea0003800000 */
[----:B------:R-:W-:Y:S01]  /*2000*/  ISETP.GE.AND P3, PT, R214, c[0x0][0x220], PT ;  /* 0x00008800d6007a0c */ /* 0x000fe20003f66270 */
[----:B------:R-:W-:Y:S01]  /*2010*/  IMAD R16, R6, c[0x0][0x1a0], RZ ;  /* 0x0000680006107a24 */ /* 0x000fe200078e02ff */
[----:B------:R-:W-:Y:S01]  /*2020*/  MOV R25, R17 ;  /* 0x0000001100197202 */ /* 0x000fe20000000f00 */
[----:B------:R-:W-:Y:S01]  /*2030*/  IMAD.MOV.U32 R24, RZ, RZ, R18 ;  /* 0x000000ffff187224 */ /* 0x000fe200078e0012 */
[----:B------:R-:W-:Y:S01]  /*2040*/  ISETP.GE.AND P2, PT, R219, c[0x0][0x220], PT ;  /* 0x00008800db007a0c */ /* 0x000fe20003f46270 */
[----:B------:R-:W-:-:S02]  /*2050*/  IMAD R15, R213, c[0x0][0x1a4], R16 ;  /* 0x00006900d50f7a24 */ /* 0x000fc400078e0210 */
        /* <DEDUP_REMOVED lines=17> */
.L_x_95:
[----:B------:R-:W-:Y:S05]  /*2170*/  BSYNC B0 ;  /* 0x0000000000007941 */ /* 0x000fea0003800000 */
.L_x_94:
[----:B------:R-:W-:Y:S01]  /*2180*/  IADD3 R15, R213, 0x20, RZ ;  /* 0x00000020d50f7810 */ /* 0x000fe20007ffe0ff */
[----:B------:R-:W-:Y:S03]  /*2190*/  BSSY B0, `(.L_x_96) ;  /* 0x000001e000007945 */ /* 0x000fe60003800000 */
[----:B------:R-:W-:-:S13]  /*21a0*/  ISETP.GE.AND P5, PT, R15, R14, PT ;  /* 0x0000000e0f00720c */ /* 0x000fda0003fa6270 */
[----:B------:R3:W-:Y:S04]  /*21b0*/  @P5 STS.128 [R218+0x11000], RZ ;  /* 0x011000ffda005388 */ /* 0x0007e80000000c00 */
[----:B------:R3:W-:Y:S01]  /*21c0*/  @P5 STS.128 [R218+0x13000], RZ ;  /* 0x013000ffda005388 */ /* 0x0007e20000000c00 */
[----:B------:R-:W-:Y:S05]  /*21d0*/  @P5 BRA `(.L_x_97) ;  /* 0x0000019000005947 */ /* 0x000fea0003800000 */
[----:B------:R-:W-:Y:S01]  /*21e0*/  IADD3 R16, P1, R213, 0x20, RZ ;  /* 0x00000020d5107810 */ /* 0x000fe20007f3e0ff */
[----:B------:R-:W-:Y:S01]  /*21f0*/  IMAD.MOV.U32 R24, RZ, RZ, R18 ;  /* 0x000000ffff187224 */ /* 0x000fe200078e0012 */
        /* <DEDUP_REMOVED lines=17> */
[----:B----4-:R-:W-:-:S04]  /*2310*/  LEA R16, P1, R24, c[0x0][0x170], 0x1 ;  /* 0x00005c0018107a11 */ /* 0x010fc800078208ff */
[----:B------:R-:W-:-:S05]  /*2320*/  LEA.HI.X R17, R24, c[0x0][0x174], R14, 0x1, P1 ;  /* 0x00005d0018117a11 */ /* 0x000fca00008f0c0e */
[----:B------:R-:W-:Y:S01]  /*2330*/  @!PT LDS RZ, [RZ] ;  /* 0x00000000fffff984 */ /* 0x000fe20000000800 */
[----:B------:R-:W-:Y:S01]  /*2340*/  @!PT LDS RZ, [RZ] ;  /* 0x00000000fffff984 */ /* 0x000fe20000000800 */
[----:B------:R-:W-:Y:S01]  /*2350*/  @!PT LDS RZ, [RZ] ;  /* 0x00000000fffff984 */ /* 0x000fe20000000800 */
[----:B------:R4:W-:Y:S04]  /*2360*/  LDGSTS.E.BYPASS.LTC128B.128 [R218+0x13000], [R16.64+0x80] ;  /* 0x1300008010da7fae */ /* 0x0009e8000b901d46 */
.L_x_97:
[----:B------:R-:W-:Y:S05]  /*2370*/  BSYNC B0 ;  /* 0x0000000000007941 */ /* 0x000fea0003800000 */
.L_x_96:
        /* <DEDUP_REMOVED lines=20> */
.L_x_99:
[----:B------:R-:W-:Y:S05]  /*24c0*/  BSYNC B0 ;  /* 0x0000000000007941 */ /* 0x000fea0003800000 */
.L_x_98:
[----:B------:R-:W-:Y:S01]  /*24d0*/  ISETP.GE.AND P3, PT, R15, R14, PT ;  /* 0x0000000e0f00720c */ /* 0x000fe20003f66270 */
[----:B------:R-:W-:-:S12]  /*24e0*/  BSSY B0, `(.L_x_100) ;  /* 0x000001b000007945 */ /* 0x000fd80003800000 */
[----:B------:R1:W-:Y:S04]  /*24f0*/  @P3 STS.128 [R218+0x9000], RZ ;  /* 0x009000ffda003388 */ /* 0x0003e80000000c00 */
[----:B------:R1:W-:Y:S01]  /*2500*/  @P3 STS.128 [R218+0xb000], RZ ;  /* 0x00b000ffda003388 */ /* 0x0003e20000000c00 */
[----:B------:R-:W-:Y:S05]  /*2510*/  @P3 BRA `(.L_x_101) ;  /* 0x0000017000003947 */ /* 0x000fea0003800000 */
[----:B------:R-:W-:-:S13]  /*2520*/  ISETP.GE.AND P2, PT, R214, c[0x0][0x220], PT ;  /* 0x00008800d6007a0c */ /* 0x000fda0003f46270 */
[----:B----4-:R-:W-:Y:S01]  /*2530*/  @!P2 IMAD.MOV.U32 R17, RZ, RZ, c[0x0][0x370] ;  /* 0x0000dc00ff11a624 */ /* 0x010fe200078e00ff */
        /* <DEDUP_REMOVED lines=11> */
[----:B------:R-:W-:Y:S02]  /*25f0*/  IMAD.MOV.U32 R15, RZ, RZ, c[0x0][0x370] ;  /* 0x0000dc00ff0f7624 */ /* 0x000fe400078e00ff */
[----:B----4-:R-:W-:-:S03]  /*2600*/  IMAD.MOV.U32 R16, RZ, RZ, c[0x0][0x374] ;  /* 0x0000dd00ff107624 */ /* 0x010fc600078e00ff */
        /* <DEDUP_REMOVED lines=8> */
.L_x_101:
[----:B------:R-:W-:Y:S05]  /*2690*/  BSYNC B0 ;  /* 0x0000000000007941 */ /* 0x000fea0003800000 */
.L_x_100:
[----:B------:R-:W-:Y:S01]  /*26a0*/  IADD3 R13, R212, 0x2000, RZ ;  /* 0x00002000d40d7810 */ /* 0x000fe20007ffe0ff */
[----:B------:R-:W-:Y:S03]  /*26b0*/  BSSY B0, `(.L_x_102) ;  /* 0x0000020000007945 */ /* 0x000fe60003800000 */
        /* <DEDUP_REMOVED lines=12> */
.L_x_103:
        /* <DEDUP_REMOVED lines=19> */
.L_x_104:
[----:B------:R-:W-:Y:S05]  /*28b0*/  BSYNC B0 ;  /* 0x0000000000007941 */ /* 0x000fea0003800000 */
.L_x_102:
[----:B------:R-:W-:Y:S01]  /*28c0*/  MOV R201, 0x20 ;  /* 0x0000002000c97802 */ /* 0x000fe20000000f00 */
[----:B------:R-:W-:Y:S04]  /*28d0*/  BSSY B0, `(.L_x_105) ;  /* 0x0000028000007945 */ /* 0x000fe80003800000 */
[----:B----4-:R-:W-:-:S02]  /*28e0*/  IMAD R16, R201, c[0x0][0x194], RZ ;  /* 0x00006500c9107a24 */ /* 0x010fc400078e02ff */
        /* <DEDUP_REMOVED lines=11> */
.L_x_106:
        /* <DEDUP_REMOVED lines=13> */
[----:B------:R4:W-:Y:S01]  /*2a70*/  @!P2 LDGSTS.E.BYPASS.LTC128B.128 [R239+0x1000], [R22.64] ;  /* 0x0100000016efafae */ /* 0x0009e2000b901d46 */
[----:B------:R-:W-:-:S03]  /*2a80*/  IADD3 R20, P2, R20, R18, RZ ;  /* 0x0000001214147210 */ /* 0x000fc60007f5e0ff */
[----:B------:R4:W-:Y:S01]  /*2a90*/  @P1 STS [R239+0x3000], RZ ;  /* 0x003000ffef001388 */ /* 0x0009e20000000800 */
[----:B------:R-:W-:-:S03]  /*2aa0*/  IADD3.X R11, R11, R19, R16, P2, !PT ;  /* 0x000000130b0b7210 */ /* 0x000fc600017fe410 */
[----:B------:R4:W-:Y:S04]  /*2ab0*/  @P1 STS [R239+0x3004], RZ ;  /* 0x003004ffef001388 */ /* 0x0009e80000000800 */
[----:B------:R4:W-:Y:S04]  /*2ac0*/  @P1 STS [R239+0x3008], RZ ;  /* 0x003008ffef001388 */ /* 0x0009e80000000800 */
[----:B------:R4:W-:Y:S01]  /*2ad0*/  @P1 STS [R239+0x300c], RZ ;  /* 0x00300cffef001388 */ /* 0x0009e20000000800 */
[----:B------:R-:W-:Y:S05]  /*2ae0*/  @P1 BRA `(.L_x_107) ;  /* 0x0000006000001947 */ /* 0x000fea0003800000 */
[----:B------:R-:W-:-:S04]  /*2af0*/  LEA R16, P1, R20, c[0x0][0x160], 0x1 ;  /* 0x0000580014107a11 */ /* 0x000fc800078208ff */
[----:B------:R-:W-:-:S05]  /*2b00*/  LEA.HI.X R17, R20, c[0x0][0x164], R11, 0x1, P1 ;  /* 0x0000590014117a11 */ /* 0x000fca00008f0c0b */
[----:B------:R-:W-:Y:S01]  /*2b10*/  @!PT LDS RZ, [RZ] ;  /* 0x00000000fffff984 */ /* 0x000fe20000000800 */
[----:B------:R-:W-:Y:S01]  /*2b20*/  @!PT LDS RZ, [RZ] ;  /* 0x00000000fffff984 */ /* 0x000fe20000000800 */
[----:B------:R-:W-:Y:S01]  /*2b30*/  @!PT LDS RZ, [RZ] ;  /* 0x00000000fffff984 */ /* 0x000fe20000000800 */
[----:B------:R1:W-:Y:S04]  /*2b40*/  LDGSTS.E.BYPASS.LTC128B.128 [R239+0x3000], [R16.64+0x80] ;  /* 0x0300008010ef7fae */ /* 0x0003e8000b901d46 */
.L_x_107:
[----:B------:R-:W-:Y:S05]  /*2b50*/  BSYNC B0 ;  /* 0x0000000000007941 */ /* 0x000fea0003800000 */
.L_x_105:
[C---:B------:R-:W-:Y:S01]  /*2b60*/  IADD3 R11, R211.reuse, 0x8, RZ ;  /* 0x00000008d30b7810 */ /* 0x040fe20007ffe0ff */
[C---:B------:R-:W-:Y:S01]  /*2b70*/  IMAD.SHL.U32 R233, R211.reuse, 0x4, RZ ;  /* 0x00000004d3e97824 */ /* 0x040fe200078e00ff */
[----:B------:R-:W-:Y:S01]  /*2b80*/  SHF.R.S32.HI R232, RZ, 0x1f, R211 ;  /* 0x0000001fffe87819 */ /* 0x000fe200000114d3 */
[----:B------:R-:W-:Y:S01]  /*2b90*/  IMAD.MOV.U32 R237, RZ, RZ, 0x7f800000 ;  /* 0x7f800000ffed7424 */ /* 0x000fe200078e00ff */
[-C--:B------:R-:W-:Y:S02]  /*2ba0*/  ISETP.GE.AND P3, PT, R211, R14.reuse, PT ;  /* 0x0000000ed300720c */ /* 0x080fe40003f66270 */
[----:B------:R-:W-:Y:S02]  /*2bb0*/  ISETP.GE.AND P2, PT, R11, R14, PT ;  /* 0x0000000e0b00720c */ /* 0x000fe40003f46270 */
[----:B------:R-:W-:Y:S02]  /*2bc0*/  SHF.L.U64.HI R232, R211, 0x2, R232 ;  /* 0x00000002d3e87819 */ /* 0x000fe400000102e8 */
[----:B------:R-:W-:-:S02]  /*2bd0*/  IADD3 R18, P1, R233, R228, RZ ;  /* 0x000000e4e9127210 */ /* 0x000fc40007f3e0ff */
[----:B------:R-:W-:Y:S02]  /*2be0*/  MOV R238, 0x7f800000 ;  /* 0x7f80000000ee7802 */ /* 0x000fe40000000f00 */
[----:B------:R-:W-:-:S05]  /*2bf0*/  IADD3.X R19, R232, R229, RZ, P1, !PT ;  /* 0x000000e5e8137210 */ /* 0x000fca0000ffe4ff */
[----:B------:R1:W5:Y:S04]  /*2c00*/  @!P3 LDG.E R237, [R18.64] ;  /* 0x0000000612edb981 */ /* 0x000368000c1e1900 */
[----:B------:R1:W5:Y:S02]  /*2c10*/  @!P2 LDG.E R238, [R18.64+0x20] ;  /* 0x0000200612eea981 */ /* 0x000364000c1e1900 */
[----:B-1----:R-:W-:Y:S01]  /*2c20*/  IMAD.WIDE.U32 R16, R227, c[0x0][0x198], R214 ;  /* 0x00006600e3107a25 */ /* 0x002fe200078e00d6 */
[----:B------:R-:W-:Y:S01]  /*2c30*/  BSSY B0, `(.L_x_108) ;  /* 0x0000023000007945 */ /* 0x000fe20003800000 */
[----:B------:R1:W-:Y:S02]  /*2c40*/  @P6 STS.128 [R218+0xc000], RZ ;  /* 0x00c000ffda006388 */ /* 0x0003e40000000c00 */
[----:B------:R-:W-:Y:S01]  /*2c50*/  IMAD R14, R7, c[0x0][0x198], RZ ;  /* 0x00006600070e7a24 */ /* 0x000fe200078e02ff */
[----:B------:R-:W-:Y:S01]  /*2c60*/  IADD3 R12, P1, R12, R16, RZ ;  /* 0x000000100c0c7210 */ /* 0x000fe20007f3e0ff */
[----:B------:R-:W-:Y:S01]  /*2c70*/  IMAD R8, R8, c[0x0][0x1b0], RZ ;  /* 0x00006c0008087a24 */ /* 0x000fe200078e02ff */
[----:B------:R1:W-:Y:S01]  /*2c80*/  @P6 STS.128 [R218+0xe000], RZ ;  /* 0x00e000ffda006388 */ /* 0x0003e20000000c00 */
[----:B------:R-:W-:-:S05]  /*2c90*/  IMAD R7, R227, c[0x0][0x19c], R14 ;  /* 0x00006700e3077a24 */ /* 0x000fca00078e020e */
[----:B------:R-:W-:Y:S01]  /*2ca0*/  IADD3.X R13, R10, R17, R7, P1, !PT ;  /* 0x000000110a0d7210 */ /* 0x000fe20000ffe407 */
[----:B------:R-:W-:-:S04]  /*2cb0*/  IMAD R7, R9, c[0x0][0x1b4], R8 ;  /* 0x00006d0009077a24 */ /* 0x000fc800078e0208 */
        /* <DEDUP_REMOVED lines=26> */
.L_x_109:
[----:B------:R-:W-:Y:S05]  /*2e60*/  BSYNC B0 ;  /* 0x0000000000007941 */ /* 0x000fea0003800000 */
.L_x_108:
        /* <DEDUP_REMOVED lines=28> */
.L_x_111:
[----:B------:R-:W-:Y:S05]  /*3030*/  BSYNC B0 ;  /* 0x0000000000007941 */ /* 0x000fea0003800000 */
.L_x_110:
[----:B------:R-:W0:Y:S01]  /*3040*/  LDGDEPBAR ;  /* 0x00000000000079af */ /* 0x000e220000000000 */
[CC--:B------:R-:W-:Y:S01]  /*3050*/  LEA.HI R6, R4.reuse, R5.reuse, RZ, 0x4 ;  /* 0x0000000504067211 */ /* 0x0c0fe200078f20ff */
[----:B------:R-:W-:Y:S01]  /*3060*/  IMAD.MOV.U32 R200, RZ, RZ, 0x40 ;  /* 0x00000040ffc87424 */ /* 0x000fe200078e00ff */
[----:B------:R-:W-:Y:S01]  /*3070*/  LEA.HI R4, R4, R5, RZ, 0x3 ;  /* 0x0000000504047211 */ /* 0x000fe200078f18ff */
[----:B------:R-:W-:Y:S01]  /*3080*/  IMAD.MOV.U32 R236, RZ, RZ, c[0x0][0x2e4] ;  /* 0x0000b900ffec7624 */ /* 0x000fe200078e00ff */
[----:B------:R-:W-:Y:S01]  /*3090*/  LOP3.LUT R6, R6, 0xfffffff0, RZ, 0xc0, !PT ;  /* 0xfffffff006067812 */ /* 0x000fe200078ec0ff */
[----:B------:R-:W-:Y:S01]  /*30a0*/  IMAD.MOV.U32 R234, RZ, RZ, R239 ;  /* 0x000000ffffea7224 */ /* 0x000fe200078e00ef */
[----:B------:R-:W-:Y:S01]  /*30b0*/  LOP3.LUT R4, R4, 0xfffffff8, RZ, 0xc0, !PT ;  /* 0xfffffff804047812 */ /* 0x000fe200078ec0ff */
[----:B------:R-:W-:Y:S01]  /*30c0*/  CS2R R94, SRZ ;  /* 0x00000000005e7805 */ /* 0x000fe2000001ff00 */
[----:B------:R-:W-:Y:S01]  /*30d0*/  IADD3 R203, R208, 0x2000, RZ ;  /* 0x00002000d0cb7810 */ /* 0x000fe20007ffe0ff */
[----:B------:R-:W-:Y:S01]  /*30e0*/  IMAD.IADD R7, R5, 0x1, -R6 ;  /* 0x0000000105077824 */ /* 0x000fe200078e0a06 */
[----:B------:R-:W-:Y:S01]  /*30f0*/  IADD3 R202, R207, 0x2000, RZ ;  /* 0x00002000cfca7810 */ /* 0x000fe20007ffe0ff */
[----:B------:R-:W-:Y:S01]  /*3100*/  IMAD.IADD R4, R5, 0x1, -R4 ;  /* 0x0000000105047824 */ /* 0x000fe200078e0a04 */
[----:B------:R-:W-:Y:S01]  /*3110*/  SEL R203, R203, R208, !P0 ;  /* 0x000000d0cbcb7207 */ /* 0x000fe20004000000 */
[----:B------:R-:W-:Y:S01]  /*3120*/  CS2R R92, SRZ ;  /* 0x00000000005c7805 */ /* 0x000fe2000001ff00 */
[----:B------:R-:W-:Y:S01]  /*3130*/  SHF.R.S32.HI R6, RZ, 0x1f, R7 ;  /* 0x0000001fff067819 */ /* 0x000fe20000011407 */
[----:B------:R-:W-:Y:S01]  /*3140*/  CS2R R98, SRZ ;  /* 0x0000000000627805 */ /* 0x000fe2000001ff00 */
[----:B------:R-:W-:Y:S01]  /*3150*/  LOP3.LUT P3, RZ, R4, 0x2, RZ, 0xc0, !PT ;  /* 0x0000000204ff7812 */ /* 0x000fe2000786c0ff */
[----:B------:R-:W-:Y:S01]  /*3160*/  IMAD.MOV.U32 R4, RZ, RZ, 0x20 ;  /* 0x00000020ff047424 */ /* 0x000fe200078e00ff */
[----:B------:R-:W-:Y:S01]  /*3170*/  LEA.HI R6, R6, R7, RZ, 0x3 ;  /* 0x0000000706067211 */ /* 0x000fe200078f18ff */
[----:B------:R-:W-:Y:S01]  /*3180*/  CS2R R96, SRZ ;  /* 0x0000000000607805 */ /* 0x000fe2000001ff00 */
[----:B------:R-:W-:Y:S01]  /*3190*/  SEL R202, R202, R207, !P0 ;  /* 0x000000cfcaca7207 */ /* 0x000fe20004000000 */
[----:B------:R-:W-:Y:S01]  /*31a0*/  CS2R R90, SRZ ;  /* 0x00000000005a7805 */ /* 0x000fe2000001ff00 */
[----:B------:R-:W-:Y:S01]  /*31b0*/  SEL R4, R4, 0xffffffe0, !P3 ;  /* 0xffffffe004047807 */ /* 0x000fe20005800000 */
[----:B------:R-:W-:-:S04]  /*31c0*/  DEPBAR.LE SB0, 0x1 ;  /* 0x000080400000791a */ /* 0x000fc80000000000 */
[----:B------:R-:W-:Y:S01]  /*31d0*/  BAR.SYNC.DEFER_BLOCKING 0x0 ;  /* 0x0000000000007b1d */ /* 0x000fe20000010000 */
[----:B------:R-:W-:Y:S01]  /*31e0*/  IMAD.IADD R4, R4, 0x1, R3 ;  /* 0x0000000104047824 */ /* 0x000fe200078e0203 */
[----:B------:R-:W-:Y:S01]  /*31f0*/  LOP3.LUT R6, R6, 0xfffffff8, RZ, 0xc0, !PT ;  /* 0xfffffff806067812 */ /* 0x000fe200078ec0ff */
[----:B------:R-:W-:Y:S01]  /*3200*/  CS2R R88, SRZ ;  /* 0x0000000000587805 */ /* 0x000fe2000001ff00 */
[----:B------:R-:W-:Y:S01]  /*3210*/  IADD3 R245, -R242, 0x40, R245 ;  /* 0x00000040f2f57810 */ /* 0x000fe20007ffe1f5 */
[----:B------:R-:W-:Y:S01]  /*3220*/  CS2R R86, SRZ ;  /* 0x0000000000567805 */ /* 0x000fe2000001ff00 */
[----:B------:R-:W-:Y:S01]  /*3230*/  CS2R R84, SRZ ;  /* 0x0000000000547805 */ /* 0x000fe2000001ff00 */
[----:B------:R-:W-:Y:S01]  /*3240*/  IMAD.IADD R6, R7, 0x1, -R6 ;  /* 0x0000000107067824 */ /* 0x000fe200078e0a06 */
[----:B------:R-:W-:Y:S01]  /*3250*/  CS2R R78, SRZ ;  /* 0x00000000004e7805 */ /* 0x000fe2000001ff00 */
[----:B------:R-:W-:Y:S01]  /*3260*/  CS2R R76, SRZ ;  /* 0x00000000004c7805 */ /* 0x000fe2000001ff00 */
[----:B------:R-:W-:Y:S01]  /*3270*/  CS2R R82, SRZ ;  /* 0x0000000000527805 */ /* 0x000fe2000001ff00 */
[----:B------:R-:W-:Y:S01]  /*3280*/  CS2R R80, SRZ ;  /* 0x0000000000507805 */ /* 0x000fe2000001ff00 */
[----:B------:R-:W-:Y:S01]  /*3290*/  R2P PR, R6, 0x6 ;  /* 0x0000000606007804 */ /* 0x000fe20000000000 */
[----:B------:R-:W-:Y:S01]  /*32a0*/  CS2R R74, SRZ ;  /* 0x00000000004a7805 */ /* 0x000fe2000001ff00 */
[----:B------:R-:W-:Y:S01]  /*32b0*/  CS2R R72, SRZ ;  /* 0x0000000000487805 */ /* 0x000fe2000001ff00 */
[----:B------:R-:W-:Y:S01]  /*32c0*/  CS2R R70, SRZ ;  /* 0x0000000000467805 */ /* 0x000fe2000001ff00 */
[----:B------:R-:W-:Y:S01]  /*32d0*/  CS2R R68, SRZ ;  /* 0x0000000000447805 */ /* 0x000fe2000001ff00 */
[----:B------:R-:W-:Y:S01]  /*32e0*/  SEL R201, R201, 0xffffffe0, !P1 ;  /* 0xffffffe0c9c97807 */ /* 0x000fe20004800000 */
[----:B------:R-:W-:Y:S01]  /*32f0*/  CS2R R62, SRZ ;  /* 0x00000000003e7805 */ /* 0x000fe2000001ff00 */
[----:B------:R-:W-:Y:S01]  /*3300*/  SEL R200, R200, 0xffffffc0, !P2 ;  /* 0xffffffc0c8c87807 */ /* 0x000fe20005000000 */
[----:B------:R-:W-:Y:S01]  /*3310*/  CS2R R60, SRZ ;  /* 0x00000000003c7805 */ /* 0x000fe2000001ff00 */
[----:B------:R-:W-:Y:S01]  /*3320*/  CS2R R66, SRZ ;  /* 0x0000000000427805 */ /* 0x000fe2000001ff00 */
[----:B------:R-:W-:Y:S01]  /*3330*/  IMAD.IADD R199, R204, 0x1, R201 ;  /* 0x00000001ccc77824 */ /* 0x000fe200078e02c9 */
[----:B------:R-:W-:Y:S01]  /*3340*/  CS2R R64, SRZ ;  /* 0x0000000000407805 */ /* 0x000fe2000001ff00 */
[----:B------:R1:W2:Y:S01]  /*3350*/  LDSM.16.M88.4 R108, [R206+0x10000] ;  /* 0x01000000ce6c783b */ /* 0x0002a20000000200 */
[----:B------:R-:W-:Y:S01]  /*3360*/  CS2R R58, SRZ ;  /* 0x00000000003a7805 */ /* 0x000fe2000001ff00 */
[----:B------:R-:W-:Y:S01]  /*3370*/  CS2R R56, SRZ ;  /* 0x0000000000387805 */ /* 0x000fe2000001ff00 */
[----:B------:R-:W-:Y:S01]  /*3380*/  CS2R R54, SRZ ;  /* 0x0000000000367805 */ /* 0x000fe2000001ff00 */
[----:B------:R1:W3:Y:S01]  /*3390*/  LDSM.16.M88.4 R112, [R206+0x10800] ;  /* 0x01080000ce70783b */ /* 0x0002e20000000200 */
[----:B------:R-:W-:Y:S01]  /*33a0*/  CS2R R52, SRZ ;  /* 0x0000000000347805 */ /* 0x000fe2000001ff00 */
[----:B------:R-:W-:Y:S01]  /*33b0*/  CS2R R46, SRZ ;  /* 0x00000000002e7805 */ /* 0x000fe2000001ff00 */
[----:B------:R-:W-:Y:S01]  /*33c0*/  CS2R R44, SRZ ;  /* 0x00000000002c7805 */ /* 0x000fe2000001ff00 */
[----:B------:R1:W4:Y:S01]  /*33d0*/  LDSM.16.M88.4 R116, [R196+0x10000] ;  /* 0x01000000c474783b */ /* 0x0003220000000200 */
[----:B------:R-:W-:Y:S01]  /*33e0*/  CS2R R50, SRZ ;  /* 0x0000000000327805 */ /* 0x000fe2000001ff00 */
[----:B------:R-:W-:Y:S01]  /*33f0*/  CS2R R48, SRZ ;  /* 0x0000000000307805 */ /* 0x000fe2000001ff00 */
[----:B------:R-:W-:Y:S01]  /*3400*/  CS2R R42, SRZ ;  /* 0x00000000002a7805 */ /* 0x000fe2000001ff00 */
[----:B------:R1:W1:Y:S01]  /*3410*/  LDSM.16.M88.4 R120, [R196+0x10800] ;  /* 0x01080000c478783b */ /* 0x0002620000000200 */
[----:B------:R-:W-:Y:S01]  /*3420*/  CS2R R40, SRZ ;  /* 0x0000000000287805 */ /* 0x000fe2000001ff00 */
[----:B------:R-:W-:Y:S01]  /*3430*/  CS2R R38, SRZ ;  /* 0x0000000000267805 */ /* 0x000fe2000001ff00 */
[----:B------:R-:W-:Y:S01]  /*3440*/  CS2R R36, SRZ ;  /* 0x0000000000247805 */ /* 0x000fe2000001ff00 */
[----:B------:R1:W1:Y:S01]  /*3450*/  LDSM.16.M88.4 R128, [R3+0x10000] ;  /* 0x010000000380783b */ /* 0x0002620000000200 */
[----:B------:R-:W-:Y:S01]  /*3460*/  IADD3 R245, R245, -c[0x0][0x2e8], RZ ;  /* 0x8000ba00f5f57a10 */ /* 0x000fe20007ffe0ff */
[----:B------:R-:W-:-:S02]  /*3470*/  IMAD.SHL.U32 R203, R203, 0x2, RZ ;  /* 0x00000002cbcb7824 */ /* 0x000fc400078e00ff */
[----:B------:R1:W1:Y:S01]  /*3480*/  LDSM.16.M88.4 R132, [R3+0x10800] ;  /* 0x010800000384783b */ /* 0x0002620000000200 */
[----:B------:R-:W-:Y:S02]  /*3490*/  IMAD.SHL.U32 R202, R202, 0x2, RZ ;  /* 0x00000002caca7824 */ /* 0x000fe400078e00ff */
[----:B------:R-:W-:Y:S01]  /*34a0*/  IMAD.IADD R197, R204, 0x1, R200 ;  /* 0x00000001ccc57824 */ /* 0x000fe200078e02c8 */
[----:B------:R1:W1:Y:S01]  /*34b0*/  LDSM.16.M88.4 R144, [R206+0x12000] ;  /* 0x01200000ce90783b */ /* 0x0002620000000200 */
[----:B------:R-:W-:-:S03]  /*34c0*/  IMAD.IADD R198, R200, 0x1, R199 ;  /* 0x00000001c8c67824 */ /* 0x000fc600078e02c7 */
        /* <DEDUP_REMOVED lines=8> */
[----:B--234-:R1:W1:Y:S02]  /*3550*/  LDSM.16.M88.4 R172, [R4+0x12800] ;  /* 0x0128000004ac783b */ /* 0x01c2640000000200 */
.L_x_116:
[----:B------:R-:W0:Y:S01]  /*3560*/  LDGDEPBAR ;  /* 0x00000000000079af */ /* 0x000e220000000000 */
[----:B------:R-:W-:Y:S01]  /*3570*/  IADD3 R176, P0, R233, R230, RZ ;  /* 0x000000e6e9b07210 */ /* 0x000fe20007f1e0ff */
[C---:B------:R-:W-:Y:S01]  /*3580*/  IMAD.IADD R127, R203.reuse, 0x1, R201 ;  /* 0x00000001cb7f7824 */ /* 0x040fe200078e02c9 */
[----:B------:R-:W-:Y:S01]  /*3590*/  IADD3 R125, R203, R200, RZ ;  /* 0x000000c8cb7d7210 */ /* 0x000fe20007ffe0ff */
[----:B------:R-:W-:Y:S02]  /*35a0*/  IMAD.MOV.U32 R126, RZ, RZ, c[0x0][0x2e4] ;  /* 0x0000b900ff7e7624 */ /* 0x000fe400078e00ff */
[----:B------:R-:W-:Y:S02]  /*35b0*/  IMAD.X R177, R232, 0x1, R231, P0 ;  /* 0x00000001e8b17824 */ /* 0x000fe400000e06e7 */
[----:B------:R-:W-:Y:S01]  /*35c0*/  IMAD.IADD R124, R127, 0x1, R200 ;  /* 0x000000017f7c7824 */ /* 0x000fe200078e02c8 */
[----:B------:R-:W-:Y:S04]  /*35d0*/  DEPBAR.LE SB0, 0x0 ;  /* 0x000080000000791a */ /* 0x000fe80000000000 */
[----:B------:R-:W-:Y:S06]  /*35e0*/  BAR.SYNC.DEFER_BLOCKING 0x0 ;  /* 0x0000000000007b1d */ /* 0x000fec0000010000 */
[----:B------:R-:W-:Y:S04]  /*35f0*/  LDSM.16.M88.4 R20, [R203] ;  /* 0x00000000cb14783b */ /* 0x000fe80000000200 */
[----:B------:R-:W2:Y:S04]  /*3600*/  LDSM.16.M88.4 R24, [R206+0xc000] ;  /* 0x00c00000ce18783b */ /* 0x000ea80000000200 */
[----:B-----5:R3:W5:Y:S04]  /*3610*/  LDG.E R181, [R176.64] ;  /* 0x00000006b0b57981 */ /* 0x020768000c1e1900 */
[----:B------:R3:W5:Y:S04]  /*3620*/  LDG.E R180, [R176.64+0x20] ;  /* 0x00002006b0b47981 */ /* 0x000768000c1e1900 */
[----:B------:R-:W4:Y:S04]  /*3630*/  LDSM.16.M88.4 R28, [R206+0xc800] ;  /* 0x00c80000ce1c783b */ /* 0x000f280000000200 */
[----:B------:R-:W-:Y:S04]  /*3640*/  LDSM.16.M88.4 R32, [R127] ;  /* 0x000000007f20783b */ /* 0x000fe80000000200 */
[----:B------:R-:W1:Y:S04]  /*3650*/  LDSM.16.M88.4 R100, [R196+0xc000] ;  /* 0x00c00000c464783b */ /* 0x000e680000000200 */
[----:B------:R-:W1:Y:S01]  /*3660*/  LDSM.16.M88.4 R104, [R196+0xc800] ;  /* 0x00c80000c468783b */ /* 0x000e620000000200 */
[----:B---3--:R-:W-:Y:S04]  /*3670*/  SHF.L.U32 R176, R240, 0x6, RZ ;  /* 0x00000006f0b07819 */ /* 0x008fe800000006ff */
[----:B------:R-:W-:Y:S01]  /*3680*/  ISETP.GE.AND P0, PT, R176, R245, PT ;  /* 0x000000f5b000720c */ /* 0x000fe20003f06270 */
[C---:B-12---:R-:W-:Y:S08]  /*3690*/  HMMA.16816.F32.BF16 R4, R20.reuse, R24, RZ ;  /* 0x000000181404723c */ /* 0x046ff000000418ff */
[C---:B------:R-:W-:Y:S01]  /*36a0*/  HMMA.16816.F32.BF16 R8, R20.reuse, R26, RZ ;  /* 0x0000001a1408723c */ /* 0x040fe200000418ff */
[----:B------:R-:W-:Y:S07]  /*36b0*/  LDSM.16.M88.4 R24, [R3+0xc000] ;  /* 0x00c000000318783b */ /* 0x000fee0000000200 */
[C---:B----4-:R-:W-:Y:S08]  /*36c0*/  HMMA.16816.F32.BF16 R12, R20.reuse, R28, RZ ;  /* 0x0000001c140c723c */ /* 0x050ff000000418ff */
[----:B------:R-:W-:Y:S01]  /*36d0*/  HMMA.16816.F32.BF16 R16, R20, R30, RZ ;  /* 0x0000001e1410723c */ /* 0x000fe200000418ff */
[----:B------:R-:W1:Y:S04]  /*36e0*/  LDSM.16.M88.4 R20, [R125] ;  /* 0x000000007d14783b */ /* 0x000e680000000200 */
[----:B------:R-:W2:Y:S03]  /*36f0*/  LDSM.16.M88.4 R28, [R3+0xc800] ;  /* 0x00c80000031c783b */ /* 0x000ea60000000200 */
[C---:B------:R-:W-:Y:S08]  /*3700*/  HMMA.16816.F32.BF16 R4, R32.reuse, R100, R4 ;  /* 0x000000642004723c */ /* 0x040ff00000041804 */
[C---:B------:R-:W-:Y:S01]  /*3710*/  HMMA.16816.F32.BF16 R8, R32.reuse, R102, R8 ;  /* 0x000000662008723c */ /* 0x040fe20000041808 */
[----:B------:R-:W-:Y:S07]  /*3720*/  LDSM.16.M88.4 R100, [R2+0xc000] ;  /* 0x00c000000264783b */ /* 0x000fee0000000200 */
[C---:B------:R-:W-:Y:S08]  /*3730*/  HMMA.16816.F32.BF16 R12, R32.reuse, R104, R12 ;  /* 0x00000068200c723c */ /* 0x040ff0000004180c */
[----:B------:R-:W-:Y:S01]  /*3740*/  HMMA.16816.F32.BF16 R16, R32, R106, R16 ;  /* 0x0000006a2010723c */ /* 0x000fe20000041810 */
[----:B------:R-:W3:Y:S04]  /*3750*/  LDSM.16.M88.4 R32, [R124] ;  /* 0x000000007c20783b */ /* 0x000ee80000000200 */
[----:B------:R-:W4:Y:S03]  /*3760*/  LDSM.16.M88.4 R104, [R2+0xc800] ;  /* 0x00c800000268783b */ /* 0x000f260000000200 */
[C---:B-1----:R-:W-:Y:S08]  /*3770*/  HMMA.16816.F32.BF16 R4, R20.reuse, R24, R4 ;  /* 0x000000181404723c */ /* 0x042ff00000041804 */
[C---:B------:R-:W-:Y:S01]  /*3780*/  HMMA.16816.F32.BF16 R8, R20.reuse, R26, R8 ;  /* 0x0000001a1408723c */ /* 0x040fe20000041808 */
[----:B------:R-:W-:Y:S07]  /*3790*/  LDSM.16.M88.4 R24, [R206+0xe000] ;  /* 0x00e00000ce18783b */ /* 0x000fee0000000200 */
[C---:B--2---:R-:W-:Y:S08]  /*37a0*/  HMMA.16816.F32.BF16 R12, R20.reuse, R28, R12 ;  /* 0x0000001c140c723c */ /* 0x044ff0000004180c */
[----:B------:R-:W-:Y:S01]  /*37b0*/  HMMA.16816.F32.BF16 R16, R20, R30, R16 ;  /* 0x0000001e1410723c */ /* 0x000fe20000041810 */
[----:B------:R-:W1:Y:S04]  /*37c0*/  LDSM.16.M88.4 R20, [R203+0x2000] ;  /* 0x00200000cb14783b */ /* 0x000e680000000200 */
[----:B------:R-:W2:Y:S03]  /*37d0*/  LDSM.16.M88.4 R28, [R206+0xe800] ;  /* 0x00e80000ce1c783b */ /* 0x000ea60000000200 */
[C---:B---3--:R-:W-:Y:S08]  /*37e0*/  HMMA.16816.F32.BF16 R4, R32.reuse, R100, R4 ;  /* 0x000000642004723c */ /* 0x048ff00000041804 */
[C---:B------:R-:W-:Y:S01]  /*37f0*/  HMMA.16816.F32.BF16 R8, R32.reuse, R102, R8 ;  /* 0x000000662008723c */ /* 0x040fe20000041808 */
[----:B------:R-:W-:Y:S07]  /*3800*/  LDSM.16.M88.4 R100, [R196+0xe000] ;  /* 0x00e00000c464783b */ /* 0x000fee0000000200 */
[C---:B----4-:R-:W-:Y:S08]  /*3810*/  HMMA.16816.F32.BF16 R12, R32.reuse, R104, R12 ;  /* 0x00000068200c723c */ /* 0x050ff0000004180c */
[----:B------:R-:W-:Y:S01]  /*3820*/  HMMA.16816.F32.BF16 R16, R32, R106, R16 ;  /* 0x0000006a2010723c */ /* 0x000fe20000041810 */
[----:B------:R-:W3:Y:S04]  /*3830*/  LDSM.16.M88.4 R32, [R127+0x2000] ;  /* 0x002000007f20783b */ /* 0x000ee80000000200 */
        /* <DEDUP_REMOVED lines=16> */
[C---:B------:R-:W-:Y:S08]  /*3940*/  HMMA.16816.F32.BF16 R8, R20.reuse, R26, R8 ;  /* 0x0000001a1408723c */ /* 0x040ff00000041808 */
[C---:B--2---:R-:W-:Y:S08]  /*3950*/  HMMA.16816.F32.BF16 R12, R20.reuse, R28, R12 ;  /* 0x0000001c140c723c */ /* 0x044ff0000004180c */
[----:B------:R-:W-:Y:S08]  /*3960*/  HMMA.16816.F32.BF16 R16, R20, R30, R16 ;  /* 0x0000001e1410723c */ /* 0x000ff00000041810 */
[C---:B---3--:R-:W-:Y:S08]  /*3970*/  HMMA.16816.F32.BF16 R4, R32.reuse, R100, R4 ;  /* 0x000000642004723c */ /* 0x048ff00000041804 */
[C---:B------:R-:W-:Y:S08]  /*3980*/  HMMA.16816.F32.BF16 R8, R32.reuse, R102, R8 ;  /* 0x000000662008723c */ /* 0x040ff00000041808 */
[C---:B----4-:R-:W-:Y:S08]  /*3990*/  HMMA.16816.F32.BF16 R12, R32.reuse, R104, R12 ;  /* 0x00000068200c723c */ /* 0x050ff0000004180c */
[----:B------:R-:W-:Y:S01]  /*39a0*/  HMMA.16816.F32.BF16 R16, R32, R106, R16 ;  /* 0x0000006a2010723c */ /* 0x000fe20000041810 */
[----:B------:R-:W-:-:S07]  /*39b0*/  @!P0 BRA `(.L_x_112) ;  /* 0x0000009000008947 */ /* 0x000fce0003800000 */
[C---:B------:R-:W-:Y:S01]  /*39c0*/  IADD3 R23, R227.reuse, 0x40, RZ ;  /* 0x00000040e3177810 */ /* 0x040fe20007ffe0ff */
[----:B------:R-:W-:Y:S01]  /*39d0*/  IMAD.IADD R21, R227, 0x1, R243 ;  /* 0x00000001e3157824 */ /* 0x000fe200078e02f3 */
[----:B------:R-:W-:Y:S01]  /*39e0*/  IADD3 R20, R176, 0x40, RZ ;  /* 0x00000040b0147810 */ /* 0x000fe20007ffe0ff */
[----:B------:R-:W-:Y:S01]  /*39f0*/  IMAD.MOV.U32 R126, RZ, RZ, R236 ;  /* 0x000000ffff7e7224 */ /* 0x000fe200078e00ec */
[----:B------:R-:W-:Y:S02]  /*3a00*/  ISETP.LT.AND P0, PT, R23, R242, PT ;  /* 0x000000f21700720c */ /* 0x000fe40003f01270 */
[----:B------:R-:W-:Y:S04]  /*3a10*/  IADD3 R21, R236, R21, -R242 ;  /* 0x00000015ec157210 */ /* 0x000fe80007ffe8f2 */
[----:B------:R-:W-:Y:S11]  /*3a20*/  ISETP.GE.AND P1, PT, R20, R21, PT ;  /* 0x000000151400720c */ /* 0x000ff60003f26270 */
[----:B------:R-:W-:Y:S02]  /*3a30*/  @!UPT UIADD3 URZ, URZ, URZ, URZ ;  /* 0x0000003f3f3ff290 */ /* 0x000fe4000fffe03f */
[----:B------:R-:W-:-:S05]  /*3a40*/  @!P1 BRA P0, `(.L_x_113) ;  /* 0x0000046000009947 */ /* 0x000fca0000000000 */
.L_x_112:
[--C-:B------:R-:W-:Y:S01]  /*3a50*/  IADD3 R22, R242, 0x1, -R243.reuse ;  /* 0x00000001f2167810 */ /* 0x100fe20007ffe8f3 */
[----:B------:R-:W-:Y:S01]  /*3a60*/  IMAD.IADD R103, R211, 0x1, R176 ;  /* 0x00000001d3677824 */ /* 0x000fe200078e02b0 */
[----:B------:R-:W-:Y:S01]  /*3a70*/  IADD3 R20, -R126, R242, -R243 ;  /* 0x000000f27e147210 */ /* 0x000fe20007ffe9f3 */
[----:B------:R-:W-:Y:S01]  /*3a80*/  IMAD R101, R217, 0x40, R210 ;  /* 0x00000040d9657824 */ /* 0x000fe200078e02d2 */
[----:B------:R-:W-:Y:S01]  /*3a90*/  IADD3 R22, R22, c[0x0][0x2e8], RZ ;  /* 0x0000ba0016167a10 */ /* 0x000fe20007ffe0ff */
[----:B------:R-:W-:Y:S01]  /*3aa0*/  IMAD.MOV.U32 R236, RZ, RZ, R126 ;  /* 0x000000ffffec7224 */ /* 0x000fe200078e007e */
[C---:B------:R-:W-:Y:S01]  /*3ab0*/  IADD3 R21, R103.reuse, 0x8, RZ ;  /* 0x0000000867157810 */ /* 0x040fe20007ffe0ff */
[----:B------:R-:W-:Y:S01]  /*3ac0*/  IMAD.IADD R24, R103, 0x1, R20 ;  /* 0x0000000167187824 */ /* 0x000fe200078e0214 */
[----:B------:R-:W-:Y:S01]  /*3ad0*/  IADD3 R35, R101, 0x1, RZ ;  /* 0x0000000165237810 */ /* 0x000fe20007ffe0ff */
[----:B------:R-:W-:Y:S01]  /*3ae0*/  IMAD.IADD R103, R103, 0x1, R22 ;  /* 0x0000000167677824 */ /* 0x000fe200078e0216 */
[----:B------:R-:W-:Y:S01]  /*3af0*/  IADD3 R33, R101, 0x8, RZ ;  /* 0x0000000865217810 */ /* 0x000fe20007ffe0ff */
[--C-:B------:R-:W-:Y:S01]  /*3b00*/  IMAD.IADD R20, R20, 0x1, R21.reuse ;  /* 0x0000000114147824 */ /* 0x100fe200078e0215 */
[----:B------:R-:W-:Y:S01]  /*3b10*/  IMNMX R24, RZ, R24, !PT ;  /* 0x00000018ff187217 */ /* 0x000fe20007800200 */
[----:B------:R-:W-:Y:S01]  /*3b20*/  IMAD.IADD R21, R22, 0x1, R21 ;  /* 0x0000000116157824 */ /* 0x000fe200078e0215 */
[----:B------:R-:W-:Y:S02]  /*3b30*/  IMNMX R22, R103, R242, PT ;  /* 0x000000f267167217 */ /* 0x000fe40003800200 */
[-C--:B------:R-:W-:Y:S02]  /*3b40*/  ISETP.GE.AND P1, PT, R101, R24.reuse, PT ;  /* 0x000000186500720c */ /* 0x080fe40003f26270 */
[----:B------:R-:W-:Y:S02]  /*3b50*/  ISETP.GE.AND P0, PT, R35, R24, PT ;  /* 0x000000182300720c */ /* 0x000fe40003f06270 */
[C---:B------:R-:W-:Y:S02]  /*3b60*/  IADD3 R31, R101.reuse, 0x9, RZ ;  /* 0x00000009651f7810 */ /* 0x040fe40007ffe0ff */
[C---:B------:R-:W-:Y:S02]  /*3b70*/  IADD3 R29, R101.reuse, 0x10, RZ ;  /* 0x00000010651d7810 */ /* 0x040fe40007ffe0ff */
[C---:B------:R-:W-:Y:S02]  /*3b80*/  IADD3 R27, R101.reuse, 0x11, RZ ;  /* 0x00000011651b7810 */ /* 0x040fe40007ffe0ff */
[C---:B------:R-:W-:Y:S02]  /*3b90*/  IADD3 R25, R101.reuse, 0x18, RZ ;  /* 0x0000001865197810 */ /* 0x040fe40007ffe0ff */
[C---:B------:R-:W-:Y:S02]  /*3ba0*/  IADD3 R23, R101.reuse, 0x19, RZ ;  /* 0x0000001965177810 */ /* 0x040fe40007ffe0ff */
[----:B------:R-:W-:Y:S02]  /*3bb0*/  IMNMX R20, RZ, R20, !PT ;  /* 0x00000014ff147217 */ /* 0x000fe40007800200 */
[-C--:B------:R-:W-:Y:S02]  /*3bc0*/  ISETP.GE.OR P1, PT, R101, R22.reuse, !P1 ;  /* 0x000000166500720c */ /* 0x080fe40004f26670 */
[----:B------:R-:W-:Y:S02]  /*3bd0*/  ISETP.GE.OR P0, PT, R35, R22, !P0 ;  /* 0x000000162300720c */ /* 0x000fe40004706670 */
[-C--:B------:R-:W-:Y:S02]  /*3be0*/  ISETP.GE.AND P6, PT, R33, R24.reuse, PT ;  /* 0x000000182100720c */ /* 0x080fe40003fc6270 */
[-C--:B------:R-:W-:Y:S02]  /*3bf0*/  ISETP.GE.AND P5, PT, R31, R24.reuse, PT ;  /* 0x000000181f00720c */ /* 0x080fe40003fa6270 */
[-C--:B------:R-:W-:Y:S02]  /*3c00*/  ISETP.GE.AND P4, PT, R29, R24.reuse, PT ;  /* 0x000000181d00720c */ /* 0x080fe40003f86270 */
[-C--:B------:R-:W-:Y:S02]  /*3c10*/  ISETP.GE.AND P3, PT, R27, R24.reuse, PT ;  /* 0x000000181b00720c */ /* 0x080fe40003f66270 */
[-C--:B------:R-:W-:Y:S02]  /*3c20*/  ISETP.GE.AND P2, PT, R25, R24.reuse, PT ;  /* 0x000000181900720c */ /* 0x080fe40003f46270 */
[----:B------:R-:W-:Y:S02]  /*3c30*/  FSEL R4, R4, -INF , !P1 ;  /* 0xff80000004047808 */ /* 0x000fe40004800000 */
[----:B------:R-:W-:Y:S02]  /*3c40*/  ISETP.GE.AND P1, PT, R23, R24, PT ;  /* 0x000000181700720c */ /* 0x000fe40003f26270 */
[----:B------:R-:W-:Y:S02]  /*3c50*/  IMNMX R24, R21, R242, PT ;  /* 0x000000f215187217 */ /* 0x000fe40003800200 */
[----:B------:R-:W-:Y:S02]  /*3c60*/  FSEL R5, R5, -INF , !P0 ;  /* 0xff80000005057808 */ /* 0x000fe40004000000 */
[----:B------:R-:W-:Y:S02]  /*3c70*/  ISETP.GE.AND P0, PT, R101, R20, PT ;  /* 0x000000146500720c */ /* 0x000fe40003f06270 */
[-C--:B------:R-:W-:Y:S02]  /*3c80*/  ISETP.GE.OR P6, PT, R33, R22.reuse, !P6 ;  /* 0x000000162100720c */ /* 0x080fe400077c6670 */
[-C--:B------:R-:W-:Y:S02]  /*3c90*/  ISETP.GE.OR P5, PT, R31, R22.reuse, !P5 ;  /* 0x000000161f00720c */ /* 0x080fe40006fa6670 */
[-C--:B------:R-:W-:Y:S02]  /*3ca0*/  ISETP.GE.OR P4, PT, R29, R22.reuse, !P4 ;  /* 0x000000161d00720c */ /* 0x080fe40006786670 */
[-C--:B------:R-:W-:Y:S02]  /*3cb0*/  ISETP.GE.OR P3, PT, R27, R22.reuse, !P3 ;  /* 0x000000161b00720c */ /* 0x080fe40005f66670 */
[-C--:B------:R-:W-:Y:S02]  /*3cc0*/  ISETP.GE.OR P2, PT, R25, R22.reuse, !P2 ;  /* 0x000000161900720c */ /* 0x080fe40005746670 */
[----:B------:R-:W-:Y:S02]  /*3cd0*/  ISETP.GE.OR P1, PT, R23, R22, !P1 ;  /* 0x000000161700720c */ /* 0x000fe40004f26670 */
[----:B------:R-:W-:Y:S02]  /*3ce0*/  ISETP.GE.OR P0, PT, R101, R24, !P0 ;  /* 0x000000186500720c */ /* 0x000fe40004706670 */
[----:B------:R-:W-:Y:S02]  /*3cf0*/  FSEL R8, R8, -INF , !P6 ;  /* 0xff80000008087808 */ /* 0x000fe40007000000 */
[-C--:B------:R-:W-:Y:S02]  /*3d00*/  ISETP.GE.AND P6, PT, R35, R20.reuse, PT ;  /* 0x000000142300720c */ /* 0x080fe40003fc6270 */
        /* <DEDUP_REMOVED lines=11> */
[----:B------:R-:W-:Y:S02]  /*3dc0*/  ISETP.GE.AND P0, PT, R23, R20, PT ;  /* 0x000000141700720c */ /* 0x000fe40003f06270 */
[-C--:B------:R-:W-:Y:S02]  /*3dd0*/  ISETP.GE.OR P6, PT, R35, R24.reuse, !P6 ;  /* 0x000000182300720c */ /* 0x080fe400077c6670 */
[-C--:B------:R-:W-:Y:S02]  /*3de0*/  ISETP.GE.OR P5, PT, R33, R24.reuse, !P5 ;  /* 0x000000182100720c */ /* 0x080fe40006fa6670 */
[-C--:B------:R-:W-:Y:S02]  /*3df0*/  ISETP.GE.OR P4, PT, R31, R24.reuse, !P4 ;  /* 0x000000181f00720c */ /* 0x080fe40006786670 */
[-C--:B------:R-:W-:Y:S02]  /*3e00*/  ISETP.GE.OR P3, PT, R29, R24.reuse, !P3 ;  /* 0x000000181d00720c */ /* 0x080fe40005f66670 */
[-C--:B------:R-:W-:Y:S02]  /*3e10*/  ISETP.GE.OR P2, PT, R27, R24.reuse, !P2 ;  /* 0x000000181b00720c */ /* 0x080fe40005746670 */
[-C--:B------:R-:W-:Y:S02]  /*3e20*/  ISETP.GE.OR P1, PT, R25, R24.reuse, !P1 ;  /* 0x000000181900720c */ /* 0x080fe40004f26670 */
[----:B------:R-:W-:Y:S02]  /*3e30*/  ISETP.GE.OR P0, PT, R23, R24, !P0 ;  /* 0x000000181700720c */ /* 0x000fe40004706670 */
[----:B------:R-:W-:Y:S02]  /*3e40*/  FSEL R7, R7, -INF , !P6 ;  /* 0xff80000007077808 */ /* 0x000fe40007000000 */
[----:B------:R-:W-:Y:S02]  /*3e50*/  FSEL R10, R10, -INF , !P5 ;  /* 0xff8000000a0a7808 */ /* 0x000fe40006800000 */
[----:B------:R-:W-:Y:S02]  /*3e60*/  FSEL R11, R11, -INF , !P4 ;  /* 0xff8000000b0b7808 */ /* 0x000fe40006000000 */
[----:B------:R-:W-:Y:S02]  /*3e70*/  FSEL R14, R14, -INF , !P3 ;  /* 0xff8000000e0e7808 */ /* 0x000fe40005800000 */
[----:B------:R-:W-:Y:S02]  /*3e80*/  FSEL R15, R15, -INF , !P2 ;  /* 0xff8000000f0f7808 */ /* 0x000fe40005000000 */
[----:B------:R-:W-:Y:S02]  /*3e90*/  FSEL R18, R18, -INF , !P1 ;  /* 0xff80000012127808 */ /* 0x000fe40004800000 */
[----:B------:R-:W-:Y:S02]  /*3ea0*/  FSEL R19, R19, -INF , !P0 ;  /* 0xff80000013137808 */ /* 0x000fe40004000000 */
.L_x_113:
[C---:B------:R-:W-:Y:S01]  /*3eb0*/  FMUL.FTZ R195, R237.reuse, 1.4426950216293334961 ;  /* 0x3fb8aa3bedc37820 */ /* 0x040fe20000410000 */
[----:B------:R-:W-:Y:S01]  /*3ec0*/  FSETP.NEU.FTZ.AND P0, PT, R237, -INF , PT ;  /* 0xff800000ed00780b */ /* 0x000fe20003f1d000 */
[----:B------:R-:W-:Y:S01]  /*3ed0*/  FMUL.FTZ R252, R238, 1.4426950216293334961 ;  /* 0x3fb8aa3beefc7820 */ /* 0x000fe20000410000 */
[----:B------:R-:W-:Y:S02]  /*3ee0*/  SHF.L.U32 R178, R208, 0x1, RZ ;  /* 0x00000001d0b27819 */ /* 0x000fe400000006ff */
[----:B------:R-:W-:Y:S02]  /*3ef0*/  FSEL R195, R195, RZ, P0 ;  /* 0x000000ffc3c37208 */ /* 0x000fe40000000000 */
[----:B------:R-:W-:Y:S02]  /*3f00*/  FSETP.NEU.FTZ.AND P0, PT, R238, -INF , PT ;  /* 0xff800000ee00780b */ /* 0x000fe40003f1d000 */
[-C--:B------:R-:W-:Y:S01]  /*3f10*/  IADD3 R179, R201, R178.reuse, RZ ;  /* 0x000000b2c9b37210 */ /* 0x080fe20007ffe0ff */
[--C-:B------:R-:W-:Y:S01]  /*3f20*/  FFMA.FTZ R183, R5, c[0x0][0x23c], -R195.reuse ;  /* 0x00008f0005b77a23 */ /* 0x100fe200000108c3 */
[----:B------:R-:W-:Y:S01]  /*3f30*/  FSEL R252, R252, RZ, P0 ;  /* 0x000000fffcfc7208 */ /* 0x000fe20000000000 */
[--C-:B------:R-:W-:Y:S01]  /*3f40*/  FFMA.FTZ R182, R4, c[0x0][0x23c], -R195.reuse ;  /* 0x00008f0004b67a23 */ /* 0x100fe200000108c3 */
[C---:B------:R-:W-:Y:S01]  /*3f50*/  IADD3 R177, R200.reuse, R178, RZ ;  /* 0x000000b2c8b17210 */ /* 0x040fe20007ffe0ff */
[--C-:B------:R-:W-:Y:S01]  /*3f60*/  FFMA.FTZ R187, R9, c[0x0][0x23c], -R195.reuse ;  /* 0x00008f0009bb7a23 */ /* 0x100fe200000108c3 */
[----:B------:R-:W-:Y:S01]  /*3f70*/  IADD3 R176, R200, R179, RZ ;  /* 0x000000b3c8b07210 */ /* 0x000fe20007ffe0ff */
[--C-:B------:R-:W-:Y:S01]  /*3f80*/  FFMA.FTZ R185, R7, c[0x0][0x23c], -R252.reuse ;  /* 0x00008f0007b97a23 */ /* 0x100fe200000108fc */
[----:B------:R-:W-:Y:S01]  /*3f90*/  MUFU.EX2 R183, R183 ;  /* 0x000000b700b77308 */ /* 0x000fe20000000800 */
[--C-:B------:R-:W-:Y:S01]  /*3fa0*/  FFMA.FTZ R184, R6, c[0x0][0x23c], -R252.reuse ;  /* 0x00008f0006b87a23 */ /* 0x100fe200000108fc */
[----:B------:R-:W-:Y:S01]  /*3fb0*/  ISETP.GT.AND P5, PT, R240, R225, PT ;  /* 0x000000e1f000720c */ /* 0x000fe20003fa4270 */
[--C-:B------:R-:W-:Y:S02]  /*3fc0*/  FFMA.FTZ R189, R11, c[0x0][0x23c], -R252.reuse ;  /* 0x00008f000bbd7a23 */ /* 0x100fe400000108fc */
[--C-:B------:R-:W-:Y:S02]  /*3fd0*/  FFMA.FTZ R186, R8, c[0x0][0x23c], -R195.reuse ;  /* 0x00008f0008ba7a23 */ /* 0x100fe400000108c3 */
[--C-:B------:R-:W-:Y:S02]  /*3fe0*/  FFMA.FTZ R188, R10, c[0x0][0x23c], -R252.reuse ;  /* 0x00008f000abc7a23 */ /* 0x100fe400000108fc */
[--C-:B------:R-:W-:Y:S01]  /*3ff0*/  FFMA.FTZ R191, R13, c[0x0][0x23c], -R195.reuse ;  /* 0x00008f000dbf7a23 */ /* 0x100fe200000108c3 */
[----:B------:R-:W-:Y:S01]  /*4000*/  MUFU.EX2 R182, R182 ;  /* 0x000000b600b67308 */ /* 0x000fe20000000800 */
[--C-:B------:R-:W-:Y:S02]  /*4010*/  FFMA.FTZ R193, R15, c[0x0][0x23c], -R252.reuse ;  /* 0x00008f000fc17a23 */ /* 0x100fe400000108fc */
[--C-:B------:R-:W-:Y:S02]  /*4020*/  FFMA.FTZ R190, R12, c[0x0][0x23c], -R195.reuse ;  /* 0x00008f000cbe7a23 */ /* 0x100fe400000108c3 */
[--C-:B------:R-:W-:Y:S02]  /*4030*/  FFMA.FTZ R192, R14, c[0x0][0x23c], -R252.reuse ;  /* 0x00008f000ec07a23 */ /* 0x100fe400000108fc */
[--C-:B------:R-:W-:Y:S02]  /*4040*/  FFMA.FTZ R194, R16, c[0x0][0x23c], -R195.reuse ;  /* 0x00008f0010c27a23 */ /* 0x100fe400000108c3 */
[----:B------:R-:W-:Y:S01]  /*4050*/  FFMA.FTZ R195, R17, c[0x0][0x23c], -R195 ;  /* 0x00008f0011c37a23 */ /* 0x000fe200000108c3 */
[----:B------:R-:W-:Y:S01]  /*4060*/  MUFU.EX2 R184, R184 ;  /* 0x000000b800b87308 */ /* 0x000fe20000000800 */
[--C-:B------:R-:W-:Y:S02]  /*4070*/  FFMA.FTZ R209, R18, c[0x0][0x23c], -R252.reuse ;  /* 0x00008f0012d17a23 */ /* 0x100fe400000108fc */
[----:B------:R-:W-:Y:S07]  /*4080*/  FFMA.FTZ R252, R19, c[0x0][0x23c], -R252 ;  /* 0x00008f0013fc7a23 */ /* 0x000fee00000108fc */
[----:B------:R-:W-:Y:S10]  /*4090*/  MUFU.EX2 R185, R185 ;  /* 0x000000b900b97308 */ /* 0x000ff40000000800 */
        /* <DEDUP_REMOVED lines=11> */
[----:B------:R-:W1:Y:S02]  /*4150*/  MUFU.EX2 R6, R252 ;  /* 0x000000fc00067308 */ /* 0x000e640000000800 */
[----:B-1----:R-:W-:Y:S02]  /*4160*/  F2FP.BF16.PACK_AB R252, R6, R209 ;  /* 0x000000d106fc723e */ /* 0x002fe400000010ff */
[----:B------:R-:W-:Y:S02]  /*4170*/  F2FP.BF16.PACK_AB R17, R183, R182 ;  /* 0x000000b6b711723e */ /* 0x000fe400000010ff */
        /* <DEDUP_REMOVED lines=8> */
[----:B------:R-:W-:Y:S04]  /*4200*/  STS [R224+0x12000], R13 ;  /* 0x0120000de0007388 */ /* 0x000fe80000000800 */
[----:B------:R-:W-:Y:S04]  /*4210*/  STS [R224+0x12400], R11 ;  /* 0x0124000be0007388 */ /* 0x000fe80000000800 */
[----:B------:R-:W-:Y:S04]  /*4220*/  STS [R222+0x12000], R9 ;  /* 0x01200009de007388 */ /* 0x000fe80000000800 */
[----:B------:R-:W-:Y:S04]  /*4230*/  STS [R222+0x12400], R7 ;  /* 0x01240007de007388 */ /* 0x000fe80000000800 */
[----:B------:R-:W-:Y:S04]  /*4240*/  STS [R226+0x12000], R5 ;  /* 0x01200005e2007388 */ /* 0x000fe80000000800 */
[----:B------:R1:W-:Y:S04]  /*4250*/  STS [R226+0x12400], R252 ;  /* 0x012400fce2007388 */ /* 0x0003e80000000800 */
[----:B------:R-:W2:Y:S08]  /*4260*/  LDSM.16.M88.4 R100, [R178+0x8000] ;  /* 0x00800000b264783b */ /* 0x000eb00000000200 */
[----:B------:R-:W3:Y:S08]  /*4270*/  LDSM.16.M88.4 R104, [R179+0x8000] ;  /* 0x00800000b368783b */ /* 0x000ef00000000200 */
[----:B------:R-:W4:Y:S01]  /*4280*/  LDSM.16.M88.4 R124, [R177+0x8000] ;  /* 0x00800000b17c783b */ /* 0x000f220000000200 */
[----:B-1----:R-:W-:Y:S05]  /*4290*/  MOV R252, c[0x0][0x22c] ;  /* 0x00008b0000fc7a02 */ /* 0x002fea0000000f00 */
[----:B------:R-:W-:Y:S05]  /*42a0*/  IMAD R252, R252, c[0x0][0x1c0], RZ ;  /* 0x00007000fcfc7a24 */ /* 0x000fea00078e02ff */
[----:B------:R-:W-:Y:S04]  /*42b0*/  LEA R5, -R252, RZ, 0x6 ;  /* 0x000000fffc057211 */ /* 0x000fe800078e31ff */
[C---:B------:R-:W-:Y:S04]  /*42c0*/  LEA R246, P0, R5.reuse, R246, 0x2 ;  /* 0x000000f605f67211 */ /* 0x040fe800078010ff */
[----:B------:R-:W-:Y:S01]  /*42d0*/  LEA.HI.X.SX32 R247, R5, R247, 0x2, P0 ;  /* 0x000000f705f77211 */ /* 0x000fe200000f16ff */
[C---:B--2---:R-:W-:Y:S08]  /*42e0*/  HMMA.16816.F32.BF16 R20, R100.reuse, R108, RZ ;  /* 0x0000006c6414723c */ /* 0x044ff000000418ff */
[C---:B------:R-:W-:Y:S08]  /*42f0*/  HMMA.16816.F32.BF16 R24, R100.reuse, R110, RZ ;  /* 0x0000006e6418723c */ /* 0x040ff000000418ff */
[C---:B------:R-:W-:Y:S08]  /*4300*/  HMMA.16816.F32.BF16 R28, R100.reuse, R112, RZ ;  /* 0x00000070641c723c */ /* 0x040ff000000418ff */
[----:B------:R-:W-:Y:S01]  /*4310*/  HMMA.16816.F32.BF16 R32, R100, R114, RZ ;  /* 0x000000726420723c */ /* 0x000fe200000418ff */
[----:B------:R-:W1:Y:S07]  /*4320*/  LDSM.16.M88.4 R100, [R176+0x8000] ;  /* 0x00800000b064783b */ /* 0x000e6e0000000200 */
[C---:B---3--:R-:W-:Y:S08]  /*4330*/  HMMA.16816.F32.BF16 R20, R104.reuse, R116, R20 ;  /* 0x000000746814723c */ /* 0x048ff00000041814 */
[C---:B------:R-:W-:Y:S08]  /*4340*/  HMMA.16816.F32.BF16 R24, R104.reuse, R118, R24 ;  /* 0x000000766818723c */ /* 0x040ff00000041818 */
[C---:B------:R-:W-:Y:S08]  /*4350*/  HMMA.16816.F32.BF16 R28, R104.reuse, R120, R28 ;  /* 0x00000078681c723c */ /* 0x040ff0000004181c */
[----:B------:R-:W-:Y:S01]  /*4360*/  HMMA.16816.F32.BF16 R32, R104, R122, R32 ;  /* 0x0000007a6820723c */ /* 0x000fe20000041820 */
[----:B------:R-:W2:Y:S07]  /*4370*/  LDSM.16.M88.4 R104, [R178+0xa000] ;  /* 0x00a00000b268783b */ /* 0x000eae0000000200 */
[C---:B----4-:R-:W-:Y:S08]  /*4380*/  HMMA.16816.F32.BF16 R20, R124.reuse, R128, R20 ;  /* 0x000000807c14723c */ /* 0x050ff00000041814 */
[C---:B------:R-:W-:Y:S08]  /*4390*/  HMMA.16816.F32.BF16 R24, R124.reuse, R130, R24 ;  /* 0x000000827c18723c */ /* 0x040ff00000041818 */
[C---:B------:R-:W-:Y:S08]  /*43a0*/  HMMA.16816.F32.BF16 R28, R124.reuse, R132, R28 ;  /* 0x000000847c1c723c */ /* 0x040ff0000004181c */
[----:B------:R-:W-:Y:S01]  /*43b0*/  HMMA.16816.F32.BF16 R32, R124, R134, R32 ;  /* 0x000000867c20723c */ /* 0x000fe20000041820 */
[----:B------:R-:W3:Y:S07]  /*43c0*/  LDSM.16.M88.4 R124, [R179+0xa000] ;  /* 0x00a00000b37c783b */ /* 0x000eee0000000200 */
[C---:B-1----:R-:W-:Y:S08]  /*43d0*/  HMMA.16816.F32.BF16 R20, R100.reuse, R136, R20 ;  /* 0x000000886414723c */ /* 0x042ff00000041814 */
[C---:B------:R-:W-:Y:S08]  /*43e0*/  HMMA.16816.F32.BF16 R24, R100.reuse, R138, R24 ;  /* 0x0000008a6418723c */ /* 0x040ff00000041818 */
[C---:B------:R-:W-:Y:S08]  /*43f0*/  HMMA.16816.F32.BF16 R28, R100.reuse, R140, R28 ;  /* 0x0000008c641c723c */ /* 0x040ff0000004181c */
[----:B------:R-:W-:Y:S01]  /*4400*/  HMMA.16816.F32.BF16 R32, R100, R142, R32 ;  /* 0x0000008e6420723c */ /* 0x000fe20000041820 */
[----:B------:R-:W1:Y:S07]  /*4410*/  LDSM.16.M88.4 R100, [R177+0xa000] ;  /* 0x00a00000b164783b */ /* 0x000e6e0000000200 */
[C---:B--2---:R-:W-:Y:S08]  /*4420*/  HMMA.16816.F32.BF16 R20, R104.reuse, R144, R20 ;  /* 0x000000906814723c */ /* 0x044ff00000041814 */
[C---:B------:R-:W-:Y:S08]  /*4430*/  HMMA.16816.F32.BF16 R24, R104.reuse, R146, R24 ;  /* 0x000000926818723c */ /* 0x040ff00000041818 */
[C---:B------:R-:W-:Y:S08]  /*4440*/  HMMA.16816.F32.BF16 R28, R104.reuse, R148, R28 ;  /* 0x00000094681c723c */ /* 0x040ff0000004181c */
[----:B------:R-:W-:Y:S01]  /*4450*/  HMMA.16816.F32.BF16 R32, R104, R150, R32 ;  /* 0x000000966820723c */ /* 0x000fe20000041820 */
[----:B------:R-:W2:Y:S07]  /*4460*/  LDSM.16.M88.4 R104, [R176+0xa000] ;  /* 0x00a00000b068783b */ /* 0x000eae0000000200 */
[C---:B---3--:R-:W-:Y:S08]  /*4470*/  HMMA.16816.F32.BF16 R20, R124.reuse, R152, R20 ;  /* 0x000000987c14723c */ /* 0x048ff00000041814 */
[C---:B------:R-:W-:Y:S08]  /*4480*/  HMMA.16816.F32.BF16 R24, R124.reuse, R154, R24 ;  /* 0x0000009a7c18723c */ /* 0x040ff00000041818 */
[C---:B------:R-:W-:Y:S08]  /*4490*/  HMMA.16816.F32.BF16 R28, R124.reuse, R156, R28 ;  /* 0x0000009c7c1c723c */ /* 0x040ff0000004181c */
[----:B------:R-:W-:Y:S08]  /*44a0*/  HMMA.16816.F32.BF16 R32, R124, R158, R32 ;  /* 0x0000009e7c20723c */ /* 0x000ff00000041820 */
[C---:B-1----:R-:W-:Y:S08]  /*44b0*/  HMMA.16816.F32.BF16 R20, R100.reuse, R160, R20 ;  /* 0x000000a06414723c */ /* 0x042ff00000041814 */
[C---:B------:R-:W-:Y:S08]  /*44c0*/  HMMA.16816.F32.BF16 R24, R100.reuse, R162, R24 ;  /* 0x000000a26418723c */ /* 0x040ff00000041818 */
[C---:B------:R-:W-:Y:S08]  /*44d0*/  HMMA.16816.F32.BF16 R28, R100.reuse, R164, R28 ;  /* 0x000000a4641c723c */ /* 0x040ff0000004181c */
[----:B------:R-:W-:Y:S08]  /*44e0*/  HMMA.16816.F32.BF16 R32, R100, R166, R32 ;  /* 0x000000a66420723c */ /* 0x000ff00000041820 */
[C---:B--2---:R-:W-:Y:S08]  /*44f0*/  HMMA.16816.F32.BF16 R20, R104.reuse, R168, R20 ;  /* 0x000000a86814723c */ /* 0x044ff00000041814 */
[C---:B------:R-:W-:Y:S08]  /*4500*/  HMMA.16816.F32.BF16 R24, R104.reuse, R170, R24 ;  /* 0x000000aa6818723c */ /* 0x040ff00000041818 */
[C---:B------:R-:W-:Y:S08]  /*4510*/  HMMA.16816.F32.BF16 R28, R104.reuse, R172, R28 ;  /* 0x000000ac681c723c */ /* 0x040ff0000004181c */
[C---:B-----5:R-:W-:Y:S01]  /*4520*/  FADD.FTZ R5, -R181.reuse, R20 ;  /* 0x00000014b5057221 */ /* 0x060fe20000010100 */
[----:B------:R-:W-:Y:S03]  /*4530*/  HMMA.16816.F32.BF16 R32, R104, R174, R32 ;  /* 0x000000ae6820723c */ /* 0x000fe60000041820 */
[----:B------:R-:W-:Y:S02]  /*4540*/  FADD.FTZ R10, -R181, R21 ;  /* 0x00000015b50a7221 */ /* 0x000fe40000010100 */
[C---:B------:R-:W-:Y:S02]  /*4550*/  FADD.FTZ R7, -R180.reuse, R22 ;  /* 0x00000016b4077221 */ /* 0x040fe40000010100 */
[----:B------:R-:W-:Y:S02]  /*4560*/  FADD.FTZ R14, -R180, R23 ;  /* 0x00000017b40e7221 */ /* 0x000fe40000010100 */
[----:B------:R-:W-:Y:S03]  /*4570*/  FMUL.FTZ R182, R182, R5 ;  /* 0x00000005b6b67220 */ /* 0x000fe60000410000 */
[----:B------:R-:W-:Y:S02]  /*4580*/  FMUL.FTZ R183, R183, R10 ;  /* 0x0000000ab7b77220 */ /* 0x000fe40000410000 */
[----:B------:R-:W-:Y:S02]  /*4590*/  FMUL.FTZ R184, R184, R7 ;  /* 0x00000007b8b87220 */ /* 0x000fe40000410000 */
[----:B------:R-:W-:Y:S02]  /*45a0*/  FMUL.FTZ R185, R185, R14 ;  /* 0x0000000eb9b97220 */ /* 0x000fe40000410000 */
[C---:B------:R-:W-:Y:S02]  /*45b0*/  FADD.FTZ R5, -R181.reuse, R24 ;  /* 0x00000018b5057221 */ /* 0x040fe40000010100 */
[----:B------:R-:W-:Y:S02]  /*45c0*/  FADD.FTZ R10, -R181, R25 ;  /* 0x00000019b50a7221 */ /* 0x000fe40000010100 */
[C---:B------:R-:W-:Y:S02]  /*45d0*/  FADD.FTZ R7, -R180.reuse, R26 ;  /* 0x0000001ab4077221 */ /* 0x040fe40000010100 */
[----:B------:R-:W-:Y:S02]  /*45e0*/  FADD.FTZ R14, -R180, R27 ;  /* 0x0000001bb40e7221 */ /* 0x000fe40000010100 */
[----:B------:R-:W-:Y:S02]  /*45f0*/  FMUL.FTZ R186, R186, R5 ;  /* 0x00000005baba7220 */ /* 0x000fe40000410000 */
[----:B------:R-:W-:Y:S02]  /*4600*/  FMUL.FTZ R187, R187, R10 ;  /* 0x0000000abbbb7220 */ /* 0x000fe40000410000 */
[----:B------:R-:W-:Y:S02]  /*4610*/  FMUL.FTZ R188, R188, R7 ;  /* 0x00000007bcbc7220 */ /* 0x000fe40000410000 */
[----:B------:R-:W-:Y:S02]  /*4620*/  FMUL.FTZ R189, R189, R14 ;  /* 0x0000000ebdbd7220 */ /* 0x000fe40000410000 */
[C---:B------:R-:W-:Y:S02]  /*4630*/  FADD.FTZ R5, -R181.reuse, R28 ;  /* 0x0000001cb5057221 */ /* 0x040fe40000010100 */
[C---:B------:R-:W-:Y:S02]  /*4640*/  FADD.FTZ R10, -R181.reuse, R29 ;  /* 0x0000001db50a7221 */ /* 0x040fe40000010100 */
[C---:B------:R-:W-:Y:S02]  /*4650*/  FADD.FTZ R7, -R180.reuse, R30 ;  /* 0x0000001eb4077221 */ /* 0x040fe40000010100 */
[C---:B------:R-:W-:Y:S02]  /*4660*/  FADD.FTZ R14, -R180.reuse, R31 ;  /* 0x0000001fb40e7221 */ /* 0x040fe40000010100 */
        /* <DEDUP_REMOVED lines=16> */
[----:B------:R-:W-:Y:S01]  /*4770*/  IMAD.MOV.U32 R6, RZ, RZ, -0x4000 ;  /* 0xffffc000ff067424 */ /* 0x000fe200078e00ff */
[----:B------:R-:W-:Y:S01]  /*4780*/  LOP3.LUT R4, R240, 0x1, RZ, 0xc0, !PT ;  /* 0x00000001f0047812 */ /* 0x000fe200078ec0ff */
[----:B------:R-:W-:Y:S03]  /*4790*/  IMAD.U32 R7, R5, -0x40, RZ ;  /* 0xffffffc005077824 */ /* 0x000fe600078e00ff */
[----:B------:R-:W-:Y:S01]  /*47a0*/  ISETP.NE.U32.AND P4, PT, R4, 0x1, PT ;  /* 0x000000010400780c */ /* 0x000fe20003f85070 */
[----:B------:R-:W-:Y:S01]  /*47b0*/  IMAD.MOV.U32 R4, RZ, RZ, c[0x0][0x194] ;  /* 0x00006500ff047624 */ /* 0x000fe200078e00ff */
[C---:B------:R-:W-:Y:S02]  /*47c0*/  LEA R10, P0, R7.reuse, R250, 0x1 ;  /* 0x000000fa070a7211 */ /* 0x040fe400078008ff */
[----:B------:R-:W-:Y:S02]  /*47d0*/  SEL R6, R6, 0x4000, !P4 ;  /* 0x0000400006067807 */ /* 0x000fe40006000000 */
[----:B------:R-:W-:Y:S02]  /*47e0*/  LEA.HI.X.SX32 R11, R7, R251, 0x1, P0 ;  /* 0x000000fb070b7211 */ /* 0x000fe400000f0eff */
[----:B------:R-:W-:Y:S01]  /*47f0*/  LEA R9, P3, R5, R7, 0x5 ;  /* 0x0000000705097211 */ /* 0x000fe200078628ff */
[--C-:B------:R-:W-:Y:S01]  /*4800*/  IMAD.IADD R239, R239, 0x1, R6.reuse ;  /* 0x00000001efef7824 */ /* 0x100fe200078e0206 */
[----:B------:R-:W-:Y:S01]  /*4810*/  SHF.R.S32.HI R8, RZ, 0x1f, R7 ;  /* 0x0000001fff087819 */ /* 0x000fe20000011407 */
[--C-:B------:R-:W-:Y:S02]  /*4820*/  IMAD.IADD R234, R234, 0x1, R6.reuse ;  /* 0x00000001eaea7824 */ /* 0x100fe400078e0206 */
[----:B------:R-:W-:Y:S01]  /*4830*/  IMAD.IADD R203, R203, 0x1, R6 ;  /* 0x00000001cbcb7824 */ /* 0x000fe200078e0206 */
[----:B------:R1:W-:Y:S01]  /*4840*/  @P2 STS [R239], RZ ;  /* 0x000000ffef002388 */ /* 0x0003e20000000800 */
[----:B------:R-:W-:Y:S02]  /*4850*/  LEA.HI.X R8, R5, R8, R4, 0x5, P3 ;  /* 0x0000000805087211 */ /* 0x000fe400018f2c04 */
[C---:B------:R-:W-:Y:S01]  /*4860*/  @!P1 LEA R12, P3, R9.reuse, R250, 0x1 ;  /* 0x000000fa090c9211 */ /* 0x040fe200078608ff */
[----:B------:R1:W-:Y:S01]  /*4870*/  @P2 STS [R239+0x4], RZ ;  /* 0x000004ffef002388 */ /* 0x0003e20000000800 */
[----:B------:R-:W-:Y:S02]  /*4880*/  IMAD.MOV.U32 R250, RZ, RZ, R10 ;  /* 0x000000fffffa7224 */ /* 0x000fe400078e000a */
[----:B------:R-:W-:Y:S01]  /*4890*/  @!P1 LEA.HI.X R13, R9, R251, R8, 0x1, P3 ;  /* 0x000000fb090d9211 */ /* 0x000fe200018f0c08 */
[----:B------:R1:W-:Y:S01]  /*48a0*/  @P2 STS [R239+0x8], RZ ;  /* 0x000008ffef002388 */ /* 0x0003e20000000800 */
[C---:B------:R-:W-:Y:S01]  /*48b0*/  @!P2 LEA R8, P0, R5.reuse, R10, 0x6 ;  /* 0x0000000a0508a211 */ /* 0x040fe200078030ff */
[----:B------:R-:W-:Y:S02]  /*48c0*/  IMAD.MOV.U32 R251, RZ, RZ, R11 ;  /* 0x000000fffffb7224 */ /* 0x000fe400078e000b */
[----:B------:R1:W-:Y:S01]  /*48d0*/  @P2 STS [R239+0xc], RZ ;  /* 0x00000cffef002388 */ /* 0x0003e20000000800 */
[----:B------:R-:W-:Y:S03]  /*48e0*/  @!P2 LEA.HI.X R9, R5, R11, R4, 0x6, P0 ;  /* 0x0000000b0509a211 */ /* 0x000fe600000f3404 */
        /* <DEDUP_REMOVED lines=29> */
.L_x_114:
        /* <DEDUP_REMOVED lines=10> */
[----:B------:R-:W-:Y:S01]  /*4b60*/  F2FP.BF16.PACK_AB R181, R181, R194 ;  /* 0x000000c2b5b5723e */ /* 0x000fe200000010ff */
[----:B------:R-:W-:Y:S02]  /*4b70*/  IMAD.SHL.U32 R209, R207, 0x2, RZ ;  /* 0x00000002cfd17824 */ /* 0x000fe400078e00ff */
[----:B------:R-:W-:Y:S04]  /*4b80*/  STS [R224+0x10400], R189 ;  /* 0x010400bde0007388 */ /* 0x000fe80000000800 */
[----:B------:R-:W-:Y:S04]  /*4b90*/  STS [R222+0x10000], R191 ;  /* 0x010000bfde007388 */ /* 0x000fe80000000800 */
[----:B------:R-:W-:Y:S04]  /*4ba0*/  STS [R222+0x10400], R193 ;  /* 0x010400c1de007388 */ /* 0x000fe80000000800 */
[----:B------:R-:W-:Y:S04]  /*4bb0*/  STS [R226+0x10000], R181 ;  /* 0x010000b5e2007388 */ /* 0x000fe80000000800 */
[----:B------:R-:W-:Y:S04]  /*4bc0*/  STS [R226+0x10400], R101 ;  /* 0x01040065e2007388 */ /* 0x000fe80000000800 */
[----:B------:R-:W-:Y:S06]  /*4bd0*/  BAR.SYNC.DEFER_BLOCKING 0x0 ;  /* 0x0000000000007b1d */ /* 0x000fec0000010000 */
[----:B------:R-:W-:Y:S04]  /*4be0*/  LDSM.16.MT88.4 R4, [R205+0x12000] ;  /* 0x01200000cd04783b */ /* 0x000fe80000004200 */
[----:B-1----:R-:W1:Y:S04]  /*4bf0*/  LDSM.16.MT88.4 R8, [R209+0x8000] ;  /* 0x00800000d108783b */ /* 0x002e680000004200 */
        /* <DEDUP_REMOVED lines=49> */
[----:B------:R-:W-:Y:S02]  /*4f10*/  ISETP.GE.AND P2, PT, R214, c[0x0][0x220], PT ;  /* 0x00008800d6007a0c */ /* 0x000fe40003f46270 */
[----:B------:R-:W-:Y:S01]  /*4f20*/  ISETP.GE.AND P1, PT, R219, c[0x0][0x220], PT ;  /* 0x00008800db007a0c */ /* 0x000fe20003f26270 */
[----:B------:R-:W-:Y:S05]  /*4f30*/  IMAD.U32 R7, R5, -0x40, RZ ;  /* 0xffffffc005077824 */ /* 0x000fea00078e00ff */
[CC--:B------:R-:W-:Y:S02]  /*4f40*/  LEA R10, P0, R7.reuse, R248.reuse, 0x1 ;  /* 0x000000f8070a7211 */ /* 0x0c0fe400078008ff */
[----:B------:R-:W-:Y:S02]  /*4f50*/  SHF.R.S32.HI R6, RZ, 0x1f, R7 ;  /* 0x0000001fff067819 */ /* 0x000fe40000011407 */
[----:B------:R-:W-:Y:S01]  /*4f60*/  LEA.HI.X.SX32 R11, R7, R249, 0x1, P0 ;  /* 0x000000f9070b7211 */ /* 0x000fe200000f0eff */
[----:B------:R1:W-:Y:S02]  /*4f70*/  @P2 STS.128 [R218+0x8000], RZ ;  /* 0x008000ffda002388 */ /* 0x0003e40000000c00 */
[----:B------:R-:W-:Y:S01]  /*4f80*/  @!P1 LEA R9, P3, R5, R7, 0x5 ;  /* 0x0000000705099211 */ /* 0x000fe200078628ff */
[----:B------:R-:W-:Y:S01]  /*4f90*/  @!P1 IMAD.MOV.U32 R4, RZ, RZ, c[0x0][0x374] ;  /* 0x0000dd00ff049624 */ /* 0x000fe200078e00ff */
[----:B------:R-:W-:Y:S01]  /*4fa0*/  @!PT LDS RZ, [RZ] ;  /* 0x00000000fffff984 */ /* 0x000fe20000000800 */
[----:B------:R-:W-:Y:S01]  /*4fb0*/  @!PT LDS RZ, [RZ] ;  /* 0x00000000fffff984 */ /* 0x000fe20000000800 */
[----:B------:R-:W-:Y:S01]  /*4fc0*/  @!PT LDS RZ, [RZ] ;  /* 0x00000000fffff984 */ /* 0x000fe20000000800 */
[----:B------:R1:W-:Y:S02]  /*4fd0*/  @!P2 LDGSTS.E.BYPASS.LTC128B.128 [R218+0x8000], [R10.64] ;  /* 0x080000000adaafae */ /* 0x0003e4000b901d46 */
[----:B------:R-:W-:Y:S01]  /*4fe0*/  @!P1 LEA R8, P0, R9, R248, 0x1 ;  /* 0x000000f809089211 */ /* 0x000fe200078008ff */
[----:B------:R-:W-:Y:S01]  /*4ff0*/  IMAD.MOV.U32 R248, RZ, RZ, R10 ;  /* 0x000000fffff87224 */ /* 0x000fe200078e000a */
[----:B------:R1:W-:Y:S01]  /*5000*/  @P1 STS.128 [R218+0xa000], RZ ;  /* 0x00a000ffda001388 */ /* 0x0003e20000000c00 */
[C---:B------:R-:W-:Y:S01]  /*5010*/  @!P1 LEA.HI.X R6, R5.reuse, R6, R4, 0x5, P3 ;  /* 0x0000000605069211 */ /* 0x040fe200018f2c04 */
[----:B------:R-:W-:Y:S01]  /*5020*/  @!P2 IMAD.MOV.U32 R4, RZ, RZ, c[0x0][0x374] ;  /* 0x0000dd00ff04a624 */ /* 0x000fe200078e00ff */
[----:B------:R-:W-:Y:S01]  /*5030*/  @!P2 LEA R12, P3, R5, R10, 0x6 ;  /* 0x0000000a050ca211 */ /* 0x000fe200078630ff */
[----:B------:R-:W-:Y:S01]  /*5040*/  @!PT LDS RZ, [RZ] ;  /* 0x00000000fffff984 */ /* 0x000fe20000000800 */
[----:B------:R-:W-:Y:S01]  /*5050*/  @!PT LDS RZ, [RZ] ;  /* 0x00000000fffff984 */ /* 0x000fe20000000800 */
[----:B------:R-:W-:Y:S01]  /*5060*/  @!PT LDS RZ, [RZ] ;  /* 0x00000000fffff984 */ /* 0x000fe20000000800 */
[----:B------:R1:W-:Y:S01]  /*5070*/  @!P1 LDGSTS.E.BYPASS.LTC128B.128 [R218+0xa000], [R10.64+0x80] ;  /* 0x0a0000800ada9fae */ /* 0x0003e2000b901d46 */
[----:B------:R-:W-:Y:S01]  /*5080*/  @!P1 LEA.HI.X R9, R9, R249, R6, 0x1, P0 ;  /* 0x000000f909099211 */ /* 0x000fe200000f0c06 */
[----:B------:R-:W-:Y:S01]  /*5090*/  IMAD.MOV.U32 R249, RZ, RZ, R11 ;  /* 0x000000fffff97224 */ /* 0x000fe200078e000b */
[----:B------:R-:W-:Y:S01]  /*50a0*/  @!P2 LEA.HI.X R13, R5, R11, R4, 0x6, P3 ;  /* 0x0000000b050da211 */ /* 0x000fe200018f3404 */
        /* <DEDUP_REMOVED lines=11> */
.L_x_115:
[----:B------:R-:W-:Y:S04]  /*5160*/  LDSM.16.M88.4 R100, [R204] ;  /* 0x00000000cc64783b */ /* 0x000fe80000000200 */
[----:B------:R-:W2:Y:S04]  /*5170*/  LDSM.16.MT88.4 R16, [R209+0xc000] ;  /* 0x00c00000d110783b */ /* 0x000ea80000004200 */
[----:B------:R-:W3:Y:S04]  /*5180*/  LDSM.16.M88.4 R28, [R204+0x1000] ;  /* 0x00100000cc1c783b */ /* 0x000ee80000000200 */
[----:B------:R-:W4:Y:S04]  /*5190*/  LDSM.16.MT88.4 R32, [R209+0xe000] ;  /* 0x00e00000d120783b */ /* 0x000f280000004200 */
[----:B------:R-:W-:Y:S04]  /*51a0*/  LDSM.16.M88.4 R104, [R199] ;  /* 0x00000000c768783b */ /* 0x000fe80000000200 */
[----:B------:R-:W1:Y:S04]  /*51b0*/  LDSM.16.MT88.4 R124, [R209+0xc800] ;  /* 0x00c80000d17c783b */ /* 0x000e680000004200 */
[----:B------:R-:W1:Y:S04]  /*51c0*/  LDSM.16.M88.4 R176, [R199+0x1000] ;  /* 0x00100000c7b0783b */ /* 0x000e680000000200 */
[----:B------:R-:W1:Y:S04]  /*51d0*/  LDSM.16.MT88.4 R180, [R209+0xe800] ;  /* 0x00e80000d1b4783b */ /* 0x000e680000004200 */
[----:B------:R-:W-:Y:S04]  /*51e0*/  LDSM.16.M88.4 R184, [R197] ;  /* 0x00000000c5b8783b */ /* 0x000fe80000000200 */
[----:B------:R-:W1:Y:S04]  /*51f0*/  LDSM.16.MT88.4 R188, [R209+0xd000] ;  /* 0x00d00000d1bc783b */ /* 0x000e680000004200 */
[----:B------:R-:W1:Y:S01]  /*5200*/  LDSM.16.M88.4 R192, [R197+0x1000] ;  /* 0x00100000c5c0783b */ /* 0x000e620000000200 */
[-C--:B--2---:R-:W-:Y:S08]  /*5210*/  HMMA.16816.F32.BF16 R4, R100, R16.reuse, RZ ;  /* 0x000000106404723c */ /* 0x084ff000000418ff */
[C---:B-1-3--:R-:W-:Y:S08]  /*5220*/  HMMA.16816.F32.BF16 R8, R28.reuse, R16, RZ ;  /* 0x000000101c08723c */ /* 0x04aff000000418ff */
[-C--:B------:R-:W-:Y:S08]  /*5230*/  HMMA.16816.F32.BF16 R12, R28, R18.reuse, RZ ;  /* 0x000000121c0c723c */ /* 0x080ff000000418ff */
[C---:B------:R-:W-:Y:S08]  /*5240*/  HMMA.16816.F32.BF16 R16, R100.reuse, R18, RZ ;  /* 0x000000126410723c */ /* 0x040ff000000418ff */
[-C--:B----4-:R-:W-:Y:S08]  /*5250*/  HMMA.16816.F32.BF16 R20, R100, R32.reuse, RZ ;  /* 0x000000206414723c */ /* 0x090ff000000418ff */
[C---:B------:R-:W-:Y:S08]  /*5260*/  HMMA.16816.F32.BF16 R24, R28.reuse, R32, RZ ;  /* 0x000000201c18723c */ /* 0x040ff000000418ff */
[-C--:B------:R-:W-:Y:S08]  /*5270*/  HMMA.16816.F32.BF16 R28, R28, R34.reuse, RZ ;  /* 0x000000221c1c723c */ /* 0x080ff000000418ff */
[----:B------:R-:W-:Y:S01]  /*5280*/  HMMA.16816.F32.BF16 R32, R100, R34, RZ ;  /* 0x000000226420723c */ /* 0x000fe200000418ff */
[----:B------:R-:W1:Y:S07]  /*5290*/  LDSM.16.MT88.4 R100, [R209+0xf000] ;  /* 0x00f00000d164783b */ /* 0x000e6e0000004200 */
[-C--:B------:R-:W-:Y:S08]  /*52a0*/  HMMA.16816.F32.BF16 R4, R104, R124.reuse, R4 ;  /* 0x0000007c6804723c */ /* 0x080ff00000041804 */
[C---:B------:R-:W-:Y:S08]  /*52b0*/  HMMA.16816.F32.BF16 R8, R176.reuse, R124, R8 ;  /* 0x0000007cb008723c */ /* 0x040ff00000041808 */
[-C--:B------:R-:W-:Y:S08]  /*52c0*/  HMMA.16816.F32.BF16 R12, R176, R126.reuse, R12 ;  /* 0x0000007eb00c723c */ /* 0x080ff0000004180c */
[C---:B------:R-:W-:Y:S01]  /*52d0*/  HMMA.16816.F32.BF16 R16, R104.reuse, R126, R16 ;  /* 0x0000007e6810723c */ /* 0x040fe20000041810 */
[----:B------:R-:W-:Y:S07]  /*52e0*/  LDSM.16.MT88.4 R124, [R209+0xd800] ;  /* 0x00d80000d17c783b */ /* 0x000fee0000004200 */
[-C--:B------:R-:W-:Y:S08]  /*52f0*/  HMMA.16816.F32.BF16 R20, R104, R180.reuse, R20 ;  /* 0x000000b46814723c */ /* 0x080ff00000041814 */
[C---:B------:R-:W-:Y:S08]  /*5300*/  HMMA.16816.F32.BF16 R24, R176.reuse, R180, R24 ;  /* 0x000000b4b018723c */ /* 0x040ff00000041818 */
[-C--:B------:R-:W-:Y:S01]  /*5310*/  HMMA.16816.F32.BF16 R28, R176, R182.reuse, R28 ;  /* 0x000000b6b01c723c */ /* 0x080fe2000004181c */
[----:B------:R-:W-:Y:S07]  /*5320*/  LDSM.16.M88.4 R176, [R198+0x1000] ;  /* 0x00100000c6b0783b */ /* 0x000fee0000000200 */
[----:B------:R-:W-:Y:S01]  /*5330*/  HMMA.16816.F32.BF16 R32, R104, R182, R32 ;  /* 0x000000b66820723c */ /* 0x000fe20000041820 */
[----:B------:R-:W2:Y:S04]  /*5340*/  LDSM.16.M88.4 R104, [R198] ;  /* 0x00000000c668783b */ /* 0x000ea80000000200 */
[----:B------:R-:W3:Y:S03]  /*5350*/  LDSM.16.MT88.4 R180, [R209+0xf800] ;  /* 0x00f80000d1b4783b */ /* 0x000ee60000004200 */
[-C--:B------:R-:W-:Y:S08]  /*5360*/  HMMA.16816.F32.BF16 R4, R184, R188.reuse, R4 ;  /* 0x000000bcb804723c */ /* 0x080ff00000041804 */
[C---:B------:R-:W-:Y:S08]  /*5370*/  HMMA.16816.F32.BF16 R8, R192.reuse, R188, R8 ;  /* 0x000000bcc008723c */ /* 0x040ff00000041808 */
[-C--:B------:R-:W-:Y:S08]  /*5380*/  HMMA.16816.F32.BF16 R12, R192, R190.reuse, R12 ;  /* 0x000000bec00c723c */ /* 0x080ff0000004180c */
[C---:B------:R-:W-:Y:S08]  /*5390*/  HMMA.16816.F32.BF16 R16, R184.reuse, R190, R16 ;  /* 0x000000beb810723c */ /* 0x040ff00000041810 */
[-C--:B-1----:R-:W-:Y:S08]  /*53a0*/  HMMA.16816.F32.BF16 R20, R184, R100.reuse, R20 ;  /* 0x00000064b814723c */ /* 0x082ff00000041814 */
[C---:B------:R-:W-:Y:S08]  /*53b0*/  HMMA.16816.F32.BF16 R24, R192.reuse, R100, R24 ;  /* 0x00000064c018723c */ /* 0x040ff00000041818 */
[-C--:B------:R-:W-:Y:S08]  /*53c0*/  HMMA.16816.F32.BF16 R28, R192, R102.reuse, R28 ;  /* 0x00000066c01c723c */ /* 0x080ff0000004181c */
[----:B------:R-:W-:Y:S01]  /*53d0*/  HMMA.16816.F32.BF16 R32, R184, R102, R32 ;  /* 0x00000066b820723c */ /* 0x000fe20000041820 */
[----:B------:R-:W-:Y:S06]  /*53e0*/  LDSM.16.MT88.4 R100, [R202+0x2800] ;  /* 0x00280000ca64783b */ /* 0x000fec0000004200 */
[C---:B------:R-:W-:Y:S01]  /*53f0*/  IMAD R185, R252.reuse, 0x38, RZ ;  /* 0x00000038fcb97824 */ /* 0x040fe200078e02ff */
[-C--:B--2---:R-:W-:Y:S08]  /*5400*/  HMMA.16816.F32.BF16 R4, R104, R124.reuse, R4 ;  /* 0x0000007c6804723c */ /* 0x084ff00000041804 */
[C---:B------:R-:W-:Y:S07]  /*5410*/  HMMA.16816.F32.BF16 R8, R176.reuse, R124, R8 ;  /* 0x0000007cb008723c */ /* 0x040fee0000041808 */
[----:B------:R-:W-:Y:S01]  /*5420*/  IMAD.SHL.U32 R125, R252, 0x8, RZ ;  /* 0x00000008fc7d7824 */ /* 0x000fe200078e00ff */
[-C--:B------:R-:W-:Y:S08]  /*5430*/  HMMA.16816.F32.BF16 R12, R176, R126.reuse, R12 ;  /* 0x0000007eb00c723c */ /* 0x080ff0000004180c */
[C---:B------:R-:W-:Y:S07]  /*5440*/  HMMA.16816.F32.BF16 R16, R104.reuse, R126, R16 ;  /* 0x0000007e6810723c */ /* 0x040fee0000041810 */
[----:B------:R-:W-:Y:S01]  /*5450*/  @P5 IADD3 R126, P0, R233, R228, RZ ;  /* 0x000000e4e97e5210 */ /* 0x000fe20007f1e0ff */
[-C--:B---3--:R-:W-:Y:S04]  /*5460*/  HMMA.16816.F32.BF16 R20, R104, R180.reuse, R20 ;  /* 0x000000b46814723c */ /* 0x088fe80000041814 */
[----:B------:R-:W-:Y:S04]  /*5470*/  @P5 IMAD.X R127, R232, 0x1, R229, P0 ;  /* 0x00000001e87f5824 */ /* 0x000fe800000e06e5 */
[C---:B------:R-:W-:Y:S01]  /*5480*/  HMMA.16816.F32.BF16 R24, R176.reuse, R180, R24 ;  /* 0x000000b4b018723c */ /* 0x040fe20000041818 */
[----:B------:R1:W5:Y:S04]  /*5490*/  @P5 LDG.E R237, [R126.64+-0x100] ;  /* 0xffff00067eed5981 */ /* 0x000368000c1e1900 */
[----:B------:R1:W5:Y:S03]  /*54a0*/  @P5 LDG.E R238, [R126.64+-0xe0] ;  /* 0xffff20067eee5981 */ /* 0x000366000c1e1900 */
[-C--:B------:R-:W-:Y:S01]  /*54b0*/  HMMA.16816.F32.BF16 R28, R176, R182.reuse, R28 ;  /* 0x000000b6b01c723c */ /* 0x080fe2000004181c */
[----:B------:R-:W-:Y:S06]  /*54c0*/  RED.E.ADD.F32.FTZ.RN.STRONG.GPU [R246.64], R4 ;  /* 0x00000004f600798e */ /* 0x000fec000c10e786 */
[CC--:B------:R-:W-:Y:S01]  /*54d0*/  LEA R178, P0, R125.reuse, R246.reuse, 0x2 ;  /* 0x000000f67db27211 */ /* 0x0c0fe200078010ff */
[----:B------:R-:W-:Y:S04]  /*54e0*/  HMMA.16816.F32.BF16 R32, R104, R182, R32 ;  /* 0x000000b66820723c */ /* 0x000fe80000041820 */
[C---:B------:R-:W-:Y:S01]  /*54f0*/  IMAD.SHL.U32 R177, R252.reuse, 0x10, RZ ;  /* 0x00000010fcb17824 */ /* 0x040fe200078e00ff */
[-C--:B------:R-:W-:Y:S02]  /*5500*/  LEA.HI.X.SX32 R179, R125, R247.reuse, 0x2, P0 ;  /* 0x000000f77db37211 */ /* 0x080fe400000f16ff */
[C---:B------:R-:W-:Y:S02]  /*5510*/  IMAD R105, R252.reuse, 0x18, RZ ;  /* 0x00000018fc697824 */ /* 0x040fe400078e02ff */
[-C--:B------:R-:W-:Y:S01]  /*5520*/  LEA R182, P1, R177, R246.reuse, 0x2 ;  /* 0x000000f6b1b67211 */ /* 0x080fe200078210ff */
[----:B------:R2:W-:Y:S02]  /*5530*/  RED.E.ADD.F32.FTZ.RN.STRONG.GPU [R178.64], R5 ;  /* 0x00000005b200798e */ /* 0x0005e4000c10e786 */
[C---:B------:R-:W-:Y:S01]  /*5540*/  IMAD.SHL.U32 R107, R252.reuse, 0x20, RZ ;  /* 0x00000020fc6b7824 */ /* 0x040fe200078e00ff */
[-C--:B------:R-:W-:Y:S01]  /*5550*/  LEA R180, P0, R105, R246.reuse, 0x2 ;  /* 0x000000f669b47211 */ /* 0x080fe200078010ff */
[C---:B-1----:R-:W-:Y:S01]  /*5560*/  IMAD R127, R252.reuse, 0x28, RZ ;  /* 0x00000028fc7f7824 */ /* 0x042fe200078e02ff */
[-C--:B------:R-:W-:Y:S02]  /*5570*/  LEA.HI.X.SX32 R183, R177, R247.reuse, 0x2, P1 ;  /* 0x000000f7b1b77211 */ /* 0x080fe400008f16ff */
[-C--:B------:R-:W-:Y:S02]  /*5580*/  LEA R106, P1, R107, R246.reuse, 0x2 ;  /* 0x000000f66b6a7211 */ /* 0x080fe400078210ff */
[-C--:B------:R-:W-:Y:S01]  /*5590*/  LEA.HI.X.SX32 R181, R105, R247.reuse, 0x2, P0 ;  /* 0x000000f769b57211 */ /* 0x080fe200000f16ff */
[----:B------:R-:W-:Y:S01]  /*55a0*/  RED.E.ADD.F32.FTZ.RN.STRONG.GPU [R182.64], R6 ;  /* 0x00000006b600798e */ /* 0x000fe2000c10e786 */
[----:B------:R-:W-:Y:S01]  /*55b0*/  IMAD R105, R252, 0x30, RZ ;  /* 0x00000030fc697824 */ /* 0x000fe200078e02ff */
[-C--:B------:R-:W-:Y:S02]  /*55c0*/  LEA R126, P0, R127, R246.reuse, 0x2 ;  /* 0x000000f67f7e7211 */ /* 0x080fe400078010ff */
[-C--:B------:R-:W-:Y:S01]  /*55d0*/  LEA.HI.X.SX32 R107, R107, R247.reuse, 0x2, P1 ;  /* 0x000000f76b6b7211 */ /* 0x080fe200008f16ff */
[----:B------:R1:W-:Y:S01]  /*55e0*/  RED.E.ADD.F32.FTZ.RN.STRONG.GPU [R180.64], R7 ;  /* 0x00000007b400798e */ /* 0x0003e2000c10e786 */
[-C--:B------:R-:W-:Y:S02]  /*55f0*/  LEA R104, P1, R105, R246.reuse, 0x2 ;  /* 0x000000f669687211 */ /* 0x080fe400078210ff */
[-C--:B------:R-:W-:Y:S01]  /*5600*/  LEA.HI.X.SX32 R127, R127, R247.reuse, 0x2, P0 ;  /* 0x000000f77f7f7211 */ /* 0x080fe200000f16ff */
[----:B------:R3:W-:Y:S01]  /*5610*/  RED.E.ADD.F32.FTZ.RN.STRONG.GPU [R106.64], R8 ;  /* 0x000000086a00798e */ /* 0x0007e2000c10e786 */
[-C--:B------:R-:W-:Y:S02]  /*5620*/  LEA.HI.X.SX32 R105, R105, R247.reuse, 0x2, P1 ;  /* 0x000000f769697211 */ /* 0x080fe400008f16ff */
[CC--:B------:R-:W-:Y:S01]  /*5630*/  LEA R184, P0, R185.reuse, R246.reuse, 0x2 ;  /* 0x000000f6b9b87211 */ /* 0x0c0fe200078010ff */
[----:B------:R-:W-:Y:S03]  /*5640*/  RED.E.ADD.F32.FTZ.RN.STRONG.GPU [R126.64], R9 ;  /* 0x000000097e00798e */ /* 0x000fe6000c10e786 */
[-C--:B------:R-:W-:Y:S01]  /*5650*/  LEA.HI.X.SX32 R185, R185, R247.reuse, 0x2, P0 ;  /* 0x000000f7b9b97211 */ /* 0x080fe200000f16ff */
[----:B------:R4:W-:Y:S01]  /*5660*/  RED.E.ADD.F32.FTZ.RN.STRONG.GPU [R104.64], R10 ;  /* 0x0000000a6800798e */ /* 0x0009e2000c10e786 */
[----:B--2---:R-:W-:Y:S03]  /*5670*/  IADD3 R5, R177, 0x20, RZ ;  /* 0x00000020b1057810 */ /* 0x004fe60007ffe0ff */
[----:B------:R2:W-:Y:S04]  /*5680*/  RED.E.ADD.F32.FTZ.RN.STRONG.GPU [R184.64], R11 ;  /* 0x0000000bb800798e */ /* 0x0005e8000c10e786 */
[----:B------:R2:W-:Y:S04]  /*5690*/  RED.E.ADD.F32.FTZ.RN.STRONG.GPU [R246.64+0x80], R16 ;  /* 0x00008010f600798e */ /* 0x0005e8000c10e786 */
[----:B------:R2:W-:Y:S01]  /*56a0*/  RED.E.ADD.F32.FTZ.RN.STRONG.GPU [R178.64+0x80], R17 ;  /* 0x00008011b200798e */ /* 0x0005e2000c10e786 */
[----:B-1----:R-:W-:Y:S01]  /*56b0*/  IMAD.IADD R7, R125, 0x1, R5 ;  /* 0x000000017d077824 */ /* 0x002fe200078e0205 */
[CC--:B------:R-:W-:Y:S04]  /*56c0*/  LEA R180, P0, R5.reuse, R246.reuse, 0x2 ;  /* 0x000000f605b47211 */ /* 0x0c0fe800078010ff */
[-C--:B------:R-:W-:Y:S01]  /*56d0*/  LEA.HI.X.SX32 R181, R5, R247.reuse, 0x2, P0 ;  /* 0x000000f705b57211 */ /* 0x080fe200000f16ff */
[----:B------:R-:W-:Y:S01]  /*56e0*/  IMAD.IADD R5, R125, 0x1, R7 ;  /* 0x000000017d057824 */ /* 0x000fe200078e0207 */
[CC--:B---3--:R-:W-:Y:S03]  /*56f0*/  LEA R106, P0, R7.reuse, R246.reuse, 0x2 ;  /* 0x000000f6076a7211 */ /* 0x0c8fe600078010ff */
[----:B------:R1:W-:Y:S01]  /*5700*/  RED.E.ADD.F32.FTZ.RN.STRONG.GPU [R180.64], R18 ;  /* 0x00000012b400798e */ /* 0x0003e2000c10e786 */
[-C--:B------:R-:W-:Y:S01]  /*5710*/  LEA.HI.X.SX32 R107, R7, R247.reuse, 0x2, P0 ;  /* 0x000000f7076b7211 */ /* 0x080fe200000f16ff */
[----:B------:R-:W-:Y:S01]  /*5720*/  IMAD.IADD R7, R125, 0x1, R5 ;  /* 0x000000017d077824 */ /* 0x000fe200078e0205 */
[-C--:B----4-:R-:W-:Y:S03]  /*5730*/  LEA R104, P1, R5, R246.reuse, 0x2 ;  /* 0x000000f605687211 */ /* 0x090fe600078210ff */
[----:B------:R-:W-:Y:S01]  /*5740*/  IMAD.IADD R9, R125, 0x1, R7 ;  /* 0x000000017d097824 */ /* 0x000fe200078e0207 */
[-C--:B------:R-:W-:Y:S01]  /*5750*/  LEA R6, P0, R7, R246.reuse, 0x2 ;  /* 0x000000f607067211 */ /* 0x080fe200078010ff */
[----:B------:R3:W-:Y:S01]  /*5760*/  RED.E.ADD.F32.FTZ.RN.STRONG.GPU [R106.64], R19 ;  /* 0x000000136a00798e */ /* 0x0007e2000c10e786 */
[-C--:B------:R-:W-:Y:S01]  /*5770*/  LEA.HI.X.SX32 R105, R5, R247.reuse, 0x2, P1 ;  /* 0x000000f705697211 */ /* 0x080fe200008f16ff */
[----:B------:R-:W-:Y:S01]  /*5780*/  IMAD.IADD R5, R125, 0x1, R9 ;  /* 0x000000017d057824 */ /* 0x000fe200078e0209 */
[-C--:B------:R-:W-:Y:S02]  /*5790*/  LEA.HI.X.SX32 R7, R7, R247.reuse, 0x2, P0 ;  /* 0x000000f707077211 */ /* 0x080fe400000f16ff */
[CC--:B------:R-:W-:Y:S01]  /*57a0*/  LEA R10, P0, R9.reuse, R246.reuse, 0x2 ;  /* 0x000000f6090a7211 */ /* 0x0c0fe200078010ff */
[----:B------:R4:W-:Y:S03]  /*57b0*/  RED.E.ADD.F32.FTZ.RN.STRONG.GPU [R104.64], R12 ;  /* 0x0000000c6800798e */ /* 0x0009e6000c10e786 */
[-C--:B--2---:R-:W-:Y:S01]  /*57c0*/  LEA.HI.X.SX32 R11, R9, R247.reuse, 0x2, P0 ;  /* 0x000000f7090b7211 */ /* 0x084fe200000f16ff */
[----:B------:R-:W-:Y:S01]  /*57d0*/  RED.E.ADD.F32.FTZ.RN.STRONG.GPU [R6.64], R13 ;  /* 0x0000000d0600798e */ /* 0x000fe2000c10e786 */
[-C--:B------:R-:W-:Y:S02]  /*57e0*/  LEA R16, P0, R5, R246.reuse, 0x2 ;  /* 0x000000f605107211 */ /* 0x080fe400078010ff */
[----:B------:R-:W-:Y:S01]  /*57f0*/  IADD3 R9, R177, 0x40, RZ ;  /* 0x00000040b1097810 */ /* 0x000fe20007ffe0ff */
[----:B------:R2:W-:Y:S01]  /*5800*/  RED.E.ADD.F32.FTZ.RN.STRONG.GPU [R10.64], R14 ;  /* 0x0000000e0a00798e */ /* 0x0005e2000c10e786 */
[-C--:B------:R-:W-:Y:S02]  /*5810*/  LEA.HI.X.SX32 R17, R5, R247.reuse, 0x2, P0 ;  /* 0x000000f705117211 */ /* 0x080fe400000f16ff */
[----:B------:R-:W-:Y:S01]  /*5820*/  IADD3 R177, R177, 0x60, RZ ;  /* 0x00000060b1b17810 */ /* 0x000fe20007ffe0ff */
[----:B------:R-:W-:Y:S01]  /*5830*/  IMAD.IADD R5, R125, 0x1, R9 ;  /* 0x000000017d057824 */ /* 0x000fe200078e0209 */
[CC--:B-1----:R-:W-:Y:S01]  /*5840*/  LEA R18, P0, R9.reuse, R246.reuse, 0x2 ;  /* 0x000000f609127211 */ /* 0x0c2fe200078010ff */
[----:B------:R1:W-:Y:S04]  /*5850*/  RED.E.ADD.F32.FTZ.RN.STRONG.GPU [R16.64], R15 ;  /* 0x0000000f1000798e */ /* 0x0003e8000c10e786 */
[----:B------:R-:W-:Y:S01]  /*5860*/  RED.E.ADD.F32.FTZ.RN.STRONG.GPU [R246.64+0x100], R20 ;  /* 0x00010014f600798e */ /* 0x000fe2000c10e786 */
[-C--:B---3--:R-:W-:Y:S01]  /*5870*/  LEA.HI.X.SX32 R19, R9, R247.reuse, 0x2, P0 ;  /* 0x000000f709137211 */ /* 0x088fe200000f16ff */
[----:B------:R-:W-:Y:S02]  /*5880*/  IMAD.IADD R9, R125, 0x1, R5 ;  /* 0x000000017d097824 */ /* 0x000fe400078e0205 */
[----:B------:R-:W-:Y:S01]  /*5890*/  RED.E.ADD.F32.FTZ.RN.STRONG.GPU [R178.64+0x100], R21 ;  /* 0x00010015b200798e */ /* 0x000fe2000c10e786 */
[CC--:B----4-:R-:W-:Y:S03]  /*58a0*/  LEA R104, P0, R5.reuse, R246.reuse, 0x2 ;  /* 0x000000f605687211 */ /* 0x0d0fe600078010ff */
[----:B------:R3:W-:Y:S01]  /*58b0*/  RED.E.ADD.F32.FTZ.RN.STRONG.GPU [R18.64], R22 ;  /* 0x000000161200798e */ /* 0x0007e2000c10e786 */
[-C--:B------:R-:W-:Y:S01]  /*58c0*/  LEA.HI.X.SX32 R105, R5, R247.reuse, 0x2, P0 ;  /* 0x000000f705697211 */ /* 0x080fe200000f16ff */
[----:B------:R-:W-:Y:S01]  /*58d0*/  IMAD.IADD R5, R125, 0x1, R9 ;  /* 0x000000017d057824 */ /* 0x000fe200078e0209 */
[-C--:B--2---:R-:W-:Y:S03]  /*58e0*/  LEA R10, P1, R9, R246.reuse, 0x2 ;  /* 0x000000f6090a7211 */ /* 0x084fe600078210ff */
[----:B------:R2:W-:Y:S01]  /*58f0*/  RED.E.ADD.F32.FTZ.RN.STRONG.GPU [R104.64], R23 ;  /* 0x000000176800798e */ /* 0x0005e2000c10e786 */
[-C--:B------:R-:W-:Y:S01]  /*5900*/  LEA R8, P0, R5, R246.reuse, 0x2 ;  /* 0x000000f605087211 */ /* 0x080fe200078010ff */
[----:B------:R-:W-:Y:S01]  /*5910*/  IMAD.IADD R7, R125, 0x1, R5 ;  /* 0x000000017d077824 */ /* 0x000fe200078e0205 */
[-C--:B------:R-:W-:Y:S01]  /*5920*/  LEA.HI.X.SX32 R11, R9, R247.reuse, 0x2, P1 ;  /* 0x000000f7090b7211 */ /* 0x080fe200008f16ff */
[----:B------:R-:W-:Y:S01]  /*5930*/  LDSM.16.MT88.4 R20, [R205+0x10800] ;  /* 0x01080000cd14783b */ /* 0x000fe20000004200 */
[-C--:B------:R-:W-:Y:S01]  /*5940*/  LEA.HI.X.SX32 R9, R5, R247.reuse, 0x2, P0 ;  /* 0x000000f705097211 */ /* 0x080fe200000f16ff */
[----:B------:R-:W-:Y:S01]  /*5950*/  IMAD.IADD R5, R125, 0x1, R7 ;  /* 0x000000017d057824 */ /* 0x000fe200078e0207 */
[CC--:B------:R-:W-:Y:S01]  /*5960*/  LEA R6, P0, R7.reuse, R246.reuse, 0x2 ;  /* 0x000000f607067211 */ /* 0x0c0fe200078010ff */
[----:B------:R-:W-:Y:S03]  /*5970*/  RED.E.ADD.F32.FTZ.RN.STRONG.GPU [R10.64], R24 ;  /* 0x000000180a00798e */ /* 0x000fe6000c10e786 */
[-C--:B------:R-:W-:Y:S01]  /*5980*/  LEA.HI.X.SX32 R7, R7, R247.reuse, 0x2, P0 ;  /* 0x000000f707077211 */ /* 0x080fe200000f16ff */
[----:B------:R4:W-:Y:S01]  /*5990*/  RED.E.ADD.F32.FTZ.RN.STRONG.GPU [R8.64], R25 ;  /* 0x000000190800798e */ /* 0x0009e2000c10e786 */
[CC--:B------:R-:W-:Y:S03]  /*59a0*/  LEA R12, P0, R5.reuse, R246.reuse, 0x2 ;  /* 0x000000f6050c7211 */ /* 0x0c0fe600078010ff */
[----:B------:R-:W-:Y:S01]  /*59b0*/  RED.E.ADD.F32.FTZ.RN.STRONG.GPU [R6.64], R26 ;  /* 0x0000001a0600798e */ /* 0x000fe2000c10e786 */
[-C--:B------:R-:W-:Y:S01]  /*59c0*/  LEA.HI.X.SX32 R13, R5, R247.reuse, 0x2, P0 ;  /* 0x000000f7050d7211 */ /* 0x080fe200000f16ff */
[----:B------:R-:W-:Y:S01]  /*59d0*/  IMAD.IADD R5, R125, 0x1, R177 ;  /* 0x000000017d057824 */ /* 0x000fe200078e02b1 */
[-C--:B-1----:R-:W-:Y:S03]  /*59e0*/  LEA R16, P0, R177, R246.reuse, 0x2 ;  /* 0x000000f6b1107211 */ /* 0x082fe600078010ff */
[----:B------:R-:W-:Y:S01]  /*59f0*/  RED.E.ADD.F32.FTZ.RN.STRONG.GPU [R12.64], R27 ;  /* 0x0000001b0c00798e */ /* 0x000fe2000c10e786 */
[----:B------:R-:W-:Y:S01]  /*5a00*/  IMAD.IADD R15, R125, 0x1, R5 ;  /* 0x000000017d0f7824 */ /* 0x000fe200078e0205 */
[-C--:B------:R-:W-:Y:S02]  /*5a10*/  LEA.HI.X.SX32 R17, R177, R247.reuse, 0x2, P0 ;  /* 0x000000f7b1117211 */ /* 0x080fe400000f16ff */
[----:B------:R-:W-:Y:S01]  /*5a20*/  RED.E.ADD.F32.FTZ.RN.STRONG.GPU [R246.64+0x180], R32 ;  /* 0x00018020f600798e */ /* 0x000fe2000c10e786 */
[CC--:B---3--:R-:W-:Y:S03]  /*5a30*/  LEA R18, P0, R5.reuse, R246.reuse, 0x2 ;  /* 0x000000f605127211 */ /* 0x0c8fe600078010ff */
[----:B------:R-:W-:Y:S01]  /*5a40*/  RED.E.ADD.F32.FTZ.RN.STRONG.GPU [R178.64+0x180], R33 ;  /* 0x00018021b200798e */ /* 0x000fe2000c10e786 */
[-C--:B------:R-:W-:Y:S02]  /*5a50*/  LEA.HI.X.SX32 R19, R5, R247.reuse, 0x2, P0 ;  /* 0x000000f705137211 */ /* 0x080fe400000f16ff */
[CC--:B--2---:R-:W-:Y:S01]  /*5a60*/  LEA R104, P0, R15.reuse, R246.reuse, 0x2 ;  /* 0x000000f60f687211 */ /* 0x0c4fe200078010ff */
[----:B------:R-:W-:Y:S03]  /*5a70*/  RED.E.ADD.F32.FTZ.RN.STRONG.GPU [R16.64], R34 ;  /* 0x000000221000798e */ /* 0x000fe6000c10e786 */
[-C--:B------:R-:W-:Y:S01]  /*5a80*/  LEA.HI.X.SX32 R105, R15, R247.reuse, 0x2, P0 ;  /* 0x000000f70f697211 */ /* 0x080fe200000f16ff */
[----:B------:R-:W-:Y:S01]  /*5a90*/  RED.E.ADD.F32.FTZ.RN.STRONG.GPU [R18.64], R35 ;  /* 0x000000231200798e */ /* 0x000fe2000c10e786 */
[C---:B----4-:R-:W-:Y:S03]  /*5aa0*/  IMAD.IADD R9, R125.reuse, 0x1, R15 ;  /* 0x000000017d097824 */ /* 0x050fe600078e020f */
[----:B------:R-:W-:Y:S01]  /*5ab0*/  RED.E.ADD.F32.FTZ.RN.STRONG.GPU [R104.64], R28 ;  /* 0x0000001c6800798e */ /* 0x000fe2000c10e786 */
[----:B------:R-:W-:Y:S01]  /*5ac0*/  IMAD.IADD R5, R125, 0x1, R9 ;  /* 0x000000017d057824 */ /* 0x000fe200078e0209 */
[-C--:B------:R-:W-:Y:S02]  /*5ad0*/  LEA R176, P2, R9, R246.reuse, 0x2 ;  /* 0x000000f609b07211 */ /* 0x080fe400078410ff */
[----:B------:R-:W-:Y:S01]  /*5ae0*/  LDSM.16.MT88.4 R12, [R0+0x10000] ;  /* 0x01000000000c783b */ /* 0x000fe20000004200 */
[----:B------:R-:W-:Y:S01]  /*5af0*/  IMAD.IADD R125, R125, 0x1, R5 ;  /* 0x000000017d7d7824 */ /* 0x000fe200078e0205 */
[-C--:B------:R-:W-:Y:S02]  /*5b00*/  LEA R126, P1, R5, R246.reuse, 0x2 ;  /* 0x000000f6057e7211 */ /* 0x080fe400078210ff */
[-C--:B------:R-:W-:Y:S01]  /*5b10*/  LEA.HI.X.SX32 R177, R9, R247.reuse, 0x2, P2 ;  /* 0x000000f709b17211 */ /* 0x080fe200010f16ff */
[----:B------:R-:W-:Y:S01]  /*5b20*/  LDSM.16.MT88.4 R16, [R202+0x2000] ;  /* 0x00200000ca10783b */ /* 0x000fe20000004200 */
[-C--:B------:R-:W-:Y:S02]  /*5b30*/  LEA.HI.X.SX32 R127, R5, R247.reuse, 0x2, P1 ;  /* 0x000000f7057f7211 */ /* 0x080fe400008f16ff */
[C---:B------:R-:W-:Y:S01]  /*5b40*/  LEA R106, P0, R125.reuse, R246, 0x2 ;  /* 0x000000f67d6a7211 */ /* 0x040fe200078010ff */
[----:B------:R-:W-:Y:S01]  /*5b50*/  LDSM.16.MT88.4 R4, [R205+0x10000] ;  /* 0x01000000cd04783b */ /* 0x000fe20000004200 */
[----:B------:R-:W-:Y:S02]  /*5b60*/  @P5 IADD3 R230, P1, R230, -0x100, RZ ;  /* 0xffffff00e6e65810 */ /* 0x000fe40007f3e0ff */
[----:B------:R-:W-:Y:S01]  /*5b70*/  LEA.HI.X.SX32 R107, R125, R247, 0x2, P0 ;  /* 0x000000f77d6b7211 */ /* 0x000fe200000f16ff */
[----:B------:R-:W1:Y:S01]  /*5b80*/  LDSM.16.MT88.4 R8, [R202] ;  /* 0x00000000ca08783b */ /* 0x000e620000004200 */
[----:B------:R-:W-:Y:S03]  /*5b90*/  @P5 IADD3.X R231, R231, -0x1, RZ, P1, !PT ;  /* 0xffffffffe7e75810 */ /* 0x000fe60000ffe4ff */
[----:B------:R-:W-:Y:S04]  /*5ba0*/  RED.E.ADD.F32.FTZ.RN.STRONG.GPU [R176.64], R29 ;  /* 0x0000001db000798e */ /* 0x000fe8000c10e786 */
[----:B------:R-:W-:Y:S04]  /*5bb0*/  RED.E.ADD.F32.FTZ.RN.STRONG.GPU [R126.64], R30 ;  /* 0x0000001e7e00798e */ /* 0x000fe8000c10e786 */
[----:B------:R-:W-:Y:S04]  /*5bc0*/  RED.E.ADD.F32.FTZ.RN.STRONG.GPU [R106.64], R31 ;  /* 0x0000001f6a00798e */ /* 0x000fe8000c10e786 */
[----:B------:R-:W2:Y:S04]  /*5bd0*/  LDSM.16.MT88.4 R24, [R202+0x800] ;  /* 0x00080000ca18783b */ /* 0x000ea80000004200 */
[----:B------:R-:W3:Y:S04]  /*5be0*/  LDSM.16.MT88.4 R32, [R0+0x10800] ;  /* 0x010800000020783b */ /* 0x000ee80000004200 */
[----:B------:R-:W-:Y:S01]  /*5bf0*/  LDSM.16.MT88.4 R28, [R0+0x11000] ;  /* 0x01100000001c783b */ /* 0x000fe20000004200 */
[-C--:B-1----:R-:W-:Y:S08]  /*5c00*/  HMMA.16816.F32.BF16 R68, R4, R8.reuse, R68 ;  /* 0x000000080444723c */ /* 0x082ff00000041844 */
        /* <DEDUP_REMOVED lines=9> */
[----:B------:R-:W4:Y:S04]  /*5ca0*/  LDSM.16.MT88.4 R4, [R202+0x3000] ;  /* 0x00300000ca04783b */ /* 0x000f280000004200 */
[----:B------:R-:W-:Y:S03]  /*5cb0*/  LDSM.16.MT88.4 R16, [R205+0x11800] ;  /* 0x01180000cd10783b */ /* 0x000fe60000004200 */
[-C--:B--2---:R-:W-:Y:S08]  /*5cc0*/  HMMA.16816.F32.BF16 R68, R20, R24.reuse, R68 ;  /* 0x000000181444723c */ /* 0x084ff00000041844 */
[C---:B---3--:R-:W-:Y:S08]  /*5cd0*/  HMMA.16816.F32.BF16 R72, R32.reuse, R24, R72 ;  /* 0x000000182048723c */ /* 0x048ff00000041848 */
[-C--:B------:R-:W-:Y:S08]  /*5ce0*/  HMMA.16816.F32.BF16 R76, R32, R26.reuse, R76 ;  /* 0x0000001a204c723c */ /* 0x080ff0000004184c */
[C---:B------:R-:W-:Y:S01]  /*5cf0*/  HMMA.16816.F32.BF16 R80, R20.reuse, R26, R80 ;  /* 0x0000001a1450723c */ /* 0x040fe20000041850 */
[----:B------:R-:W2:Y:S07]  /*5d00*/  LDSM.16.MT88.4 R24, [R202+0x1800] ;  /* 0x00180000ca18783b */ /* 0x000eae0000004200 */
[-C--:B------:R-:W-:Y:S08]  /*5d10*/  HMMA.16816.F32.BF16 R84, R20, R100.reuse, R84 ;  /* 0x000000641454723c */ /* 0x080ff00000041854 */
[C---:B------:R-:W-:Y:S08]  /*5d20*/  HMMA.16816.F32.BF16 R88, R32.reuse, R100, R88 ;  /* 0x000000642058723c */ /* 0x040ff00000041858 */
[-C--:B------:R-:W-:Y:S01]  /*5d30*/  HMMA.16816.F32.BF16 R92, R32, R102.reuse, R92 ;  /* 0x00000066205c723c */ /* 0x080fe2000004185c */
[----:B------:R-:W3:Y:S07]  /*5d40*/  LDSM.16.MT88.4 R32, [R0+0x11800] ;  /* 0x011800000020783b */ /* 0x000eee0000004200 */
[----:B------:R-:W-:Y:S01]  /*5d50*/  HMMA.16816.F32.BF16 R96, R20, R102, R96 ;  /* 0x000000661460723c */ /* 0x000fe20000041860 */
[----:B------:R2:W2:Y:S07]  /*5d60*/  LDSM.16.MT88.4 R20, [R202+0x3800] ;  /* 0x00380000ca14783b */ /* 0x0004ae0000004200 */
[-C--:B-1----:R-:W-:Y:S08]  /*5d70*/  HMMA.16816.F32.BF16 R68, R8, R12.reuse, R68 ;  /* 0x0000000c0844723c */ /* 0x082ff00000041844 */
[C---:B------:R-:W-:Y:S08]  /*5d80*/  HMMA.16816.F32.BF16 R72, R28.reuse, R12, R72 ;  /* 0x0000000c1c48723c */ /* 0x040ff00000041848 */
[-C--:B------:R-:W-:Y:S08]  /*5d90*/  HMMA.16816.F32.BF16 R76, R28, R14.reuse, R76 ;  /* 0x0000000e1c4c723c */ /* 0x080ff0000004184c */
[C---:B------:R-:W-:Y:S08]  /*5da0*/  HMMA.16816.F32.BF16 R80, R8.reuse, R14, R80 ;  /* 0x0000000e0850723c */ /* 0x040ff00000041850 */
[-C--:B----4-:R-:W-:Y:S08]  /*5db0*/  HMMA.16816.F32.BF16 R84, R8, R4.reuse, R84 ;  /* 0x000000040854723c */ /* 0x090ff00000041854 */
[C---:B------:R-:W-:Y:S07]  /*5dc0*/  HMMA.16816.F32.BF16 R88, R28.reuse, R4, R88 ;  /* 0x000000041c58723c */ /* 0x040fee0000041858 */
[----:B------:R-:W-:Y:S01]  /*5dd0*/  LOP3.LUT R4, R240, 0x1, RZ, 0xc0, !PT ;  /* 0x00000001f0047812 */ /* 0x000fe200078ec0ff */
[-C--:B------:R-:W-:Y:S03]  /*5de0*/  HMMA.16816.F32.BF16 R92, R28, R6.reuse, R92 ;  /* 0x000000061c5c723c */ /* 0x080fe6000004185c */
[----:B------:R-:W-:Y:S02]  /*5df0*/  ISETP.NE.U32.AND P0, PT, R4, 0x1, PT ;  /* 0x000000010400780c */ /* 0x000fe40003f05070 */
[----:B------:R-:W-:Y:S02]  /*5e00*/  @P5 IADD3 R4, P2, R228, -0x100, RZ ;  /* 0xffffff00e4045810 */ /* 0x000fe40007f5e0ff */
[----:B------:R-:W-:Y:S01]  /*5e10*/  IADD3 R5, R202, -0x4000, RZ ;  /* 0xffffc000ca057810 */ /* 0x000fe20007ffe0ff */
[----:B------:R-:W-:Y:S04]  /*5e20*/  HMMA.16816.F32.BF16 R96, R8, R6, R96 ;  /* 0x000000060860723c */ /* 0x000fe80000041860 */
[----:B------:R-:W-:Y:S01]  /*5e30*/  @P5 IMAD.MOV.U32 R228, RZ, RZ, R4 ;  /* 0x000000ffffe45224 */ /* 0x000fe200078e0004 */
[----:B------:R-:W-:Y:S02]  /*5e40*/  @P5 IADD3.X R4, R229, -0x1, RZ, P2, !PT ;  /* 0xffffffffe5045810 */ /* 0x000fe400017fe4ff */
[----:B------:R-:W-:Y:S01]  /*5e50*/  ISETP.GT.AND P2, PT, R240, R225, PT ;  /* 0x000000e1f000720c */ /* 0x000fe20003f44270 */
[-C--:B--2---:R-:W-:Y:S05]  /*5e60*/  HMMA.16816.F32.BF16 R68, R16, R24.reuse, R68 ;  /* 0x000000181044723c */ /* 0x084fea0000041844 */
[----:B------:R-:W-:Y:S01]  /*5e70*/  @P0 IADD3 R5, R202, 0x4000, RZ ;  /* 0x00004000ca050810 */ /* 0x000fe20007ffe0ff */
[----:B------:R-:W-:Y:S01]  /*5e80*/  @P5 IMAD.MOV.U32 R229, RZ, RZ, R4 ;  /* 0x000000ffffe55224 */ /* 0x000fe200078e0004 */
[----:B------:R-:W-:Y:S01]  /*5e90*/  IADD3 R240, R240, -0x1, RZ ;  /* 0xfffffffff0f07810 */ /* 0x000fe20007ffe0ff */
[C---:B---3--:R-:W-:Y:S04]  /*5ea0*/  HMMA.16816.F32.BF16 R72, R32.reuse, R24, R72 ;  /* 0x000000182048723c */ /* 0x048fe80000041848 */
[----:B------:R-:W-:Y:S04]  /*5eb0*/  IMAD.MOV.U32 R202, RZ, RZ, R5 ;  /* 0x000000ffffca7224 */ /* 0x000fe800078e0005 */
        /* <DEDUP_REMOVED lines=33> */
[----:B------:R1:W-:Y:S01]  /*60d0*/  STS [R221], R68 ;  /* 0x00000044dd007388 */ /* 0x0003e20000000800 */
[----:B------:R-:W-:Y:S01]  /*60e0*/  FMUL.FTZ R77, R77, c[0x0][0x2e0] ;  /* 0x0000b8004d4d7a20 */ /* 0x000fe20000410000 */
[----:B------:R-:W-:Y:S01]  /*60f0*/  F2FP.BF16.PACK_AB R74, R75, R74 ;  /* 0x0000004a4b4a723e */ /* 0x000fe200000010ff */
[----:B------:R-:W-:Y:S01]  /*6100*/  FMUL.FTZ R78, R78, c[0x0][0x2e0] ;  /* 0x0000b8004e4e7a20 */ /* 0x000fe20000410000 */
[----:B------:R1:W-:Y:S01]  /*6110*/  STS [R221+0x400], R70 ;  /* 0x00040046dd007388 */ /* 0x0003e20000000800 */
        /* <DEDUP_REMOVED lines=33> */
[----:B------:R-:W-:-:S02]  /*6330*/  F2FP.BF16.PACK_AB R92, R93, R92 ;  /* 0x0000005c5d5c723e */ /* 0x000fc400000010ff */
[----:B------:R1:W-:Y:S01]  /*6340*/  STS [R223+0x2000], R96 ;  /* 0x00200060df007388 */ /* 0x0003e20000000800 */
[----:B------:R-:W-:Y:S02]  /*6350*/  F2FP.BF16.PACK_AB R46, R47, R46 ;  /* 0x0000002e2f2e723e */ /* 0x000fe400000010ff */
[----:B------:R-:W-:Y:S01]  /*6360*/  F2FP.BF16.PACK_AB R94, R95, R94 ;  /* 0x0000005e5f5e723e */ /* 0x000fe200000010ff */
[----:B------:R1:W-:Y:S01]  /*6370*/  STS [R223+0x2400], R98 ;  /* 0x00240062df007388 */ /* 0x0003e20000000800 */
[----:B------:R-:W-:Y:S02]  /*6380*/  F2FP.BF16.PACK_AB R52, R53, R52 ;  /* 0x000000343534723e */ /* 0x000fe400000010ff */
[----:B------:R-:W-:Y:S01]  /*6390*/  F2FP.BF16.PACK_AB R54, R55, R54 ;  /* 0x000000363736723e */ /* 0x000fe200000010ff */
[----:B------:R1:W-:Y:S01]  /*63a0*/  STS [R221+0x3000], R88 ;  /* 0x00300058dd007388 */ /* 0x0003e20000000800 */
[----:B------:R-:W-:Y:S02]  /*63b0*/  F2FP.BF16.PACK_AB R64, R65, R64 ;  /* 0x000000404140723e */ /* 0x000fe400000010ff */
[----:B------:R-:W-:Y:S01]  /*63c0*/  F2FP.BF16.PACK_AB R66, R67, R66 ;  /* 0x000000424342723e */ /* 0x000fe200000010ff */
[----:B------:R1:W-:Y:S01]  /*63d0*/  STS [R221+0x3400], R90 ;  /* 0x0034005add007388 */ /* 0x0003e20000000800 */
[----:B------:R-:W-:-:S02]  /*63e0*/  F2FP.BF16.PACK_AB R56, R57, R56 ;  /* 0x000000383938723e */ /* 0x000fc400000010ff */
[----:B------:R-:W-:Y:S01]  /*63f0*/  F2FP.BF16.PACK_AB R58, R59, R58 ;  /* 0x0000003a3b3a723e */ /* 0x000fe200000010ff */
[----:B------:R1:W-:Y:S01]  /*6400*/  STS [R223+0x3000], R92 ;  /* 0x0030005cdf007388 */ /* 0x0003e20000000800 */
[----:B------:R-:W-:Y:S02]  /*6410*/  F2FP.BF16.PACK_AB R60, R61, R60 ;  /* 0x0000003c3d3c723e */ /* 0x000fe400000010ff */
[----:B------:R-:W-:Y:S01]  /*6420*/  F2FP.BF16.PACK_AB R62, R63, R62 ;  /* 0x0000003e3f3e723e */ /* 0x000fe200000010ff */
[----:B------:R1:W-:Y:S01]  /*6430*/  STS [R223+0x3400], R94 ;  /* 0x0034005edf007388 */ /* 0x0003e20000000800 */
[----:B------:R-:W-:Y:S02]  /*6440*/  ISETP.NE.AND P0, PT, R244, -0x1, PT ;  /* 0xfffffffff400780c */ /* 0x000fe40003f05270 */
[----:B------:R-:W-:Y:S01]  /*6450*/  SHF.R.S32.HI R4, RZ, 0x1f, R216 ;  /* 0x0000001fff047819 */ /* 0x000fe200000114d8 */
[----:B------:R1:W-:Y:S04]  /*6460*/  STS [R221+0x4000], R36 ;  /* 0x00400024dd007388 */ /* 0x0003e80000000800 */
[----:B------:R1:W-:Y:S04]  /*6470*/  STS [R221+0x4400], R38 ;  /* 0x00440026dd007388 */ /* 0x0003e80000000800 */
[----:B------:R1:W-:Y:S02]  /*6480*/  STS [R223+0x4000], R48 ;  /* 0x00400030df007388 */ /* 0x0003e40000000800 */
[----:B------:R-:W-:-:S02]  /*6490*/  @P0 IADD3 R28, R241, R244, RZ ;  /* 0x000000f4f11c0210 */ /* 0x000fc40007ffe0ff */
[----:B------:R1:W-:Y:S03]  /*64a0*/  STS [R223+0x4400], R50 ;  /* 0x00440032df007388 */ /* 0x0003e60000000800 */
[C---:B------:R-:W-:Y:S01]  /*64b0*/  @P0 IMAD.WIDE.U32 R30, R28.reuse, c[0x0][0x3a0], RZ ;  /* 0x0000e8001c1e0a25 */ /* 0x040fe200078e00ff */
[----:B------:R1:W-:Y:S03]  /*64c0*/  STS [R221+0x5000], R40 ;  /* 0x00500028dd007388 */ /* 0x0003e60000000800 */
[----:B------:R-:W-:Y:S01]  /*64d0*/  @P0 IMAD R28, R28, c[0x0][0x3a4], R31 ;  /* 0x0000e9001c1c0a24 */ /* 0x000fe200078e021f */
        /* <DEDUP_REMOVED lines=10> */
[----:B------:R1:W-:Y:S01]  /*6580*/  STS [R223+0x7400], R62 ;  /* 0x0074003edf007388 */ /* 0x0003e20000000800 */
        /* <DEDUP_REMOVED lines=10> */
.L_x_117:
[----:B-1----:R-:W-:-:S05]  /*6630*/  @P0 IADD3 R36, R241, R244, RZ ;  /* 0x000000f4f1240210 */ /* 0x002fca0007ffe0ff */
        /* <DEDUP_REMOVED lines=12> */
.L_x_118:
[----:B------:R-:W-:Y:S01]  /*6700*/  BAR.SYNC.DEFER_BLOCKING 0x0 ;  /* 0x0000000000007b1d */ /* 0x000fe20000010000 */
[----:B------:R-:W-:Y:S01]  /*6710*/  SHF.R.S32.HI R39, RZ, 0x1f, R227 ;  /* 0x0000001fff277819 */ /* 0x000fe200000114e3 */
[----:B------:R-:W-:Y:S01]  /*6720*/  IMAD R242, R217, -0x40, R242 ;  /* 0xffffffc0d9f27824 */ /* 0x000fe200078e02f2 */
[----:B------:R-:W-:Y:S02]  /*6730*/  SHF.R.S32.HI R45, RZ, 0x1f, R214 ;  /* 0x0000001fff2d7819 */ /* 0x000fe400000114d6 */
[----:B------:R-:W-:Y:S01]  /*6740*/  MOV R44, R214 ;  /* 0x000000d6002c7202 */ /* 0x000fe20000000f00 */
[----:B------:R-:W-:Y:S01]  /*6750*/  IMAD R32, R39, c[0x0][0x3a0], RZ ;  /* 0x0000e80027207a24 */ /* 0x000fe200078e02ff */
[----:B------:R-:W-:Y:S01]  /*6760*/  ISETP.GE.AND P3, PT, R213, R242, PT ;  /* 0x000000f2d500720c */ /* 0x000fe20003f66270 */
[----:B------:R-:W-:Y:S01]  /*6770*/  BSSY B0, `(.L_x_119) ;  /* 0x0000020000007945 */ /* 0x000fe20003800000 */
[----:B------:R-:W-:Y:S01]  /*6780*/  SHF.R.S32.HI R37, RZ, 0x1f, R235 ;  /* 0x0000001fff257819 */ /* 0x000fe200000114eb */
[----:B------:R-:W-:Y:S01]  /*6790*/  IMAD.WIDE.U32 R34, R227, c[0x0][0x3a0], R44 ;  /* 0x0000e800e3227a25 */ /* 0x000fe200078e002c */
[----:B------:R-:W-:-:S03]  /*67a0*/  SHF.R.S32.HI R40, RZ, 0x1f, R213 ;  /* 0x0000001fff287819 */ /* 0x000fc600000114d5 */
[----:B------:R-:W-:Y:S01]  /*67b0*/  IMAD R29, R227, c[0x0][0x3a4], R32 ;  /* 0x0000e900e31d7a24 */ /* 0x000fe200078e0220 */
[----:B------:R-:W-:-:S04]  /*67c0*/  IADD3 R46, P0, R30, R34, RZ ;  /* 0x000000221e2e7210 */ /* 0x000fc80007f1e0ff */
[----:B------:R-:W-:Y:S01]  /*67d0*/  IADD3.X R47, R28, R35, R29, P0, !PT ;  /* 0x000000231c2f7210 */ /* 0x000fe200007fe41d */
[----:B------:R-:W-:Y:S01]  /*67e0*/  IMAD R28, R37, c[0x0][0x3b8], RZ ;  /* 0x0000ee00251c7a24 */ /* 0x000fe200078e02ff */
[----:B------:R1:W2:Y:S03]  /*67f0*/  LDS.128 R24, [R218+0xd000] ;  /* 0x00d00000da187984 */ /* 0x0002a60000000c00 */
[C---:B------:R-:W-:Y:S02]  /*6800*/  IMAD R43, R235.reuse, c[0x0][0x3bc], R28 ;  /* 0x0000ef00eb2b7a24 */ /* 0x040fe400078e021c */
[----:B------:R-:W-:Y:S01]  /*6810*/  IMAD.WIDE.U32 R46, R235, c[0x0][0x3b8], R46 ;  /* 0x0000ee00eb2e7a25 */ /* 0x000fe200078e002e */
[----:B------:R1:W3:Y:S04]  /*6820*/  LDS.128 R20, [R218+0xf000] ;  /* 0x00f00000da147984 */ /* 0x0002e80000000c00 */
[----:B------:R1:W4:Y:S01]  /*6830*/  LDS.128 R16, [R218+0x10000] ;  /* 0x01000000da107984 */ /* 0x0003220000000c00 */
[----:B------:R-:W-:-:S03]  /*6840*/  IADD3 R43, R43, R47, RZ ;  /* 0x0000002f2b2b7210 */ /* 0x000fc60007ffe0ff */
[----:B------:R1:W1:Y:S04]  /*6850*/  LDS.128 R12, [R218+0x11000] ;  /* 0x01100000da0c7984 */ /* 0x0002680000000c00 */
[----:B------:R1:W1:Y:S04]  /*6860*/  LDS.128 R8, [R218+0x12000] ;  /* 0x01200000da087984 */ /* 0x0002680000000c00 */
[----:B------:R1:W1:Y:S01]  /*6870*/  LDS.128 R4, [R218+0x13000] ;  /* 0x01300000da047984 */ /* 0x0002620000000c00 */
[----:B------:R-:W-:Y:S05]  /*6880*/  @P3 BRA `(.L_x_120) ;  /* 0x000000e000003947 */ /* 0x000fea0003800000 */
[----:B------:R-:W-:Y:S01]  /*6890*/  ISETP.GE.AND P1, PT, R214, c[0x0][0x220], PT ;  /* 0x00008800d6007a0c */ /* 0x000fe20003f26270 */
[----:B------:R-:W4:Y:S01]  /*68a0*/  LDS.128 R32, [R218+0xe000] ;  /* 0x00e00000da207984 */ /* 0x000f220000000c00 */
[----:B------:R-:W-:Y:S01]  /*68b0*/  MOV R49, R43 ;  /* 0x0000002b00317202 */ /* 0x000fe20000000f00 */
[----:B------:R-:W-:Y:S01]  /*68c0*/  IMAD R42, R40, c[0x0][0x3a0], RZ ;  /* 0x0000e800282a7a24 */ /* 0x000fe200078e02ff */
[----:B------:R-:W-:Y:S01]  /*68d0*/  ISETP.GE.AND P0, PT, R219, c[0x0][0x220], PT ;  /* 0x00008800db007a0c */ /* 0x000fe20003f06270 */
[----:B------:R-:W-:-:S02]  /*68e0*/  IMAD.MOV.U32 R48, RZ, RZ, R46 ;  /* 0x000000ffff307224 */ /* 0x000fc400078e002e */
[C---:B------:R-:W-:Y:S02]  /*68f0*/  IMAD R41, R213.reuse, c[0x0][0x3a4], R42 ;  /* 0x0000e900d5297a24 */ /* 0x040fe400078e022a */
[----:B------:R-:W-:-:S04]  /*6900*/  IMAD.WIDE.U32 R48, R213, c[0x0][0x3a0], R48 ;  /* 0x0000e800d5307a25 */ /* 0x000fc800078e0030 */
[----:B------:R-:W3:Y:S01]  /*6910*/  @!P1 LDS.128 R28, [R218+0xc000] ;  /* 0x00c00000da1c9984 */ /* 0x000ee20000000c00 */
[----:B------:R-:W-:Y:S01]  /*6920*/  IMAD.IADD R41, R41, 0x1, R49 ;  /* 0x0000000129297824 */ /* 0x000fe200078e0231 */
[----:B------:R-:W-:-:S04]  /*6930*/  LEA R50, P2, R48, c[0x0][0x340], 0x1 ;  /* 0x0000d00030327a11 */ /* 0x000fc800078408ff */
[----:B------:R-:W-:-:S05]  /*6940*/  LEA.HI.X R51, R48, c[0x0][0x344], R41, 0x1, P2 ;  /* 0x0000d10030337a11 */ /* 0x000fca00010f0c29 */
[----:B----4-:R4:W-:Y:S04]  /*6950*/  @!P0 STG.E.128 [R50.64+0x80], R32 ;  /* 0x0000802032008986 */ /* 0x0109e8000c101d06 */
[----:B---3--:R4:W-:Y:S02]  /*6960*/  @!P1 STG.E.128 [R50.64], R28 ;  /* 0x0000001c32009986 */ /* 0x0089e4000c101d06 */
.L_x_120:
[----:B------:R-:W-:Y:S05]  /*6970*/  BSYNC B0 ;  /* 0x0000000000007941 */ /* 0x000fea0003800000 */
.L_x_119:
[----:B----4-:R-:W-:Y:S01]  /*6980*/  IADD3 R29, R213, 0x20, RZ ;  /* 0x00000020d51d7810 */ /* 0x010fe20007ffe0ff */
[----:B------:R-:W-:Y:S03]  /*6990*/  BSSY B0, `(.L_x_121) ;  /* 0x0000010000007945 */ /* 0x000fe60003800000 */
[----:B------:R-:W-:-:S13]  /*69a0*/  ISETP.GE.AND P2, PT, R29, R242, PT ;  /* 0x000000f21d00720c */ /* 0x000fda0003f46270 */
[----:B------:R-:W-:Y:S05]  /*69b0*/  @P2 BRA `(.L_x_122) ;  /* 0x000000d000002947 */ /* 0x000fea0003800000 */
[----:B------:R-:W-:Y:S02]  /*69c0*/  IADD3 R29, P0, R213, 0x20, RZ ;  /* 0x00000020d51d7810 */ /* 0x000fe40007f1e0ff */
        /* <DEDUP_REMOVED lines=10> */
[----:B--2---:R2:W-:Y:S04]  /*6a70*/  @!P1 STG.E.128 [R32.64], R24 ;  /* 0x0000001820009986 */ /* 0x0045e8000c101d06 */
[----:B---3--:R2:W-:Y:S02]  /*6a80*/  @!P0 STG.E.128 [R32.64+0x80], R20 ;  /* 0x0000801420008986 */ /* 0x0085e4000c101d06 */
.L_x_122:
[----:B------:R-:W-:Y:S05]  /*6a90*/  BSYNC B0 ;  /* 0x0000000000007941 */ /* 0x000fea0003800000 */
.L_x_121:
[----:B------:R-:W-:Y:S01]  /*6aa0*/  IMAD.WIDE.U32 R44, R227, c[0x0][0x3a8], R44 ;  /* 0x0000ea00e32c7a25 */ /* 0x000fe200078e002c */
[----:B------:R-:W-:Y:S03]  /*6ab0*/  BSSY B0, `(.L_x_123) ;  /* 0x0000016000007945 */ /* 0x000fe60003800000 */
[----:B--23--:R-:W-:Y:S01]  /*6ac0*/  IMAD R20, R39, c[0x0][0x3a8], RZ ;  /* 0x0000ea0027147a24 */ /* 0x00cfe200078e02ff */
        /* <DEDUP_REMOVED lines=18> */
[----:B------:R2:W-:Y:S04]  /*6bf0*/  @!P1 STG.E.128 [R26.64], R16 ;  /* 0x000000101a009986 */ /* 0x0005e8000c101d06 */
[----:B-1----:R2:W-:Y:S02]  /*6c00*/  @!P0 STG.E.128 [R26.64+0x80], R8 ;  /* 0x000080081a008986 */ /* 0x0025e4000c101d06 */
.L_x_124:
[----:B------:R-:W-:Y:S05]  /*6c10*/  BSYNC B0 ;  /* 0x0000000000007941 */ /* 0x000fea0003800000 */
.L_x_123:
[----:B------:R-:W-:Y:S05]  /*6c20*/  @P2 BRA `(.L_x_93) ;  /* 0x000000d000002947 */ /* 0x000fea0003800000 */
[----:B-12---:R-:W-:Y:S02]  /*6c30*/  IADD3 R8, P0, R213, 0x20, RZ ;  /* 0x00000020d5087810 */ /* 0x006fe40007f1e0ff */
        /* <DEDUP_REMOVED lines=10> */
[----:B------:R1:W-:Y:S04]  /*6ce0*/  @!P1 STG.E.128 [R8.64], R12 ;  /* 0x0000000c08009986 */ /* 0x0003e8000c101d06 */
[----:B------:R1:W-:Y:S02]  /*6cf0*/  @!P0 STG.E.128 [R8.64+0x80], R4 ;  /* 0x0000800408008986 */ /* 0x0003e4000c101d06 */
.L_x_93:
[----:B------:R-:W-:Y:S05]  /*6d00*/  BSYNC B1 ;  /* 0x0000000000017941 */ /* 0x000fea0003800000 */
.L_x_79:
        /* <DEDUP_REMOVED lines=9> */
.L_x_125:
[----:B------:R-:W-:Y:S05]  /*6da0*/  EXIT ;  /* 0x000000000000794d */ /* 0x000fea0003800000 */
.L_x_127:
        /* <DEDUP_REMOVED lines=13> */
.L_x_2048:


//--------------------- .text._ZN5flash44flash_bwd_dq_dk_dv_loop_seqk_parallel_kernelI23Flash_bwd_kernel_traitsILi128ELi64ELi64ELi8ELi4ELi2ELi2ELb1ELb0EN7cutlass10bfloat16_tE19Flash_kernel_traitsILi128ELi64ELi64ELi8ES3_EELb0ELb0ELb0ELb0ELb1ELb1ELb0EEEvNS_16Flash_bwd_paramsE --------------------------
	.section	.text._ZN5flash44flash_bwd_dq_dk_dv_loop_seqk_parallel_kernelI23Flash_bwd_kernel_traitsILi128ELi64ELi64ELi8ELi4ELi2ELi2ELb1ELb0EN7cutlass10bfloat16_tE19Flash_kernel_traitsILi128ELi64ELi64ELi8ES3_EELb0ELb0ELb0ELb0ELb1ELb1ELb0EEEvNS_16Flash_bwd_paramsE,"ax",@progbits
	.sectioninfo	@"SHI_REGISTERS=255"
	.align	128
        .global         _ZN5flash44flash_bwd_dq_dk_dv_loop_seqk_parallel_kernelI23Flash_bwd_kernel_traitsILi128ELi64ELi64ELi8ELi4ELi2ELi2ELb1ELb0EN7cutlass10bfloat16_tE19Flash_kernel_traitsILi128ELi64ELi64ELi8ES3_EELb0ELb0ELb0ELb0ELb1ELb1ELb0EEEvNS_16Flash_bwd_paramsE
        .type           _ZN5flash44flash_bwd_dq_dk_dv_loop_seqk_parallel_kernelI23Flash_bwd_kernel_traitsILi128ELi64ELi64ELi8ELi4ELi2ELi2ELb1ELb0EN7cutlass10bfloat16_tE19Flash_kernel_traitsILi128ELi64ELi64ELi8ES3_EELb0ELb0ELb0ELb0ELb1ELb1ELb0EEEvNS_16Flash_bwd_paramsE,@function
        .size           _ZN5flash44flash_bwd_dq_dk_dv_loop_seqk_parallel_kernelI23Flash_bwd_kernel_traitsILi128ELi64ELi64ELi8ELi4ELi2ELi2ELb1ELb0EN7cutlass10bfloat16_tE19Flash_kernel_traitsILi128ELi64ELi64ELi8ES3_EELb0ELb0ELb0ELb0ELb1ELb1ELb0EEEvNS_16Flash_bwd_paramsE,(.L_x_2049 - _ZN5flash44flash_bwd_dq_dk_dv_loop_seqk_parallel_kernelI23Flash_bwd_kernel_traitsILi128ELi64ELi64ELi8ELi4ELi2ELi2ELb1ELb0EN7cutlass10bfloat16_tE19Flash_kernel_traitsILi128ELi64ELi64ELi8ES3_EELb0ELb0ELb0ELb0ELb1ELb1ELb0EEEvNS_16Flash_bwd_paramsE)
        .other          _ZN5flash44flash_bwd_dq_dk_dv_loop_seqk_parallel_kernelI23Flash_bwd_kernel_traitsILi128ELi64ELi64ELi8ELi4ELi2ELi2ELb1ELb0EN7cutlass10bfloat16_tE19Flash_kernel_traitsILi128ELi64ELi64ELi8ES3_EELb0ELb0ELb0ELb0ELb1ELb1ELb0EEEvNS_16Flash_bwd_paramsE,@"STO_CUDA_ENTRY STV_DEFAULT"
_ZN5flash44flash_bwd_dq_dk_dv_loop_seqk_parallel_kernelI23Flash_bwd_kernel_traitsILi128ELi64ELi64ELi8ELi4ELi2ELi2ELb1ELb0EN7cutlass10bfloat16_tE19Flash_kernel_traitsILi128ELi64ELi64ELi8ES3_EELb0ELb0ELb0ELb0ELb1ELb1ELb0EEEvNS_16Flash_bwd_paramsE:
.text._ZN5flash44flash_bwd_dq_dk_dv_loop_seqk_parallel_kernelI23Flash_bwd_kernel_traitsILi128ELi64ELi64ELi8ELi4ELi2ELi2ELb1ELb0EN7cutlass10bfloat16_tE19Flash_kernel_traitsILi128ELi64ELi64ELi8ES3_EELb0ELb0ELb0ELb0ELb1ELb1ELb0EEEvNS_16Flash_bwd_paramsE:
        /* <DEDUP_REMOVED lines=12> */
[----:B------:R-:W-:Y:S02]  /*00c0*/  ULDC UR8, c[0x0][0x1c0] ;  /* 0x0000700000087ab9 */ /* 0x000fe40000000800 */
[----:B------:R-:W-:Y:S02]  /*00d0*/  UMOV UR4, 0x80 ;  /* 0x0000008000047882 */ /* 0x000fe40000000000 */
[----:B------:R-:W-:Y:S02]  /*00e0*/  ULDC UR5, c[0x0][0x210] ;  /* 0x0000840000057ab9 */ /* 0x000fe40000000800 */
[----:B------:R-:W-:Y:S02]  /*00f0*/  ULDC UR12, c[0x0][0x234] ;  /* 0x00008d00000c7ab9 */ /* 0x000fe40000000800 */
[----:B------:R-:W-:-:S02]  /*0100*/  ULDC UR11, c[0x0][0x224] ;  /* 0x00008900000b7ab9 */ /* 0x000fc40000000800 */
[----:B------:R-:W-:Y:S02]  /*0110*/  ULDC.64 UR16, c[0x0][0x118] ;  /* 0x0000460000107ab9 */ /* 0x000fe40000000a00 */
[----:B------:R-:W-:Y:S02]  /*0120*/  USHF.R.S32.HI UR8, URZ, 0x1f, UR8 ;  /* 0x0000001f3f087899 */ /* 0x000fe40008011408 */
[----:B------:R-:W-:Y:S02]  /*0130*/  UIMAD UR12, UR4, UR5, UR12 ;  /* 0x00000005040c72a4 */ /* 0x000fe4000f8e020c */
[----:B------:R-:W-:Y:S02]  /*0140*/  UIADD3 UR11, UR4, UR11, URZ ;  /* 0x0000000b040b7290 */ /* 0x000fe4000fffe03f */
[----:B------:R-:W-:Y:S01]  /*0150*/  ULDC.U8 UR6, c[0x0][0x3d0] ;  /* 0x0000f40000067ab9 */ /* 0x000fe20000000000 */
[----:B-1----:R-:W-:-:S04]  /*0160*/  SHF.R.S32.HI R2, RZ, 0x1f, R10 ;  /* 0x0000001fff027819 */ /* 0x002fc8000001140a */
[CC--:B------:R-:W-:Y:S02]  /*0170*/  LEA.HI R0, R2.reuse, R10.reuse, RZ, 0x2 ;  /* 0x0000000a02007211 */ /* 0x0c0fe400078f10ff */
[CC--:B------:R-:W-:Y:S02]  /*0180*/  LEA.HI R6, R2.reuse, R10.reuse, RZ, 0x4 ;  /* 0x0000000a02067211 */ /* 0x0c0fe400078f20ff */
[--C-:B------:R-:W-:Y:S02]  /*0190*/  SHF.R.S32.HI R4, RZ, 0x2, R0.reuse ;  /* 0x00000002ff047819 */ /* 0x100fe40000011400 */
[----:B------:R-:W-:Y:S02]  /*01a0*/  SHF.R.S32.HI R5, RZ, 0x1f, R0 ;  /* 0x0000001fff057819 */ /* 0x000fe40000011400 */
[CC--:B------:R-:W-:Y:S02]  /*01b0*/  LEA.HI R9, R2.reuse, R10.reuse, RZ, 0x3 ;  /* 0x0000000a02097211 */ /* 0x0c0fe400078f18ff */
[----:B------:R-:W-:-:S02]  /*01c0*/  LEA.HI R7, R2, R10, RZ, 0x5 ;  /* 0x0000000a02077211 */ /* 0x000fc400078f28ff */
[CC--:B------:R-:W-:Y:S02]  /*01d0*/  LEA.HI R14, R2.reuse, R10.reuse, RZ, 0x7 ;  /* 0x0000000a020e7211 */ /* 0x0c0fe400078f38ff */
[----:B------:R-:W-:Y:S02]  /*01e0*/  LEA.HI R16, R2, R10, RZ, 0x6 ;  /* 0x0000000a02107211 */ /* 0x000fe400078f30ff */
[----:B------:R-:W-:Y:S02]  /*01f0*/  LOP3.LUT R3, R0, 0x7ffffffc, RZ, 0xc0, !PT ;  /* 0x7ffffffc00037812 */ /* 0x000fe400078ec0ff */
[----:B------:R-:W-:Y:S02]  /*0200*/  SHF.R.S32.HI R2, RZ, 0x4, R6 ;  /* 0x00000004ff027819 */ /* 0x000fe40000011406 */
[----:B------:R-:W-:Y:S01]  /*0210*/  LEA.HI R5, R5, R4, RZ, 0x3 ;  /* 0x0000000405057211 */ /* 0x000fe200078f18ff */
[----:B------:R-:W-:Y:S01]  /*0220*/  IMAD.IADD R15, R10, 0x1, -R3 ;  /* 0x000000010a0f7824 */ /* 0x000fe200078e0a03 */
[----:B------:R-:W-:-:S02]  /*0230*/  LOP3.LUT R0, R9, 0xfffffff8, RZ, 0xc0, !PT ;  /* 0xfffffff809007812 */ /* 0x000fc400078ec0ff */
[----:B------:R-:W-:Y:S02]  /*0240*/  LOP3.LUT R11, R7, 0xffffffe0, RZ, 0xc0, !PT ;  /* 0xffffffe0070b7812 */ /* 0x000fe400078ec0ff */
[----:B------:R-:W-:Y:S01]  /*0250*/  LOP3.LUT R8, R6, 0xfffffff0, RZ, 0xc0, !PT ;  /* 0xfffffff006087812 */ /* 0x000fe200078ec0ff */
[----:B------:R-:W-:Y:S01]  /*0260*/  IMAD.IADD R0, R10, 0x1, -R0 ;  /* 0x000000010a007824 */ /* 0x000fe200078e0a00 */
[----:B------:R-:W-:Y:S01]  /*0270*/  LEA.HI R6, R6, R2, RZ, 0x1 ;  /* 0x0000000206067211 */ /* 0x000fe200078f08ff */
[C---:B------:R-:W-:Y:S01]  /*0280*/  IMAD.IADD R18, R10.reuse, 0x1, -R11 ;  /* 0x000000010a127824 */ /* 0x040fe200078e0a0b */
[----:B------:R-:W-:Y:S01]  /*0290*/  SHF.R.S32.HI R245, RZ, 0x3, R9 ;  /* 0x00000003fff57819 */ /* 0x000fe20000011409 */
[----:B------:R-:W-:Y:S01]  /*02a0*/  IMAD.IADD R8, R10, 0x1, -R8 ;  /* 0x000000010a087824 */ /* 0x000fe200078e0a08 */
[----:B------:R-:W-:Y:S01]  /*02b0*/  LOP3.LUT R3, R5, 0xfffffff8, RZ, 0xc0, !PT ;  /* 0xfffffff805037812 */ /* 0x000fe200078ec0ff */
[----:B------:R-:W-:Y:S01]  /*02c0*/  IMAD.SHL.U32 R246, R0, 0x8, RZ ;  /* 0x0000000800f67824 */ /* 0x000fe200078e00ff */
[----:B------:R-:W-:Y:S01]  /*02d0*/  SHF.R.S32.HI R19, RZ, 0x5, R7 ;  /* 0x00000005ff137819 */ /* 0x000fe20000011407 */
[----:B------:R-:W-:Y:S01]  /*02e0*/  IMAD.SHL.U32 R10, R245, 0x40, RZ ;  /* 0x00000040f50a7824 */ /* 0x000fe200078e00ff */
[----:B------:R-:W-:Y:S01]  /*02f0*/  LOP3.LUT R6, R6, 0xfffffffe, RZ, 0xc0, !PT ;  /* 0xfffffffe06067812 */ /* 0x000fe200078ec0ff */
[----:B------:R-:W-:Y:S01]  /*0300*/  IMAD.IADD R5, R4, 0x1, -R3 ;  /* 0x0000000104057824 */ /* 0x000fe200078e0a03 */
[----:B------:R-:W-:Y:S01]  /*0310*/  LEA.HI R3, R7, R19, RZ, 0x1 ;  /* 0x0000001307037211 */ /* 0x000fe200078f08ff */
[----:B------:R1:W-:Y:S01]  /*0320*/  STL [R1+0x8], R18 ;  /* 0x0000081201007387 */ /* 0x0003e20000100800 */
[----:B------:R-:W-:Y:S01]  /*0330*/  LOP3.LUT P4, RZ, R0, 0x2, RZ, 0xc0, !PT ;  /* 0x0000000200ff7812 */ /* 0x000fe2000788c0ff */
[----:B------:R-:W-:Y:S01]  /*0340*/  IMAD.IADD R11, R2, 0x1, -R6 ;  /* 0x00000001020b7824 */ /* 0x000fe200078e0a06 */
[----:B------:R-:W-:-:S02]  /*0350*/  LOP3.LUT R2, R10, 0x1c0, RZ, 0xc0, !PT ;  /* 0x000001c00a027812 */ /* 0x000fc400078ec0ff */
[----:B------:R-:W-:Y:S01]  /*0360*/  LOP3.LUT R3, R3, 0xfffffffe, RZ, 0xc0, !PT ;  /* 0xfffffffe03037812 */ /* 0x000fe200078ec0ff */
[----:B------:R-:W-:Y:S01]  /*0370*/  IMAD.SHL.U32 R10, R11, 0x200, RZ ;  /* 0x000002000b0a7824 */ /* 0x000fe200078e00ff */
[C---:B------:R-:W-:Y:S01]  /*0380*/  LOP3.LUT P3, RZ, R0.reuse, 0x4, RZ, 0xc0, !PT ;  /* 0x0000000400ff7812 */ /* 0x040fe2000786c0ff */
[----:B------:R-:W-:Y:S01]  /*0390*/  IMAD.SHL.U32 R0, R0, 0x40, RZ ;  /* 0x0000004000007824 */ /* 0x000fe200078e00ff */
[----:B------:R-:W-:Y:S01]  /*03a0*/  LOP3.LUT R4, R2, 0x38, R246, 0xf8, !PT ;  /* 0x0000003802047812 */ /* 0x000fe200078ef8f6 */
[----:B------:R-:W-:Y:S01]  /*03b0*/  IMAD.IADD R196, R19, 0x1, -R3 ;  /* 0x0000000113c47824 */ /* 0x000fe200078e0a03 */
[----:B------:R-:W-:Y:S02]  /*03c0*/  SHF.R.U32.HI R2, RZ, 0x3, R2 ;  /* 0x00000003ff027819 */ /* 0x000fe40000011602 */
[----:B------:R-:W-:Y:S02]  /*03d0*/  SHF.R.S32.HI R6, RZ, 0x1f, R8 ;  /* 0x0000001fff067819 */ /* 0x000fe40000011408 */
[----:B------:R-:W-:Y:S01]  /*03e0*/  LOP3.LUT R12, R4, R2, RZ, 0x3c, !PT ;  /* 0x00000002040c7212 */ /* 0x000fe200078e3cff */
[----:B------:R-:W-:Y:S01]  /*03f0*/  IMAD.SHL.U32 R2, R196, 0x10, RZ ;  /* 0x00000010c4027824 */ /* 0x000fe200078e00ff */
[----:B------:R-:W-:-:S02]  /*0400*/  LOP3.LUT R0, R0, 0x1c0, RZ, 0xc0, !PT ;  /* 0x000001c000007812 */ /* 0x000fc400078ec0ff */
[----:B------:R-:W-:Y:S02]  /*0410*/  LEA.HI R13, R6, R8, RZ, 0x3 ;  /* 0x00000008060d7211 */ /* 0x000fe400078f18ff */
[----:B------:R-:W-:Y:S02]  /*0420*/  SHF.R.S32.HI R4, RZ, 0x7, R14 ;  /* 0x00000007ff047819 */ /* 0x000fe4000001140e */
[C---:B------:R-:W-:Y:S02]  /*0430*/  LOP3.LUT R192, R0.reuse, 0x8, R9, 0xf8, !PT ;  /* 0x0000000800c07812 */ /* 0x040fe400078ef809 */
[----:B------:R-:W-:Y:S02]  /*0440*/  SHF.R.U32.HI R190, RZ, 0x3, R0 ;  /* 0x00000003ffbe7819 */ /* 0x000fe40000011600 */
[----:B------:R-:W-:Y:S02]  /*0450*/  LOP3.LUT R3, R13, 0xfffffff8, RZ, 0xc0, !PT ;  /* 0xfffffff80d037812 */ /* 0x000fe400078ec0ff */
[----:B------:R-:W-:Y:S01]  /*0460*/  LOP3.LUT R6, R0, 0x10, R2, 0xf8, !PT ;  /* 0x0000001000067812 */ /* 0x000fe200078ef802 */
[----:B------:R-:W-:Y:S01]  /*0470*/  IMAD R2, R4, 0x800, R10 ;  /* 0x0000080004027824 */ /* 0x000fe200078e020a */
[----:B------:R-:W-:Y:S01]  /*0480*/  LOP3.LUT R0, R5, 0x1, RZ, 0xc0, !PT ;  /* 0x0000000105007812 */ /* 0x000fe200078ec0ff */
[----:B------:R-:W-:Y:S01]  /*0490*/  IMAD.IADD R240, R8, 0x1, -R3 ;  /* 0x0000000108f07824 */ /* 0x000fe200078e0a03 */
[----:B------:R-:W-:-:S02]  /*04a0*/  LOP3.LUT R192, R192, R190, RZ, 0x3c, !PT ;  /* 0x000000bec0c07212 */ /* 0x000fc400078e3cff */
[----:B------:R-:W-:Y:S02]  /*04b0*/  ISETP.NE.U32.AND P0, PT, R0, 0x1, PT ;  /* 0x000000010000780c */ /* 0x000fe40003f05070 */
[----:B------:R-:W-:Y:S01]  /*04c0*/  SHF.R.S32.HI R3, RZ, 0x1f, R7 ;  /* 0x0000001fff037819 */ /* 0x000fe20000011407 */
[----:B------:R-:W-:Y:S01]  /*04d0*/  IMAD.IADD R192, R2, 0x1, R192 ;  /* 0x0000000102c07824 */ /* 0x000fe200078e02c0 */
[----:B------:R-:W-:Y:S01]  /*04e0*/  SHF.R.S32.HI R0, RZ, 0x6, R16 ;  /* 0x00000006ff007819 */ /* 0x000fe20000011410 */
[----:B------:R-:W-:Y:S01]  /*04f0*/  IMAD.SHL.U32 R2, R5, 0x40, RZ ;  /* 0x0000004005027824 */ /* 0x000fe200078e00ff */
[----:B------:R-:W-:Y:S01]  /*0500*/  LEA.HI R3, R3, R19, RZ, 0x2 ;  /* 0x0000001303037211 */ /* 0x000fe200078f10ff */
[----:B------:R-:W-:Y:S01]  /*0510*/  IMAD.SHL.U32 R192, R192, 0x2, RZ ;  /* 0x00000002c0c07824 */ /* 0x000fe200078e00ff */
[----:B------:R-:W-:Y:S01]  /*0520*/  R2P PR, R5, 0x6 ;  /* 0x0000000605007804 */ /* 0x000fe20000000000 */
[----:B------:R-:W-:Y:S01]  /*0530*/  IMAD.SHL.U32 R5, R0, 0x8, RZ ;  /* 0x0000000800057824 */ /* 0x000fe200078e00ff */
[----:B------:R-:W-:Y:S01]  /*0540*/  LOP3.LUT R9, R6, 0x8, R9, 0xf8, !PT ;  /* 0x0000000806097812 */ /* 0x000fe200078ef809 */
[----:B------:R-:W-:Y:S01]  /*0550*/  IMAD R17, R0, 0x200, R12 ;  /* 0x0000020000117824 */ /* 0x000fe200078e020c */
[----:B------:R-:W-:Y:S01]  /*0560*/  LOP3.LUT R0, R2, 0x1c0, RZ, 0xc0, !PT ;  /* 0x000001c002007812 */ /* 0x000fe200078ec0ff */
[----:B------:R-:W-:Y:S01]  /*0570*/  IMAD.SHL.U32 R6, R4, 0x20, RZ ;  /* 0x0000002004067824 */ /* 0x000fe200078e00ff */
[----:B------:R-:W-:Y:S01]  /*0580*/  LOP3.LUT R7, R3, 0xfffffffc, RZ, 0xc0, !PT ;  /* 0xfffffffc03077812 */ /* 0x000fe200078ec0ff */
[----:B------:R-:W-:Y:S01]  /*0590*/  IMAD.SHL.U32 R4, R15, 0x2, RZ ;  /* 0x000000020f047824 */ /* 0x000fe200078e00ff */
[----:B------:R-:W-:Y:S01]  /*05a0*/  LOP3.LUT R2, R5, 0x18, RZ, 0xc0, !PT ;  /* 0x0000001805027812 */ /* 0x000fe200078ec0ff */
[----:B------:R-:W-:Y:S01]  /*05b0*/  IMAD.SHL.U32 R5, R11, 0x20, RZ ;  /* 0x000000200b057824 */ /* 0x000fe200078e00ff */
[----:B------:R-:W-:Y:S01]  /*05c0*/  SHF.R.U32.HI R3, RZ, 0x3, R0 ;  /* 0x00000003ff037819 */ /* 0x000fe20000011600 */
[----:B------:R-:W-:Y:S01]  /*05d0*/  IMAD.IADD R200, R19, 0x1, -R7 ;  /* 0x0000000113c87824 */ /* 0x000fe200078e0a07 */
[----:B------:R-:W-:Y:S01]  /*05e0*/  LOP3.LUT R6, R0, 0x20, R6, 0xf8, !PT ;  /* 0x0000002000067812 */ /* 0x000fe200078ef806 */
[----:B------:R1:W-:Y:S01]  /*05f0*/  STL [R1], R17 ;  /* 0x0000001101007387 */ /* 0x0003e20000100800 */
[----:B------:R-:W-:Y:S01]  /*0600*/  LOP3.LUT R7, R3, R0, R2, 0x1e, !PT ;  /* 0x0000000003077212 */ /* 0x000fe200078e1e02 */
[--C-:B------:R-:W-:Y:S01]  /*0610*/  IMAD R0, R196, 0x400, R4.reuse ;  /* 0x00000400c4007824 */ /* 0x100fe200078e0204 */
[----:B------:R-:W-:Y:S01]  /*0620*/  LOP3.LUT R8, R2, 0x20, R5, 0xf8, !PT ;  /* 0x0000002002087812 */ /* 0x000fe200078ef805 */
[----:B------:R-:W-:Y:S01]  /*0630*/  IMAD R5, R200, 0x400, R4 ;  /* 0x00000400c8057824 */ /* 0x000fe200078e0204 */
[----:B------:R-:W-:Y:S01]  /*0640*/  LOP3.LUT R3, R6, R3, RZ, 0x3c, !PT ;  /* 0x0000000306037212 */ /* 0x000fe200078e3cff */
[----:B------:R-:W-:Y:S01]  /*0650*/  IMAD.SHL.U32 R2, R240, 0x40, RZ ;  /* 0x00000040f0027824 */ /* 0x000fe200078e00ff */
[----:B------:R-:W-:Y:S01]  /*0660*/  SHF.R.S32.HI R4, RZ, 0x1f, R18 ;  /* 0x0000001fff047819 */ /* 0x000fe20000011412 */
[----:B------:R-:W-:Y:S01]  /*0670*/  IMAD.IADD R7, R0, 0x1, R7 ;  /* 0x0000000100077824 */ /* 0x000fe200078e0207 */
[----:B------:R-:W-:Y:S01]  /*0680*/  LOP3.LUT R190, R10, R9, R190, 0xf6, !PT ;  /* 0x000000090abe7212 */ /* 0x000fe200078ef6be */
[----:B------:R-:W-:Y:S01]  /*0690*/  IMAD.IADD R213, R5, 0x1, R3 ;  /* 0x0000000105d57824 */ /* 0x000fe200078e0203 */
[----:B------:R-:W-:Y:S01]  /*06a0*/  LOP3.LUT R2, R2, 0x1c0, RZ, 0xc0, !PT ;  /* 0x000001c002027812 */ /* 0x000fe200078ec0ff */
[----:B------:R-:W-:Y:S01]  /*06b0*/  IMAD.SHL.U32 R0, R11, 0x8, RZ ;  /* 0x000000080b007824 */ /* 0x000fe200078e00ff */
[----:B------:R-:W-:Y:S01]  /*06c0*/  LEA.HI R4, R4, R18, RZ, 0x2 ;  /* 0x0000001204047211 */ /* 0x000fe200078f10ff */
[----:B------:R-:W-:Y:S01]  /*06d0*/  IMAD.SHL.U32 R5, R13, 0x40, RZ ;  /* 0x000000400d057824 */ /* 0x000fe200078e00ff */
[----:B------:R-:W-:Y:S01]  /*06e0*/  SHF.R.U32.HI R3, RZ, 0x3, R2 ;  /* 0x00000003ff037819 */ /* 0x000fe20000011602 */
[----:B------:R-:W-:Y:S01]  /*06f0*/  IMAD.SHL.U32 R213, R213, 0x2, RZ ;  /* 0x00000002d5d57824 */ /* 0x000fe200078e00ff */
[----:B------:R-:W-:-:S02]  /*0700*/  LOP3.LUT R6, R2, 0x8, R0, 0xf8, !PT ;  /* 0x0000000802067812 */ /* 0x000fc400078ef800 */
[----:B------:R-:W-:Y:S02]  /*0710*/  SHF.R.S32.HI R4, RZ, 0x2, R4 ;  /* 0x00000002ff047819 */ /* 0x000fe40000011404 */
[----:B------:R-:W-:Y:S02]  /*0720*/  LOP3.LUT R0, R5, 0xfffffe00, RZ, 0xc0, !PT ;  /* 0xfffffe0005007812 */ /* 0x000fe400078ec0ff */
[----:B------:R-:W-:Y:S01]  /*0730*/  LOP3.LUT R2, R3, R8, R2, 0x1e, !PT ;  /* 0x0000000803027212 */ /* 0x000fe200078e1e02 */
[----:B------:R-:W-:Y:S01]  /*0740*/  IMAD R9, R200, 0x10, R4 ;  /* 0x00000010c8097824 */ /* 0x000fe200078e0204 */
[----:B------:R-:W-:Y:S01]  /*0750*/  LOP3.LUT R3, R6, R3, RZ, 0x3c, !PT ;  /* 0x0000000306037212 */ /* 0x000fe200078e3cff */
[--C-:B------:R-:W-:Y:S01]  /*0760*/  IMAD R200, R200, 0x400, R0.reuse ;  /* 0x00000400c8c87824 */ /* 0x100fe200078e0200 */
[----:B------:R-:W-:Y:S01]  /*0770*/  LOP3.LUT R198, R2, R0, RZ, 0xfc, !PT ;  /* 0x0000000002c67212 */ /* 0x000fe200078efcff */
[----:B------:R-:W-:Y:S01]  /*0780*/  IMAD R196, R196, 0x400, R0 ;  /* 0x00000400c4c47824 */ /* 0x000fe200078e0200 */
[----:B------:R1:W-:Y:S01]  /*0790*/  STL [R1+0x4], R9 ;  /* 0x0000040901007387 */ /* 0x0003e20000100800 */
[----:B------:R-:W-:Y:S01]  /*07a0*/  IMAD.IADD R200, R200, 0x1, R3 ;  /* 0x00000001c8c87824 */ /* 0x000fe200078e0203 */
[----:B------:R-:W-:Y:S01]  /*07b0*/  SEL R215, R215, 0x10, !P0 ;  /* 0x00000010d7d77807 */ /* 0x000fe20004000000 */
[----:B------:R-:W-:Y:S01]  /*07c0*/  IMAD.IADD R196, R3, 0x1, R196 ;  /* 0x0000000103c47824 */ /* 0x000fe200078e02c4 */
[----:B------:R-:W-:Y:S01]  /*07d0*/  SHF.R.S32.HI R3, RZ, 0x1f, R245 ;  /* 0x0000001fff037819 */ /* 0x000fe200000114f5 */
[----:B------:R-:W-:Y:S01]  /*07e0*/  IMAD.MOV.U32 R0, RZ, RZ, 0x40 ;  /* 0x00000040ff007424 */ /* 0x000fe200078e00ff */
[----:B------:R-:W-:Y:S01]  /*07f0*/  IADD3 R3, R17, 0x2000, RZ ;  /* 0x0000200011037810 */ /* 0x000fe20007ffe0ff */
[----:B------:R-:W-:Y:S01]  /*0800*/  IMAD.MOV.U32 R2, RZ, RZ, 0x20 ;  /* 0x00000020ff027424 */ /* 0x000fe200078e00ff */
[C---:B------:R-:W-:Y:S01]  /*0810*/  IADD3 R214, R213.reuse, 0x20, RZ ;  /* 0x00000020d5d67810 */ /* 0x040fe20007ffe0ff */
[----:B------:R-:W-:Y:S01]  /*0820*/  IMAD.IADD R216, R213, 0x1, R215 ;  /* 0x00000001d5d87824 */ /* 0x000fe200078e02d7 */
[----:B------:R-:W-:Y:S01]  /*0830*/  SEL R0, R0, 0xffffffc0, !P3 ;  /* 0xffffffc000007807 */ /* 0x000fe20005800000 */
[----:B------:R1:W-:Y:S01]  /*0840*/  STL [R1+0xc], R3 ;  /* 0x00000c0301007387 */ /* 0x0003e20000100800 */
[----:B------:R-:W-:-:S02]  /*0850*/  SEL R2, R2, 0xffffffe0, !P4 ;  /* 0xffffffe002027807 */ /* 0x000fc40006000000 */
[----:B------:R-:W-:Y:S01]  /*0860*/  LEA R238, R7, 0xc000, 0x1 ;  /* 0x0000c00007ee7811 */ /* 0x000fe200078e08ff */
[--C-:B------:R-:W-:Y:S01]  /*0870*/  IMAD.IADD R194, R192, 0x1, R0.reuse ;  /* 0x00000001c0c27824 */ /* 0x100fe200078e0200 */
[----:B------:R-:W-:Y:S01]  /*0880*/  @P1 IADD3 R214, R213, -0x20, RZ ;  /* 0xffffffe0d5d61810 */ /* 0x000fe20007ffe0ff */
[----:B------:R-:W-:Y:S01]  /*0890*/  IMAD R189, R190, 0x2, R0 ;  /* 0x00000002bebd7824 */ /* 0x000fe200078e0200 */
[--C-:B------:R-:W-:Y:S01]  /*08a0*/  IADD3 R197, R0, R192, R2.reuse ;  /* 0x000000c000c57210 */ /* 0x100fe20007ffe002 */
[----:B------:R-:W-:Y:S01]  /*08b0*/  IMAD.SHL.U32 R190, R190, 0x2, RZ ;  /* 0x00000002bebe7824 */ /* 0x000fe200078e00ff */
[----:B------:R-:W-:Y:S01]  /*08c0*/  IADD3 R239, R238, 0x40, RZ ;  /* 0x00000040eeef7810 */ /* 0x000fe20007ffe0ff */
[----:B------:R-:W-:Y:S01]  /*08d0*/  IMAD.IADD R193, R192, 0x1, R2 ;  /* 0x00000001c0c17824 */ /* 0x000fe200078e0202 */
[----:B------:R-:W-:Y:S01]  /*08e0*/  SHF.R.S32.HI R247, RZ, 0x1f, R246 ;  /* 0x0000001ffff77819 */ /* 0x000fe200000114f6 */
[----:B------:R-:W-:Y:S01]  /*08f0*/  IMAD.IADD R199, R2, 0x1, R194 ;  /* 0x0000000102c77824 */ /* 0x000fe200078e02c2 */
[----:B------:R-:W-:Y:S01]  /*0900*/  SHF.R.S32.HI R233, RZ, 0x1f, R9 ;  /* 0x0000001fffe97819 */ /* 0x000fe20000011409 */
[----:B------:R-:W-:Y:S01]  /*0910*/  IMAD.IADD R215, R215, 0x1, R214 ;  /* 0x00000001d7d77824 */ /* 0x000fe200078e02d6 */
[----:B------:R-:W-:-:S02]  /*0920*/  LEA R196, R196, 0x10000, 0x1 ;  /* 0x00010000c4c47811 */ /* 0x000fc400078e08ff */
[----:B------:R-:W-:Y:S02]  /*0930*/  @P2 IADD3 R239, R238, -0x40, RZ ;  /* 0xffffffc0eeef2810 */ /* 0x000fe40007ffe0ff */
[----:B------:R-:W-:Y:S02]  /*0940*/  IADD3 R0, R198, 0x2000, RZ ;  /* 0x00002000c6007810 */ /* 0x000fe40007ffe0ff */
[----:B------:R-:W-:-:S05]  /*0950*/  SHF.L.U64.HI R233, R9, 0x2, R233 ;  /* 0x0000000209e97819 */ /* 0x000fca00000102e9 */
.L_x_136:
[----:B------:R-:W-:Y:S01]  /*0960*/  ISETP.NE.U32.AND P0, PT, RZ, c[0x0][0x250], PT ;  /* 0x00009400ff007a0c */ /* 0x000fe20003f05070 */
[----:B-1----:R-:W-:Y:S01]  /*0970*/  IMAD.MOV.U32 R4, RZ, RZ, RZ ;  /* 0x000000ffff047224 */ /* 0x002fe200078e00ff */
[----:B------:R-:W-:Y:S02]  /*0980*/  ISETP.NE.U32.AND P1, PT, RZ, c[0x0][0x258], PT ;  /* 0x00009600ff007a0c */ /* 0x000fe40003f25070 */
[----:B------:R-:W-:Y:S02]  /*0990*/  ISETP.NE.AND.EX P0, PT, RZ, c[0x0][0x254], PT, P0 ;  /* 0x00009500ff007a0c */ /* 0x000fe40003f05300 */
[----:B------:R-:W-:-:S11]  /*09a0*/  ISETP.NE.AND.EX P1, PT, RZ, c[0x0][0x25c], PT, P1 ;  /* 0x00009700ff007a0c */ /* 0x000fd60003f25310 */
[----:B------:R-:W2:Y:S01]  /*09b0*/  @P0 S2R R7, SR_CTAID.Y ;  /* 0x0000000000070919 */ /* 0x000ea20000002600 */
[----:B------:R-:W-:Y:S02]  /*09c0*/  @P0 IMAD.MOV.U32 R6, RZ, RZ, 0x4 ;  /* 0x00000004ff060424 */ /* 0x000fe400078e00ff */
[----:B------:R-:W-:Y:S01]  /*09d0*/  @P1 IMAD.MOV.U32 R2, RZ, RZ, 0x4 ;  /* 0x00000004ff021424 */ /* 0x000fe200078e00ff */
[----:B-1----:R-:W1:Y:S01]  /*09e0*/  @P1 S2R R3, SR_CTAID.Y ;  /* 0x0000000000031919 */ /* 0x002e620000002600 */
[----:B--2---:R-:W-:-:S04]  /*09f0*/  @P0 IMAD.WIDE R6, R7, R6, c[0x0][0x250] ;  /* 0x0000940007060625 */ /* 0x004fc800078e0206 */
[----:B-1----:R-:W-:Y:S01]  /*0a00*/  @P1 IMAD.WIDE R2, R3, R2, c[0x0][0x258] ;  /* 0x0000960003021625 */ /* 0x002fe200078e0202 */
[----:B------:R-:W2:Y:S04]  /*0a10*/  @P0 LDG.E R4, [R6.64] ;  /* 0x0000001006040981 */ /* 0x000ea8000c1e1900 */
[----:B------:R-:W2:Y:S01]  /*0a20*/  @P1 LDG.E R0, [R2.64] ;  /* 0x0000001002001981 */ /* 0x000ea2000c1e1900 */
[----:B------:R-:W-:Y:S01]  /*0a30*/  @!P1 ISETP.NE.U32.AND P0, PT, RZ, c[0x0][0x268], PT ;  /* 0x00009a00ff009a0c */ /* 0x000fe20003f05070 */
[----:B------:R-:W-:-:S03]  /*0a40*/  IMAD.SHL.U32 R5, R249, 0x40, RZ ;  /* 0x00000040f9057824 */ /* 0x000fc600078e00ff */
[----:B------:R-:W-:-:S04]  /*0a50*/  @!P1 ISETP.NE.AND.EX P0, PT, RZ, c[0x0][0x26c], PT, P0 ;  /* 0x00009b00ff009a0c */ /* 0x000fc80003f05300 */
[----:B------:R-:W-:Y:S01]  /*0a60*/  @!P1 SEL R2, RZ, c[0x0][0x21c], !P0 ;  /* 0x00008700ff029a07 */ /* 0x000fe20004000000 */
[----:B--2---:R-:W-:-:S03]  /*0a70*/  @P1 IMAD.IADD R0, R0, 0x1, -R4 ;  /* 0x0000000100001824 */ /* 0x004fc600078e0a04 */
[----:B------:R-:W-:-:S04]  /*0a80*/  @!P1 IADD3 R0, R2, c[0x0][0x218], -R4 ;  /* 0x0000860002009a10 */ /* 0x000fc80007ffe804 */
[----:B------:R-:W-:-:S13]  /*0a90*/  ISETP.GE.AND P0, PT, R5, R0, PT ;  /* 0x000000000500720c */ /* 0x000fda0003f06270 */
[----:B-----5:R-:W-:Y:S05]  /*0aa0*/  @P0 BRA `(.L_x_128) ;  /* 0x00003eb000000947 */ /* 0x020fea0003800000 */
[----:B------:R-:W-:Y:S01]  /*0ab0*/  IABS R6, c[0x0][0x1c8] ;  /* 0x0000720000067a13 */ /* 0x000fe20000000000 */
[----:B------:R-:W1:Y:S01]  /*0ac0*/  S2R R24, SR_CTAID.Z ;  /* 0x0000000000187919 */ /* 0x000e620000002700 */
[----:B------:R-:W2:Y:S01]  /*0ad0*/  LDC.U8 R10, c[0x0][0x328] ;  /* 0x0000ca00ff0a7b82 */ /* 0x000ea20000000000 */
[----:B------:R-:W-:Y:S01]  /*0ae0*/  ISETP.NE.U32.AND P1, PT, RZ, c[0x0][0x240], PT ;  /* 0x00009000ff007a0c */ /* 0x000fe20003f25070 */
[----:B------:R-:W3:Y:S01]  /*0af0*/  I2F.RP R2, R6 ;  /* 0x0000000600027306 */ /* 0x000ee20000209400 */
[----:B------:R-:W4:Y:S01]  /*0b00*/  S2R R23, SR_CTAID.Y ;  /* 0x0000000000177919 */ /* 0x000f220000002600 */
[----:B------:R-:W-:Y:S01]  /*0b10*/  IMAD.MOV.U32 R29, RZ, RZ, c[0x0][0x214] ;  /* 0x00008500ff1d7624 */ /* 0x000fe200078e00ff */
[----:B------:R-:W-:Y:S02]  /*0b20*/  ISETP.NE.AND.EX P1, PT, RZ, c[0x0][0x244], PT, P1 ;  /* 0x00009100ff007a0c */ /* 0x000fe40003f25310 */
[----:B------:R-:W-:Y:S02]  /*0b30*/  ISETP.NE.AND P5, PT, RZ, UR6, PT ;  /* 0x00000006ff007c0c */ /* 0x000fe4000bfa5270 */
[----:B------:R-:W-:Y:S01]  /*0b40*/  IADD3 R210, R29, 0x3f, RZ ;  /* 0x0000003f1dd27810 */ /* 0x000fe20007ffe0ff */
[----:B---3--:R-:W3:Y:S01]  /*0b50*/  MUFU.RCP R2, R2 ;  /* 0x0000000200027308 */ /* 0x008ee20000001000 */
[----:B-1----:R-:W-:Y:S01]  /*0b60*/  IABS R7, R24 ;  /* 0x0000001800077213 */ /* 0x002fe20000000000 */
[----:B------:R-:W-:Y:S01]  /*0b70*/  IMAD R27, R24, c[0x0][0x22c], RZ ;  /* 0x00008b00181b7a24 */ /* 0x000fe200078e02ff */
[----:B--2---:R-:W-:Y:S01]  /*0b80*/  ISETP.NE.AND P0, PT, R10, RZ, PT ;  /* 0x000000ff0a00720c */ /* 0x004fe20003f05270 */
[----:B----4-:R-:W-:Y:S01]  /*0b90*/  IMAD.WIDE R8, R23, 0x80, RZ ;  /* 0x0000008017087825 */ /* 0x010fe200078e02ff */
[----:B------:R-:W-:-:S02]  /*0ba0*/  SHF.R.S32.HI R25, RZ, 0x1f, R23 ;  /* 0x0000001fff197819 */ /* 0x000fc40000011417 */
[----:B------:R-:W-:Y:S02]  /*0bb0*/  SHF.R.S32.HI R26, RZ, 0x1f, R24 ;  /* 0x0000001fff1a7819 */ /* 0x000fe40000011418 */
[----:B------:R-:W-:Y:S02]  /*0bc0*/  SEL R20, R8, RZ, P1 ;  /* 0x000000ff08147207 */ /* 0x000fe40000800000 */
[----:B---3--:R-:W-:Y:S02]  /*0bd0*/  IADD3 R2, R2, 0xffffffe, RZ ;  /* 0x0ffffffe02027810 */ /* 0x008fe40007ffe0ff */
[----:B------:R-:W-:Y:S02]  /*0be0*/  SEL R21, R9, RZ, P1 ;  /* 0x000000ff09157207 */ /* 0x000fe40000800000 */
[----:B------:R-:W1:Y:S01]  /*0bf0*/  F2I.FTZ.U32.TRUNC.NTZ R3, R2 ;  /* 0x0000000200037305 */ /* 0x000e62000021f000 */
[----:B------:R-:W-:Y:S01]  /*0c00*/  SHF.R.S32.HI R28, RZ, 0x1f, R27 ;  /* 0x0000001fff1c7819 */ /* 0x000fe2000001141b */
[----:B-1----:R-:W-:-:S02]  /*0c10*/  IMAD.MOV R0, RZ, RZ, -R3 ;  /* 0x000000ffff007224 */ /* 0x002fc400078e0a03 */
[----:B------:R-:W-:Y:S02]  /*0c20*/  IMAD.MOV.U32 R2, RZ, RZ, RZ ;  /* 0x000000ffff027224 */ /* 0x000fe400078e00ff */
[----:B------:R-:W-:-:S04]  /*0c30*/  IMAD R0, R0, R6, RZ ;  /* 0x0000000600007224 */ /* 0x000fc800078e02ff */
[----:B------:R-:W-:-:S04]  /*0c40*/  IMAD.HI.U32 R0, R3, R0, R2 ;  /* 0x0000000003007227 */ /* 0x000fc800078e0002 */
[----:B------:R-:W-:Y:S02]  /*0c50*/  IMAD.MOV.U32 R3, RZ, RZ, R7 ;  /* 0x000000ffff037224 */ /* 0x000fe400078e0007 */
[----:B------:R-:W1:Y:S02]  /*0c60*/  S2R R7, SR_CTAID.X ;  /* 0x0000000000077919 */ /* 0x000e640000002500 */
[----:B------:R-:W-:-:S04]  /*0c70*/  IMAD.HI.U32 R0, R0, R3, RZ ;  /* 0x0000000300007227 */ /* 0x000fc800078e00ff */
[----:B------:R-:W-:-:S04]  /*0c80*/  IMAD.MOV R2, RZ, RZ, -R0 ;  /* 0x000000ffff027224 */ /* 0x000fc800078e0a00 */
[----:B------:R-:W-:-:S05]  /*0c90*/  IMAD R2, R6, R2, R3 ;  /* 0x0000000206027224 */ /* 0x000fca00078e0203 */
[----:B------:R-:W-:-:S13]  /*0ca0*/  ISETP.GT.U32.AND P2, PT, R6, R2, PT ;  /* 0x000000020600720c */ /* 0x000fda0003f44070 */
[----:B------:R-:W-:Y:S01]  /*0cb0*/  @!P2 IMAD.IADD R2, R2, 0x1, -R6 ;  /* 0x000000010202a824 */ /* 0x000fe200078e0a06 */
[----:B------:R-:W-:Y:S02]  /*0cc0*/  @!P2 IADD3 R0, R0, 0x1, RZ ;  /* 0x000000010000a810 */ /* 0x000fe40007ffe0ff */
[----:B------:R-:W-:Y:S02]  /*0cd0*/  ISETP.NE.AND P2, PT, RZ, c[0x0][0x1c8], PT ;  /* 0x00007200ff007a0c */ /* 0x000fe40003f45270 */
[----:B------:R-:W-:Y:S01]  /*0ce0*/  ISETP.GE.U32.AND P3, PT, R2, R6, PT ;  /* 0x000000060200720c */ /* 0x000fe20003f66070 */
[----:B-1----:R-:W-:Y:S01]  /*0cf0*/  IMAD.WIDE.U32 R2, R7, c[0x0][0x3d8], RZ ;  /* 0x0000f60007027a25 */ /* 0x002fe200078e00ff */
[----:B------:R-:W-:-:S03]  /*0d00*/  LOP3.LUT R6, R24, c[0x0][0x1c8], RZ, 0x3c, !PT ;  /* 0x0000720018067a12 */ /* 0x000fc600078e3cff */
[----:B------:R-:W-:Y:S01]  /*0d10*/  IMAD R3, R7, c[0x0][0x3dc], R3 ;  /* 0x0000f70007037a24 */ /* 0x000fe200078e0203 */
[----:B------:R-:W-:Y:S01]  /*0d20*/  ISETP.GE.AND P1, PT, R6, RZ, PT ;  /* 0x000000ff0600720c */ /* 0x000fe20003f26270 */
[C---:B------:R-:W-:Y:S01]  /*0d30*/  @!P0 IMAD R6, R23.reuse, c[0x0][0x1c0], R24 ;  /* 0x0000700017068a24 */ /* 0x040fe200078e0218 */
[----:B------:R-:W-:Y:S02]  /*0d40*/  SHF.R.S32.HI R7, RZ, 0x1f, R210 ;  /* 0x0000001fff077819 */ /* 0x000fe400000114d2 */
[----:B------:R-:W-:Y:S01]  /*0d50*/  SEL R22, R2, RZ, P5 ;  /* 0x000000ff02167207 */ /* 0x000fe20002800000 */
[----:B------:R-:W-:Y:S01]  /*0d60*/  @P0 IMAD R2, R23, c[0x0][0x214], RZ ;  /* 0x0000850017020a24 */ /* 0x000fe200078e02ff */
[----:B------:R-:W-:Y:S02]  /*0d70*/  LEA.HI R210, R7, R210, RZ, 0x6 ;  /* 0x000000d207d27211 */ /* 0x000fe400078f30ff */
[----:B------:R-:W-:Y:S01]  /*0d80*/  @P3 IADD3 R0, R0, 0x1, RZ ;  /* 0x0000000100003810 */ /* 0x000fe20007ffe0ff */
[----:B------:R-:W-:Y:S01]  /*0d90*/  @P0 IMAD R2, R24, c[0x0][0x234], R2 ;  /* 0x00008d0018020a24 */ /* 0x000fe200078e0202 */
[----:B------:R-:W-:Y:S01]  /*0da0*/  LOP3.LUT R14, R210, 0xffffffc0, RZ, 0xc0, !PT ;  /* 0xffffffc0d20e7812 */ /* 0x000fe200078ec0ff */
[----:B------:R-:W-:Y:S01]  /*0db0*/  @!P0 IMAD R2, R6, c[0x0][0x214], RZ ;  /* 0x0000850006028a24 */ /* 0x000fe200078e02ff */
[----:B------:R-:W-:Y:S01]  /*0dc0*/  SHF.R.S32.HI R7, RZ, 0x1f, R4 ;  /* 0x0000001fff077819 */ /* 0x000fe20000011404 */
[----:B------:R-:W-:Y:S01]  /*0dd0*/  @!P1 IMAD.MOV R0, RZ, RZ, -R0 ;  /* 0x000000ffff009224 */ /* 0x000fe200078e0a00 */
[----:B------:R-:W-:-:S02]  /*0de0*/  IADD3 R14, R14, -0x40, RZ ;  /* 0xffffffc00e0e7810 */ /* 0x000fc40007ffe0ff */
[----:B------:R-:W-:Y:S02]  /*0df0*/  @!P2 LOP3.LUT R0, RZ, c[0x0][0x1c8], RZ, 0x33, !PT ;  /* 0x00007200ff00aa12 */ /* 0x000fe400078e33ff */
[----:B------:R-:W-:Y:S02]  /*0e00*/  SHF.R.S32.HI R6, RZ, 0x1f, R5 ;  /* 0x0000001fff067819 */ /* 0x000fe40000011405 */
[----:B------:R-:W-:Y:S02]  /*0e10*/  SHF.R.S32.HI R15, RZ, 0x1f, R14 ;  /* 0x0000001fff0f7819 */ /* 0x000fe4000001140e */
[----:B------:R-:W-:Y:S02]  /*0e20*/  SEL R19, R3, RZ, P5 ;  /* 0x000000ff03137207 */ /* 0x000fe40002800000 */
[----:B------:R-:W-:Y:S01]  /*0e30*/  SHF.R.S32.HI R17, RZ, 0x1f, R0 ;  /* 0x0000001fff117819 */ /* 0x000fe20000011400 */
[----:B------:R-:W-:Y:S05]  /*0e40*/  @!P0 BRA `(.L_x_129) ;  /* 0x0000003000008947 */ /* 0x000fea0003800000 */
[----:B------:R-:W-:-:S04]  /*0e50*/  IMAD R3, R23, UR11, RZ ;  /* 0x0000000b17037c24 */ /* 0x000fc8000f8e02ff */
[----:B------:R-:W-:Y:S01]  /*0e60*/  IMAD R18, R24, UR12, R3 ;  /* 0x0000000c18127c24 */ /* 0x000fe2000f8e0203 */
[----:B------:R-:W-:Y:S05]  /*0e70*/  BRA `(.L_x_130) ;  /* 0x0000002000007947 */ /* 0x000fea0003800000 */
.L_x_129:
[----:B------:R-:W-:-:S04]  /*0e80*/  IMAD R3, R23, c[0x0][0x1c0], R24 ;  /* 0x0000700017037a24 */ /* 0x000fc800078e0218 */
[----:B------:R-:W-:Y:S02]  /*0e90*/  IMAD R18, R3, c[0x0][0x224], RZ ;  /* 0x0000890003127a24 */ /* 0x000fe400078e02ff */
.L_x_130:
[----:B------:R-:W-:Y:S01]  /*0ea0*/  IADD3 R2, R14, R2, RZ ;  /* 0x000000020e027210 */ /* 0x000fe20007ffe0ff */
[----:B------:R-:W-:Y:S01]  /*0eb0*/  IMAD R12, R25, c[0x0][0x368], RZ ;  /* 0x0000da00190c7a24 */ /* 0x000fe200078e02ff */
[----:B------:R-:W-:Y:S01]  /*0ec0*/  MOV R52, 0x4 ;  /* 0x0000000400347802 */ /* 0x000fe20000000f00 */
[----:B------:R-:W-:Y:S01]  /*0ed0*/  @P5 BAR.SYNC.DEFER_BLOCKING 0x0 ;  /* 0x0000000000005b1d */ /* 0x000fe20000010000 */
[----:B------:R-:W-:Y:S01]  /*0ee0*/  IADD3 R244, P0, R5, R4, RZ ;  /* 0x0000000405f47210 */ /* 0x000fe20007f1e0ff */
[----:B------:R-:W-:Y:S01]  /*0ef0*/  IMAD R12, R23, c[0x0][0x36c], R12 ;  /* 0x0000db00170c7a24 */ /* 0x000fe200078e020c */
[----:B------:R-:W-:Y:S01]  /*0f00*/  SHF.R.S32.HI R30, RZ, 0x1f, R245 ;  /* 0x0000001fff1e7819 */ /* 0x000fe200000114f5 */
[----:B------:R-:W-:Y:S01]  /*0f10*/  IMAD.WIDE R4, R2, R52, c[0x0][0x200] ;  /* 0x0000800002047625 */ /* 0x000fe200078e0234 */
[----:B------:R-:W-:Y:S02]  /*0f20*/  IADD3 R2, P1, R245, R14, RZ ;  /* 0x0000000ef5027210 */ /* 0x000fe40007f3e0ff */
[----:B------:R-:W-:Y:S01]  /*0f30*/  LEA.HI.SX32 R210, R210, 0xffffffff, 0x1a ;  /* 0xffffffffd2d27811 */ /* 0x000fe200078fd2ff */
[----:B------:R-:W-:Y:S01]  /*0f40*/  IMAD.X R248, R7, 0x1, R6, P0 ;  /* 0x0000000107f87824 */ /* 0x000fe200000e0606 */
[----:B------:R-:W-:Y:S01]  /*0f50*/  MOV R222, R4 ;  /* 0x0000000400de7202 */ /* 0x000fe20000000f00 */
[----:B------:R-:W-:Y:S01]  /*0f60*/  IMAD.WIDE.U32 R6, R23, c[0x0][0x368], R246 ;  /* 0x0000da0017067a25 */ /* 0x000fe200078e00f6 */
[----:B------:R-:W-:-:S03]  /*0f70*/  MOV R221, R5 ;  /* 0x0000000500dd7202 */ /* 0x000fc60000000f00 */
[----:B------:R-:W-:Y:S01]  /*0f80*/  IMAD.X R3, R30, 0x1, R15, P1 ;  /* 0x000000011e037824 */ /* 0x000fe200008e060f */
[----:B------:R-:W-:Y:S01]  /*0f90*/  IADD3 R7, R7, R12, RZ ;  /* 0x0000000c07077210 */ /* 0x000fe20007ffe0ff */
[C---:B------:R-:W-:Y:S02]  /*0fa0*/  IMAD R16, R248.reuse, c[0x0][0x1a0], RZ ;  /* 0x00006800f8107a24 */ /* 0x040fe400078e02ff */
[----:B------:R-:W-:Y:S02]  /*0fb0*/  IMAD R12, R248, c[0x0][0x198], RZ ;  /* 0x00006600f80c7a24 */ /* 0x000fe400078e02ff */
[----:B------:R-:W-:-:S04]  /*0fc0*/  IMAD.WIDE.U32 R4, R244, c[0x0][0x1a0], R246 ;  /* 0x00006800f4047a25 */ /* 0x000fc800078e00f6 */
[----:B------:R-:W-:Y:S02]  /*0fd0*/  IMAD R13, R3, c[0x0][0x190], RZ ;  /* 0x00006400030d7a24 */ /* 0x000fe400078e02ff */
[C---:B------:R-:W-:Y:S02]  /*0fe0*/  IMAD R16, R244.reuse, c[0x0][0x1a4], R16 ;  /* 0x00006900f4107a24 */ /* 0x040fe400078e0210 */
[----:B------:R-:W-:-:S04]  /*0ff0*/  IMAD.WIDE.U32 R10, R244, c[0x0][0x198], R246 ;  /* 0x00006600f40a7a25 */ /* 0x000fc800078e00f6 */
[----:B------:R-:W-:Y:S02]  /*1000*/  IMAD R3, R3, c[0x0][0x370], RZ ;  /* 0x0000dc0003037a24 */ /* 0x000fe400078e02ff */
[----:B------:R-:W-:Y:S02]  /*1010*/  IMAD R12, R244, c[0x0][0x19c], R12 ;  /* 0x00006700f40c7a24 */ /* 0x000fe400078e020c */
[----:B------:R-:W-:Y:S02]  /*1020*/  IMAD.IADD R5, R5, 0x1, R16 ;  /* 0x0000000105057824 */ /* 0x000fe400078e0210 */
[----:B------:R-:W-:-:S04]  /*1030*/  IMAD.WIDE.U32 R8, R2, c[0x0][0x190], R246 ;  /* 0x0000640002087a25 */ /* 0x000fc800078e00f6 */
[C---:B------:R-:W-:Y:S02]  /*1040*/  IMAD R13, R2.reuse, c[0x0][0x194], R13 ;  /* 0x00006500020d7a24 */ /* 0x040fe400078e020d */
[C---:B------:R-:W-:Y:S01]  /*1050*/  IMAD R16, R2.reuse, c[0x0][0x374], R3 ;  /* 0x0000dd0002107a24 */ /* 0x040fe200078e0203 */
[----:B------:R-:W-:Y:S01]  /*1060*/  IADD3 R3, R11, R12, RZ ;  /* 0x0000000c0b037210 */ /* 0x000fe20007ffe0ff */
[----:B------:R-:W-:Y:S01]  /*1070*/  IMAD.WIDE.U32 R6, R2, c[0x0][0x370], R6 ;  /* 0x0000dc0002067a25 */ /* 0x000fe200078e0006 */
[----:B------:R-:W-:Y:S02]  /*1080*/  MOV R2, R10 ;  /* 0x0000000a00027202 */ /* 0x000fe40000000f00 */
[----:B------:R-:W-:Y:S01]  /*1090*/  LEA.HI R10, R210, R210, RZ, 0x1 ;  /* 0x000000d2d20a7211 */ /* 0x000fe200078f08ff */
[----:B------:R-:W-:Y:S01]  /*10a0*/  IMAD R12, R25, c[0x0][0x188], RZ ;  /* 0x00006200190c7a24 */ /* 0x000fe200078e02ff */
[----:B------:R-:W-:Y:S01]  /*10b0*/  IADD3 R9, R9, R13, RZ ;  /* 0x0000000d09097210 */ /* 0x000fe20007ffe0ff */
[C---:B------:R-:W-:Y:S01]  /*10c0*/  IMAD R11, R25.reuse, c[0x0][0x178], RZ ;  /* 0x00005e00190b7a24 */ /* 0x040fe200078e02ff */
[----:B------:R-:W-:Y:S01]  /*10d0*/  LOP3.LUT R10, R10, 0xfffffffe, RZ, 0xc0, !PT ;  /* 0xfffffffe0a0a7812 */ /* 0x000fe200078ec0ff */
[----:B------:R-:W-:Y:S01]  /*10e0*/  IMAD R13, R25, c[0x0][0x180], RZ ;  /* 0x00006000190d7a24 */ /* 0x000fe200078e02ff */
[----:B------:R-:W-:Y:S01]  /*10f0*/  IADD3 R7, R7, R16, RZ ;  /* 0x0000001007077210 */ /* 0x000fe20007ffe0ff */
[C---:B------:R-:W-:Y:S01]  /*1100*/  IMAD R12, R23.reuse, c[0x0][0x18c], R12 ;  /* 0x00006300170c7a24 */ /* 0x040fe200078e020c */
[----:B------:R-:W2:Y:S01]  /*1110*/  LDL R25, [R1+0xc] ;  /* 0x00000c0001197983 */ /* 0x000ea20000100800 */
[----:B------:R-:W-:-:S04]  /*1120*/  IMAD.WIDE.U32 R4, R23, c[0x0][0x188], R4 ;  /* 0x0000620017047a25 */ /* 0x000fc800078e0004 */
[C---:B------:R-:W-:Y:S02]  /*1130*/  IMAD R11, R23.reuse, c[0x0][0x17c], R11 ;  /* 0x00005f00170b7a24 */ /* 0x040fe400078e020b */
[C---:B------:R-:W-:Y:S02]  /*1140*/  IMAD R13, R23.reuse, c[0x0][0x184], R13 ;  /* 0x00006100170d7a24 */ /* 0x040fe400078e020d */
[----:B------:R-:W-:-:S04]  /*1150*/  IMAD.WIDE.U32 R8, R23, c[0x0][0x178], R8 ;  /* 0x00005e0017087a25 */ /* 0x000fc800078e0008 */
[----:B------:R-:W-:Y:S01]  /*1160*/  IMAD.IADD R10, R210, 0x1, -R10 ;  /* 0x00000001d20a7824 */ /* 0x000fe200078e0a0a */
[----:B------:R-:W-:Y:S01]  /*1170*/  IADD3 R9, R9, R11, RZ ;  /* 0x0000000b09097210 */ /* 0x000fe20007ffe0ff */
[----:B------:R-:W-:-:S03]  /*1180*/  IMAD.WIDE.U32 R2, R23, c[0x0][0x180], R2 ;  /* 0x0000600017027a25 */ /* 0x000fc600078e0002 */
[----:B------:R-:W-:Y:S01]  /*1190*/  ISETP.NE.AND P0, PT, R10, 0x1, PT ;  /* 0x000000010a00780c */ /* 0x000fe20003f05270 */
[----:B------:R-:W-:Y:S01]  /*11a0*/  IMAD.IADD R5, R5, 0x1, R12 ;  /* 0x0000000105057824 */ /* 0x000fe200078e020c */
[----:B------:R-:W-:Y:S01]  /*11b0*/  IADD3 R3, R3, R13, RZ ;  /* 0x0000000d03037210 */ /* 0x000fe20007ffe0ff */
[----:B------:R-:W-:Y:S02]  /*11c0*/  IMAD R12, R26, c[0x0][0x378], RZ ;  /* 0x0000de001a0c7a24 */ /* 0x000fe400078e02ff */
[C---:B------:R-:W-:Y:S02]  /*11d0*/  IMAD R11, R17.reuse, c[0x0][0x1b8], RZ ;  /* 0x00006e00110b7a24 */ /* 0x040fe400078e02ff */
[----:B------:R-:W-:Y:S02]  /*11e0*/  IMAD R10, R17, c[0x0][0x1b0], RZ ;  /* 0x00006c00110a7a24 */ /* 0x000fe400078e02ff */
[C---:B------:R-:W-:Y:S02]  /*11f0*/  IMAD R12, R24.reuse, c[0x0][0x37c], R12 ;  /* 0x0000df00180c7a24 */ /* 0x040fe400078e020c */
[----:B------:R-:W-:-:S04]  /*1200*/  IMAD.WIDE.U32 R6, R24, c[0x0][0x378], R6 ;  /* 0x0000de0018067a25 */ /* 0x000fc800078e0006 */
[----:B------:R-:W-:Y:S01]  /*1210*/  IMAD R11, R0, c[0x0][0x1bc], R11 ;  /* 0x00006f00000b7a24 */ /* 0x000fe200078e020b */
[----:B------:R-:W-:Y:S01]  /*1220*/  LEA R208, P1, R6, c[0x0][0x330], 0x1 ;  /* 0x0000cc0006d07a11 */ /* 0x000fe200078208ff */
[C---:B------:R-:W-:Y:S02]  /*1230*/  IMAD R10, R0.reuse, c[0x0][0x1b4], R10 ;  /* 0x00006d00000a7a24 */ /* 0x040fe400078e020a */
[----:B------:R-:W-:-:S04]  /*1240*/  IMAD.WIDE.U32 R4, R0, c[0x0][0x1b8], R4 ;  /* 0x00006e0000047a25 */ /* 0x000fc800078e0004 */
[----:B------:R-:W-:Y:S01]  /*1250*/  IMAD.WIDE.U32 R2, R0, c[0x0][0x1b0], R2 ;  /* 0x00006c0000027a25 */ /* 0x000fe200078e0002 */
[----:B------:R-:W-:-:S03]  /*1260*/  IADD3 R0, R7, R12, RZ ;  /* 0x0000000c07007210 */ /* 0x000fc60007ffe0ff */
[----:B------:R-:W-:Y:S01]  /*1270*/  IMAD R7, R26, c[0x0][0x1a8], RZ ;  /* 0x00006a001a077a24 */ /* 0x000fe200078e02ff */
[----:B------:R-:W-:Y:S01]  /*1280*/  IADD3 R3, R3, R10, RZ ;  /* 0x0000000a03037210 */ /* 0x000fe20007ffe0ff */
[----:B------:R-:W3:Y:S01]  /*1290*/  LDL R26, [R1] ;  /* 0x00000000011a7983 */ /* 0x000ee20000100800 */
[----:B------:R-:W-:Y:S01]  /*12a0*/  IMAD R13, R30, c[0x0][0x1a0], RZ ;  /* 0x000068001e0d7a24 */ /* 0x000fe200078e02ff */
[----:B------:R-:W-:Y:S01]  /*12b0*/  LEA.HI.X R209, R6, c[0x0][0x334], R0, 0x1, P1 ;  /* 0x0000cd0006d17a11 */ /* 0x000fe200008f0c00 */
[----:B------:R-:W-:Y:S02]  /*12c0*/  IMAD R16, R30, c[0x0][0x198], RZ ;  /* 0x000066001e107a24 */ /* 0x000fe400078e02ff */
[----:B------:R-:W-:Y:S01]  /*12d0*/  IMAD.IADD R5, R5, 0x1, R11 ;  /* 0x0000000105057824 */ /* 0x000fe200078e020b */
[----:B------:R-:W4:Y:S01]  /*12e0*/  LDL R30, [R1+0x4] ;  /* 0x00000400011e7983 */ /* 0x000f220000100800 */
[----:B------:R-:W-:Y:S01]  /*12f0*/  MOV R17, c[0x0][0x370] ;  /* 0x0000dc0000117a02 */ /* 0x000fe20000000f00 */
[----:B------:R-:W-:-:S02]  /*1300*/  IMAD R0, R24, c[0x0][0x1ac], R7 ;  /* 0x00006b0018007a24 */ /* 0x000fc400078e0207 */
[----:B------:R-:W-:Y:S01]  /*1310*/  IMAD.WIDE.U32 R10, R24, c[0x0][0x1a8], R8 ;  /* 0x00006a00180a7a25 */ /* 0x000fe200078e0008 */
[----:B------:R-:W-:-:S03]  /*1320*/  LEA R12, P2, R17, R208, 0x6 ;  /* 0x000000d0110c7211 */ /* 0x000fc600078430ff */
[C---:B------:R-:W-:Y:S02]  /*1330*/  IMAD R13, R245.reuse, c[0x0][0x1a4], R13 ;  /* 0x00006900f50d7a24 */ /* 0x040fe400078e020d */
[----:B------:R-:W-:Y:S01]  /*1340*/  IMAD.WIDE.U32 R8, R245, c[0x0][0x1a0], R4 ;  /* 0x00006800f5087a25 */ /* 0x000fe200078e0004 */
[----:B------:R-:W-:-:S03]  /*1350*/  IADD3 R11, R11, R0, RZ ;  /* 0x000000000b0b7210 */ /* 0x000fc60007ffe0ff */
[----:B------:R-:W-:Y:S01]  /*1360*/  IMAD.MOV.U32 R24, RZ, RZ, c[0x0][0x374] ;  /* 0x0000dd00ff187624 */ /* 0x000fe200078e00ff */
[----:B------:R-:W-:-:S04]  /*1370*/  IADD3 R0, R9, R13, RZ ;  /* 0x0000000d09007210 */ /* 0x000fc80007ffe0ff */
[----:B------:R-:W-:Y:S02]  /*1380*/  LEA.HI.X R13, R17, R209, R24, 0x6, P2 ;  /* 0x000000d1110d7211 */ /* 0x000fe400010f3418 */
[----:B------:R-:W4:Y:S01]  /*1390*/  LDL R24, [R1+0x8] ;  /* 0x0000080001187983 */ /* 0x000f220000100800 */
[C---:B------:R-:W-:Y:S01]  /*13a0*/  IMAD R16, R245.reuse, c[0x0][0x19c], R16 ;  /* 0x00006700f5107a24 */ /* 0x040fe200078e0210 */
[----:B------:R-:W-:Y:S01]  /*13b0*/  LEA R4, P3, R8, c[0x0][0x170], 0x1 ;  /* 0x00005c0008047a11 */ /* 0x000fe200078608ff */
[----:B------:R-:W-:Y:S01]  /*13c0*/  IMAD.WIDE.U32 R6, R245, c[0x0][0x198], R2 ;  /* 0x00006600f5067a25 */ /* 0x000fe200078e0002 */
[----:B------:R-:W-:Y:S02]  /*13d0*/  LEA R206, P4, R10, c[0x0][0x160], 0x1 ;  /* 0x000058000ace7a11 */ /* 0x000fe400078808ff */
[----:B------:R-:W-:Y:S01]  /*13e0*/  LEA.HI.X R5, R8, c[0x0][0x174], R0, 0x1, P3 ;  /* 0x00005d0008057a11 */ /* 0x000fe200018f0c00 */
[----:B------:R-:W-:Y:S01]  /*13f0*/  IMAD.IADD R3, R7, 0x1, R16 ;  /* 0x0000000107037824 */ /* 0x000fe200078e0210 */
[----:B------:R-:W-:Y:S01]  /*1400*/  MOV R7, c[0x0][0x1a0] ;  /* 0x0000680000077a02 */ /* 0x000fe20000000f00 */
[----:B------:R-:W-:Y:S01]  /*1410*/  IMAD.MOV.U32 R0, RZ, RZ, c[0x0][0x190] ;  /* 0x00006400ff007624 */ /* 0x000fe200078e00ff */
[----:B------:R-:W-:-:S02]  /*1420*/  LEA R2, P1, R6, c[0x0][0x168], 0x1 ;  /* 0x00005a0006027a11 */ /* 0x000fc400078208ff */
[----:B------:R-:W-:Y:S02]  /*1430*/  LEA.HI.X R207, R10, c[0x0][0x164], R11, 0x1, P4 ;  /* 0x000059000acf7a11 */ /* 0x000fe400020f0c0b */
[----:B------:R-:W-:Y:S02]  /*1440*/  MOV R16, c[0x0][0x198] ;  /* 0x0000660000107a02 */ /* 0x000fe40000000f00 */
[----:B------:R-:W-:Y:S02]  /*1450*/  MOV R11, c[0x0][0x1a4] ;  /* 0x00006900000b7a02 */ /* 0x000fe40000000f00 */
[----:B------:R-:W-:Y:S01]  /*1460*/  LEA R10, P3, R7, R4, 0x6 ;  /* 0x00000004070a7211 */ /* 0x000fe200078630ff */
[----:B------:R-:W-:Y:S01]  /*1470*/  IMAD.MOV.U32 R17, RZ, RZ, c[0x0][0x19c] ;  /* 0x00006700ff117624 */ /* 0x000fe200078e00ff */
[----:B------:R-:W-:Y:S02]  /*1480*/  LEA.HI.X R3, R6, c[0x0][0x16c], R3, 0x1, P1 ;  /* 0x00005b0006037a11 */ /* 0x000fe400008f0c03 */
[----:B------:R-:W-:-:S02]  /*1490*/  MOV R9, c[0x0][0x194] ;  /* 0x0000650000097a02 */ /* 0x000fc40000000f00 */
[----:B------:R-:W-:Y:S02]  /*14a0*/  LEA R8, P2, R0, R206, 0x6 ;  /* 0x000000ce00087211 */ /* 0x000fe400078430ff */
[----:B------:R-:W-:Y:S02]  /*14b0*/  LEA R6, P1, R16, R2, 0x6 ;  /* 0x0000000210067211 */ /* 0x000fe400078230ff */
[----:B------:R-:W-:Y:S02]  /*14c0*/  LEA.HI.X R11, R7, R5, R11, 0x6, P3 ;  /* 0x00000005070b7211 */ /* 0x000fe400018f340b */
[----:B------:R-:W-:Y:S02]  /*14d0*/  LEA.HI.X R9, R0, R207, R9, 0x6, P2 ;  /* 0x000000cf00097211 */ /* 0x000fe400010f3409 */
[----:B------:R-:W-:Y:S02]  /*14e0*/  LEA.HI.X R7, R16, R3, R17, 0x6, P1 ;  /* 0x0000000310077211 */ /* 0x000fe400008f3411 */
[----:B------:R-:W1:Y:S04]  /*14f0*/  S2R R16, SR_TID.X ;  /* 0x0000000000107919 */ /* 0x000e680000002100 */
[----:B------:R-:W1:Y:S01]  /*1500*/  S2R R17, SR_TID.X ;  /* 0x0000000000117919 */ /* 0x000e620000002100 */
[----:B------:R-:W-:-:S02]  /*1510*/  ULDC UR4, c[0x0][0x1c0] ;  /* 0x0000700000047ab9 */ /* 0x000fc40000000800 */
[----:B------:R-:W-:Y:S02]  /*1520*/  ULDC UR5, c[0x0][0x22c] ;  /* 0x00008b0000057ab9 */ /* 0x000fe40000000800 */
[----:B------:R-:W-:Y:S02]  /*1530*/  UIMAD UR10, UR5, UR4, URZ ;  /* 0x00000004050a72a4 */ /* 0x000fe4000f8e023f */
[----:B------:R-:W-:Y:S01]  /*1540*/  USHF.R.S32.HI UR7, URZ, 0x1f, UR5 ;  /* 0x0000001f3f077899 */ /* 0x000fe20008011405 */
[----:B-1----:R-:W-:-:S04]  /*1550*/  SHF.R.S32.HI R16, RZ, 0x1f, R16 ;  /* 0x0000001fff107819 */ /* 0x002fc80000011410 */
[----:B------:R-:W-:-:S04]  /*1560*/  LEA.HI R16, R16, R17, RZ, 0x5 ;  /* 0x0000001110107211 */ /* 0x000fc800078f28ff */
[----:B------:R-:W-:Y:S01]  /*1570*/  SHF.R.S32.HI R16, RZ, 0x5, R16 ;  /* 0x00000005ff107819 */ /* 0x000fe20000011410 */
[----:B------:R-:W-:Y:S02]  /*1580*/  USHF.L.U32 UR9, UR10, 0x6, URZ ;  /* 0x000000060a097899 */ /* 0x000fe4000800063f */
[----:B------:R-:W-:Y:S02]  /*1590*/  UIMAD.WIDE.U32 UR14, UR5, UR4, URZ ;  /* 0x00000004050e72a5 */ /* 0x000fe4000f8e003f */
[----:B------:R-:W-:Y:S02]  /*15a0*/  UIMAD UR7, UR7, UR4, URZ ;  /* 0x00000004070772a4 */ /* 0x000fe4000f8e023f */
[----:B------:R-:W-:Y:S02]  /*15b0*/  USHF.R.S32.HI UR4, URZ, 0x1f, UR9 ;  /* 0x0000001f3f047899 */ /* 0x000fe40008011409 */
[----:B------:R-:W-:-:S04]  /*15c0*/  UIMAD UR7, UR8, UR5, UR7 ;  /* 0x00000005080772a4 */ /* 0x000fc8000f8e0207 */
[----:B------:R-:W-:Y:S01]  /*15d0*/  UIADD3 UR7, UR15, UR7, URZ ;  /* 0x000000070f077290 */ /* 0x000fe2000fffe03f */
[----:B------:R-:W-:Y:S01]  /*15e0*/  IADD3 R18, R14, R18, RZ ;  /* 0x000000120e127210 */ /* 0x000fe20007ffe0ff */
        /* <DEDUP_REMOVED lines=26> */
[----:B---3--:R-:W-:-:S02]  /*1790*/  SHF.L.U32 R211, R26, 0x1, RZ ;  /* 0x000000011ad37819 */ /* 0x008fc400000006ff */
[----:B--2---:R-:W-:-:S03]  /*17a0*/  SEL R0, R25, R26, !P0 ;  /* 0x0000001a19007207 */ /* 0x004fc60004000000 */
[----:B------:R-:W-:Y:S01]  /*17b0*/  @!PT LDS RZ, [RZ] ;  /* 0x00000000fffff984 */ /* 0x000fe20000000800 */
[----:B------:R-:W-:Y:S01]  /*17c0*/  @!PT LDS RZ, [RZ] ;  /* 0x00000000fffff984 */ /* 0x000fe20000000800 */
[----:B------:R-:W-:Y:S01]  /*17d0*/  @!PT LDS RZ, [RZ] ;  /* 0x00000000fffff984 */ /* 0x000fe20000000800 */
[----:B------:R1:W-:Y:S01]  /*17e0*/  LDGSTS.E.BYPASS.LTC128B.128 [R211+0x10000], [R4.64] ;  /* 0x1000000004d37fae */ /* 0x0003e2000b901d50 */
[----:B------:R-:W-:-:S03]  /*17f0*/  SHF.L.U32 R203, R0, 0x1, RZ ;  /* 0x0000000100cb7819 */ /* 0x000fc600000006ff */
[----:B------:R1:W-:Y:S04]  /*1800*/  LDGSTS.E.BYPASS.LTC128B.128 [R211+0x12000], [R4.64+0x80] ;  /* 0x1200008004d37fae */ /* 0x0003e8000b901d50 */
[----:B------:R2:W-:Y:S04]  /*1810*/  LDGSTS.E.BYPASS.LTC128B.128 [R211+0x11000], [R10.64] ;  /* 0x110000000ad37fae */ /* 0x0005e8000b901d50 */
[----:B------:R2:W-:Y:S04]  /*1820*/  LDGSTS.E.BYPASS.LTC128B.128 [R211+0x13000], [R10.64+0x80] ;  /* 0x130000800ad37fae */ /* 0x0005e8000b901d50 */
[----:B------:R-:W0:Y:S04]  /*1830*/  LDGDEPBAR ;  /* 0x00000000000079af */ /* 0x000e280000000000 */
[----:B------:R2:W-:Y:S04]  /*1840*/  LDGSTS.E.BYPASS.LTC128B.128 [R211+0x8000], [R208.64] ;  /* 0x08000000d0d37fae */ /* 0x0005e8000b901d50 */
[----:B------:R2:W-:Y:S04]  /*1850*/  LDGSTS.E.BYPASS.LTC128B.128 [R211+0xa000], [R208.64+0x80] ;  /* 0x0a000080d0d37fae */ /* 0x0005e8000b901d50 */
[----:B------:R2:W-:Y:S04]  /*1860*/  LDGSTS.E.BYPASS.LTC128B.128 [R211+0x9000], [R12.64] ;  /* 0x090000000cd37fae */ /* 0x0005e8000b901d50 */
[----:B------:R2:W-:Y:S04]  /*1870*/  LDGSTS.E.BYPASS.LTC128B.128 [R211+0xb000], [R12.64+0x80] ;  /* 0x0b0000800cd37fae */ /* 0x0005e8000b901d50 */
[----:B------:R2:W-:Y:S04]  /*1880*/  LDGSTS.E.BYPASS.LTC128B.128 [R203], [R206.64] ;  /* 0x00000000cecb7fae */ /* 0x0005e8000b901d50 */
[----:B------:R2:W-:Y:S04]  /*1890*/  LDGSTS.E.BYPASS.LTC128B.128 [R203+0x2000], [R206.64+0x80] ;  /* 0x02000080cecb7fae */ /* 0x0005e8000b901d50 */
[----:B------:R2:W-:Y:S04]  /*18a0*/  LDGSTS.E.BYPASS.LTC128B.128 [R203+0x1000], [R8.64] ;  /* 0x0100000008cb7fae */ /* 0x0005e8000b901d50 */
[----:B------:R2:W-:Y:S04]  /*18b0*/  LDGSTS.E.BYPASS.LTC128B.128 [R203+0x3000], [R8.64+0x80] ;  /* 0x0300008008cb7fae */ /* 0x0005e8000b901d50 */
[----:B------:R3:W-:Y:S04]  /*18c0*/  LDGSTS.E.BYPASS.LTC128B.128 [R211+0xc000], [R2.64] ;  /* 0x0c00000002d37fae */ /* 0x0007e8000b901d50 */
[----:B------:R3:W-:Y:S04]  /*18d0*/  LDGSTS.E.BYPASS.LTC128B.128 [R211+0xe000], [R2.64+0x80] ;  /* 0x0e00008002d37fae */ /* 0x0007e8000b901d50 */
[----:B------:R2:W-:Y:S04]  /*18e0*/  LDGSTS.E.BYPASS.LTC128B.128 [R211+0xd000], [R6.64] ;  /* 0x0d00000006d37fae */ /* 0x0005e8000b901d50 */
[----:B------:R2:W-:Y:S04]  /*18f0*/  LDGSTS.E.BYPASS.LTC128B.128 [R211+0xf000], [R6.64+0x80] ;  /* 0x0f00008006d37fae */ /* 0x0005e8000b901d50 */
[----:B------:R-:W0:Y:S01]  /*1900*/  LDGDEPBAR ;  /* 0x00000000000079af */ /* 0x000e220000000000 */
[----:B----4-:R-:W-:-:S04]  /*1910*/  SHF.L.U32 R229, R30, 0x2, RZ ;  /* 0x000000021ee57819 */ /* 0x010fc800000006ff */
[----:B-1----:R-:W-:Y:S01]  /*1920*/  IADD3 R4, P1, R229, R222, RZ ;  /* 0x000000dee5047210 */ /* 0x002fe20007f3e0ff */
[----:B------:R-:W-:-:S04]  /*1930*/  IMAD R0, R16, UR10, R24 ;  /* 0x0000000a10007c24 */ /* 0x000fc8000f8e0218 */
[----:B------:R-:W-:-:S05]  /*1940*/  IMAD.X R5, R233, 0x1, R221, P1 ;  /* 0x00000001e9057824 */ /* 0x000fca00008e06dd */
[----:B------:R1:W5:Y:S01]  /*1950*/  LDG.E R218, [R4.64] ;  /* 0x0000001004da7981 */ /* 0x000362000c1e1900 */
[----:B---3--:R-:W-:-:S03]  /*1960*/  IMAD.WIDE R2, R23, c[0x0][0x224], R14 ;  /* 0x0000890017027a25 */ /* 0x008fc600078e020e */
[----:B------:R1:W5:Y:S01]  /*1970*/  LDG.E R217, [R4.64+0x20] ;  /* 0x0000201004d97981 */ /* 0x000362000c1e1900 */
[----:B------:R-:W-:-:S04]  /*1980*/  DEPBAR.LE SB0, 0x1 ;  /* 0x000080400000791a */ /* 0x000fc80000000000 */
[----:B------:R-:W-:Y:S01]  /*1990*/  BAR.SYNC.DEFER_BLOCKING 0x0 ;  /* 0x0000000000007b1d */ /* 0x000fe20000010000 */
[----:B-1----:R-:W-:Y:S02]  /*19a0*/  IADD3 R4, P2, P1, R0, UR9, R27 ;  /* 0x0000000900047c10 */ /* 0x002fe4000f95e01b */
[----:B------:R-:W-:-:S04]  /*19b0*/  SHF.R.S32.HI R0, RZ, 0x1f, R0 ;  /* 0x0000001fff007819 */ /* 0x000fc80000011400 */
[----:B------:R-:W-:Y:S02]  /*19c0*/  IADD3.X R5, R0, UR4, R28, P2, P1 ;  /* 0x0000000400057c10 */ /* 0x000fe400097e241c */
[----:B------:R-:W-:Y:S01]  /*19d0*/  IADD3 R0, P2, R2, R20, RZ ;  /* 0x0000001402007210 */ /* 0x000fe20007f5e0ff */
[----:B------:R2:W1:Y:S01]  /*19e0*/  LDSM.16.M88.4 R108, [R192+0x10000] ;  /* 0x01000000c06c783b */ /* 0x0004620000000200 */
[----:B------:R-:W-:Y:S02]  /*19f0*/  IADD3 R2, P1, R4, R22, RZ ;  /* 0x0000001604027210 */ /* 0x000fe40007f3e0ff */
[----:B------:R-:W-:Y:S01]  /*1a00*/  IADD3.X R4, R3, R21, RZ, P2, !PT ;  /* 0x0000001503047210 */ /* 0x000fe200017fe4ff */
[----:B------:R2:W3:Y:S01]  /*1a10*/  LDSM.16.M88.4 R112, [R192+0x10800] ;  /* 0x01080000c070783b */ /* 0x0004e20000000200 */
[----:B------:R-:W-:Y:S01]  /*1a20*/  ISETP.GE.AND P2, PT, R29, 0x1, PT ;  /* 0x000000011d00780c */ /* 0x000fe20003f46270 */
[----:B------:R-:W-:Y:S02]  /*1a30*/  IMAD.X R3, R5, 0x1, R19, P1 ;  /* 0x0000000105037824 */ /* 0x000fe400008e0613 */
[C---:B------:R-:W-:Y:S01]  /*1a40*/  IMAD R5, R0.reuse, UR7, RZ ;  /* 0x0000000700057c24 */ /* 0x040fe2000f8e02ff */
[----:B------:R2:W4:Y:S01]  /*1a50*/  LDSM.16.M88.4 R116, [R193+0x10000] ;  /* 0x01000000c174783b */ /* 0x0005220000000200 */
[----:B------:R-:W-:-:S03]  /*1a60*/  IMAD.WIDE.U32 R2, R0, UR14, R2 ;  /* 0x0000000e00027c25 */ /* 0x000fc6000f8e0002 */
[----:B------:R2:W1:Y:S01]  /*1a70*/  LDSM.16.M88.4 R120, [R193+0x10800] ;  /* 0x01080000c178783b */ /* 0x0004620000000200 */
[----:B------:R-:W-:Y:S01]  /*1a80*/  IMAD R4, R4, UR14, R5 ;  /* 0x0000000e04047c24 */ /* 0x000fe2000f8e0205 */
[----:B------:R-:W-:Y:S02]  /*1a90*/  LEA R204, P1, R2, c[0x0][0x350], 0x2 ;  /* 0x0000d40002cc7a11 */ /* 0x000fe400078210ff */
[----:B------:R2:W1:Y:S02]  /*1aa0*/  LDSM.16.M88.4 R124, [R194+0x10000] ;  /* 0x01000000c27c783b */ /* 0x0004640000000200 */
[----:B------:R-:W-:Y:S02]  /*1ab0*/  IADD3 R0, R3, R4, RZ ;  /* 0x0000000403007210 */ /* 0x000fe40007ffe0ff */
[----:B------:R2:W1:Y:S01]  /*1ac0*/  LDSM.16.M88.4 R128, [R194+0x10800] ;  /* 0x01080000c280783b */ /* 0x0004620000000200 */
[----:B------:R-:W-:-:S03]  /*1ad0*/  CS2R R30, SRZ ;  /* 0x00000000001e7805 */ /* 0x000fc6000001ff00 */
[----:B------:R2:W1:Y:S01]  /*1ae0*/  LDSM.16.M88.4 R132, [R199+0x10000] ;  /* 0x01000000c784783b */ /* 0x0004620000000200 */
[----:B------:R-:W-:-:S03]  /*1af0*/  LEA.HI.X R205, R2, c[0x0][0x354], R0, 0x2, P1 ;  /* 0x0000d50002cd7a11 */ /* 0x000fc600008f1400 */
[----:B------:R2:W1:Y:S01]  /*1b00*/  LDSM.16.M88.4 R136, [R199+0x10800] ;  /* 0x01080000c788783b */ /* 0x0004620000000200 */
[----:B------:R-:W-:-:S03]  /*1b10*/  CS2R R28, SRZ ;  /* 0x00000000001c7805 */ /* 0x000fc6000001ff00 */
        /* <DEDUP_REMOVED lines=9> */
[----:B------:R-:W-:-:S03]  /*1bb0*/  IMAD.WIDE R18, R18, R52, c[0x0][0x3c8] ;  /* 0x0000f20012127625 */ /* 0x000fc600078e0234 */
[----:B------:R2:W1:Y:S04]  /*1bc0*/  LDSM.16.M88.4 R160, [R194+0x12800] ;  /* 0x01280000c2a0783b */ /* 0x0004680000000200 */
[----:B------:R2:W1:Y:S04]  /*1bd0*/  LDSM.16.M88.4 R164, [R199+0x12000] ;  /* 0x01200000c7a4783b */ /* 0x0004680000000200 */
[----:B------:R2:W1:Y:S01]  /*1be0*/  LDSM.16.M88.4 R168, [R199+0x12800] ;  /* 0x01280000c7a8783b */ /* 0x0004620000000200 */
[----:B------:R-:W-:Y:S05]  /*1bf0*/  @!P2 BRA `(.L_x_131) ;  /* 0x000023100000a947 */ /* 0x000fea0003800000 */
[----:B--234-:R-:W-:Y:S01]  /*1c00*/  IADD3 R6, R198, 0x2000, RZ ;  /* 0x00002000c6067810 */ /* 0x01cfe20007ffe0ff */
[----:B------:R-:W-:Y:S01]  /*1c10*/  IMAD.MOV.U32 R220, RZ, RZ, R18 ;  /* 0x000000ffffdc7224 */ /* 0x000fe200078e0012 */
[----:B------:R-:W-:Y:S01]  /*1c20*/  IADD3 R0, R200, 0x2000, RZ ;  /* 0x00002000c8007810 */ /* 0x000fe20007ffe0ff */
[----:B------:R-:W-:Y:S01]  /*1c30*/  IMAD.MOV.U32 R219, RZ, RZ, R19 ;  /* 0x000000ffffdb7224 */ /* 0x000fe200078e0013 */
[----:B------:R-:W-:-:S02]  /*1c40*/  SEL R188, R6, R198, !P0 ;  /* 0x000000c606bc7207 */ /* 0x000fc40004000000 */
[----:B------:R-:W-:Y:S02]  /*1c50*/  SEL R0, R0, R200, !P0 ;  /* 0x000000c800007207 */ /* 0x000fe40004000000 */
[----:B------:R-:W-:Y:S01]  /*1c60*/  MOV R95, RZ ;  /* 0x000000ff005f7202 */ /* 0x000fe20000000f00 */
[----:B------:R-:W-:Y:S01]  /*1c70*/  IMAD.SHL.U32 R188, R188, 0x2, RZ ;  /* 0x00000002bcbc7824 */ /* 0x000fe200078e00ff */
[----:B------:R-:W-:Y:S02]  /*1c80*/  SHF.L.U32 R191, R0, 0x1, RZ ;  /* 0x0000000100bf7819 */ /* 0x000fe400000006ff */
[----:B------:R-:W-:Y:S01]  /*1c90*/  MOV R251, c[0x0][0x22c] ;  /* 0x00008b0000fb7a02 */ /* 0x000fe20000000f00 */
[----:B------:R-:W-:Y:S01]  /*1ca0*/  IMAD.SHL.U32 R195, R200, 0x2, RZ ;  /* 0x00000002c8c37824 */ /* 0x000fe200078e00ff */
[----:B------:R-:W-:Y:S02]  /*1cb0*/  MOV R250, c[0x0][0x1c0] ;  /* 0x0000700000fa7a02 */ /* 0x000fe40000000f00 */
[----:B------:R-:W-:Y:S01]  /*1cc0*/  MOV R202, 0x20 ;  /* 0x0000002000ca7802 */ /* 0x000fe20000000f00 */
[----:B------:R-:W-:Y:S01]  /*1cd0*/  IMAD R251, R251, c[0x0][0x1c0], RZ ;  /* 0x00007000fbfb7a24 */ /* 0x000fe200078e02ff */
[----:B------:R-:W-:Y:S01]  /*1ce0*/  MOV R201, 0x40 ;  /* 0x0000004000c97802 */ /* 0x000fe20000000f00 */
[----:B------:R-:W-:-:S02]  /*1cf0*/  IMAD R250, R250, c[0x0][0x22c], RZ ;  /* 0x00008b00fafa7a24 */ /* 0x000fc400078e02ff */
[C---:B------:R-:W-:Y:S01]  /*1d00*/  IMAD.SHL.U32 R234, R251.reuse, 0x10, RZ ;  /* 0x00000010fbea7824 */ /* 0x040fe200078e00ff */
[C---:B------:R-:W-:Y:S01]  /*1d10*/  SHF.L.U32 R212, R251.reuse, 0x3, RZ ;  /* 0x00000003fbd47819 */ /* 0x040fe200000006ff */
[C---:B------:R-:W-:Y:S02]  /*1d20*/  IMAD R252, R251.reuse, 0x30, RZ ;  /* 0x00000030fbfc7824 */ /* 0x040fe400078e02ff */
[----:B------:R-:W-:Y:S01]  /*1d30*/  IMAD.U32 R250, R250, -0x40, RZ ;  /* 0xffffffc0fafa7824 */ /* 0x000fe200078e00ff */
[C---:B------:R-:W-:Y:S01]  /*1d40*/  IADD3 R243, R234.reuse, 0x20, RZ ;  /* 0x00000020eaf37810 */ /* 0x040fe20007ffe0ff */
[----:B------:R-:W-:Y:S01]  /*1d50*/  IMAD R251, R251, 0x38, RZ ;  /* 0x00000038fbfb7824 */ /* 0x000fe200078e02ff */
[C---:B------:R-:W-:Y:S02]  /*1d60*/  IADD3 R241, R234.reuse, 0x60, RZ ;  /* 0x00000060eaf17810 */ /* 0x040fe40007ffe0ff */
[----:B------:R-:W-:Y:S01]  /*1d70*/  IADD3 R242, R234, 0x40, RZ ;  /* 0x00000040eaf27810 */ /* 0x000fe20007ffe0ff */
[----:B------:R-:W-:-:S02]  /*1d80*/  IMAD.IADD R237, R212, 0x1, R243 ;  /* 0x00000001d4ed7824 */ /* 0x000fc400078e02f3 */
[C---:B------:R-:W-:Y:S01]  /*1d90*/  IMAD.IADD R235, R212.reuse, 0x1, R241 ;  /* 0x00000001d4eb7824 */ /* 0x040fe200078e02f1 */
[C---:B------:R-:W-:Y:S02]  /*1da0*/  IADD3 R236, R212.reuse, R242, RZ ;  /* 0x000000f2d4ec7210 */ /* 0x040fe40007ffe0ff */
[C---:B------:R-:W-:Y:S02]  /*1db0*/  IADD3 R3, R212.reuse, R237, RZ ;  /* 0x000000edd4037210 */ /* 0x040fe40007ffe0ff */
[C---:B------:R-:W-:Y:S01]  /*1dc0*/  IADD3 R0, R212.reuse, R235, RZ ;  /* 0x000000ebd4007210 */ /* 0x040fe20007ffe0ff */
[C---:B------:R-:W-:Y:S02]  /*1dd0*/  IMAD.IADD R2, R212.reuse, 0x1, R236 ;  /* 0x00000001d4027824 */ /* 0x040fe400078e02ec */
[C---:B------:R-:W-:Y:S02]  /*1de0*/  IMAD.IADD R228, R212.reuse, 0x1, R3 ;  /* 0x00000001d4e47824 */ /* 0x040fe400078e0203 */
[C---:B------:R-:W-:Y:S01]  /*1df0*/  IMAD.IADD R224, R212.reuse, 0x1, R0 ;  /* 0x00000001d4e07824 */ /* 0x040fe200078e0200 */
[----:B------:R-:W-:-:S02]  /*1e00*/  IADD3 R226, R212, R2, RZ ;  /* 0x00000002d4e27210 */ /* 0x000fc40007ffe0ff */
[C---:B------:R-:W-:Y:S02]  /*1e10*/  IADD3 R227, R212.reuse, R228, RZ ;  /* 0x000000e4d4e37210 */ /* 0x040fe40007ffe0ff */
[C---:B------:R-:W-:Y:S01]  /*1e20*/  IADD3 R223, R212.reuse, R224, RZ ;  /* 0x000000e0d4df7210 */ /* 0x040fe20007ffe0ff */
[C---:B------:R-:W-:Y:S02]  /*1e30*/  IMAD.IADD R225, R212.reuse, 0x1, R226 ;  /* 0x00000001d4e17824 */ /* 0x040fe400078e02e2 */
[C---:B------:R-:W-:Y:S02]  /*1e40*/  IMAD.IADD R232, R212.reuse, 0x1, R227 ;  /* 0x00000001d4e87824 */ /* 0x040fe400078e02e3 */
[C---:B------:R-:W-:Y:S01]  /*1e50*/  IMAD.IADD R230, R212.reuse, 0x1, R223 ;  /* 0x00000001d4e67824 */ /* 0x040fe200078e02df */
[----:B------:R-:W-:Y:S02]  /*1e60*/  IADD3 R231, R212, R225, RZ ;  /* 0x000000e1d4e77210 */ /* 0x000fe40007ffe0ff */
.L_x_134:
[----:B------:R-:W0:Y:S01]  /*1e70*/  LDGDEPBAR ;  /* 0x00000000000079af */ /* 0x000e220000000000 */
[----:B------:R-:W-:Y:S02]  /*1e80*/  R2P PR, R240, 0x6 ;  /* 0x00000006f0007804 */ /* 0x000fe40000000000 */
[----:B-----5:R-:W-:Y:S02]  /*1e90*/  FSETP.NEU.FTZ.AND P0, PT, R218, -INF , PT ;  /* 0xff800000da00780b */ /* 0x020fe40003f1d000 */
[----:B------:R-:W-:Y:S02]  /*1ea0*/  ISETP.GE.AND P4, PT, R210, 0x1, PT ;  /* 0x00000001d200780c */ /* 0x000fe40003f86270 */
[----:B------:R-:W-:Y:S02]  /*1eb0*/  SEL R172, R202, 0xffffffe0, !P1 ;  /* 0xffffffe0caac7807 */ /* 0x000fe40004800000 */
[----:B------:R-:W-:Y:S02]  /*1ec0*/  SEL R185, R201, 0xffffffc0, !P2 ;  /* 0xffffffc0c9b97807 */ /* 0x000fe40005000000 */
[C---:B------:R-:W-:Y:S02]  /*1ed0*/  IADD3 R0, R191.reuse, R172, RZ ;  /* 0x000000acbf007210 */ /* 0x040fe40007ffe0ff */
[----:B------:R-:W-:Y:S02]  /*1ee0*/  IADD3 R2, R191, R185, RZ ;  /* 0x000000b9bf027210 */ /* 0x000fe40007ffe0ff */
[----:B------:R-:W-:Y:S01]  /*1ef0*/  IADD3 R3, R185, R0, RZ ;  /* 0x00000000b9037210 */ /* 0x000fe20007ffe0ff */
[----:B------:R-:W-:Y:S04]  /*1f00*/  DEPBAR.LE SB0, 0x0 ;  /* 0x000080000000791a */ /* 0x000fe80000000000 */
[----:B------:R-:W-:Y:S08]  /*1f10*/  BAR.SYNC.DEFER_BLOCKING 0x0 ;  /* 0x0000000000007b1d */ /* 0x000ff00000010000 */
[----:B------:R-:W-:Y:S08]  /*1f20*/  LDSM.16.M88.4 R16, [R191] ;  /* 0x00000000bf10783b */ /* 0x000ff00000000200 */
[----:B------:R-:W2:Y:S08]  /*1f30*/  LDSM.16.M88.4 R8, [R192+0xc000] ;  /* 0x00c00000c008783b */ /* 0x000eb00000000200 */
[----:B------:R-:W3:Y:S08]  /*1f40*/  LDSM.16.M88.4 R52, [R192+0xc800] ;  /* 0x00c80000c034783b */ /* 0x000ef00000000200 */
[----:B------:R-:W-:Y:S08]  /*1f50*/  LDSM.16.M88.4 R56, [R0] ;  /* 0x000000000038783b */ /* 0x000ff00000000200 */
[----:B------:R-:W4:Y:S08]  /*1f60*/  LDSM.16.M88.4 R60, [R193+0xc000] ;  /* 0x00c00000c13c783b */ /* 0x000f300000000200 */
[----:B------:R-:W1:Y:S01]  /*1f70*/  LDSM.16.M88.4 R64, [R193+0xc800] ;  /* 0x00c80000c140783b */ /* 0x000e620000000200 */
[C---:B--2---:R-:W-:Y:S07]  /*1f80*/  HMMA.16816.F32.BF16 R4, R16.reuse, R8, RZ ;  /* 0x000000081004723c */ /* 0x044fee00000418ff */
[----:B------:R-:W-:Y:S01]  /*1f90*/  LDSM.16.M88.4 R100, [R194+0xc000] ;  /* 0x00c00000c264783b */ /* 0x000fe20000000200 */
[C---:B------:R-:W-:Y:S07]  /*1fa0*/  HMMA.16816.F32.BF16 R8, R16.reuse, R10, RZ ;  /* 0x0000000a1008723c */ /* 0x040fee00000418ff */
[----:B------:R-:W-:Y:S01]  /*1fb0*/  LDSM.16.M88.4 R104, [R194+0xc800] ;  /* 0x00c80000c268783b */ /* 0x000fe20000000200 */
[C---:B---3--:R-:W-:Y:S08]  /*1fc0*/  HMMA.16816.F32.BF16 R12, R16.reuse, R52, RZ ;  /* 0x00000034100c723c */ /* 0x048ff000000418ff */
[----:B------:R-:W-:Y:S01]  /*1fd0*/  HMMA.16816.F32.BF16 R16, R16, R54, RZ ;  /* 0x000000361010723c */ /* 0x000fe200000418ff */
[----:B------:R-:W2:Y:S07]  /*1fe0*/  LDSM.16.M88.4 R52, [R2] ;  /* 0x000000000234783b */ /* 0x000eae0000000200 */
[C---:B----4-:R-:W-:Y:S08]  /*1ff0*/  HMMA.16816.F32.BF16 R4, R56.reuse, R60, R4 ;  /* 0x0000003c3804723c */ /* 0x050ff00000041804 */
[C---:B------:R-:W-:Y:S01]  /*2000*/  HMMA.16816.F32.BF16 R8, R56.reuse, R62, R8 ;  /* 0x0000003e3808723c */ /* 0x040fe20000041808 */
[----:B------:R-:W-:Y:S07]  /*2010*/  LDSM.16.M88.4 R60, [R197+0xc000] ;  /* 0x00c00000c53c783b */ /* 0x000fee0000000200 */
[C---:B-1----:R-:W-:Y:S08]  /*2020*/  HMMA.16816.F32.BF16 R12, R56.reuse, R64, R12 ;  /* 0x00000040380c723c */ /* 0x042ff0000004180c */
[----:B------:R-:W-:Y:S01]  /*2030*/  HMMA.16816.F32.BF16 R16, R56, R66, R16 ;  /* 0x000000423810723c */ /* 0x000fe20000041810 */
[----:B------:R-:W1:Y:S07]  /*2040*/  LDSM.16.M88.4 R56, [R3] ;  /* 0x000000000338783b */ /* 0x000e6e0000000200 */
[C---:B--2---:R-:W-:Y:S01]  /*2050*/  HMMA.16816.F32.BF16 R4, R52.reuse, R100, R4 ;  /* 0x000000643404723c */ /* 0x044fe20000041804 */
[----:B------:R-:W2:Y:S07]  /*2060*/  LDSM.16.M88.4 R64, [R197+0xc800] ;  /* 0x00c80000c540783b */ /* 0x000eae0000000200 */
[C---:B------:R-:W-:Y:S01]  /*2070*/  HMMA.16816.F32.BF16 R8, R52.reuse, R102, R8 ;  /* 0x000000663408723c */ /* 0x040fe20000041808 */
[----:B------:R-:W-:Y:S07]  /*2080*/  LDSM.16.M88.4 R100, [R192+0xe000] ;  /* 0x00e00000c064783b */ /* 0x000fee0000000200 */
[C---:B------:R-:W-:Y:S08]  /*2090*/  HMMA.16816.F32.BF16 R12, R52.reuse, R104, R12 ;  /* 0x00000068340c723c */ /* 0x040ff0000004180c */
[----:B------:R-:W-:Y:S01]  /*20a0*/  HMMA.16816.F32.BF16 R16, R52, R106, R16 ;  /* 0x0000006a3410723c */ /* 0x000fe20000041810 */
[----:B------:R-:W3:Y:S07]  /*20b0*/  LDSM.16.M88.4 R52, [R191+0x2000] ;  /* 0x00200000bf34783b */ /* 0x000eee0000000200 */
[C---:B-1----:R-:W-:Y:S01]  /*20c0*/  HMMA.16816.F32.BF16 R4, R56.reuse, R60, R4 ;  /* 0x0000003c3804723c */ /* 0x042fe20000041804 */
[----:B------:R-:W1:Y:S07]  /*20d0*/  LDSM.16.M88.4 R104, [R192+0xe800] ;  /* 0x00e80000c068783b */ /* 0x000e6e0000000200 */
[C---:B------:R-:W-:Y:S01]  /*20e0*/  HMMA.16816.F32.BF16 R8, R56.reuse, R62, R8 ;  /* 0x0000003e3808723c */ /* 0x040fe20000041808 */
[----:B------:R-:W-:Y:S07]  /*20f0*/  LDSM.16.M88.4 R60, [R193+0xe000] ;  /* 0x00e00000c13c783b */ /* 0x000fee0000000200 */
[C---:B--2---:R-:W-:Y:S08]  /*2100*/  HMMA.16816.F32.BF16 R12, R56.reuse, R64, R12 ;  /* 0x00000040380c723c */ /* 0x044ff0000004180c */
[----:B------:R-:W-:Y:S01]  /*2110*/  HMMA.16816.F32.BF16 R16, R56, R66, R16 ;  /* 0x000000423810723c */ /* 0x000fe20000041810 */
[----:B------:R2:W4:Y:S07]  /*2120*/  LDSM.16.M88.4 R56, [R0+0x2000] ;  /* 0x002000000038783b */ /* 0x00052e0000000200 */
[C---:B---3--:R-:W-:Y:S01]  /*2130*/  HMMA.16816.F32.BF16 R4, R52.reuse, R100, R4 ;  /* 0x000000643404723c */ /* 0x048fe20000041804 */
[----:B------:R-:W3:Y:S07]  /*2140*/  LDSM.16.M88.4 R64, [R193+0xe800] ;  /* 0x00e80000c140783b */ /* 0x000eee0000000200 */
[C---:B------:R-:W-:Y:S01]  /*2150*/  HMMA.16816.F32.BF16 R8, R52.reuse, R102, R8 ;  /* 0x000000663408723c */ /* 0x040fe20000041808 */
[----:B------:R-:W-:Y:S03]  /*2160*/  LDSM.16.M88.4 R100, [R194+0xe000] ;  /* 0x00e00000c264783b */ /* 0x000fe60000000200 */
[C---:B--2---:R-:W-:Y:S04]  /*2170*/  FMUL.FTZ R0, R217.reuse, 1.4426950216293334961 ;  /* 0x3fb8aa3bd9007820 */ /* 0x044fe80000410000 */
[C---:B-1----:R-:W-:Y:S08]  /*2180*/  HMMA.16816.F32.BF16 R12, R52.reuse, R104, R12 ;  /* 0x00000068340c723c */ /* 0x042ff0000004180c */
[----:B------:R-:W-:Y:S01]  /*2190*/  HMMA.16816.F32.BF16 R16, R52, R106, R16 ;  /* 0x0000006a3410723c */ /* 0x000fe20000041810 */
[----:B------:R1:W2:Y:S07]  /*21a0*/  LDSM.16.M88.4 R52, [R2+0x2000] ;  /* 0x002000000234783b */ /* 0x0002ae0000000200 */
[C---:B----4-:R-:W-:Y:S08]  /*21b0*/  HMMA.16816.F32.BF16 R4, R56.reuse, R60, R4 ;  /* 0x0000003c3804723c */ /* 0x050ff00000041804 */
[C---:B------:R-:W-:Y:S01]  /*21c0*/  HMMA.16816.F32.BF16 R8, R56.reuse, R62, R8 ;  /* 0x0000003e3808723c */ /* 0x040fe20000041808 */
[----:B------:R-:W-:Y:S07]  /*21d0*/  LDSM.16.M88.4 R60, [R3+0x2000] ;  /* 0x00200000033c783b */ /* 0x000fee0000000200 */
[C---:B---3--:R-:W-:Y:S04]  /*21e0*/  HMMA.16816.F32.BF16 R12, R56.reuse, R64, R12 ;  /* 0x00000040380c723c */ /* 0x048fe8000004180c */
[----:B-1----:R-:W-:Y:S04]  /*21f0*/  FMUL.FTZ R2, R218, 1.4426950216293334961 ;  /* 0x3fb8aa3bda027820 */ /* 0x002fe80000410000 */
[----:B------:R-:W-:Y:S01]  /*2200*/  HMMA.16816.F32.BF16 R16, R56, R66, R16 ;  /* 0x000000423810723c */ /* 0x000fe20000041810 */
[----:B------:R-:W1:Y:S03]  /*2210*/  LDSM.16.M88.4 R56, [R194+0xe800] ;  /* 0x00e80000c238783b */ /* 0x000e660000000200 */
[----:B------:R-:W-:Y:S02]  /*2220*/  FSEL R2, R2, RZ, P0 ;  /* 0x000000ff02027208 */ /* 0x000fe40000000000 */
[----:B------:R-:W-:Y:S02]  /*2230*/  FSETP.NEU.FTZ.AND P0, PT, R217, -INF , PT ;  /* 0xff800000d900780b */ /* 0x000fe40003f1d000 */
[C---:B--2---:R-:W-:Y:S01]  /*2240*/  HMMA.16816.F32.BF16 R4, R52.reuse, R100, R4 ;  /* 0x000000643404723c */ /* 0x044fe20000041804 */
[----:B------:R-:W2:Y:S04]  /*2250*/  LDSM.16.M88.4 R64, [R197+0xe000] ;  /* 0x00e00000c540783b */ /* 0x000ea80000000200 */
[----:B------:R-:W-:Y:S03]  /*2260*/  FSEL R0, R0, RZ, P0 ;  /* 0x000000ff00007208 */ /* 0x000fe60000000000 */
[C---:B------:R-:W-:Y:S08]  /*2270*/  HMMA.16816.F32.BF16 R8, R52.reuse, R102, R8 ;  /* 0x000000663408723c */ /* 0x040ff00000041808 */
[C---:B-1----:R-:W-:Y:S08]  /*2280*/  HMMA.16816.F32.BF16 R12, R52.reuse, R56, R12 ;  /* 0x00000038340c723c */ /* 0x042ff0000004180c */
[----:B------:R-:W-:Y:S01]  /*2290*/  HMMA.16816.F32.BF16 R16, R52, R58, R16 ;  /* 0x0000003a3410723c */ /* 0x000fe20000041810 */
[----:B------:R-:W1:Y:S06]  /*22a0*/  LDSM.16.M88.4 R52, [R197+0xe800] ;  /* 0x00e80000c534783b */ /* 0x000e6c0000000200 */
[----:B------:R-:W-:Y:S01]  /*22b0*/  IADD3 R58, P0, R229, R220, RZ ;  /* 0x000000dce53a7210 */ /* 0x000fe20007f1e0ff */
[C---:B--2---:R-:W-:Y:S05]  /*22c0*/  HMMA.16816.F32.BF16 R4, R60.reuse, R64, R4 ;  /* 0x000000403c04723c */ /* 0x044fea0000041804 */
[----:B------:R-:W-:Y:S02]  /*22d0*/  IADD3.X R59, R233, R219, RZ, P0, !PT ;  /* 0x000000dbe93b7210 */ /* 0x000fe400007fe4ff */
[C---:B------:R-:W-:Y:S01]  /*22e0*/  LEA R204, P0, R250.reuse, R204, 0x2 ;  /* 0x000000ccfacc7211 */ /* 0x040fe200078010ff */
[C---:B------:R-:W-:Y:S02]  /*22f0*/  HMMA.16816.F32.BF16 R8, R60.reuse, R66, R8 ;  /* 0x000000423c08723c */ /* 0x040fe40000041808 */
[----:B------:R-:W2:Y:S02]  /*2300*/  LDG.E R57, [R58.64] ;  /* 0x000000103a397981 */ /* 0x000ea4000c1e1900 */
[----:B------:R-:W-:Y:S02]  /*2310*/  LEA.HI.X.SX32 R205, R250, R205, 0x2, P0 ;  /* 0x000000cdfacd7211 */ /* 0x000fe400000f16ff */
[----:B------:R-:W3:Y:S10]  /*2320*/  LDG.E R56, [R58.64+0x20] ;  /* 0x000020103a387981 */ /* 0x000ef4000c1e1900 */
[--C-:B------:R-:W-:Y:S02]  /*2330*/  FFMA.FTZ R4, R4, c[0x0][0x23c], -R2.reuse ;  /* 0x00008f0004047a23 */ /* 0x100fe40000010802 */
[----:B------:R-:W-:Y:S02]  /*2340*/  FFMA.FTZ R5, R5, c[0x0][0x23c], -R2 ;  /* 0x00008f0005057a23 */ /* 0x000fe40000010802 */
[--C-:B------:R-:W-:Y:S01]  /*2350*/  FFMA.FTZ R6, R6, c[0x0][0x23c], -R0.reuse ;  /* 0x00008f0006067a23 */ /* 0x100fe20000010800 */
[----:B------:R-:W-:Y:S01]  /*2360*/  MUFU.EX2 R107, R4 ;  /* 0x00000004006b7308 */ /* 0x000fe20000000800 */
[----:B------:R-:W-:Y:S02]  /*2370*/  FFMA.FTZ R7, R7, c[0x0][0x23c], -R0 ;  /* 0x00008f0007077a23 */ /* 0x000fe40000010800 */
[--C-:B------:R-:W-:Y:S01]  /*2380*/  FFMA.FTZ R8, R8, c[0x0][0x23c], -R2.reuse ;  /* 0x00008f0008087a23 */ /* 0x100fe20000010802 */
[C---:B-1----:R-:W-:Y:S03]  /*2390*/  HMMA.16816.F32.BF16 R12, R60.reuse, R52, R12 ;  /* 0x000000343c0c723c */ /* 0x042fe6000004180c */
[----:B------:R-:W-:Y:S02]  /*23a0*/  FFMA.FTZ R9, R9, c[0x0][0x23c], -R2 ;  /* 0x00008f0009097a23 */ /* 0x000fe40000010802 */
[--C-:B------:R-:W-:Y:S01]  /*23b0*/  FFMA.FTZ R10, R10, c[0x0][0x23c], -R0.reuse ;  /* 0x00008f000a0a7a23 */ /* 0x100fe20000010800 */
[----:B------:R-:W1:Y:S01]  /*23c0*/  MUFU.EX2 R104, R5 ;  /* 0x0000000500687308 */ /* 0x000e620000000800 */
[----:B------:R-:W-:Y:S01]  /*23d0*/  FFMA.FTZ R11, R11, c[0x0][0x23c], -R0 ;  /* 0x00008f000b0b7a23 */ /* 0x000fe20000010800 */
[----:B------:R-:W-:Y:S08]  /*23e0*/  HMMA.16816.F32.BF16 R16, R60, R54, R16 ;  /* 0x000000363c10723c */ /* 0x000ff00000041810 */
[----:B------:R-:W-:Y:S08]  /*23f0*/  MUFU.EX2 R106, R6 ;  /* 0x00000006006a7308 */ /* 0x000ff00000000800 */
[--C-:B------:R-:W-:Y:S02]  /*2400*/  FFMA.FTZ R12, R12, c[0x0][0x23c], -R2.reuse ;  /* 0x00008f000c0c7a23 */ /* 0x100fe40000010802 */
[----:B------:R-:W-:Y:S01]  /*2410*/  FFMA.FTZ R13, R13, c[0x0][0x23c], -R2 ;  /* 0x00008f000d0d7a23 */ /* 0x000fe20000010802 */
[----:B------:R-:W4:Y:S01]  /*2420*/  MUFU.EX2 R105, R7 ;  /* 0x0000000700697308 */ /* 0x000f220000000800 */
[--C-:B------:R-:W-:Y:S02]  /*2430*/  FFMA.FTZ R14, R14, c[0x0][0x23c], -R0.reuse ;  /* 0x00008f000e0e7a23 */ /* 0x100fe40000010800 */
[----:B------:R-:W-:Y:S01]  /*2440*/  FFMA.FTZ R15, R15, c[0x0][0x23c], -R0 ;  /* 0x00008f000f0f7a23 */ /* 0x000fe20000010800 */
[----:B-1----:R-:W-:Y:S01]  /*2450*/  F2FP.BF16.PACK_AB R3, R104, R107 ;  /* 0x0000006b6803723e */ /* 0x002fe200000010ff */
[--C-:B------:R-:W-:Y:S02]  /*2460*/  FFMA.FTZ R16, R16, c[0x0][0x23c], -R2.reuse ;  /* 0x00008f0010107a23 */ /* 0x100fe40000010802 */
[----:B------:R-:W-:Y:S02]  /*2470*/  FFMA.FTZ R2, R17, c[0x0][0x23c], -R2 ;  /* 0x00008f0011027a23 */ /* 0x000fe40000010802 */
[--C-:B------:R-:W-:Y:S01]  /*2480*/  FFMA.FTZ R18, R18, c[0x0][0x23c], -R0.reuse ;  /* 0x00008f0012127a23 */ /* 0x100fe20000010800 */
[----:B------:R-:W-:Y:S01]  /*2490*/  MUFU.EX2 R103, R8 ;  /* 0x0000000800677308 */ /* 0x000fe20000000800 */
[----:B------:R-:W-:Y:S01]  /*24a0*/  FFMA.FTZ R0, R19, c[0x0][0x23c], -R0 ;  /* 0x00008f0013007a23 */ /* 0x000fe20000010800 */
[----:B------:R1:W-:Y:S08]  /*24b0*/  STS [R213+0x12000], R3 ;  /* 0x01200003d5007388 */ /* 0x0003f00000000800 */
[----:B------:R4:W-:Y:S10]  /*24c0*/  MUFU.EX2 R60, R2 ;  /* 0x00000002003c7308 */ /* 0x0009f40000000800 */
[----:B------:R-:W1:Y:S10]  /*24d0*/  MUFU.EX2 R100, R9 ;  /* 0x0000000900647308 */ /* 0x000e740000000800 */
[----:B------:R1:W-:Y:S01]  /*24e0*/  MUFU.EX2 R62, R0 ;  /* 0x00000000003e7308 */ /* 0x0003e20000000800 */
[----:B----4-:R-:W-:Y:S05]  /*24f0*/  F2FP.BF16.PACK_AB R2, R105, R106 ;  /* 0x0000006a6902723e */ /* 0x010fea00000010ff */
[----:B------:R4:W-:Y:S04]  /*2500*/  STS [R213+0x12400], R2 ;  /* 0x01240002d5007388 */ /* 0x0009e80000000800 */
[----:B------:R-:W-:Y:S10]  /*2510*/  MUFU.EX2 R102, R10 ;  /* 0x0000000a00667308 */ /* 0x000ff40000000800 */
[----:B------:R-:W4:Y:S01]  /*2520*/  MUFU.EX2 R101, R11 ;  /* 0x0000000b00657308 */ /* 0x000f220000000800 */
[----:B-1----:R-:W-:Y:S05]  /*2530*/  F2FP.BF16.PACK_AB R0, R100, R103 ;  /* 0x000000676400723e */ /* 0x002fea00000010ff */
[----:B------:R1:W-:Y:S04]  /*2540*/  STS [R216+0x12000], R0 ;  /* 0x01200000d8007388 */ /* 0x0003e80000000800 */
[----:B------:R-:W-:Y:S10]  /*2550*/  MUFU.EX2 R65, R12 ;  /* 0x0000000c00417308 */ /* 0x000ff40000000800 */
[----:B------:R-:W1:Y:S01]  /*2560*/  MUFU.EX2 R64, R13 ;  /* 0x0000000d00407308 */ /* 0x000e620000000800 */
[----:B----4-:R-:W-:Y:S05]  /*2570*/  F2FP.BF16.PACK_AB R5, R101, R102 ;  /* 0x000000666505723e */ /* 0x010fea00000010ff */
[----:B------:R-:W-:Y:S04]  /*2580*/  STS [R216+0x12400], R5 ;  /* 0x01240005d8007388 */ /* 0x000fe80000000800 */
[----:B------:R-:W-:Y:S10]  /*2590*/  MUFU.EX2 R67, R14 ;  /* 0x0000000e00437308 */ /* 0x000ff40000000800 */
[----:B------:R-:W4:Y:S01]  /*25a0*/  MUFU.EX2 R66, R15 ;  /* 0x0000000f00427308 */ /* 0x000f220000000800 */
[----:B-1----:R-:W-:Y:S05]  /*25b0*/  F2FP.BF16.PACK_AB R4, R64, R65 ;  /* 0x000000414004723e */ /* 0x002fea00000010ff */
[----:B------:R-:W-:Y:S04]  /*25c0*/  STS [R214+0x12000], R4 ;  /* 0x01200004d6007388 */ /* 0x000fe80000000800 */
[----:B------:R-:W1:Y:S10]  /*25d0*/  MUFU.EX2 R61, R16 ;  /* 0x00000010003d7308 */ /* 0x000e740000000800 */
[----:B------:R-:W1:Y:S01]  /*25e0*/  MUFU.EX2 R63, R18 ;  /* 0x00000012003f7308 */ /* 0x000e620000000800 */
[----:B----4-:R-:W-:Y:S05]  /*25f0*/  F2FP.BF16.PACK_AB R3, R66, R67 ;  /* 0x000000434203723e */ /* 0x010fea00000010ff */
[----:B------:R4:W-:Y:S01]  /*2600*/  STS [R214+0x12400], R3 ;  /* 0x01240003d6007388 */ /* 0x0009e20000000800 */
[----:B-1----:R-:W-:Y:S05]  /*2610*/  F2FP.BF16.PACK_AB R2, R60, R61 ;  /* 0x0000003d3c02723e */ /* 0x002fea00000010ff */
[----:B------:R-:W-:Y:S01]  /*2620*/  STS [R215+0x12000], R2 ;  /* 0x01200002d7007388 */ /* 0x000fe20000000800 */
[----:B------:R-:W-:Y:S05]  /*2630*/  F2FP.BF16.PACK_AB R0, R62, R63 ;  /* 0x0000003f3e00723e */ /* 0x000fea00000010ff */
[----:B------:R1:W-:Y:S04]  /*2640*/  STS [R215+0x12400], R0 ;  /* 0x01240000d7007388 */ /* 0x0003e80000000800 */
[----:B------:R-:W1:Y:S01]  /*2650*/  LDSM.16.M88.4 R16, [R195+0x8000] ;  /* 0x00800000c310783b */ /* 0x000e620000000200 */
[C---:B----4-:R-:W-:Y:S02]  /*2660*/  IADD3 R3, R195.reuse, R185, RZ ;  /* 0x000000b9c3037210 */ /* 0x050fe40007ffe0ff */
[----:B-1----:R-:W-:Y:S04]  /*2670*/  IADD3 R0, R195, R172, RZ ;  /* 0x000000acc3007210 */ /* 0x002fe80007ffe0ff */
[----:B------:R-:W-:Y:S01]  /*2680*/  IADD3 R2, R185, R0, RZ ;  /* 0x00000000b9027210 */ /* 0x000fe20007ffe0ff */
[----:B------:R-:W1:Y:S01]  /*2690*/  LDSM.16.M88.4 R52, [R0+0x8000] ;  /* 0x008000000034783b */ /* 0x000e620000000200 */
[C---:B------:R-:W-:Y:S08]  /*26a0*/  HMMA.16816.F32.BF16 R4, R16.reuse, R108, RZ ;  /* 0x0000006c1004723c */ /* 0x040ff000000418ff */
[C---:B------:R-:W-:Y:S08]  /*26b0*/  HMMA.16816.F32.BF16 R8, R16.reuse, R110, RZ ;  /* 0x0000006e1008723c */ /* 0x040ff000000418ff */
[C---:B------:R-:W-:Y:S08]  /*26c0*/  HMMA.16816.F32.BF16 R12, R16.reuse, R112, RZ ;  /* 0x00000070100c723c */ /* 0x040ff000000418ff */
[----:B------:R-:W-:Y:S08]  /*26d0*/  HMMA.16816.F32.BF16 R16, R16, R114, RZ ;  /* 0x000000721010723c */ /* 0x000ff000000418ff */
        /* <DEDUP_REMOVED lines=33> */
[C---:B--2---:R-:W-:Y:S01]  /*28f0*/  FADD.FTZ R4, -R57.reuse, R4 ;  /* 0x0000000439047221 */ /* 0x044fe20000010100 */
[----:B------:R-:W-:Y:S03]  /*2900*/  HMMA.16816.F32.BF16 R16, R52, R170, R16 ;  /* 0x000000aa3410723c */ /* 0x000fe60000041810 */
[C---:B------:R-:W-:Y:S04]  /*2910*/  FADD.FTZ R5, -R57.reuse, R5 ;  /* 0x0000000539057221 */ /* 0x040fe80000010100 */
[C---:B------:R-:W-:Y:S02]  /*2920*/  FADD.FTZ R8, -R57.reuse, R8 ;  /* 0x0000000839087221 */ /* 0x040fe40000010100 */
[----:B------:R-:W-:Y:S03]  /*2930*/  FADD.FTZ R9, -R57, R9 ;  /* 0x0000000939097221 */ /* 0x000fe60000010100 */
[----:B---3--:R-:W-:Y:S02]  /*2940*/  FADD.FTZ R10, -R56, R10 ;  /* 0x0000000a380a7221 */ /* 0x008fe40000010100 */
        /* <DEDUP_REMOVED lines=51> */
.L_x_132:
[----:B------:R-:W-:Y:S01]  /*2c80*/  F2FP.BF16.PACK_AB R6, R52, R53 ;  /* 0x000000353406723e */ /* 0x000fe200000010ff */
[----:B------:R-:W-:Y:S01]  /*2c90*/  IMAD.SHL.U32 R184, R198, 0x2, RZ ;  /* 0x00000002c6b87824 */ /* 0x000fe200078e00ff */
        /* <DEDUP_REMOVED lines=12> */
[----:B------:R-:W-:Y:S04]  /*2d60*/  STS [R214+0x10400], R0 ;  /* 0x01040000d6007388 */ /* 0x000fe80000000800 */
[----:B------:R-:W-:Y:S04]  /*2d70*/  STS [R215+0x10000], R8 ;  /* 0x01000008d7007388 */ /* 0x000fe80000000800 */
[----:B------:R-:W-:Y:S04]  /*2d80*/  STS [R215+0x10400], R7 ;  /* 0x01040007d7007388 */ /* 0x000fe80000000800 */
[----:B------:R-:W-:Y:S06]  /*2d90*/  BAR.SYNC.DEFER_BLOCKING 0x0 ;  /* 0x0000000000007b1d */ /* 0x000fec0000010000 */
        /* <DEDUP_REMOVED lines=52> */
[C---:B------:R-:W-:Y:S05]  /*30e0*/  IMAD.U32 R0, R3.reuse, -0x40, RZ ;  /* 0xffffffc003007824 */ /* 0x040fea00078e00ff */
        /* <DEDUP_REMOVED lines=14> */
.L_x_133:
[----:B------:R-:W-:Y:S01]  /*31d0*/  LDSM.16.M88.4 R64, [R196] ;  /* 0x00000000c440783b */ /* 0x000fe20000000200 */
[C---:B-1----:R-:W-:Y:S02]  /*31e0*/  IMAD.IADD R2, R196.reuse, 0x1, R172 ;  /* 0x00000001c4027824 */ /* 0x042fe400078e02ac */
[----:B------:R-:W-:Y:S01]  /*31f0*/  IMAD.IADD R0, R196, 0x1, R185 ;  /* 0x00000001c4007824 */ /* 0x000fe200078e02b9 */
[----:B------:R-:W1:Y:S04]  /*3200*/  LDSM.16.MT88.4 R16, [R184+0xc000] ;  /* 0x00c00000b810783b */ /* 0x000e680000004200 */
[----:B------:R-:W2:Y:S04]  /*3210*/  LDSM.16.M88.4 R60, [R196+0x1000] ;  /* 0x00100000c43c783b */ /* 0x000ea80000000200 */
[----:B------:R-:W3:Y:S04]  /*3220*/  LDSM.16.MT88.4 R100, [R184+0xe000] ;  /* 0x00e00000b864783b */ /* 0x000ee80000004200 */
[----:B------:R-:W-:Y:S04]  /*3230*/  LDSM.16.MT88.4 R172, [R184+0xc800] ;  /* 0x00c80000b8ac783b */ /* 0x000fe80000004200 */
[----:B------:R-:W4:Y:S04]  /*3240*/  LDSM.16.M88.4 R104, [R2] ;  /* 0x000000000268783b */ /* 0x000f280000000200 */
        /* <DEDUP_REMOVED lines=19> */
[----:B------:R2:W3:Y:S07]  /*3380*/  LDSM.16.M88.4 R176, [R0+0x1000] ;  /* 0x0010000000b0783b */ /* 0x0004ee0000000200 */
[----:B------:R-:W-:Y:S01]  /*3390*/  HMMA.16816.F32.BF16 R64, R104, R182, R64 ;  /* 0x000000b66840723c */ /* 0x000fe20000041840 */
[----:B------:R-:W4:Y:S04]  /*33a0*/  LDSM.16.MT88.4 R104, [R184+0xf000] ;  /* 0x00f00000b868783b */ /* 0x000f280000004200 */
[----:B------:R-:W-:Y:S03]  /*33b0*/  LDSM.16.MT88.4 R180, [R184+0xd800] ;  /* 0x00d80000b8b4783b */ /* 0x000fe60000004200 */
[-C--:B-1----:R-:W-:Y:S05]  /*33c0*/  HMMA.16816.F32.BF16 R4, R100, R172.reuse, R4 ;  /* 0x000000ac6404723c */ /* 0x082fea0000041804 */
[----:B--2---:R-:W-:Y:S01]  /*33d0*/  IMAD.IADD R0, R185, 0x1, R2 ;  /* 0x00000001b9007824 */ /* 0x004fe200078e0202 */
[C---:B------:R-:W-:Y:S01]  /*33e0*/  LEA R2, P1, R212.reuse, R204, 0x2 ;  /* 0x000000ccd4027211 */ /* 0x040fe200078210ff */
[----:B------:R-:W-:Y:S05]  /*33f0*/  LDSM.16.MT88.4 R184, [R184+0xf800] ;  /* 0x00f80000b8b8783b */ /* 0x000fea0000004200 */
[-C--:B------:R-:W-:Y:S01]  /*3400*/  LEA.HI.X.SX32 R3, R212, R205.reuse, 0x2, P1 ;  /* 0x000000cdd4037211 */ /* 0x080fe200008f16ff */
[C---:B---3--:R-:W-:Y:S08]  /*3410*/  HMMA.16816.F32.BF16 R8, R176.reuse, R172, R8 ;  /* 0x000000acb008723c */ /* 0x048ff00000041808 */
[-C--:B------:R-:W-:Y:S08]  /*3420*/  HMMA.16816.F32.BF16 R12, R176, R174.reuse, R12 ;  /* 0x000000aeb00c723c */ /* 0x080ff0000004180c */
[C---:B------:R-:W-:Y:S01]  /*3430*/  HMMA.16816.F32.BF16 R16, R100.reuse, R174, R16 ;  /* 0x000000ae6410723c */ /* 0x040fe20000041810 */
[----:B------:R-:W1:Y:S07]  /*3440*/  LDSM.16.M88.4 R172, [R0] ;  /* 0x0000000000ac783b */ /* 0x000e6e0000000200 */
[-C--:B----4-:R-:W-:Y:S08]  /*3450*/  HMMA.16816.F32.BF16 R52, R100, R104.reuse, R52 ;  /* 0x000000686434723c */ /* 0x090ff00000041834 */
[C---:B------:R-:W-:Y:S08]  /*3460*/  HMMA.16816.F32.BF16 R56, R176.reuse, R104, R56 ;  /* 0x00000068b038723c */ /* 0x040ff00000041838 */
[-C--:B------:R-:W-:Y:S01]  /*3470*/  HMMA.16816.F32.BF16 R60, R176, R106.reuse, R60 ;  /* 0x0000006ab03c723c */ /* 0x080fe2000004183c */
[----:B------:R2:W3:Y:S07]  /*3480*/  LDSM.16.M88.4 R176, [R0+0x1000] ;  /* 0x0010000000b0783b */ /* 0x0004ee0000000200 */
[----:B------:R-:W-:Y:S07]  /*3490*/  HMMA.16816.F32.BF16 R64, R100, R106, R64 ;  /* 0x0000006a6440723c */ /* 0x000fee0000041840 */
[----:B------:R-:W-:Y:S01]  /*34a0*/  @P4 IADD3 R100, P0, R229, R222, RZ ;  /* 0x000000dee5644210 */ /* 0x000fe20007f1e0ff */
[----:B------:R-:W-:Y:S01]  /*34b0*/  IMAD.MOV.U32 R106, RZ, RZ, c[0x0][0x22c] ;  /* 0x00008b00ff6a7624 */ /* 0x000fe200078e00ff */
[-C--:B-1----:R-:W-:Y:S03]  /*34c0*/  HMMA.16816.F32.BF16 R4, R172, R180.reuse, R4 ;  /* 0x000000b4ac04723c */ /* 0x082fe60000041804 */
[----:B------:R-:W-:Y:S02]  /*34d0*/  IMAD.MOV.U32 R107, RZ, RZ, c[0x0][0x22c] ;  /* 0x00008b00ff6b7624 */ /* 0x000fe400078e00ff */
[----:B------:R-:W-:Y:S02]  /*34e0*/  @P4 IMAD.X R101, R233, 0x1, R221, P0 ;  /* 0x00000001e9654824 */ /* 0x000fe400000e06dd */
[----:B------:R-:W-:Y:S02]  /*34f0*/  IMAD R106, R106, c[0x0][0x1c0], RZ ;  /* 0x000070006a6a7a24 */ /* 0x000fe400078e02ff */
[----:B------:R-:W-:Y:S01]  /*3500*/  IMAD R107, R107, c[0x0][0x1c0], RZ ;  /* 0x000070006b6b7a24 */ /* 0x000fe200078e02ff */
[----:B------:R1:W5:Y:S02]  /*3510*/  @P4 LDG.E R218, [R100.64+-0x100] ;  /* 0xffff001064da4981 */ /* 0x000364000c1e1900 */
[----:B------:R-:W-:Y:S02]  /*3520*/  IMAD R106, R106, 0x18, RZ ;  /* 0x000000186a6a7824 */ /* 0x000fe400078e02ff */
[----:B------:R1:W5:Y:S01]  /*3530*/  @P4 LDG.E R217, [R100.64+-0xe0] ;  /* 0xffff201064d94981 */ /* 0x000362000c1e1900 */
[----:B------:R-:W-:Y:S02]  /*3540*/  IMAD.SHL.U32 R107, R107, 0x20, RZ ;  /* 0x000000206b6b7824 */ /* 0x000fe400078e00ff */
[CC--:B------:R-:W-:Y:S01]  /*3550*/  LEA R104, P1, R106.reuse, R204.reuse, 0x2 ;  /* 0x000000cc6a687211 */ /* 0x0c0fe200078210ff */
[----:B--2---:R-:W-:Y:S03]  /*3560*/  IMAD.MOV.U32 R0, RZ, RZ, c[0x0][0x22c] ;  /* 0x00008b00ff007624 */ /* 0x004fe600078e00ff */
[-C--:B------:R-:W-:Y:S01]  /*3570*/  LEA.HI.X.SX32 R105, R106, R205.reuse, 0x2, P1 ;  /* 0x000000cd6a697211 */ /* 0x080fe200008f16ff */
[----:B------:R-:W-:Y:S01]  /*3580*/  IMAD R0, R0, c[0x0][0x1c0], RZ ;  /* 0x0000700000007a24 */ /* 0x000fe200078e02ff */
[----:B------:R2:W-:Y:S01]  /*3590*/  RED.E.ADD.F32.FTZ.RN.STRONG.GPU [R204.64], R4 ;  /* 0x00000004cc00798e */ /* 0x0005e2000c10e790 */
[C---:B---3--:R-:W-:Y:S03]  /*35a0*/  HMMA.16816.F32.BF16 R8, R176.reuse, R180, R8 ;  /* 0x000000b4b008723c */ /* 0x048fe60000041808 */
[----:B------:R3:W-:Y:S01]  /*35b0*/  RED.E.ADD.F32.FTZ.RN.STRONG.GPU [R2.64], R5 ;  /* 0x000000050200798e */ /* 0x0007e2000c10e790 */
[----:B------:R-:W-:Y:S04]  /*35c0*/  IMAD R0, R0, 0x28, RZ ;  /* 0x0000002800007824 */ /* 0x000fe800078e02ff */
[-C--:B------:R-:W-:Y:S04]  /*35d0*/  HMMA.16816.F32.BF16 R12, R176, R182.reuse, R12 ;  /* 0x000000b6b00c723c */ /* 0x080fe8000004180c */
[CC--:B-1----:R-:W-:Y:S04]  /*35e0*/  LEA R100, P0, R234.reuse, R204.reuse, 0x2 ;  /* 0x000000ccea647211 */ /* 0x0c2fe800078010ff */
[C---:B------:R-:W-:Y:S04]  /*35f0*/  HMMA.16816.F32.BF16 R16, R172.reuse, R182, R16 ;  /* 0x000000b6ac10723c */ /* 0x040fe80000041810 */
[-C--:B------:R-:W-:Y:S02]  /*3600*/  LEA.HI.X.SX32 R101, R234, R205.reuse, 0x2, P0 ;  /* 0x000000cdea657211 */ /* 0x080fe400000f16ff */
[CC--:B------:R-:W-:Y:S02]  /*3610*/  LEA R102, P0, R107.reuse, R204.reuse, 0x2 ;  /* 0x000000cc6b667211 */ /* 0x0c0fe400078010ff */
[-C--:B------:R-:W-:Y:S01]  /*3620*/  HMMA.16816.F32.BF16 R52, R172, R184.reuse, R52 ;  /* 0x000000b8ac34723c */ /* 0x080fe20000041834 */
[----:B------:R1:W-:Y:S03]  /*3630*/  RED.E.ADD.F32.FTZ.RN.STRONG.GPU [R100.64], R6 ;  /* 0x000000066400798e */ /* 0x0003e6000c10e790 */
[-C--:B------:R-:W-:Y:S01]  /*3640*/  LEA.HI.X.SX32 R103, R107, R205.reuse, 0x2, P0 ;  /* 0x000000cd6b677211 */ /* 0x080fe200000f16ff */
[----:B------:R4:W-:Y:S01]  /*3650*/  RED.E.ADD.F32.FTZ.RN.STRONG.GPU [R104.64], R7 ;  /* 0x000000076800798e */ /* 0x0009e2000c10e790 */
[CC--:B--2---:R-:W-:Y:S02]  /*3660*/  LEA R4, P1, R252.reuse, R204.reuse, 0x2 ;  /* 0x000000ccfc047211 */ /* 0x0c4fe400078210ff */
[C---:B------:R-:W-:Y:S01]  /*3670*/  HMMA.16816.F32.BF16 R56, R176.reuse, R184, R56 ;  /* 0x000000b8b038723c */ /* 0x040fe20000041838 */
[----:B------:R2:W-:Y:S03]  /*3680*/  RED.E.ADD.F32.FTZ.RN.STRONG.GPU [R102.64], R8 ;  /* 0x000000086600798e */ /* 0x0005e6000c10e790 */
[-C--:B---3--:R-:W-:Y:S04]  /*3690*/  LEA.HI.X.SX32 R5, R252, R205.reuse, 0x2, P1 ;  /* 0x000000cdfc057211 */ /* 0x088fe800008f16ff */
[-C--:B------:R-:W-:Y:S08]  /*36a0*/  HMMA.16816.F32.BF16 R60, R176, R186.reuse, R60 ;  /* 0x000000bab03c723c */ /* 0x080ff0000004183c */
[----:B------:R-:W-:Y:S04]  /*36b0*/  HMMA.16816.F32.BF16 R64, R172, R186, R64 ;  /* 0x000000baac40723c */ /* 0x000fe80000041840 */
[CC--:B-1----:R-:W-:Y:S02]  /*36c0*/  LEA R100, P2, R0.reuse, R204.reuse, 0x2 ;  /* 0x000000cc00647211 */ /* 0x0c2fe400078410ff */
[CC--:B------:R-:W-:Y:S02]  /*36d0*/  LEA R6, P0, R251.reuse, R204.reuse, 0x2 ;  /* 0x000000ccfb067211 */ /* 0x0c0fe400078010ff */
[-C--:B------:R-:W-:Y:S01]  /*36e0*/  LEA.HI.X.SX32 R101, R0, R205.reuse, 0x2, P2 ;  /* 0x000000cd00657211 */ /* 0x080fe200010f16ff */
[----:B------:R-:W-:Y:S03]  /*36f0*/  IMAD.IADD R0, R212, 0x1, R237 ;  /* 0x00000001d4007824 */ /* 0x000fe600078e02ed */
[-C--:B----4-:R-:W-:Y:S01]  /*3700*/  LEA.HI.X.SX32 R7, R251, R205.reuse, 0x2, P0 ;  /* 0x000000cdfb077211 */ /* 0x090fe200000f16ff */
[----:B------:R1:W-:Y:S01]  /*3710*/  RED.E.ADD.F32.FTZ.RN.STRONG.GPU [R100.64], R9 ;  /* 0x000000096400798e */ /* 0x0003e2000c10e790 */
[CC--:B--2---:R-:W-:Y:S03]  /*3720*/  LEA R8, P2, R228.reuse, R204.reuse, 0x2 ;  /* 0x000000cce4087211 */ /* 0x0c4fe600078410ff */
        /* <DEDUP_REMOVED lines=8> */
[CC--:B---3--:R-:W-:Y:S02]  /*37b0*/  LEA R6, P1, R237.reuse, R204.reuse, 0x2 ;  /* 0x000000cced067211 */ /* 0x0c8fe400078210ff */
[CC--:B------:R-:W-:Y:S01]  /*37c0*/  LEA R10, P0, R0.reuse, R204.reuse, 0x2 ;  /* 0x000000cc000a7211 */ /* 0x0c0fe200078010ff */
[----:B------:R1:W-:Y:S01]  /*37d0*/  RED.E.ADD.F32.FTZ.RN.STRONG.GPU [R4.64], R18 ;  /* 0x000000120400798e */ /* 0x0003e2000c10e790 */
[-C--:B------:R-:W-:Y:S02]  /*37e0*/  LEA.HI.X.SX32 R7, R237, R205.reuse, 0x2, P1 ;  /* 0x000000cded077211 */ /* 0x080fe400008f16ff */
[-C--:B------:R-:W-:Y:S01]  /*37f0*/  LEA.HI.X.SX32 R11, R0, R205.reuse, 0x2, P0 ;  /* 0x000000cd000b7211 */ /* 0x080fe200000f16ff */
[----:B------:R-:W-:Y:S02]  /*3800*/  IMAD.IADD R0, R212, 0x1, R236 ;  /* 0x00000001d4007824 */ /* 0x000fe400078e02ec */
        /* <DEDUP_REMOVED lines=112> */
.L_x_131:
[----:B---34-:R-:W-:Y:S01]  /*3f10*/  BAR.SYNC.DEFER_BLOCKING 0x0 ;  /* 0x0000000000007b1d */ /* 0x018fe20000010000 */
[----:B------:R-:W-:Y:S01]  /*3f20*/  FMUL.FTZ R68, R68, c[0x0][0x2e0] ;  /* 0x0000b80044447a20 */ /* 0x000fe20000410000 */
[----:B------:R-:W-:Y:S01]  /*3f30*/  F2FP.BF16.PACK_AB R20, R21, R20 ;  /* 0x000000141514723e */ /* 0x000fe200000010ff */
[----:B--2---:R-:W-:Y:S01]  /*3f40*/  FMUL.FTZ R6, R69, c[0x0][0x2e0] ;  /* 0x0000b80045067a20 */ /* 0x004fe20000410000 */
[----:B------:R-:W-:Y:S01]  /*3f50*/  F2FP.BF16.PACK_AB R22, R23, R22 ;  /* 0x000000161716723e */ /* 0x000fe200000010ff */
[----:B------:R-:W-:Y:S01]  /*3f60*/  FMUL.FTZ R70, R70, c[0x0][0x2e0] ;  /* 0x0000b80046467a20 */ /* 0x000fe20000410000 */
[----:B------:R-:W2:Y:S01]  /*3f70*/  S2R R18, SR_CTAID.Y ;  /* 0x0000000000127919 */ /* 0x000ea20000002600 */
        /* <DEDUP_REMOVED lines=31> */
[----:B------:R-:W-:Y:S01]  /*4170*/  STS [R239+0x400], R8 ;  /* 0x00040008ef007388 */ /* 0x000fe20000000800 */
[----:B------:R-:W-:Y:S01]  /*4180*/  FMUL.FTZ R15, R87, c[0x0][0x2e0] ;  /* 0x0000b800570f7a20 */ /* 0x000fe20000410000 */
[----:B------:R-:W-:Y:S01]  /*4190*/  F2FP.BF16.PACK_AB R16, R16, R84 ;  /* 0x000000541010723e */ /* 0x000fe200000010ff */
[----:B------:R-:W-:Y:S01]  /*41a0*/  FMUL.FTZ R96, R96, c[0x0][0x2e0] ;  /* 0x0000b80060607a20 */ /* 0x000fe20000410000 */
[----:B------:R4:W-:Y:S01]  /*41b0*/  STS [R238+0x1000], R9 ;  /* 0x00100009ee007388 */ /* 0x0009e20000000800 */
        /* <DEDUP_REMOVED lines=22> */
[C---:B------:R-:W-:Y:S01]  /*4320*/  IMAD R4, R248.reuse, c[0x0][0x3a0], RZ ;  /* 0x0000e800f8047a24 */ /* 0x040fe200078e02ff */
[----:B------:R-:W-:Y:S01]  /*4330*/  STS [R239+0x2000], R96 ;  /* 0x00200060ef007388 */ /* 0x000fe20000000800 */
[----:B------:R-:W-:Y:S01]  /*4340*/  F2FP.BF16.PACK_AB R28, R29, R28 ;  /* 0x0000001c1d1c723e */ /* 0x000fe200000010ff */
[----:B------:R-:W-:Y:S01]  /*4350*/  IMAD R10, R248, c[0x0][0x3a8], RZ ;  /* 0x0000ea00f80a7a24 */ /* 0x000fe200078e02ff */
[----:B------:R-:W-:Y:S01]  /*4360*/  F2FP.BF16.PACK_AB R94, R95, R94 ;  /* 0x0000005e5f5e723e */ /* 0x000fe200000010ff */
[----:B------:R-:W-:Y:S01]  /*4370*/  STS [R239+0x2400], R98 ;  /* 0x00240062ef007388 */ /* 0x000fe20000000800 */
[----:B------:R-:W-:Y:S01]  /*4380*/  F2FP.BF16.PACK_AB R30, R31, R30 ;  /* 0x0000001e1f1e723e */ /* 0x000fe200000010ff */
[C---:B------:R-:W-:Y:S01]  /*4390*/  IMAD R11, R244.reuse, c[0x0][0x3a4], R4 ;  /* 0x0000e900f40b7a24 */ /* 0x040fe200078e0204 */
[----:B------:R-:W-:Y:S01]  /*43a0*/  F2FP.BF16.PACK_AB R36, R37, R36 ;  /* 0x000000242524723e */ /* 0x000fe200000010ff */
[----:B------:R-:W-:Y:S01]  /*43b0*/  STS [R238+0x3000], R89 ;  /* 0x00300059ee007388 */ /* 0x000fe20000000800 */
[----:B------:R-:W-:Y:S01]  /*43c0*/  F2FP.BF16.PACK_AB R38, R39, R38 ;  /* 0x000000262726723e */ /* 0x000fe200000010ff */
[----:B------:R-:W-:Y:S01]  /*43d0*/  IMAD R10, R244, c[0x0][0x3ac], R10 ;  /* 0x0000eb00f40a7a24 */ /* 0x000fe200078e020a */
[----:B------:R-:W-:Y:S01]  /*43e0*/  F2FP.BF16.PACK_AB R48, R49, R48 ;  /* 0x000000303130723e */ /* 0x000fe200000010ff */
[----:B------:R-:W-:Y:S01]  /*43f0*/  STS [R238+0x3400], R90 ;  /* 0x0034005aee007388 */ /* 0x000fe20000000800 */
[----:B------:R-:W-:-:S02]  /*4400*/  F2FP.BF16.PACK_AB R50, R51, R50 ;  /* 0x000000323332723e */ /* 0x000fc400000010ff */
[----:B------:R-:W-:Y:S01]  /*4410*/  F2FP.BF16.PACK_AB R40, R41, R40 ;  /* 0x000000282928723e */ /* 0x000fe200000010ff */
[----:B------:R-:W-:Y:S01]  /*4420*/  STS [R239+0x3000], R92 ;  /* 0x0030005cef007388 */ /* 0x000fe20000000800 */
[----:B------:R-:W-:Y:S02]  /*4430*/  F2FP.BF16.PACK_AB R42, R43, R42 ;  /* 0x0000002a2b2a723e */ /* 0x000fe400000010ff */
[----:B------:R-:W-:Y:S01]  /*4440*/  F2FP.BF16.PACK_AB R44, R45, R44 ;  /* 0x0000002c2d2c723e */ /* 0x000fe200000010ff */
[----:B------:R-:W-:Y:S01]  /*4450*/  STS [R239+0x3400], R94 ;  /* 0x0034005eef007388 */ /* 0x000fe20000000800 */
[----:B------:R-:W-:Y:S02]  /*4460*/  F2FP.BF16.PACK_AB R46, R47, R46 ;  /* 0x0000002e2f2e723e */ /* 0x000fe400000010ff */
[----:B------:R-:W-:Y:S01]  /*4470*/  MOV R2, R246 ;  /* 0x000000f600027202 */ /* 0x000fe20000000f00 */
[----:B------:R-:W1:Y:S01]  /*4480*/  S2R R17, SR_CTAID.Z ;  /* 0x0000000000117919 */ /* 0x000e620000002700 */
[----:B------:R-:W-:-:S02]  /*4490*/  MOV R3, R247 ;  /* 0x000000f700037202 */ /* 0x000fc40000000f00 */
[----:B--2---:R-:W-:Y:S01]  /*44a0*/  SHF.R.S32.HI R0, RZ, 0x1f, R18 ;  /* 0x0000001fff007819 */ /* 0x004fe20000011412 */
[----:B------:R-:W-:Y:S01]  /*44b0*/  STS [R238+0x4000], R20 ;  /* 0x00400014ee007388 */ /* 0x000fe20000000800 */
[----:B------:R-:W-:Y:S01]  /*44c0*/  SHF.R.S32.HI R52, RZ, 0x1f, R245 ;  /* 0x0000001fff347819 */ /* 0x000fe200000114f5 */
[C-C-:B------:R-:W-:Y:S02]  /*44d0*/  IMAD.WIDE.U32 R4, R244.reuse, c[0x0][0x3a0], R2.reuse ;  /* 0x0000e800f4047a25 */ /* 0x140fe400078e0002 */
[----:B------:R-:W-:Y:S02]  /*44e0*/  STS [R238+0x4400], R22 ;  /* 0x00440016ee007388 */ /* 0x000fe40000000800 */
[----:B------:R-:W-:Y:S01]  /*44f0*/  IMAD.WIDE.U32 R2, R244, c[0x0][0x3a8], R2 ;  /* 0x0000ea00f4027a25 */ /* 0x000fe200078e0002 */
[----:B------:R-:W-:Y:S01]  /*4500*/  IADD3 R5, R5, R11, RZ ;  /* 0x0000000b05057210 */ /* 0x000fe20007ffe0ff */
[----:B------:R-:W-:Y:S02]  /*4510*/  STS [R239+0x4000], R32 ;  /* 0x00400020ef007388 */ /* 0x000fe40000000800 */
[C---:B---3--:R-:W-:Y:S01]  /*4520*/  IMAD R7, R0.reuse, c[0x0][0x388], RZ ;  /* 0x0000e20000077a24 */ /* 0x048fe200078e02ff */
[----:B------:R-:W-:Y:S01]  /*4530*/  IADD3 R3, R3, R10, RZ ;  /* 0x0000000a03037210 */ /* 0x000fe20007ffe0ff */
[----:B------:R-:W-:Y:S01]  /*4540*/  STS [R239+0x4400], R34 ;  /* 0x00440022ef007388 */ /* 0x000fe20000000800 */
[----:B------:R-:W-:-:S02]  /*4550*/  IMAD R6, R0, c[0x0][0x390], RZ ;  /* 0x0000e40000067a24 */ /* 0x000fc400078e02ff */
[C---:B------:R-:W-:Y:S01]  /*4560*/  IMAD R0, R18.reuse, c[0x0][0x38c], R7 ;  /* 0x0000e30012007a24 */ /* 0x040fe200078e0207 */
[----:B------:R-:W-:Y:S01]  /*4570*/  STS [R238+0x5000], R24 ;  /* 0x00500018ee007388 */ /* 0x000fe20000000800 */
[----:B------:R-:W-:-:S03]  /*4580*/  IMAD.WIDE.U32 R4, R18, c[0x0][0x388], R4 ;  /* 0x0000e20012047a25 */ /* 0x000fc600078e0004 */
[----:B------:R-:W-:Y:S01]  /*4590*/  STS [R238+0x5400], R26 ;  /* 0x0054001aee007388 */ /* 0x000fe20000000800 */
[C---:B------:R-:W-:Y:S01]  /*45a0*/  IMAD R6, R18.reuse, c[0x0][0x394], R6 ;  /* 0x0000e50012067a24 */ /* 0x040fe200078e0206 */
[----:B------:R-:W-:Y:S01]  /*45b0*/  IADD3 R5, R5, R0, RZ ;  /* 0x0000000005057210 */ /* 0x000fe20007ffe0ff */
[----:B------:R-:W-:Y:S01]  /*45c0*/  IMAD.WIDE.U32 R2, R18, c[0x0][0x390], R2 ;  /* 0x0000e40012027a25 */ /* 0x000fe200078e0002 */
[----:B------:R-:W-:Y:S01]  /*45d0*/  STS [R239+0x5000], R28 ;  /* 0x0050001cef007388 */ /* 0x000fe20000000800 */
[----:B-1----:R-:W-:Y:S02]  /*45e0*/  SHF.R.S32.HI R0, RZ, 0x1f, R17 ;  /* 0x0000001fff007819 */ /* 0x002fe40000011411 */
[----:B------:R-:W-:Y:S01]  /*45f0*/  IMAD.WIDE.U32 R4, R17, c[0x0][0x3b8], R4 ;  /* 0x0000ee0011047a25 */ /* 0x000fe200078e0004 */
[----:B------:R-:W-:Y:S01]  /*4600*/  STS [R239+0x5400], R30 ;  /* 0x0054001eef007388 */ /* 0x000fe20000000800 */
[----:B------:R-:W-:Y:S02]  /*4610*/  IADD3 R3, R3, R6, RZ ;  /* 0x0000000603037210 */ /* 0x000fe40007ffe0ff */
[C---:B------:R-:W-:Y:S01]  /*4620*/  IMAD R7, R0.reuse, c[0x0][0x3b8], RZ ;  /* 0x0000ee0000077a24 */ /* 0x040fe200078e02ff */
[----:B------:R-:W-:Y:S01]  /*4630*/  STS [R238+0x6000], R36 ;  /* 0x00600024ee007388 */ /* 0x000fe20000000800 */
[----:B------:R-:W-:-:S02]  /*4640*/  IMAD R6, R0, c[0x0][0x3c0], RZ ;  /* 0x0000f00000067a24 */ /* 0x000fc400078e02ff */
[C---:B------:R-:W-:Y:S01]  /*4650*/  IMAD R0, R17.reuse, c[0x0][0x3bc], R7 ;  /* 0x0000ef0011007a24 */ /* 0x040fe200078e0207 */
[----:B------:R-:W-:Y:S01]  /*4660*/  STS [R238+0x6400], R38 ;  /* 0x00640026ee007388 */ /* 0x000fe20000000800 */
[C---:B------:R-:W-:Y:S02]  /*4670*/  IMAD R6, R17.reuse, c[0x0][0x3c4], R6 ;  /* 0x0000f10011067a24 */ /* 0x040fe400078e0206 */
[----:B------:R-:W-:Y:S01]  /*4680*/  IMAD.WIDE.U32 R2, R17, c[0x0][0x3c0], R2 ;  /* 0x0000f00011027a25 */ /* 0x000fe200078e0002 */
[----:B------:R-:W-:Y:S01]  /*4690*/  STS [R239+0x6000], R48 ;  /* 0x00600030ef007388 */ /* 0x000fe20000000800 */
[----:B------:R-:W-:Y:S02]  /*46a0*/  IADD3 R5, R5, R0, RZ ;  /* 0x0000000005057210 */ /* 0x000fe40007ffe0ff */
[C---:B------:R-:W-:Y:S01]  /*46b0*/  IMAD R0, R52.reuse, c[0x0][0x3a8], RZ ;  /* 0x0000ea0034007a24 */ /* 0x040fe200078e02ff */
[----:B------:R-:W-:Y:S01]  /*46c0*/  STS [R239+0x6400], R50 ;  /* 0x00640032ef007388 */ /* 0x000fe20000000800 */
[----:B------:R-:W-:Y:S01]  /*46d0*/  IADD3 R3, R3, R6, RZ ;  /* 0x0000000603037210 */ /* 0x000fe20007ffe0ff */
[----:B------:R-:W-:-:S02]  /*46e0*/  IMAD R10, R52, c[0x0][0x3a0], RZ ;  /* 0x0000e800340a7a24 */ /* 0x000fc400078e02ff */
[----:B------:R-:W-:Y:S01]  /*46f0*/  STS [R238+0x7000], R40 ;  /* 0x00700028ee007388 */ /* 0x000fe20000000800 */
[C---:B------:R-:W-:Y:S02]  /*4700*/  IMAD R0, R245.reuse, c[0x0][0x3ac], R0 ;  /* 0x0000eb00f5007a24 */ /* 0x040fe400078e0200 */
[C---:B------:R-:W-:Y:S01]  /*4710*/  IMAD.WIDE.U32 R6, R245.reuse, c[0x0][0x3a8], R2 ;  /* 0x0000ea00f5067a25 */ /* 0x040fe200078e0002 */
[----:B------:R-:W-:Y:S03]  /*4720*/  STS [R238+0x7400], R42 ;  /* 0x0074002aee007388 */ /* 0x000fe60000000800 */
[C---:B------:R-:W-:Y:S01]  /*4730*/  IMAD R10, R245.reuse, c[0x0][0x3a4], R10 ;  /* 0x0000e900f50a7a24 */ /* 0x040fe200078e020a */
[----:B------:R-:W-:Y:S01]  /*4740*/  STS [R239+0x7000], R44 ;  /* 0x0070002cef007388 */ /* 0x000fe20000000800 */
[----:B----4-:R-:W-:Y:S01]  /*4750*/  IMAD.WIDE.U32 R8, R245, c[0x0][0x3a0], R4 ;  /* 0x0000e800f5087a25 */ /* 0x010fe200078e0004 */
[----:B------:R-:W-:-:S02]  /*4760*/  IADD3 R0, R7, R0, RZ ;  /* 0x0000000007007210 */ /* 0x000fc40007ffe0ff */
[----:B------:R-:W-:Y:S04]  /*4770*/  STS [R239+0x7400], R46 ;  /* 0x0074002eef007388 */ /* 0x000fe80000000800 */
[----:B------:R-:W-:Y:S01]  /*4780*/  BAR.SYNC.DEFER_BLOCKING 0x0 ;  /* 0x0000000000007b1d */ /* 0x000fe20000010000 */
[----:B------:R-:W-:Y:S02]  /*4790*/  LEA R2, P0, R6, c[0x0][0x348], 0x1 ;  /* 0x0000d20006027a11 */ /* 0x000fe400078008ff */
[----:B------:R-:W-:Y:S02]  /*47a0*/  IADD3 R10, R9, R10, RZ ;  /* 0x0000000a090a7210 */ /* 0x000fe40007ffe0ff */
[----:B------:R-:W-:Y:S02]  /*47b0*/  LEA R4, P1, R8, c[0x0][0x340], 0x1 ;  /* 0x0000d00008047a11 */ /* 0x000fe400078208ff */
[----:B------:R-:W-:-:S02]  /*47c0*/  MOV R7, c[0x0][0x3a0] ;  /* 0x0000e80000077a02 */ /* 0x000fc40000000f00 */
[----:B------:R-:W-:Y:S02]  /*47d0*/  LEA.HI.X R3, R6, c[0x0][0x34c], R0, 0x1, P0 ;  /* 0x0000d30006037a11 */ /* 0x000fe400000f0c00 */
[----:B------:R-:W-:Y:S02]  /*47e0*/  MOV R0, c[0x0][0x3a8] ;  /* 0x0000ea0000007a02 */ /* 0x000fe40000000f00 */
[----:B------:R-:W-:Y:S02]  /*47f0*/  LEA.HI.X R5, R8, c[0x0][0x344], R10, 0x1, P1 ;  /* 0x0000d10008057a11 */ /* 0x000fe400008f0c0a */
[----:B------:R-:W-:Y:S02]  /*4800*/  MOV R9, c[0x0][0x3a4] ;  /* 0x0000e90000097a02 */ /* 0x000fe40000000f00 */
[----:B------:R-:W-:Y:S02]  /*4810*/  LEA R8, P1, R7, R4, 0x6 ;  /* 0x0000000407087211 */ /* 0x000fe400078230ff */
[----:B------:R-:W-:-:S02]  /*4820*/  MOV R10, c[0x0][0x3ac] ;  /* 0x0000eb00000a7a02 */ /* 0x000fc40000000f00 */
[C---:B------:R-:W-:Y:S02]  /*4830*/  LEA R6, P0, R0.reuse, R2, 0x6 ;  /* 0x0000000200067211 */ /* 0x040fe400078030ff */
[----:B------:R-:W-:Y:S01]  /*4840*/  LEA.HI.X R9, R7, R5, R9, 0x6, P1 ;  /* 0x0000000507097211 */ /* 0x000fe200008f3409 */
[----:B------:R-:W1:Y:S01]  /*4850*/  LDS.128 R40, [R211+0xc000] ;  /* 0x00c00000d3287984 */ /* 0x000e620000000c00 */
[----:B------:R-:W-:-:S03]  /*4860*/  LEA.HI.X R7, R0, R3, R10, 0x6, P0 ;  /* 0x0000000300077211 */ /* 0x000fc600000f340a */
[----:B------:R-:W2:Y:S04]  /*4870*/  LDS.128 R32, [R211+0xe000] ;  /* 0x00e00000d3207984 */ /* 0x000ea80000000c00 */
[----:B------:R-:W3:Y:S04]  /*4880*/  LDS.128 R36, [R211+0xd000] ;  /* 0x00d00000d3247984 */ /* 0x000ee80000000c00 */
[----:B------:R-:W4:Y:S04]  /*4890*/  LDS.128 R28, [R211+0xf000] ;  /* 0x00f00000d31c7984 */ /* 0x000f280000000c00 */
[----:B------:R-:W4:Y:S04]  /*48a0*/  LDS.128 R24, [R211+0x10000] ;  /* 0x01000000d3187984 */ /* 0x000f280000000c00 */
[----:B------:R-:W4:Y:S04]  /*48b0*/  LDS.128 R16, [R211+0x12000] ;  /* 0x01200000d3107984 */ /* 0x000f280000000c00 */
[----:B------:R-:W4:Y:S04]  /*48c0*/  LDS.128 R20, [R211+0x11000] ;  /* 0x01100000d3147984 */ /* 0x000f280000000c00 */
[----:B------:R-:W4:Y:S04]  /*48d0*/  LDS.128 R12, [R211+0x13000] ;  /* 0x01300000d30c7984 */ /* 0x000f280000000c00 */
[----:B-1----:R1:W-:Y:S04]  /*48e0*/  STG.E.128 [R4.64], R40 ;  /* 0x0000002804007986 */ /* 0x0023e8000c101d10 */
[----:B--2---:R1:W-:Y:S04]  /*48f0*/  STG.E.128 [R4.64+0x80], R32 ;  /* 0x0000802004007986 */ /* 0x0043e8000c101d10 */
[----:B---3--:R1:W-:Y:S04]  /*4900*/  STG.E.128 [R8.64], R36 ;  /* 0x0000002408007986 */ /* 0x0083e8000c101d10 */
[----:B----4-:R1:W-:Y:S04]  /*4910*/  STG.E.128 [R8.64+0x80], R28 ;  /* 0x0000801c08007986 */ /* 0x0103e8000c101d10 */
[----:B------:R1:W-:Y:S04]  /*4920*/  STG.E.128 [R2.64], R24 ;  /* 0x0000001802007986 */ /* 0x0003e8000c101d10 */
[----:B------:R1:W-:Y:S04]  /*4930*/  STG.E.128 [R2.64+0x80], R16 ;  /* 0x0000801002007986 */ /* 0x0003e8000c101d10 */
[----:B------:R1:W-:Y:S04]  /*4940*/  STG.E.128 [R6.64], R20 ;  /* 0x0000001406007986 */ /* 0x0003e8000c101d10 */
[----:B------:R1:W-:Y:S02]  /*4950*/  STG.E.128 [R6.64+0x80], R12 ;  /* 0x0000800c06007986 */ /* 0x0003e4000c101d10 */
.L_x_128:
        /* <DEDUP_REMOVED lines=9> */
.L_x_135:
[----:B------:R-:W-:Y:S05]  /*49f0*/  EXIT ;  /* 0x000000000000794d */ /* 0x000fea0003800000 */
.L_x_137:
        /* <DEDUP_REMOVED lines=16> */
.L_x_2049:


//--------------------- .text._ZN5flash44flash_bwd_dq_dk_dv_loop_seqk_parallel_kernelI23Flash_bwd_kernel_traitsILi128ELi64ELi64ELi8ELi4ELi2ELi2ELb1ELb0EN7cutlass10bfloat16_tE19Flash_kernel_traitsILi128ELi64ELi64ELi8ES3_EELb0ELb0ELb0ELb1ELb0ELb0ELb0EEEvNS_16Flash_bwd_paramsE --------------------------
	.section	.text._ZN5flash44flash_bwd_dq_dk_dv_loop_seqk_parallel_kernelI23Flash_bwd_kernel_traitsILi128ELi64ELi64ELi8ELi4ELi2ELi2ELb1ELb0EN7cutlass10bfloat16_tE19Flash_kernel_traitsILi128ELi64ELi64ELi8ES3_EELb0ELb0ELb0ELb1ELb0ELb0ELb0EEEvNS_16Flash_bwd_paramsE,"ax",@progbits
	.sectioninfo	@"SHI_REGISTERS=255"
	.align	128
        .global         _ZN5flash44flash_bwd_dq_dk_dv_loop_seqk_parallel_kernelI23Flash_bwd_kernel_traitsILi128ELi64ELi64ELi8ELi4ELi2ELi2ELb1ELb0EN7cutlass10bfloat16_tE19Flash_kernel_traitsILi128ELi64ELi64ELi8ES3_EELb0ELb0ELb0ELb1ELb0ELb0ELb0EEEvNS_16Flash_bwd_paramsE
        .type           _ZN5flash44flash_bwd_dq_dk_dv_loop_seqk_parallel_kernelI23Flash_bwd_kernel_traitsILi128ELi64ELi64ELi8ELi4ELi2ELi2ELb1ELb0EN7cutlass10bfloat16_tE19Flash_kernel_traitsILi128ELi64ELi64ELi8ES3_EELb0ELb0ELb0ELb1ELb0ELb0ELb0EEEvNS_16Flash_bwd_paramsE,@function
        .size           _ZN5flash44flash_bwd_dq_dk_dv_loop_seqk_parallel_kernelI23Flash_bwd_kernel_traitsILi128ELi64ELi64ELi8ELi4ELi2ELi2ELb1ELb0EN7cutlass10bfloat16_tE19Flash_kernel_traitsILi128ELi64ELi64ELi8ES3_EELb0ELb0ELb0ELb1ELb0ELb0ELb0EEEvNS_16Flash_bwd_paramsE,(.L_x_2050 - _ZN5flash44flash_bwd_dq_dk_dv_loop_seqk_parallel_kernelI23Flash_bwd_kernel_traitsILi128ELi64ELi64ELi8ELi4ELi2ELi2ELb1ELb0EN7cutlass10bfloat16_tE19Flash_kernel_traitsILi128ELi64ELi64ELi8ES3_EELb0ELb0ELb0ELb1ELb0ELb0ELb0EEEvNS_16Flash_bwd_paramsE)
        .other          _ZN5flash44flash_bwd_dq_dk_dv_loop_seqk_parallel_kernelI23Flash_bwd_kernel_traitsILi128ELi64ELi64ELi8ELi4ELi2ELi2ELb1ELb0EN7cutlass10bfloat16_tE19Flash_kernel_traitsILi128ELi64ELi64ELi8ES3_EELb0ELb0ELb0ELb1ELb0ELb0ELb0EEEvNS_16Flash_bwd_paramsE,@"STO_CUDA_ENTRY STV_DEFAULT"
_ZN5flash44flash_bwd_dq_dk_dv_loop_seqk_parallel_kernelI23Flash_bwd_kernel_traitsILi128ELi64ELi64ELi8ELi4ELi2ELi2ELb1ELb0EN7cutlass10bfloat16_tE19Flash_kernel_traitsILi128ELi64ELi64ELi8ES3_EELb0ELb0ELb0ELb1ELb0ELb0ELb0EEEvNS_16Flash_bwd_paramsE:
.text._ZN5flash44flash_bwd_dq_dk_dv_loop_seqk_parallel_kernelI23Flash_bwd_kernel_traitsILi128ELi64ELi64ELi8ELi4ELi2ELi2ELb1ELb0EN7cutlass10bfloat16_tE19Flash_kernel_traitsILi128ELi64ELi64ELi8ES3_EELb0ELb0ELb0ELb1ELb0ELb0ELb0EEEvNS_16Flash_bwd_paramsE:
        /* <DEDUP_REMOVED lines=11> */
[----:B------:R-:W-:Y:S01]  /*00b0*/  IMAD.MOV.U32 R185, RZ, RZ, 0x40 ;  /* 0x00000040ffb97424 */ /* 0x000fe200078e00ff */
[----:B------:R-:W-:Y:S01]  /*00c0*/  ULDC.64 UR6, c[0x0][0x118] ;  /* 0x0000460000067ab9 */ /* 0x000fe20000000a00 */
[----:B------:R-:W-:Y:S01]  /*00d0*/  IMAD.MOV.U32 R223, RZ, RZ, -0x10 ;  /* 0xfffffff0ffdf7424 */ /* 0x000fe200078e00ff */
[----:B------:R-:W2:Y:S01]  /*00e0*/  S2R R244, SR_CTAID.Z ;  /* 0x0000000000f47919 */ /* 0x000ea20000002700 */
        /* <DEDUP_REMOVED lines=38> */
[----:B------:R-:W-:Y:S02]  /*0350*/  SHF.R.S32.HI R8, RZ, 0x7, R8 ;  /* 0x00000007ff087819 */ /* 0x000fe40000011408 */
[C---:B------:R-:W-:Y:S02]  /*0360*/  LOP3.LUT R4, R0.reuse, 0x10, R3, 0xf8, !PT ;  /* 0x0000001000047812 */ /* 0x040fe400078ef803 */
[----:B------:R-:W-:Y:S01]  /*0370*/  LOP3.LUT R189, R0, 0x8, R16, 0xf8, !PT ;  /* 0x0000000800bd7812 */ /* 0x000fe200078ef810 */
[----:B------:R-:W-:Y:S01]  /*0380*/  IMAD R3, R8, 0x800, R186 ;  /* 0x0000080008037824 */ /* 0x000fe200078e02ba */
[----:B------:R-:W-:Y:S02]  /*0390*/  SHF.R.U32.HI R0, RZ, 0x3, R0 ;  /* 0x00000003ff007819 */ /* 0x000fe40000011600 */
[----:B------:R-:W-:Y:S02]  /*03a0*/  LOP3.LUT R4, R4, 0x8, R16, 0xf8, !PT ;  /* 0x0000000804047812 */ /* 0x000fe400078ef810 */
        /* <DEDUP_REMOVED lines=9> */
[----:B------:R-:W-:Y:S01]  /*0440*/  IMAD.SHL.U32 R189, R189, 0x2, RZ ;  /* 0x00000002bdbd7824 */ /* 0x000fe200078e00ff */
[----:B------:R-:W-:Y:S01]  /*0450*/  LOP3.LUT R2, R15, 0x7ffffffc, RZ, 0xc0, !PT ;  /* 0x7ffffffc0f027812 */ /* 0x000fe200078ec0ff */
[----:B------:R-:W-:Y:S01]  /*0460*/  IMAD.IADD R4, R12, 0x1, -R4 ;  /* 0x000000010c047824 */ /* 0x000fe200078e0a04 */
[----:B------:R-:W-:-:S02]  /*0470*/  SHF.R.S32.HI R0, RZ, 0x6, R0 ;  /* 0x00000006ff007819 */ /* 0x000fc40000011400 */
[----:B------:R-:W-:Y:S02]  /*0480*/  SHF.R.S32.HI R3, RZ, 0x1f, R14 ;  /* 0x0000001fff037819 */ /* 0x000fe4000001140e */
[----:B------:R-:W-:Y:S01]  /*0490*/  ISETP.NE.U32.AND P0, PT, R5, 0x1, PT ;  /* 0x000000010500780c */ /* 0x000fe20003f05070 */
[----:B------:R-:W-:Y:S01]  /*04a0*/  IMAD.IADD R5, R12, 0x1, -R2 ;  /* 0x000000010c057824 */ /* 0x000fe200078e0a02 */
[----:B------:R-:W-:Y:S01]  /*04b0*/  LEA.HI R3, R3, R18, RZ, 0x2 ;  /* 0x0000001203037211 */ /* 0x000fe200078f10ff */
[C---:B------:R-:W-:Y:S01]  /*04c0*/  IMAD R13, R0.reuse, 0x200, R9 ;  /* 0x00000200000d7824 */ /* 0x040fe200078e0209 */
[----:B------:R1:W-:Y:S01]  /*04d0*/  STL [R1+0x14], R4 ;  /* 0x0000140401007387 */ /* 0x0003e20000100800 */
[----:B------:R-:W-:Y:S01]  /*04e0*/  IMAD.SHL.U32 R2, R0, 0x8, RZ ;  /* 0x0000000800027824 */ /* 0x000fe200078e00ff */
[----:B------:R-:W-:Y:S01]  /*04f0*/  LOP3.LUT R3, R3, 0xfffffffc, RZ, 0xc0, !PT ;  /* 0xfffffffc03037812 */ /* 0x000fe200078ec0ff */
[C---:B------:R-:W-:Y:S01]  /*0500*/  IMAD.SHL.U32 R0, R7.reuse, 0x40, RZ ;  /* 0x0000004007007824 */ /* 0x040fe200078e00ff */
[----:B------:R-:W-:Y:S01]  /*0510*/  R2P PR, R7, 0x6 ;  /* 0x0000000607007804 */ /* 0x000fe20000000000 */
[----:B------:R-:W-:Y:S01]  /*0520*/  IMAD.SHL.U32 R12, R12, 0x2, RZ ;  /* 0x000000020c0c7824 */ /* 0x000fe200078e00ff */
[----:B------:R-:W-:Y:S01]  /*0530*/  LOP3.LUT R2, R2, 0x18, RZ, 0xc0, !PT ;  /* 0x0000001802027812 */ /* 0x000fe200078ec0ff */
[----:B------:R-:W-:Y:S01]  /*0540*/  IMAD.SHL.U32 R7, R5, 0x2, RZ ;  /* 0x0000000205077824 */ /* 0x000fe200078e00ff */
[----:B------:R-:W-:Y:S01]  /*0550*/  LOP3.LUT R0, R0, 0x1c0, RZ, 0xc0, !PT ;  /* 0x000001c000007812 */ /* 0x000fe200078ec0ff */
[----:B------:R-:W-:Y:S01]  /*0560*/  IMAD.IADD R203, R18, 0x1, -R3 ;  /* 0x0000000112cb7824 */ /* 0x000fe200078e0a03 */
[----:B------:R-:W-:Y:S01]  /*0570*/  STL [R1+0x18], R13 ;  /* 0x0000180d01007387 */ /* 0x000fe20000100800 */
[----:B------:R-:W-:Y:S01]  /*0580*/  IMAD.SHL.U32 R5, R10, 0x20, RZ ;  /* 0x000000200a057824 */ /* 0x000fe200078e00ff */
[----:B------:R-:W-:Y:S01]  /*0590*/  SHF.R.U32.HI R3, RZ, 0x3, R0 ;  /* 0x00000003ff037819 */ /* 0x000fe20000011600 */
[----:B------:R-:W-:Y:S01]  /*05a0*/  IMAD.SHL.U32 R208, R13, 0x2, RZ ;  /* 0x000000020dd07824 */ /* 0x000fe200078e00ff */
[----:B------:R-:W-:-:S02]  /*05b0*/  SEL R185, R185, 0xffffffc0, !P3 ;  /* 0xffffffc0b9b97807 */ /* 0x000fc40005800000 */
[----:B------:R-:W-:Y:S02]  /*05c0*/  LOP3.LUT R9, R3, R0, R2, 0x1e, !PT ;  /* 0x0000000003097212 */ /* 0x000fe400078e1e02 */
[----:B------:R-:W-:Y:S01]  /*05d0*/  SEL R223, R223, 0x10, !P0 ;  /* 0x00000010dfdf7807 */ /* 0x000fe20004000000 */
[----:B------:R-:W-:Y:S01]  /*05e0*/  IMAD.IADD R188, R189, 0x1, R185 ;  /* 0x00000001bdbc7824 */ /* 0x000fe200078e02b9 */
[----:B------:R-:W-:Y:S01]  /*05f0*/  IADD3 R229, R218, 0x40, RZ ;  /* 0x00000040dae57810 */ /* 0x000fe20007ffe0ff */
[----:B-1----:R-:W-:-:S05]  /*0600*/  IMAD.SHL.U32 R4, R8, 0x20, RZ ;  /* 0x0000002008047824 */ /* 0x002fca00078e00ff */
[----:B------:R-:W-:Y:S02]  /*0610*/  LOP3.LUT R8, R4, 0x6, R12, 0xf8, !PT ;  /* 0x0000000604087812 */ /* 0x000fe400078ef80c */
[----:B------:R-:W-:-:S03]  /*0620*/  LOP3.LUT R4, R0, 0x20, R4, 0xf8, !PT ;  /* 0x0000002000047812 */ /* 0x000fc600078ef804 */
[----:B------:R1:W-:Y:S01]  /*0630*/  STL [R1+0x1c], R8 ;  /* 0x00001c0801007387 */ /* 0x0003e20000100800 */
[----:B------:R-:W-:Y:S01]  /*0640*/  LOP3.LUT R0, R4, R3, RZ, 0x3c, !PT ;  /* 0x0000000304007212 */ /* 0x000fe200078e3cff */
[--C-:B------:R-:W-:Y:S02]  /*0650*/  IMAD R4, R203, 0x400, R7.reuse ;  /* 0x00000400cb047824 */ /* 0x100fe400078e0207 */
[----:B------:R3:W-:Y:S02]  /*0660*/  STL [R1+0x10], R17 ;  /* 0x0000101101007387 */ /* 0x0007e40000100800 */
[----:B------:R-:W-:Y:S02]  /*0670*/  IMAD.IADD R221, R4, 0x1, R0 ;  /* 0x0000000104dd7824 */ /* 0x000fe400078e0200 */
[----:B------:R-:W-:Y:S02]  /*0680*/  IMAD R4, R194, 0x400, R7 ;  /* 0x00000400c2047824 */ /* 0x000fe400078e0207 */
[----:B------:R-:W-:-:S02]  /*0690*/  IMAD.SHL.U32 R221, R221, 0x2, RZ ;  /* 0x00000002dddd7824 */ /* 0x000fc400078e00ff */
[----:B------:R-:W-:Y:S02]  /*06a0*/  IMAD.IADD R4, R4, 0x1, R9 ;  /* 0x0000000104047824 */ /* 0x000fe400078e0209 */
[C---:B------:R-:W-:Y:S01]  /*06b0*/  IMAD.IADD R224, R221.reuse, 0x1, R223 ;  /* 0x00000001dde07824 */ /* 0x040fe200078e02df */
[C---:B------:R-:W-:Y:S02]  /*06c0*/  IADD3 R222, R221.reuse, 0x20, RZ ;  /* 0x00000020ddde7810 */ /* 0x040fe40007ffe0ff */
[----:B------:R-:W-:-:S05]  /*06d0*/  @P1 IADD3 R222, R221, -0x20, RZ ;  /* 0xffffffe0ddde1810 */ /* 0x000fca0007ffe0ff */
[----:B------:R-:W-:Y:S01]  /*06e0*/  IMAD.IADD R223, R223, 0x1, R222 ;  /* 0x00000001dfdf7824 */ /* 0x000fe200078e02de */
[----:B-1----:R-:W-:Y:S01]  /*06f0*/  LOP3.LUT R8, R2, 0x20, R5, 0xf8, !PT ;  /* 0x0000002002087812 */ /* 0x002fe200078ef805 */
[----:B------:R-:W-:Y:S01]  /*0700*/  IMAD.SHL.U32 R5, R11, 0x40, RZ ;  /* 0x000000400b057824 */ /* 0x000fe200078e00ff */
[----:B------:R-:W-:Y:S01]  /*0710*/  LOP3.LUT R2, R6, 0x1c0, RZ, 0xc0, !PT ;  /* 0x000001c006027812 */ /* 0x000fe200078ec0ff */
[----:B------:R-:W-:-:S03]  /*0720*/  IMAD.SHL.U32 R6, R10, 0x8, RZ ;  /* 0x000000080a067824 */ /* 0x000fc600078e00ff */
[----:B------:R-:W-:Y:S02]  /*0730*/  SHF.R.U32.HI R3, RZ, 0x3, R2 ;  /* 0x00000003ff037819 */ /* 0x000fe40000011602 */
[----:B------:R-:W-:Y:S02]  /*0740*/  LOP3.LUT R6, R2, 0x8, R6, 0xf8, !PT ;  /* 0x0000000802067812 */ /* 0x000fe400078ef806 */
[----:B------:R-:W-:Y:S02]  /*0750*/  LOP3.LUT R0, R5, 0xfffffe00, RZ, 0xc0, !PT ;  /* 0xfffffe0005007812 */ /* 0x000fe400078ec0ff */
[----:B------:R-:W-:Y:S02]  /*0760*/  LOP3.LUT R2, R3, R8, R2, 0x1e, !PT ;  /* 0x0000000803027212 */ /* 0x000fe400078e1e02 */
[----:B------:R-:W-:Y:S01]  /*0770*/  LOP3.LUT R3, R6, R3, RZ, 0x3c, !PT ;  /* 0x0000000306037212 */ /* 0x000fe200078e3cff */
[--C-:B------:R-:W-:Y:S01]  /*0780*/  IMAD R203, R203, 0x400, R0.reuse ;  /* 0x00000400cbcb7824 */ /* 0x100fe200078e0200 */
[----:B------:R-:W-:Y:S01]  /*0790*/  LOP3.LUT R202, R2, R0, RZ, 0xfc, !PT ;  /* 0x0000000002ca7212 */ /* 0x000fe200078efcff */
[----:B------:R-:W-:Y:S01]  /*07a0*/  IMAD R194, R194, 0x400, R0 ;  /* 0x00000400c2c27824 */ /* 0x000fe200078e0200 */
[----:B------:R-:W-:Y:S01]  /*07b0*/  LEA R2, R4, 0xc000, 0x1 ;  /* 0x0000c00004027811 */ /* 0x000fe200078e08ff */
[----:B------:R-:W-:-:S02]  /*07c0*/  IMAD.MOV.U32 R0, RZ, RZ, 0x20 ;  /* 0x00000020ff007424 */ /* 0x000fc400078e00ff */
[----:B------:R-:W-:Y:S02]  /*07d0*/  IMAD.IADD R194, R3, 0x1, R194 ;  /* 0x0000000103c27824 */ /* 0x000fe400078e02c2 */
[----:B------:R3:W-:Y:S01]  /*07e0*/  STL [R1+0x4], R2 ;  /* 0x0000040201007387 */ /* 0x0007e20000100800 */
[----:B------:R-:W-:Y:S01]  /*07f0*/  SEL R0, R0, 0xffffffe0, !P4 ;  /* 0xffffffe000007807 */ /* 0x000fe20006000000 */
[----:B------:R-:W-:Y:S01]  /*0800*/  IMAD.IADD R203, R203, 0x1, R3 ;  /* 0x00000001cbcb7824 */ /* 0x000fe200078e0203 */
[----:B------:R-:W-:Y:S02]  /*0810*/  LEA R194, R194, 0x10000, 0x1 ;  /* 0x00010000c2c27811 */ /* 0x000fe400078e08ff */
[--C-:B------:R-:W-:Y:S01]  /*0820*/  IADD3 R191, R185, R189, R0.reuse ;  /* 0x000000bdb9bf7210 */ /* 0x100fe20007ffe000 */
[----:B------:R-:W-:Y:S01]  /*0830*/  IMAD.IADD R190, R189, 0x1, R0 ;  /* 0x00000001bdbe7824 */ /* 0x000fe200078e0200 */
[----:B------:R-:W-:Y:S01]  /*0840*/  IADD3 R0, R2, 0x40, RZ ;  /* 0x0000004002007810 */ /* 0x000fe20007ffe0ff */
[----:B------:R-:W-:Y:S01]  /*0850*/  IMAD R185, R186, 0x2, R185 ;  /* 0x00000002bab97824 */ /* 0x000fe200078e02b9 */
[----:B------:R-:W-:Y:S01]  /*0860*/  @P2 IADD3 R0, R2, -0x40, RZ ;  /* 0xffffffc002002810 */ /* 0x000fe20007ffe0ff */
[----:B------:R-:W-:-:S04]  /*0870*/  IMAD.SHL.U32 R186, R186, 0x2, RZ ;  /* 0x00000002baba7824 */ /* 0x000fc800078e00ff */
[----:B--2---:R3:W-:Y:S03]  /*0880*/  STL [R1+0x8], R0 ;  /* 0x0000080001007387 */ /* 0x0047e60000100800 */
.L_x_184:
[----:B-1----:R-:W1:Y:S01]  /*0890*/  S2R R37, SR_CTAID.Y ;  /* 0x0000000000257919 */ /* 0x002e620000002600 */
[----:B--23--:R-:W2:Y:S01]  /*08a0*/  LDC.U8 R0, c[0x0][0x312] ;  /* 0x0000c480ff007b82 */ /* 0x00cea20000000000 */
        /* <DEDUP_REMOVED lines=22> */
[----:B------:R-:W3:Y:S01]  /*0a10*/  @!P5 LDG.E R12, [R2.64] ;  /* 0x00000006020cd981 */ /* 0x000ee2000c1e1900 */
[----:B------:R-:W-:-:S04]  /*0a20*/  ISETP.NE.U32.AND P0, PT, RZ, c[0x0][0x248], PT ;  /* 0x00009200ff007a0c */ /* 0x000fc80003f05070 */
[----:B------:R-:W-:Y:S01]  /*0a30*/  ISETP.NE.AND.EX P0, PT, RZ, c[0x0][0x24c], PT, P0 ;  /* 0x00009300ff007a0c */ /* 0x000fe20003f05300 */
[----:B-1----:R-:W-:Y:S02]  /*0a40*/  IMAD.MOV.U32 R4, RZ, RZ, c[0x0][0x218] ;  /* 0x00008600ff047624 */ /* 0x002fe400078e00ff */
[----:B--2---:R-:W-:Y:S02]  /*0a50*/  @P1 IMAD.IADD R25, R6, 0x1, -R0 ;  /* 0x0000000106191824 */ /* 0x004fe400078e0a00 */
[----:B------:R-:W-:Y:S01]  /*0a60*/  @!P1 IMAD.MOV.U32 R25, RZ, RZ, c[0x0][0x214] ;  /* 0x00008500ff199624 */ /* 0x000fe200078e00ff */
[----:B---3--:R1:W-:Y:S07]  /*0a70*/  STL [R1+0xc], R12 ;  /* 0x00000c0c01007387 */ /* 0x0083ee0000100800 */
[----:B------:R-:W-:Y:S05]  /*0a80*/  @!P0 BRA `(.L_x_138) ;  /* 0x0000003000008947 */ /* 0x000fea0003800000 */
[----:B------:R-:W2:Y:S02]  /*0a90*/  @P4 LDG.E R4, [R2.64+0x4] ;  /* 0x0000040602044981 */ /* 0x000ea4000c1e1900 */
[----:B--2---:R-:W-:-:S06]  /*0aa0*/  @P4 IADD3 R4, R4, -R12, RZ ;  /* 0x8000000c04044210 */ /* 0x004fcc0007ffe0ff */
[----:B------:R2:W5:Y:S02]  /*0ab0*/  @!P4 LDG.E R4, [R2.64] ;  /* 0x000000060204c981 */ /* 0x000564000c1e1900 */
.L_x_138:
[----:B------:R-:W-:Y:S01]  /*0ac0*/  ISETP.NE.U32.AND P2, PT, RZ, c[0x0][0x258], PT ;  /* 0x00009600ff007a0c */ /* 0x000fe20003f45070 */
[----:B------:R-:W3:Y:S03]  /*0ad0*/  LDL R36, [R1+0x10] ;  /* 0x0000100001247983 */ /* 0x000ee60000100800 */
[----:B------:R-:W-:-:S13]  /*0ae0*/  ISETP.NE.AND.EX P2, PT, RZ, c[0x0][0x25c], PT, P2 ;  /* 0x00009700ff007a0c */ /* 0x000fda0003f45320 */
[----:B--2---:R-:W-:-:S04]  /*0af0*/  @P2 IADD3 R2, P0, R8, c[0x0][0x258], RZ ;  /* 0x0000960008022a10 */ /* 0x004fc80007f1e0ff */
[----:B------:R-:W-:-:S06]  /*0b00*/  @P2 IADD3.X R3, R7, c[0x0][0x25c], RZ, P0, !PT ;  /* 0x0000970007032a10 */ /* 0x000fcc00007fe4ff */
[----:B------:R-:W2:Y:S01]  /*0b10*/  @P2 LDG.E R3, [R2.64] ;  /* 0x0000000602032981 */ /* 0x000ea2000c1e1900 */
[----:B------:R-:W-:-:S04]  /*0b20*/  @!P2 ISETP.NE.U32.AND P0, PT, RZ, c[0x0][0x268], PT ;  /* 0x00009a00ff00aa0c */ /* 0x000fc80003f05070 */
[----:B------:R-:W-:-:S04]  /*0b30*/  @!P2 ISETP.NE.AND.EX P0, PT, RZ, c[0x0][0x26c], PT, P0 ;  /* 0x00009b00ff00aa0c */ /* 0x000fc80003f05300 */
[----:B------:R-:W-:Y:S01]  /*0b40*/  @!P2 SEL R2, RZ, c[0x0][0x21c], !P0 ;  /* 0x00008700ff02aa07 */ /* 0x000fe20004000000 */
[----:B---3--:R-:W-:Y:S02]  /*0b50*/  IMAD.SHL.U32 R22, R36, 0x40, RZ ;  /* 0x0000004024167824 */ /* 0x008fe400078e00ff */
[--C-:B--2--5:R-:W-:Y:S01]  /*0b60*/  @P2 IMAD.IADD R209, R3, 0x1, -R243.reuse ;  /* 0x0000000103d12824 */ /* 0x124fe200078e0af3 */
        /* <DEDUP_REMOVED lines=34> */
.L_x_140:
        /* <DEDUP_REMOVED lines=15> */
.L_x_141:
[----:B------:R-:W-:Y:S01]  /*0e80*/  IABS R14, c[0x0][0x1c8] ;  /* 0x00007200000e7a13 */ /* 0x000fe20000000000 */
[----:B------:R-:W2:Y:S01]  /*0e90*/  LDC.U8 R15, c[0x0][0x328] ;  /* 0x0000ca00ff0f7b82 */ /* 0x000ea20000000000 */
[----:B------:R-:W-:Y:S01]  /*0ea0*/  IABS R7, R244 ;  /* 0x000000f400077213 */ /* 0x000fe20000000000 */
[C---:B------:R-:W-:Y:S01]  /*0eb0*/  @P0 IMAD.WIDE.U32 R4, R0.reuse, c[0x0][0x370], RZ ;  /* 0x0000dc0000040a25 */ /* 0x040fe200078e00ff */
[----:B------:R-:W3:Y:S01]  /*0ec0*/  I2F.RP R2, R14 ;  /* 0x0000000e00027306 */ /* 0x000ee20000209400 */
[----:B-1----:R-:W-:Y:S01]  /*0ed0*/  MOV R12, c[0x0][0x224] ;  /* 0x00008900000c7a02 */ /* 0x002fe20000000f00 */
[----:B------:R-:W1:Y:S01]  /*0ee0*/  S2R R16, SR_CTAID.X ;  /* 0x0000000000107919 */ /* 0x000e620000002500 */
[----:B------:R-:W-:Y:S01]  /*0ef0*/  MOV R8, R7 ;  /* 0x0000000700087202 */ /* 0x000fe20000000f00 */
[----:B------:R-:W-:Y:S01]  /*0f00*/  @P0 IMAD R11, R0, c[0x0][0x374], R5 ;  /* 0x0000dd00000b0a24 */ /* 0x000fe200078e0205 */
[----:B------:R-:W-:Y:S01]  /*0f10*/  LOP3.LUT R7, R244, c[0x0][0x1c8], RZ, 0x3c, !PT ;  /* 0x00007200f4077a12 */ /* 0x000fe200078e3cff */
[----:B------:R-:W-:Y:S01]  /*0f20*/  @P0 IMAD.MOV.U32 R10, RZ, RZ, R4 ;  /* 0x000000ffff0a0224 */ /* 0x000fe200078e0004 */
[----:B------:R-:W-:Y:S01]  /*0f30*/  SHF.R.S32.HI R12, RZ, 0x1f, R12 ;  /* 0x0000001fff0c7819 */ /* 0x000fe2000001140c */
[----:B------:R-:W-:Y:S01]  /*0f40*/  @!P0 IMAD.WIDE.U32 R4, R37, c[0x0][0x368], RZ ;  /* 0x0000da0025048a25 */ /* 0x000fe200078e00ff */
[----:B------:R-:W-:Y:S01]  /*0f50*/  ISETP.GE.AND P3, PT, R7, RZ, PT ;  /* 0x000000ff0700720c */ /* 0x000fe20003f66270 */
[----:B------:R-:W4:Y:S01]  /*0f60*/  LDC.U8 R21, c[0x0][0x3d0] ;  /* 0x0000f400ff157b82 */ /* 0x000f220000000000 */
[----:B------:R-:W-:Y:S01]  /*0f70*/  MOV R32, c[0x0][0x22c] ;  /* 0x00008b0000207a02 */ /* 0x000fe20000000f00 */
[----:B------:R-:W-:Y:S01]  /*0f80*/  IMAD R7, R12, R37, RZ ;  /* 0x000000250c077224 */ /* 0x000fe200078e02ff */
[----:B------:R-:W-:Y:S01]  /*0f90*/  @!P0 MOV R10, R4 ;  /* 0x00000004000a8202 */ /* 0x000fe20000000f00 */
[----:B------:R-:W-:Y:S01]  /*0fa0*/  IMAD.WIDE.U32 R12, R37, c[0x0][0x224], RZ ;  /* 0x00008900250c7a25 */ /* 0x000fe200078e00ff */
[----:B------:R-:W-:Y:S01]  /*0fb0*/  SHF.R.S32.HI R27, RZ, 0x1f, R22 ;  /* 0x0000001fff1b7819 */ /* 0x000fe20000011416 */
[----:B---3--:R-:W3:Y:S01]  /*0fc0*/  MUFU.RCP R2, R2 ;  /* 0x0000000200027308 */ /* 0x008ee20000001000 */
[----:B------:R-:W-:Y:S01]  /*0fd0*/  SHF.R.S32.HI R245, RZ, 0x1f, R244 ;  /* 0x0000001ffff57819 */ /* 0x000fe200000114f4 */
[----:B------:R-:W-:Y:S01]  /*0fe0*/  IMAD.WIDE R18, R32, c[0x0][0x1c0], RZ ;  /* 0x0000700020127a25 */ /* 0x000fe200078e02ff */
[----:B--2---:R-:W-:-:S03]  /*0ff0*/  ISETP.NE.AND P2, PT, R15, RZ, PT ;  /* 0x000000ff0f00720c */ /* 0x004fc60003f45270 */
[----:B-1----:R-:W-:Y:S01]  /*1000*/  IMAD.WIDE.U32 R34, R16, c[0x0][0x3d8], RZ ;  /* 0x0000f60010227a25 */ /* 0x002fe200078e00ff */
[----:B---3--:R-:W-:-:S04]  /*1010*/  IADD3 R2, R2, 0xffffffe, RZ ;  /* 0x0ffffffe02027810 */ /* 0x008fc80007ffe0ff */
[----:B------:R-:W1:Y:S02]  /*1020*/  F2I.FTZ.U32.TRUNC.NTZ R3, R2 ;  /* 0x0000000200037305 */ /* 0x000e64000021f000 */
[----:B-1----:R-:W-:-:S05]  /*1030*/  IADD3 R2, RZ, -R3, RZ ;  /* 0x80000003ff027210 */ /* 0x002fca0007ffe0ff */
[----:B------:R-:W-:Y:S02]  /*1040*/  IMAD R6, R2, R14, RZ ;  /* 0x0000000e02067224 */ /* 0x000fe400078e02ff */
[----:B------:R-:W-:-:S04]  /*1050*/  IMAD.MOV.U32 R2, RZ, RZ, RZ ;  /* 0x000000ffff027224 */ /* 0x000fc800078e00ff */
[----:B------:R-:W-:-:S04]  /*1060*/  IMAD.HI.U32 R2, R3, R6, R2 ;  /* 0x0000000603027227 */ /* 0x000fc800078e0002 */
[----:B------:R-:W-:Y:S02]  /*1070*/  @!P0 IMAD R6, R33, c[0x0][0x368], RZ ;  /* 0x0000da0021068a24 */ /* 0x000fe400078e02ff */
[----:B------:R-:W-:-:S04]  /*1080*/  IMAD.HI.U32 R2, R2, R8, RZ ;  /* 0x0000000802027227 */ /* 0x000fc800078e00ff */
[----:B------:R-:W-:Y:S02]  /*1090*/  IMAD.MOV R3, RZ, RZ, -R2 ;  /* 0x000000ffff037224 */ /* 0x000fe400078e0a02 */
[C---:B------:R-:W-:Y:S02]  /*10a0*/  @!P0 IMAD R6, R37.reuse, c[0x0][0x36c], R6 ;  /* 0x0000db0025068a24 */ /* 0x040fe400078e0206 */
[----:B------:R-:W-:Y:S01]  /*10b0*/  IMAD R3, R14, R3, R8 ;  /* 0x000000030e037224 */ /* 0x000fe200078e0208 */
[----:B------:R-:W-:Y:S01]  /*10c0*/  SHF.L.U64.HI R8, R37, 0x7, R33 ;  /* 0x0000000725087819 */ /* 0x000fe20000010221 */
[----:B------:R-:W-:Y:S01]  /*10d0*/  @!P0 IMAD.IADD R11, R5, 0x1, R6 ;  /* 0x00000001050b8824 */ /* 0x000fe200078e0206 */
[----:B------:R-:W-:Y:S01]  /*10e0*/  SHF.L.U32 R6, R37, 0x7, RZ ;  /* 0x0000000725067819 */ /* 0x000fe200000006ff */
[----:B------:R-:W-:Y:S01]  /*10f0*/  IMAD R5, R33, c[0x0][0x224], R7 ;  /* 0x0000890021057a24 */ /* 0x000fe200078e0207 */
[----:B------:R-:W-:Y:S01]  /*1100*/  ISETP.GT.U32.AND P4, PT, R14, R3, PT ;  /* 0x000000030e00720c */ /* 0x000fe20003f84070 */
[-C--:B------:R-:W-:Y:S01]  /*1110*/  IMAD R7, R19, R12.reuse, RZ ;  /* 0x0000000c13077224 */ /* 0x080fe200078e02ff */
[----:B------:R-:W-:Y:S01]  /*1120*/  SEL R6, R6, RZ, P1 ;  /* 0x000000ff06067207 */ /* 0x000fe20000800000 */
[----:B------:R-:W-:Y:S01]  /*1130*/  IMAD.IADD R4, R13, 0x1, R5 ;  /* 0x000000010d047824 */ /* 0x000fe200078e0205 */
[----:B------:R-:W-:Y:S01]  /*1140*/  SEL R8, R8, RZ, P1 ;  /* 0x000000ff08087207 */ /* 0x000fe20000800000 */
[----:B------:R-:W-:Y:S01]  /*1150*/  IMAD.WIDE.U32 R12, R18, R12, RZ ;  /* 0x0000000c120c7225 */ /* 0x000fe200078e00ff */
[----:B------:R-:W-:-:S03]  /*1160*/  IADD3 R6, P1, R9, R6, RZ ;  /* 0x0000000609067210 */ /* 0x000fc60007f3e0ff */
[C---:B------:R-:W-:Y:S01]  /*1170*/  IMAD R7, R18.reuse, R4, R7 ;  /* 0x0000000412077224 */ /* 0x040fe200078e0207 */
[----:B------:R-:W-:Y:S01]  /*1180*/  IADD3.X R8, R17, R8, RZ, P1, !PT ;  /* 0x0000000811087210 */ /* 0x000fe20000ffe4ff */
[----:B------:R-:W-:Y:S01]  /*1190*/  IMAD.WIDE.U32 R4, R18, R0, RZ ;  /* 0x0000000012047225 */ /* 0x000fe200078e00ff */
[----:B----4-:R-:W-:Y:S02]  /*11a0*/  ISETP.NE.AND P1, PT, R21, RZ, PT ;  /* 0x000000ff1500720c */ /* 0x010fe40003f25270 */
[----:B------:R-:W-:Y:S01]  /*11b0*/  @!P4 IADD3 R2, R2, 0x1, RZ ;  /* 0x000000010202c810 */ /* 0x000fe20007ffe0ff */
[----:B------:R-:W-:Y:S01]  /*11c0*/  @!P4 IMAD.IADD R3, R3, 0x1, -R14 ;  /* 0x000000010303c824 */ /* 0x000fe200078e0a0e */
[----:B------:R-:W-:Y:S01]  /*11d0*/  ISETP.NE.AND P4, PT, RZ, c[0x0][0x1c8], PT ;  /* 0x00007200ff007a0c */ /* 0x000fe20003f85270 */
[----:B------:R-:W-:Y:S01]  /*11e0*/  IMAD.IADD R15, R13, 0x1, R7 ;  /* 0x000000010d0f7824 */ /* 0x000fe200078e0207 */
[----:B------:R-:W-:Y:S02]  /*11f0*/  SEL R21, R34, RZ, P1 ;  /* 0x000000ff22157207 */ /* 0x000fe40000800000 */
[----:B------:R-:W-:Y:S01]  /*1200*/  ISETP.GE.U32.AND P5, PT, R3, R14, PT ;  /* 0x0000000e0300720c */ /* 0x000fe20003fa6070 */
[----:B------:R-:W-:-:S02]  /*1210*/  IMAD R14, R19, R6, RZ ;  /* 0x00000006130e7224 */ /* 0x000fc400078e02ff */
[----:B------:R-:W-:Y:S01]  /*1220*/  IMAD R3, R19, R0, RZ ;  /* 0x0000000013037224 */ /* 0x000fe200078e02ff */
[----:B------:R-:W-:Y:S01]  /*1230*/  SEL R19, R12, R4, !P0 ;  /* 0x000000040c137207 */ /* 0x000fe20004000000 */
[----:B------:R-:W-:Y:S02]  /*1240*/  IMAD R12, R18, R8, R14 ;  /* 0x00000008120c7224 */ /* 0x000fe400078e020e */
[----:B------:R-:W-:Y:S01]  /*1250*/  @P2 IMAD R4, R37, c[0x0][0x214], RZ ;  /* 0x0000850025042a24 */ /* 0x000fe200078e02ff */
[----:B------:R-:W-:Y:S01]  /*1260*/  @P0 IADD3 R15, R5, R3, RZ ;  /* 0x00000003050f0210 */ /* 0x000fe20007ffe0ff */
[----:B------:R-:W-:-:S03]  /*1270*/  IMAD.WIDE.U32 R6, R18, R6, RZ ;  /* 0x0000000612067225 */ /* 0x000fc600078e00ff */
[----:B------:R-:W-:Y:S01]  /*1280*/  @P2 SEL R3, R4, R0, !P0 ;  /* 0x0000000004032207 */ /* 0x000fe20004000000 */
[----:B------:R-:W-:Y:S01]  /*1290*/  IMAD R5, R16, c[0x0][0x3dc], R35 ;  /* 0x0000f70010057a24 */ /* 0x000fe200078e0223 */
[----:B------:R-:W-:Y:S01]  /*12a0*/  @P5 IADD3 R2, R2, 0x1, RZ ;  /* 0x0000000102025810 */ /* 0x000fe20007ffe0ff */
[C---:B------:R-:W-:Y:S01]  /*12b0*/  IMAD R4, R244.reuse, c[0x0][0x22c], RZ ;  /* 0x00008b00f4047a24 */ /* 0x040fe200078e02ff */
[----:B------:R-:W-:Y:S01]  /*12c0*/  IADD3 R12, R7, R12, RZ ;  /* 0x0000000c070c7210 */ /* 0x000fe20007ffe0ff */
[----:B------:R-:W-:Y:S01]  /*12d0*/  @!P2 IMAD R8, R37, c[0x0][0x1c0], R244 ;  /* 0x000070002508aa24 */ /* 0x000fe200078e02f4 */
[----:B------:R-:W-:Y:S01]  /*12e0*/  SEL R18, R5, RZ, P1 ;  /* 0x000000ff05127207 */ /* 0x000fe20000800000 */
[----:B------:R-:W-:Y:S01]  /*12f0*/  IMAD.MOV.U32 R14, RZ, RZ, R2 ;  /* 0x000000ffff0e7224 */ /* 0x000fe200078e0002 */
[----:B------:R-:W-:Y:S01]  /*1300*/  SHF.R.S32.HI R16, RZ, 0x1f, R4 ;  /* 0x0000001fff107819 */ /* 0x000fe20000011404 */
[----:B------:R-:W-:Y:S02]  /*1310*/  @P2 IMAD R13, R244, c[0x0][0x234], R3 ;  /* 0x00008d00f40d2a24 */ /* 0x000fe400078e0203 */
[----:B------:R-:W-:Y:S01]  /*1320*/  @!P2 IMAD R13, R8, c[0x0][0x214], RZ ;  /* 0x00008500080daa24 */ /* 0x000fe200078e02ff */
[----:B------:R-:W-:-:S02]  /*1330*/  @!P3 IADD3 R14, -R14, RZ, RZ ;  /* 0x000000ff0e0eb210 */ /* 0x000fc40007ffe1ff */
[----:B------:R-:W-:-:S04]  /*1340*/  @!P4 LOP3.LUT R14, RZ, c[0x0][0x1c8], RZ, 0x33, !PT ;  /* 0x00007200ff0eca12 */ /* 0x000fc800078e33ff */
        /* <DEDUP_REMOVED lines=9> */
.L_x_142:
[----:B------:R-:W-:-:S04]  /*13e0*/  IMAD R0, R37, c[0x0][0x1c0], R244 ;  /* 0x0000700025007a24 */ /* 0x000fc800078e02f4 */
[----:B------:R-:W-:Y:S02]  /*13f0*/  IMAD R8, R0, c[0x0][0x224], RZ ;  /* 0x0000890000087a24 */ /* 0x000fe400078e02ff */
.L_x_143:
        /* <DEDUP_REMOVED lines=18> */
[----:B------:R-:W-:-:S02]  /*1520*/  IADD3.X R10, R12, R5, R16, P2, P0 ;  /* 0x000000050c0a7210 */ /* 0x000fc400017e0410 */
[----:B------:R-:W-:Y:S01]  /*1530*/  IADD3 R11, P2, P0, R21, R4, R19 ;  /* 0x00000004150b7210 */ /* 0x000fe2000785e013 */
[----:B------:R-:W-:Y:S01]  /*1540*/  IMAD R5, R0, c[0x0][0x190], RZ ;  /* 0x0000640000057a24 */ /* 0x000fe200078e02ff */
[----:B------:R-:W-:Y:S01]  /*1550*/  ISETP.GE.AND P3, PT, R25, 0x1, PT ;  /* 0x000000011900780c */ /* 0x000fe20003f66270 */
[----:B------:R-:W-:Y:S01]  /*1560*/  IMAD R4, R245, c[0x0][0x378], RZ ;  /* 0x0000de00f5047a24 */ /* 0x000fe200078e02ff */
[----:B------:R-:W-:Y:S01]  /*1570*/  IADD3.X R10, R18, R10, R15, P2, P0 ;  /* 0x0000000a120a7210 */ /* 0x000fe200017e040f */
[C---:B------:R-:W-:Y:S01]  /*1580*/  IMAD R12, R7.reuse, c[0x0][0x194], R5 ;  /* 0x00006500070c7a24 */ /* 0x040fe200078e0205 */
[----:B-1----:R-:W-:Y:S01]  /*1590*/  SHF.R.S32.HI R35, RZ, 0x1f, R35 ;  /* 0x0000001fff237819 */ /* 0x002fe20000011423 */
[----:B------:R-:W-:Y:S01]  /*15a0*/  IMAD.WIDE.U32 R6, R7, c[0x0][0x190], R218 ;  /* 0x0000640007067a25 */ /* 0x000fe200078e00da */
[----:B------:R-:W-:Y:S02]  /*15b0*/  MOV R19, 0x4 ;  /* 0x0000000400137802 */ /* 0x000fe40000000f00 */
[----:B---3--:R-:W-:Y:S01]  /*15c0*/  LEA.HI R35, R35, R38, RZ, 0x5 ;  /* 0x0000002623237211 */ /* 0x008fe200078f28ff */
[C---:B------:R-:W-:Y:S01]  /*15d0*/  IMAD R4, R244.reuse, c[0x0][0x37c], R4 ;  /* 0x0000df00f4047a24 */ /* 0x040fe200078e0204 */
[----:B------:R-:W-:Y:S01]  /*15e0*/  IADD3 R6, P2, R29, R6, RZ ;  /* 0x000000061d067210 */ /* 0x000fe20007f5e0ff */
[----:B------:R-:W-:Y:S01]  /*15f0*/  IMAD.WIDE.U32 R2, R244, c[0x0][0x378], R2 ;  /* 0x0000de00f4027a25 */ /* 0x000fe200078e0002 */
[----:B------:R-:W-:-:S02]  /*1600*/  SHF.R.S32.HI R35, RZ, 0x5, R35 ;  /* 0x00000005ff237819 */ /* 0x000fc40000011423 */
[----:B------:R-:W-:Y:S01]  /*1610*/  IADD3.X R7, R20, R7, R12, P2, !PT ;  /* 0x0000000714077210 */ /* 0x000fe200017fe40c */
[----:B------:R-:W-:Y:S01]  /*1620*/  IMAD.IADD R18, R9, 0x1, R8 ;  /* 0x0000000109127824 */ /* 0x000fe200078e0208 */
[----:B------:R-:W-:Y:S01]  /*1630*/  IADD3 R5, R3, R4, RZ ;  /* 0x0000000403057210 */ /* 0x000fe20007ffe0ff */
[----:B------:R-:W-:Y:S02]  /*1640*/  IMAD R3, R245, c[0x0][0x1a8], RZ ;  /* 0x00006a00f5037a24 */ /* 0x000fe400078e02ff */
[----:B------:R-:W-:Y:S02]  /*1650*/  IMAD.MOV.U32 R4, RZ, RZ, R2 ;  /* 0x000000ffff047224 */ /* 0x000fe400078e0002 */
[----:B------:R-:W-:Y:S02]  /*1660*/  IMAD.IADD R15, R9, 0x1, R13 ;  /* 0x00000001090f7824 */ /* 0x000fe400078e020d */
[C---:B------:R-:W-:Y:S02]  /*1670*/  IMAD R3, R244.reuse, c[0x0][0x1ac], R3 ;  /* 0x00006b00f4037a24 */ /* 0x040fe400078e0203 */
[----:B------:R-:W-:-:S04]  /*1680*/  IMAD.WIDE.U32 R12, R244, c[0x0][0x1a8], R6 ;  /* 0x00006a00f40c7a25 */ /* 0x000fc800078e0006 */
[----:B------:R-:W-:-:S04]  /*1690*/  IMAD.WIDE.U32 R4, R242, c[0x0][0x370], R4 ;  /* 0x0000dc00f2047a25 */ /* 0x000fc800078e0004 */
[----:B------:R-:W-:Y:S02]  /*16a0*/  IMAD.IADD R21, R13, 0x1, R3 ;  /* 0x000000010d157824 */ /* 0x000fe400078e0203 */
[----:B------:R-:W-:-:S04]  /*16b0*/  IMAD.WIDE R16, R15, R19, c[0x0][0x200] ;  /* 0x000080000f107625 */ /* 0x000fc800078e0213 */
        /* <DEDUP_REMOVED lines=11> */
[----:B------:R-:W-:Y:S02]  /*1770*/  LEA.HI.SX32 R0, R26, 0xffffffff, 0x1a ;  /* 0xffffffff1a007811 */ /* 0x000fe400078fd2ff */
        /* <DEDUP_REMOVED lines=55> */
.L_x_146:
[----:B------:R-:W-:Y:S05]  /*1af0*/  BSYNC B0 ;  /* 0x0000000000007941 */ /* 0x000fea0003800000 */
.L_x_145:
        /* <DEDUP_REMOVED lines=30> */
.L_x_148:
[----:B------:R-:W-:Y:S05]  /*1ce0*/  BSYNC B0 ;  /* 0x0000000000007941 */ /* 0x000fea0003800000 */
.L_x_147:
        /* <DEDUP_REMOVED lines=20> */
.L_x_150:
[----:B------:R-:W-:Y:S05]  /*1e30*/  BSYNC B0 ;  /* 0x0000000000007941 */ /* 0x000fea0003800000 */
.L_x_149:
        /* <DEDUP_REMOVED lines=28> */
.L_x_152:
[----:B------:R-:W-:Y:S05]  /*2000*/  BSYNC B0 ;  /* 0x0000000000007941 */ /* 0x000fea0003800000 */
.L_x_151:
        /* <DEDUP_REMOVED lines=15> */
.L_x_154:
        /* <DEDUP_REMOVED lines=19> */
.L_x_155:
[----:B------:R-:W-:Y:S05]  /*2230*/  BSYNC B0 ;  /* 0x0000000000007941 */ /* 0x000fea0003800000 */
.L_x_153:
        /* <DEDUP_REMOVED lines=14> */
.L_x_157:
        /* <DEDUP_REMOVED lines=27> */
.L_x_158:
[----:B------:R-:W-:Y:S05]  /*24d0*/  BSYNC B0 ;  /* 0x0000000000007941 */ /* 0x000fea0003800000 */
.L_x_156:
[----:B------:R-:W1:Y:S01]  /*24e0*/  S2R R11, SR_TID.X ;  /* 0x00000000000b7919 */ /* 0x000e620000002100 */
[----:B------:R-:W-:Y:S01]  /*24f0*/  SHF.R.S32.HI R8, RZ, 0x1f, R39 ;  /* 0x0000001fff087819 */ /* 0x000fe20000011427 */
[----:B------:R-:W-:Y:S02]  /*2500*/  IMAD.MOV.U32 R217, RZ, RZ, 0x7f800000 ;  /* 0x7f800000ffd97424 */ /* 0x000fe400078e00ff */
[----:B------:R-:W-:Y:S01]  /*2510*/  IMAD.MOV.U32 R220, RZ, RZ, 0x7f800000 ;  /* 0x7f800000ffdc7424 */ /* 0x000fe200078e00ff */
[----:B------:R-:W-:-:S04]  /*2520*/  LEA.HI R8, R8, R39, RZ, 0x2 ;  /* 0x0000002708087211 */ /* 0x000fc800078f10ff */
[----:B------:R-:W-:Y:S02]  /*2530*/  SHF.R.S32.HI R8, RZ, 0x2, R8 ;  /* 0x00000002ff087819 */ /* 0x000fe40000011408 */
[----:B-1----:R-:W-:-:S04]  /*2540*/  SHF.R.S32.HI R10, RZ, 0x1f, R11 ;  /* 0x0000001fff0a7819 */ /* 0x002fc8000001140b */
[----:B------:R-:W-:-:S04]  /*2550*/  LEA.HI R2, R10, R11, RZ, 0x5 ;  /* 0x0000000b0a027211 */ /* 0x000fc800078f28ff */
[----:B------:R-:W-:-:S04]  /*2560*/  SHF.R.S32.HI R2, RZ, 0x1f, R2 ;  /* 0x0000001fff027819 */ /* 0x000fc80000011402 */
[----:B------:R-:W-:-:S04]  /*2570*/  LEA.HI R2, R2, R35, RZ, 0x2 ;  /* 0x0000002302027211 */ /* 0x000fc800078f10ff */
[----:B------:R-:W-:-:S05]  /*2580*/  LOP3.LUT R2, R2, 0xfffffffc, RZ, 0xc0, !PT ;  /* 0xfffffffc02027812 */ /* 0x000fca00078ec0ff */
[----:B------:R-:W-:-:S04]  /*2590*/  IMAD.IADD R2, R35, 0x1, -R2 ;  /* 0x0000000123027824 */ /* 0x000fc800078e0a02 */
[----:B------:R-:W-:-:S04]  /*25a0*/  IMAD R8, R2, 0x10, R8 ;  /* 0x0000001002087824 */ /* 0x000fc800078e0208 */
[C---:B------:R-:W-:Y:S01]  /*25b0*/  IMAD.SHL.U32 R240, R8.reuse, 0x4, RZ ;  /* 0x0000000408f07824 */ /* 0x040fe200078e00ff */
[C---:B------:R-:W-:Y:S02]  /*25c0*/  IADD3 R2, R8.reuse, 0x8, RZ ;  /* 0x0000000808027810 */ /* 0x040fe40007ffe0ff */
[----:B------:R-:W-:Y:S02]  /*25d0*/  SHF.R.S32.HI R3, RZ, 0x1f, R8 ;  /* 0x0000001fff037819 */ /* 0x000fe40000011408 */
[-C--:B------:R-:W-:Y:S02]  /*25e0*/  ISETP.GE.AND P3, PT, R8, R0.reuse, PT ;  /* 0x000000000800720c */ /* 0x080fe40003f66270 */
[----:B------:R-:W-:Y:S02]  /*25f0*/  ISETP.GE.AND P2, PT, R2, R0, PT ;  /* 0x000000000200720c */ /* 0x000fe40003f46270 */
[----:B------:R-:W-:Y:S02]  /*2600*/  SHF.L.U64.HI R239, R8, 0x2, R3 ;  /* 0x0000000208ef7819 */ /* 0x000fe40000010203 */
[----:B------:R-:W-:Y:S01]  /*2610*/  IADD3 R2, P1, R240, R226, RZ ;  /* 0x000000e2f0027210 */ /* 0x000fe20007f3e0ff */
[----:B------:R1:W-:Y:S04]  /*2620*/  @P6 STS.128 [R208+0xc000], RZ ;  /* 0x00c000ffd0006388 */ /* 0x0003e80000000c00 */
[----:B------:R-:W-:Y:S01]  /*2630*/  IMAD.X R3, R239, 0x1, R225, P1 ;  /* 0x00000001ef037824 */ /* 0x000fe200008e06e1 */
[----:B------:R1:W-:Y:S01]  /*2640*/  @P6 STS.128 [R208+0xe000], RZ ;  /* 0x00e000ffd0006388 */ /* 0x0003e20000000c00 */
[----:B------:R-:W-:-:S03]  /*2650*/  IMAD R0, R27, c[0x0][0x198], RZ ;  /* 0x000066001b007a24 */ /* 0x000fc600078e02ff */
[----:B------:R2:W5:Y:S04]  /*2660*/  @!P3 LDG.E R217, [R2.64] ;  /* 0x0000000602d9b981 */ /* 0x000568000c1e1900 */
[----:B------:R2:W5:Y:S01]  /*2670*/  @!P2 LDG.E R220, [R2.64+0x20] ;  /* 0x0000200602dca981 */ /* 0x000562000c1e1900 */
[C---:B------:R-:W-:Y:S01]  /*2680*/  IMAD R0, R22.reuse, c[0x0][0x19c], R0 ;  /* 0x0000670016007a24 */ /* 0x040fe200078e0200 */
[----:B------:R-:W-:Y:S01]  /*2690*/  BSSY B0, `(.L_x_159) ;  /* 0x0000020000007945 */ /* 0x000fe20003800000 */
[----:B--2---:R-:W-:-:S05]  /*26a0*/  IMAD.WIDE.U32 R2, R22, c[0x0][0x198], R218 ;  /* 0x0000660016027a25 */ /* 0x004fca00078e00da */
[----:B------:R-:W-:-:S04]  /*26b0*/  IADD3 R4, P1, R30, R2, RZ ;  /* 0x000000021e047210 */ /* 0x000fc80007f3e0ff */
[----:B------:R-:W-:Y:S01]  /*26c0*/  IADD3.X R5, R31, R3, R0, P1, !PT ;  /* 0x000000031f057210 */ /* 0x000fe20000ffe400 */
[----:B------:R-:W-:-:S04]  /*26d0*/  IMAD R0, R28, c[0x0][0x1b0], RZ ;  /* 0x00006c001c007a24 */ /* 0x000fc800078e02ff */
[C---:B------:R-:W-:Y:S02]  /*26e0*/  IMAD R0, R14.reuse, c[0x0][0x1b4], R0 ;  /* 0x00006d000e007a24 */ /* 0x040fe400078e0200 */
[----:B------:R-:W-:-:S04]  /*26f0*/  IMAD.WIDE.U32 R4, R14, c[0x0][0x1b0], R4 ;  /* 0x00006c000e047a25 */ /* 0x000fc800078e0004 */
[----:B------:R-:W-:Y:S01]  /*2700*/  IMAD.IADD R9, R5, 0x1, R0 ;  /* 0x0000000105097824 */ /* 0x000fe200078e0200 */
[----:B------:R-:W-:Y:S05]  /*2710*/  @P6 BRA `(.L_x_160) ;  /* 0x0000017000006947 */ /* 0x000fea0003800000 */
[----:B-1----:R-:W-:Y:S01]  /*2720*/  ISETP.GE.AND P2, PT, R218, c[0x0][0x220], PT ;  /* 0x00008800da007a0c */ /* 0x002fe20003f46270 */
        /* <DEDUP_REMOVED lines=22> */
.L_x_160:
[----:B-1----:R-:W-:Y:S05]  /*2890*/  BSYNC B0 ;  /* 0x0000000000007941 */ /* 0x002fea0003800000 */
.L_x_159:
        /* <DEDUP_REMOVED lines=28> */
.L_x_162:
[----:B------:R-:W-:Y:S05]  /*2a60*/  BSYNC B0 ;  /* 0x0000000000007941 */ /* 0x000fea0003800000 */
.L_x_161:
[----:B------:R-:W0:Y:S04]  /*2a70*/  LDGDEPBAR ;  /* 0x00000000000079af */ /* 0x000e280000000000 */
[----:B--2---:R-:W2:Y:S01]  /*2a80*/  LDL R7, [R1+0x1c] ;  /* 0x00001c0001077983 */ /* 0x004ea20000100800 */
[----:B------:R-:W-:-:S04]  /*2a90*/  ISETP.NE.U32.AND P5, PT, RZ, c[0x0][0x318], PT ;  /* 0x0000c600ff007a0c */ /* 0x000fc80003fa5070 */
[----:B------:R-:W-:-:S13]  /*2aa0*/  ISETP.NE.AND.EX P5, PT, RZ, c[0x0][0x31c], PT, P5 ;  /* 0x0000c700ff007a0c */ /* 0x000fda0003fa5350 */
[----:B------:R-:W-:Y:S01]  /*2ab0*/  @P5 IMAD R0, R33, c[0x0][0x320], RZ ;  /* 0x0000c80021005a24 */ /* 0x000fe200078e02ff */
[----:B------:R-:W-:-:S04]  /*2ac0*/  DEPBAR.LE SB0, 0x1 ;  /* 0x000080400000791a */ /* 0x000fc80000000000 */
[----:B------:R-:W-:Y:S01]  /*2ad0*/  BAR.SYNC.DEFER_BLOCKING 0x0 ;  /* 0x0000000000007b1d */ /* 0x000fe20000010000 */
[C---:B------:R-:W-:Y:S02]  /*2ae0*/  @P5 IMAD R0, R37.reuse, c[0x0][0x324], R0 ;  /* 0x0000c90025005a24 */ /* 0x040fe400078e0200 */
[----:B------:R-:W-:-:S04]  /*2af0*/  @P5 IMAD.WIDE.U32 R2, R37, c[0x0][0x320], R244 ;  /* 0x0000c80025025a25 */ /* 0x000fc800078e00f4 */
[----:B------:R-:W-:Y:S01]  /*2b00*/  @P5 IMAD.IADD R0, R3, 0x1, R0 ;  /* 0x0000000103005824 */ /* 0x000fe200078e0200 */
[----:B------:R-:W-:-:S04]  /*2b10*/  @P5 LEA R4, P1, R2, c[0x0][0x318], 0x2 ;  /* 0x0000c60002045a11 */ /* 0x000fc800078210ff */
[----:B------:R-:W-:-:S06]  /*2b20*/  @P5 LEA.HI.X R5, R2, c[0x0][0x31c], R0, 0x2, P1 ;  /* 0x0000c70002055a11 */ /* 0x000fcc00008f1400 */
[----:B---3--:R1:W3:Y:S01]  /*2b30*/  @P5 LDG.E R5, [R4.64] ;  /* 0x0000000604055981 */ /* 0x0082e2000c1e1900 */
[CC--:B------:R-:W-:Y:S01]  /*2b40*/  LEA.HI R0, R10.reuse, R11.reuse, RZ, 0x4 ;  /* 0x0000000b0a007211 */ /* 0x0c0fe200078f20ff */
[----:B------:R-:W3:Y:S01]  /*2b50*/  @P5 MUFU.RCP R6, c[0x0][0x238] ;  /* 0x00008e0000065b08 */ /* 0x000ee20000001000 */
[----:B------:R-:W-:Y:S01]  /*2b60*/  LEA.HI R3, R10, R11, RZ, 0x3 ;  /* 0x0000000b0a037211 */ /* 0x000fe200078f18ff */
[----:B------:R-:W4:Y:S01]  /*2b70*/  LDSM.16.M88.4 R104, [R189+0x10000] ;  /* 0x01000000bd68783b */ /* 0x000f220000000200 */
[----:B------:R-:W-:Y:S01]  /*2b80*/  LOP3.LUT R0, R0, 0xfffffff0, RZ, 0xc0, !PT ;  /* 0xfffffff000007812 */ /* 0x000fe200078ec0ff */
[----:B------:R-:W-:Y:S01]  /*2b90*/  IMAD.MOV.U32 R192, RZ, RZ, 0x40 ;  /* 0x00000040ffc07424 */ /* 0x000fe200078e00ff */
[----:B------:R-:W-:Y:S01]  /*2ba0*/  LOP3.LUT R3, R3, 0xfffffff8, RZ, 0xc0, !PT ;  /* 0xfffffff803037812 */ /* 0x000fe200078ec0ff */
[----:B------:R-:W2:Y:S01]  /*2bb0*/  LDSM.16.M88.4 R108, [R189+0x10800] ;  /* 0x01080000bd6c783b */ /* 0x000ea20000000200 */
[----:B------:R-:W-:Y:S01]  /*2bc0*/  MOV R164, 0x20 ;  /* 0x0000002000a47802 */ /* 0x000fe20000000f00 */
[----:B------:R-:W-:Y:S01]  /*2bd0*/  IMAD.IADD R0, R11, 0x1, -R0 ;  /* 0x000000010b007824 */ /* 0x000fe200078e0a00 */
[----:B------:R-:W-:Y:S01]  /*2be0*/  IADD3 R187, R203, 0x2000, RZ ;  /* 0x00002000cbbb7810 */ /* 0x000fe20007ffe0ff */
[----:B------:R-:W-:Y:S01]  /*2bf0*/  IMAD.IADD R3, R11, 0x1, -R3 ;  /* 0x000000010b037824 */ /* 0x000fe200078e0a03 */
[----:B------:R-:W2:Y:S01]  /*2c00*/  LDSM.16.M88.4 R112, [R190+0x10000] ;  /* 0x01000000be70783b */ /* 0x000ea20000000200 */
[----:B------:R-:W-:Y:S01]  /*2c10*/  IMAD.SHL.U32 R193, R203, 0x2, RZ ;  /* 0x00000002cbc17824 */ /* 0x000fe200078e00ff */
[----:B------:R-:W-:Y:S01]  /*2c20*/  SHF.R.S32.HI R2, RZ, 0x1f, R0 ;  /* 0x0000001fff027819 */ /* 0x000fe20000011400 */
[----:B------:R-:W-:Y:S01]  /*2c30*/  IMAD.MOV.U32 R207, RZ, RZ, RZ ;  /* 0x000000ffffcf7224 */ /* 0x000fe200078e00ff */
[----:B------:R-:W-:Y:S01]  /*2c40*/  LOP3.LUT P4, RZ, R3, 0x2, RZ, 0xc0, !PT ;  /* 0x0000000203ff7812 */ /* 0x000fe2000788c0ff */
[----:B------:R-:W2:Y:S01]  /*2c50*/  LDSM.16.M88.4 R116, [R190+0x10800] ;  /* 0x01080000be74783b */ /* 0x000ea20000000200 */
[----:B------:R-:W-:Y:S01]  /*2c60*/  LEA.HI R2, R2, R0, RZ, 0x3 ;  /* 0x0000000002027211 */ /* 0x000fe200078f18ff */
[----:B------:R-:W-:Y:S01]  /*2c70*/  IMAD.MOV.U32 R211, RZ, RZ, R206 ;  /* 0x000000ffffd37224 */ /* 0x000fe200078e00ce */
[----:B------:R-:W-:Y:S01]  /*2c80*/  SEL R164, R164, 0xffffffe0, !P4 ;  /* 0xffffffe0a4a47807 */ /* 0x000fe20006000000 */
[----:B------:R-:W2:Y:S01]  /*2c90*/  LDSM.16.M88.4 R120, [R188+0x10000] ;  /* 0x01000000bc78783b */ /* 0x000ea20000000200 */
[----:B------:R-:W-:Y:S01]  /*2ca0*/  LOP3.LUT R2, R2, 0xfffffff8, RZ, 0xc0, !PT ;  /* 0xfffffff802027812 */ /* 0x000fe200078ec0ff */
[----:B------:R-:W-:Y:S01]  /*2cb0*/  CS2R R94, SRZ ;  /* 0x00000000005e7805 */ /* 0x000fe2000001ff00 */
[----:B-1----:R-:W-:Y:S01]  /*2cc0*/  IADD3 R4, R22, 0x40, RZ ;  /* 0x0000004016047810 */ /* 0x002fe20007ffe0ff */
[----:B------:R-:W-:Y:S01]  /*2cd0*/  IMAD.IADD R164, R164, 0x1, R188 ;  /* 0x00000001a4a47824 */ /* 0x000fe200078e02bc */
[----:B------:R-:W1:Y:S01]  /*2ce0*/  LDSM.16.M88.4 R124, [R188+0x10800] ;  /* 0x01080000bc7c783b */ /* 0x000e620000000200 */
[----:B------:R-:W-:Y:S01]  /*2cf0*/  IMAD.IADD R0, R0, 0x1, -R2 ;  /* 0x0000000100007824 */ /* 0x000fe200078e0a02 */
[----:B------:R-:W-:Y:S01]  /*2d00*/  ISETP.GE.AND P3, PT, R4, R209, PT ;  /* 0x000000d10400720c */ /* 0x000fe20003f66270 */
[----:B------:R-:W-:Y:S01]  /*2d10*/  CS2R R92, SRZ ;  /* 0x00000000005c7805 */ /* 0x000fe2000001ff00 */
[----:B------:R-:W1:Y:S01]  /*2d20*/  LDSM.16.M88.4 R128, [R164+0x10000] ;  /* 0x01000000a480783b */ /* 0x000e620000000200 */
[----:B------:R-:W-:Y:S01]  /*2d30*/  SEL R187, R187, R203, !P0 ;  /* 0x000000cbbbbb7207 */ /* 0x000fe20004000000 */
[----:B------:R-:W-:Y:S01]  /*2d40*/  CS2R R98, SRZ ;  /* 0x0000000000627805 */ /* 0x000fe2000001ff00 */
[----:B------:R-:W-:Y:S01]  /*2d50*/  R2P PR, R0, 0x6 ;  /* 0x0000000600007804 */ /* 0x000fe20000000000 */
[----:B------:R-:W1:Y:S01]  /*2d60*/  LDSM.16.M88.4 R132, [R164+0x10800] ;  /* 0x01080000a484783b */ /* 0x000e620000000200 */
[----:B------:R-:W-:Y:S01]  /*2d70*/  IADD3 R0, R202, 0x2000, RZ ;  /* 0x00002000ca007810 */ /* 0x000fe20007ffe0ff */
[----:B------:R-:W-:Y:S01]  /*2d80*/  CS2R R96, SRZ ;  /* 0x0000000000607805 */ /* 0x000fe2000001ff00 */
[----:B------:R-:W-:Y:S01]  /*2d90*/  CS2R R90, SRZ ;  /* 0x00000000005a7805 */ /* 0x000fe2000001ff00 */
[----:B------:R-:W1:Y:S01]  /*2da0*/  LDSM.16.M88.4 R160, [R164+0x12000] ;  /* 0x01200000a4a0783b */ /* 0x000e620000000200 */
[----:B------:R-:W-:Y:S01]  /*2db0*/  SEL R0, R0, R202, !P0 ;  /* 0x000000ca00007207 */ /* 0x000fe20004000000 */
[----:B------:R-:W-:Y:S01]  /*2dc0*/  CS2R R88, SRZ ;  /* 0x0000000000587805 */ /* 0x000fe2000001ff00 */
[----:B------:R-:W-:Y:S01]  /*2dd0*/  SEL R201, R201, 0xffffffe0, !P1 ;  /* 0xffffffe0c9c97807 */ /* 0x000fe20004800000 */
[----:B------:R-:W1:Y:S01]  /*2de0*/  LDSM.16.M88.4 R136, [R189+0x12000] ;  /* 0x01200000bd88783b */ /* 0x000e620000000200 */
[----:B------:R-:W-:Y:S01]  /*2df0*/  SEL R192, R192, 0xffffffc0, !P2 ;  /* 0xffffffc0c0c07807 */ /* 0x000fe20005000000 */
[----:B------:R-:W-:Y:S01]  /*2e00*/  IMAD.SHL.U32 R184, R0, 0x2, RZ ;  /* 0x0000000200b87824 */ /* 0x000fe200078e00ff */
[----:B------:R-:W-:Y:S01]  /*2e10*/  CS2R R86, SRZ ;  /* 0x0000000000567805 */ /* 0x000fe2000001ff00 */
[----:B------:R-:W1:Y:S01]  /*2e20*/  LDSM.16.M88.4 R140, [R189+0x12800] ;  /* 0x01280000bd8c783b */ /* 0x000e620000000200 */
[----:B------:R-:W-:Y:S01]  /*2e30*/  IMAD.MOV.U32 R0, RZ, RZ, c[0x0][0x22c] ;  /* 0x00008b00ff007624 */ /* 0x000fe200078e00ff */
[----:B------:R-:W-:Y:S01]  /*2e40*/  CS2R R84, SRZ ;  /* 0x0000000000547805 */ /* 0x000fe2000001ff00 */
[----:B------:R-:W-:Y:S01]  /*2e50*/  IMAD.IADD R195, R201, 0x1, R193 ;  /* 0x00000001c9c37824 */ /* 0x000fe200078e02c1 */
[----:B------:R-:W1:Y:S01]  /*2e60*/  LDSM.16.M88.4 R144, [R190+0x12000] ;  /* 0x01200000be90783b */ /* 0x000e620000000200 */
[----:B------:R-:W-:Y:S01]  /*2e70*/  IMAD R0, R0, c[0x0][0x1c0], RZ ;  /* 0x0000700000007a24 */ /* 0x000fe200078e02ff */
[----:B------:R-:W-:Y:S01]  /*2e80*/  CS2R R78, SRZ ;  /* 0x00000000004e7805 */ /* 0x000fe2000001ff00 */
[----:B------:R-:W-:Y:S01]  /*2e90*/  IMAD.IADD R196, R194, 0x1, R201 ;  /* 0x00000001c2c47824 */ /* 0x000fe200078e02c9 */
[----:B------:R-:W1:Y:S01]  /*2ea0*/  LDSM.16.M88.4 R148, [R190+0x12800] ;  /* 0x01280000be94783b */ /* 0x000e620000000200 */
[----:B------:R-:W-:Y:S01]  /*2eb0*/  IMAD.SHL.U32 R216, R0, 0x8, RZ ;  /* 0x0000000800d87824 */ /* 0x000fe200078e00ff */
[----:B------:R-:W-:Y:S01]  /*2ec0*/  CS2R R76, SRZ ;  /* 0x00000000004c7805 */ /* 0x000fe2000001ff00 */
[----:B------:R-:W-:Y:S01]  /*2ed0*/  CS2R R82, SRZ ;  /* 0x0000000000527805 */ /* 0x000fe2000001ff00 */
[----:B------:R-:W1:Y:S01]  /*2ee0*/  LDSM.16.M88.4 R152, [R188+0x12000] ;  /* 0x01200000bc98783b */ /* 0x000e620000000200 */
[----:B------:R-:W-:Y:S01]  /*2ef0*/  CS2R R80, SRZ ;  /* 0x0000000000507805 */ /* 0x000fe2000001ff00 */
        /* <DEDUP_REMOVED lines=20> */
[----:B------:R-:W-:Y:S01]  /*3040*/  SHF.L.U32 R187, R187, 0x1, RZ ;  /* 0x00000001bbbb7819 */ /* 0x000fe200000006ff */
[----:B------:R-:W-:Y:S01]  /*3050*/  IMAD.IADD R199, R194, 0x1, R192 ;  /* 0x00000001c2c77824 */ /* 0x000fe200078e02c0 */
[C---:B------:R-:W-:Y:S01]  /*3060*/  IADD3 R198, R192.reuse, R193, RZ ;  /* 0x000000c1c0c67210 */ /* 0x040fe20007ffe0ff */
[C---:B------:R-:W-:Y:S01]  /*3070*/  IMAD.IADD R200, R192.reuse, 0x1, R196 ;  /* 0x00000001c0c87824 */ /* 0x040fe200078e02c4 */
[----:B------:R-:W-:Y:S01]  /*3080*/  IADD3 R197, R192, R195, RZ ;  /* 0x000000c3c0c57210 */ /* 0x000fe20007ffe0ff */
[----:B--2---:R-:W-:-:S02]  /*3090*/  IMAD R241, R36, 0x40, R7 ;  /* 0x0000004024f17824 */ /* 0x004fc400078e0207 */
[----:B------:R-:W-:-:S03]  /*30a0*/  CS2R R36, SRZ ;  /* 0x0000000000247805 */ /* 0x000fc6000001ff00 */
[----:B------:R-:W-:Y:S02]  /*30b0*/  IADD3 R8, -R25, R8, -R241 ;  /* 0x0000000819087210 */ /* 0x000fe40007ffe9f1 */
[----:B------:R-:W-:Y:S01]  /*30c0*/  CS2R R24, SRZ ;  /* 0x0000000000187805 */ /* 0x000fe2000001ff00 */
[C---:B------:R-:W-:Y:S02]  /*30d0*/  @P3 IADD3 R252, R241.reuse, 0x19, RZ ;  /* 0x00000019f1fc3810 */ /* 0x040fe40007ffe0ff */
[----:B------:R-:W-:Y:S01]  /*30e0*/  IMAD.IADD R2, R8, 0x1, R209 ;  /* 0x0000000108027824 */ /* 0x000fe200078e02d1 */
[C---:B------:R-:W-:Y:S02]  /*30f0*/  @P3 IADD3 R251, R241.reuse, 0x18, RZ ;  /* 0x00000018f1fb3810 */ /* 0x040fe40007ffe0ff */
[C---:B------:R-:W-:Y:S02]  /*3100*/  @P3 IADD3 R250, R241.reuse, 0x11, RZ ;  /* 0x00000011f1fa3810 */ /* 0x040fe40007ffe0ff */
[----:B------:R2:W-:Y:S01]  /*3110*/  STL [R1], R2 ;  /* 0x0000000201007387 */ /* 0x0005e20000100800 */
[----:B------:R-:W-:-:S02]  /*3120*/  @P3 IADD3 R249, R241, 0x10, RZ ;  /* 0x00000010f1f93810 */ /* 0x000fc40007ffe0ff */
[C---:B------:R-:W-:Y:S02]  /*3130*/  @P3 IADD3 R248, R241.reuse, 0x9, RZ ;  /* 0x00000009f1f83810 */ /* 0x040fe40007ffe0ff */
[C---:B------:R-:W-:Y:S02]  /*3140*/  @P3 IADD3 R247, R241.reuse, 0x8, RZ ;  /* 0x00000008f1f73810 */ /* 0x040fe40007ffe0ff */
[----:B------:R-:W-:Y:S01]  /*3150*/  @P3 IADD3 R246, R241, 0x1, RZ ;  /* 0x00000001f1f63810 */ /* 0x000fe20007ffe0ff */
[----:B--2---:R-:W-:-:S05]  /*3160*/  IMAD.SHL.U32 R2, R0, 0x10, RZ ;  /* 0x0000001000027824 */ /* 0x004fca00078e00ff */
[C---:B------:R-:W-:Y:S02]  /*3170*/  IADD3 R3, R2.reuse, 0x40, RZ ;  /* 0x0000004002037810 */ /* 0x040fe40007ffe0ff */
[C---:B------:R-:W-:Y:S01]  /*3180*/  IADD3 R4, R2.reuse, 0x20, RZ ;  /* 0x0000002002047810 */ /* 0x040fe20007ffe0ff */
[----:B---3--:R-:W-:Y:S01]  /*3190*/  @P5 FMUL.FTZ R207, R5, R6 ;  /* 0x0000000605cf5220 */ /* 0x008fe20000410000 */
[----:B------:R-:W-:Y:S01]  /*31a0*/  IADD3 R2, R2, 0x60, RZ ;  /* 0x0000006002027810 */ /* 0x000fe20007ffe0ff */
[C---:B------:R-:W-:Y:S02]  /*31b0*/  IMAD.IADD R3, R216.reuse, 0x1, R3 ;  /* 0x00000001d8037824 */ /* 0x040fe400078e0203 */
[C---:B------:R-:W-:Y:S01]  /*31c0*/  IMAD.IADD R4, R216.reuse, 0x1, R4 ;  /* 0x00000001d8047824 */ /* 0x040fe200078e0204 */
[C---:B------:R-:W-:Y:S01]  /*31d0*/  IADD3 R2, R216.reuse, R2, RZ ;  /* 0x00000002d8027210 */ /* 0x040fe20007ffe0ff */
[C---:B------:R-:W-:Y:S02]  /*31e0*/  IMAD.IADD R3, R216.reuse, 0x1, R3 ;  /* 0x00000001d8037824 */ /* 0x040fe400078e0203 */
[----:B------:R-:W-:-:S02]  /*31f0*/  IMAD.IADD R4, R216, 0x1, R4 ;  /* 0x00000001d8047824 */ /* 0x000fc400078e0204 */
[C---:B------:R-:W-:Y:S01]  /*3200*/  IMAD.IADD R2, R216.reuse, 0x1, R2 ;  /* 0x00000001d8027824 */ /* 0x040fe200078e0202 */
[C---:B------:R-:W-:Y:S01]  /*3210*/  IADD3 R233, R216.reuse, R3, RZ ;  /* 0x00000003d8e97210 */ /* 0x040fe20007ffe0ff */
[C---:B------:R-:W-:Y:S02]  /*3220*/  IMAD.IADD R235, R216.reuse, 0x1, R4 ;  /* 0x00000001d8eb7824 */ /* 0x040fe400078e0204 */
[C---:B------:R-:W-:Y:S02]  /*3230*/  IMAD.IADD R231, R216.reuse, 0x1, R2 ;  /* 0x00000001d8e77824 */ /* 0x040fe400078e0202 */
[C---:B------:R-:W-:Y:S02]  /*3240*/  IMAD.IADD R234, R216.reuse, 0x1, R235 ;  /* 0x00000001d8ea7824 */ /* 0x040fe400078e02eb */
[C---:B------:R-:W-:Y:S02]  /*3250*/  IMAD.IADD R232, R216.reuse, 0x1, R233 ;  /* 0x00000001d8e87824 */ /* 0x040fe400078e02e9 */
[----:B------:R-:W-:-:S02]  /*3260*/  IMAD.IADD R230, R216, 0x1, R231 ;  /* 0x00000001d8e67824 */ /* 0x000fc400078e02e7 */
[C---:B------:R-:W-:Y:S02]  /*3270*/  IMAD.IADD R238, R216.reuse, 0x1, R234 ;  /* 0x00000001d8ee7824 */ /* 0x040fe400078e02ea */
[C---:B------:R-:W-:Y:S02]  /*3280*/  IMAD.IADD R237, R216.reuse, 0x1, R232 ;  /* 0x00000001d8ed7824 */ /* 0x040fe400078e02e8 */
[----:B-1--4-:R-:W-:Y:S02]  /*3290*/  IMAD.IADD R236, R216, 0x1, R230 ;  /* 0x00000001d8ec7824 */ /* 0x012fe400078e02e6 */
.L_x_165:
[----:B------:R-:W2:Y:S01]  /*32a0*/  LDL R168, [R1] ;  /* 0x0000000001a87983 */ /* 0x000ea20000100800 */
[C---:B------:R-:W-:Y:S01]  /*32b0*/  IMAD.IADD R0, R187.reuse, 0x1, R201 ;  /* 0x00000001bb007824 */ /* 0x040fe200078e02c9 */
[----:B------:R-:W-:Y:S02]  /*32c0*/  IADD3 R2, R187, R192, RZ ;  /* 0x000000c0bb027210 */ /* 0x000fe40007ffe0ff */
[----:B------:R-:W0:Y:S01]  /*32d0*/  LDGDEPBAR ;  /* 0x00000000000079af */ /* 0x000e220000000000 */
[----:B------:R-:W-:Y:S01]  /*32e0*/  IMAD.IADD R3, R0, 0x1, R192 ;  /* 0x0000000100037824 */ /* 0x000fe200078e02c0 */
[----:B------:R-:W-:Y:S02]  /*32f0*/  MOV R173, c[0x0][0x22c] ;  /* 0x00008b0000ad7a02 */ /* 0x000fe40000000f00 */
[C---:B------:R-:W-:Y:S03]  /*3300*/  ISETP.GE.AND P6, PT, R210.reuse, 0x1, PT ;  /* 0x00000001d200780c */ /* 0x040fe60003fc6270 */
[----:B------:R-:W-:Y:S04]  /*3310*/  IMAD R173, R173, c[0x0][0x1c0], RZ ;  /* 0x00007000adad7a24 */ /* 0x000fe800078e02ff */
[----:B------:R-:W-:Y:S01]  /*3320*/  IMAD.U32 R173, R173, -0x40, RZ ;  /* 0xffffffc0adad7824 */ /* 0x000fe200078e00ff */
        /* <DEDUP_REMOVED lines=35> */
[----:B------:R-:W3:Y:S07]  /*3560*/  LDSM.16.M88.4 R100, [R190+0xe000] ;  /* 0x00e00000be64783b */ /* 0x000eee0000000200 */
[C---:B------:R-:W-:Y:S01]  /*3570*/  HMMA.16816.F32.BF16 R8, R52.reuse, R62, R8 ;  /* 0x0000003e3408723c */ /* 0x040fe20000041808 */
[----:B------:R-:W4:Y:S07]  /*3580*/  LDSM.16.M88.4 R60, [R190+0xe800] ;  /* 0x00e80000be3c783b */ /* 0x000f2e0000000200 */
[C---:B-1----:R-:W-:Y:S08]  /*3590*/  HMMA.16816.F32.BF16 R12, R52.reuse, R64, R12 ;  /* 0x00000040340c723c */ /* 0x042ff0000004180c */
[----:B------:R-:W-:Y:S01]  /*35a0*/  HMMA.16816.F32.BF16 R16, R52, R66, R16 ;  /* 0x000000423410723c */ /* 0x000fe20000041810 */
[----:B------:R1:W-:Y:S08]  /*35b0*/  LDSM.16.M88.4 R52, [R2+0x2000] ;  /* 0x002000000234783b */ /* 0x0003f00000000200 */
[----:B------:R-:W1:Y:S01]  /*35c0*/  LDSM.16.M88.4 R64, [R188+0xe000] ;  /* 0x00e00000bc40783b */ /* 0x000e620000000200 */
[C---:B---3--:R-:W-:Y:S08]  /*35d0*/  HMMA.16816.F32.BF16 R4, R56.reuse, R100, R4 ;  /* 0x000000643804723c */ /* 0x048ff00000041804 */
[C---:B------:R-:W-:Y:S01]  /*35e0*/  HMMA.16816.F32.BF16 R8, R56.reuse, R102, R8 ;  /* 0x000000663808723c */ /* 0x040fe20000041808 */
[----:B------:R-:W3:Y:S07]  /*35f0*/  LDSM.16.M88.4 R100, [R188+0xe800] ;  /* 0x00e80000bc64783b */ /* 0x000eee0000000200 */
[C---:B----4-:R-:W-:Y:S04]  /*3600*/  HMMA.16816.F32.BF16 R12, R56.reuse, R60, R12 ;  /* 0x0000003c380c723c */ /* 0x050fe8000004180c */
[----:B--2---:R-:W-:Y:S04]  /*3610*/  LEA R0, R210, R168, 0x6 ;  /* 0x000000a8d2007211 */ /* 0x004fe800078e30ff */
[----:B------:R-:W-:Y:S01]  /*3620*/  HMMA.16816.F32.BF16 R16, R56, R62, R16 ;  /* 0x0000003e3810723c */ /* 0x000fe20000041810 */
[----:B------:R-:W-:Y:S03]  /*3630*/  LDSM.16.M88.4 R60, [R191+0xe000] ;  /* 0x00e00000bf3c783b */ /* 0x000fe60000000200 */
[----:B-1----:R-:W-:Y:S03]  /*3640*/  IADD3 R2, R0, -0x1, RZ ;  /* 0xffffffff00027810 */ /* 0x002fe60007ffe0ff */
[----:B------:R-:W-:Y:S01]  /*3650*/  IABS R56, R0 ;  /* 0x0000000000387213 */ /* 0x000fe20000000000 */
[C---:B------:R-:W-:Y:S03]  /*3660*/  HMMA.16816.F32.BF16 R4, R52.reuse, R64, R4 ;  /* 0x000000403404723c */ /* 0x040fe60000041804 */
[----:B------:R1:W2:Y:S02]  /*3670*/  I2F R168, R56 ;  /* 0x0000003800a87306 */ /* 0x0002a40000201400 */
[----:B------:R-:W-:Y:S02]  /*3680*/  ISETP.GE.AND P1, PT, R2, RZ, PT ;  /* 0x000000ff0200720c */ /* 0x000fe40003f26270 */
[C---:B------:R-:W-:Y:S01]  /*3690*/  IADD3 R65, R0.reuse, 0x8, RZ ;  /* 0x0000000800417810 */ /* 0x040fe20007ffe0ff */
[C---:B------:R-:W-:Y:S03]  /*36a0*/  HMMA.16816.F32.BF16 R8, R52.reuse, R66, R8 ;  /* 0x000000423408723c */ /* 0x040fe60000041808 */
[----:B------:R-:W-:Y:S02]  /*36b0*/  ISETP.GE.AND P0, PT, R65, RZ, PT ;  /* 0x000000ff4100720c */ /* 0x000fe40003f06270 */
[C---:B------:R-:W-:Y:S03]  /*36c0*/  IADD3 R64, R0.reuse, 0x7, RZ ;  /* 0x0000000700407810 */ /* 0x040fe60007ffe0ff */
[C---:B---3--:R-:W-:Y:S04]  /*36d0*/  HMMA.16816.F32.BF16 R12, R52.reuse, R100, R12 ;  /* 0x00000064340c723c */ /* 0x048fe8000004180c */
[----:B------:R-:W-:Y:S02]  /*36e0*/  @!P1 IADD3 R2, -R0, 0x1, RZ ;  /* 0x0000000100029810 */ /* 0x000fe40007ffe1ff */
[----:B------:R-:W-:Y:S02]  /*36f0*/  ISETP.GE.AND P1, PT, R64, RZ, PT ;  /* 0x000000ff4000720c */ /* 0x000fe40003f26270 */
[----:B------:R-:W-:Y:S01]  /*3700*/  HMMA.16816.F32.BF16 R16, R52, R102, R16 ;  /* 0x000000663410723c */ /* 0x000fe20000041810 */
[----:B------:R3:W-:Y:S01]  /*3710*/  I2F R66, R2 ;  /* 0x0000000200427306 */ /* 0x0007e20000201400 */
[----:B-1----:R1:W4:Y:S02]  /*3720*/  LDSM.16.M88.4 R56, [R3+0x2000] ;  /* 0x002000000338783b */ /* 0x0023240000000200 */
[C---:B------:R-:W-:Y:S03]  /*3730*/  @!P0 IADD3 R65, -R0.reuse, -0x8, RZ ;  /* 0xfffffff800418810 */ /* 0x040fe60007ffe1ff */
[C---:B------:R-:W-:Y:S02]  /*3740*/  IADD3 R53, R0.reuse, -0x10, RZ ;  /* 0xfffffff000357810 */ /* 0x040fe40007ffe0ff */
[C---:B------:R-:W-:Y:S02]  /*3750*/  IADD3 R52, R0.reuse, -0x11, RZ ;  /* 0xffffffef00347810 */ /* 0x040fe40007ffe0ff */
[----:B------:R-:W2:Y:S01]  /*3760*/  I2F R67, R65 ;  /* 0x0000004100437306 */ /* 0x000ea20000201400 */
[----:B------:R-:W-:Y:S02]  /*3770*/  @!P1 IADD3 R64, -R0, -0x7, RZ ;  /* 0xfffffff900409810 */ /* 0x000fe40007ffe1ff */
[----:B------:R-:W-:Y:S07]  /*3780*/  ISETP.GE.AND P2, PT, R52, RZ, PT ;  /* 0x000000ff3400720c */ /* 0x000fee0003f46270 */
[----:B------:R-:W2:Y:S01]  /*3790*/  I2F R100, R64 ;  /* 0x0000004000647306 */ /* 0x000ea20000201400 */
[C---:B---3--:R-:W-:Y:S05]  /*37a0*/  IADD3 R2, R0.reuse, -0x8, RZ ;  /* 0xfffffff800027810 */ /* 0x048fea0007ffe0ff */
[----:B------:R-:W-:Y:S02]  /*37b0*/  @!P2 IADD3 R52, -R0, 0x11, RZ ;  /* 0x000000110034a810 */ /* 0x000fe40007ffe1ff */
[----:B------:R-:W-:Y:S02]  /*37c0*/  ISETP.GE.AND P0, PT, R2, RZ, PT ;  /* 0x000000ff0200720c */ /* 0x000fe40003f06270 */
[----:B-1----:R-:W-:Y:S02]  /*37d0*/  IADD3 R3, R0, -0x9, RZ ;  /* 0xfffffff700037810 */ /* 0x002fe40007ffe0ff */
[----:B------:R-:W-:Y:S02]  /*37e0*/  @P3 ISETP.GE.AND P2, PT, R246, R209, PT ;  /* 0x000000d1f600320c */ /* 0x000fe40003f46270 */
[----:B------:R-:W-:Y:S01]  /*37f0*/  ISETP.GE.AND P1, PT, R3, RZ, PT ;  /* 0x000000ff0300720c */ /* 0x000fe20003f26270 */
[C---:B----4-:R-:W-:Y:S01]  /*3800*/  HMMA.16816.F32.BF16 R4, R56.reuse, R60, R4 ;  /* 0x0000003c3804723c */ /* 0x050fe20000041804 */
[----:B------:R-:W-:Y:S05]  /*3810*/  I2F R60, R52 ;  /* 0x00000034003c7306 */ /* 0x000fea0000201400 */
[C---:B------:R-:W-:Y:S02]  /*3820*/  @!P0 IADD3 R2, -R0.reuse, 0x8, RZ ;  /* 0x0000000800028810 */ /* 0x040fe40007ffe1ff */
[----:B------:R-:W-:Y:S01]  /*3830*/  ISETP.GE.AND P0, PT, R53, RZ, PT ;  /* 0x000000ff3500720c */ /* 0x000fe20003f06270 */
[C---:B------:R-:W-:Y:S02]  /*3840*/  HMMA.16816.F32.BF16 R8, R56.reuse, R62, R8 ;  /* 0x0000003e3808723c */ /* 0x040fe40000041808 */
[----:B------:R1:W3:Y:S01]  /*3850*/  I2F R65, R2 ;  /* 0x0000000200417306 */ /* 0x0002e20000201400 */
[C---:B------:R-:W-:Y:S09]  /*3860*/  @!P1 IADD3 R3, -R0.reuse, 0x9, RZ ;  /* 0x0000000900039810 */ /* 0x040ff20007ffe1ff */
[----:B------:R-:W-:Y:S01]  /*3870*/  @!P0 IADD3 R53, -R0, 0x10, RZ ;  /* 0x0000001000358810 */ /* 0x000fe20007ffe1ff */
[----:B------:R4:W4:Y:S02]  /*3880*/  I2F R64, R3 ;  /* 0x0000000300407306 */ /* 0x0009240000201400 */
[-C--:B--2---:R-:W-:Y:S02]  /*3890*/  FFMA.FTZ R4, R168, -R207.reuse, R4 ;  /* 0x800000cfa8047223 */ /* 0x084fe40000010004 */
[-C--:B------:R-:W-:Y:S02]  /*38a0*/  FFMA.FTZ R6, R67, -R207.reuse, R6 ;  /* 0x800000cf43067223 */ /* 0x080fe40000010006 */
[-C--:B------:R-:W-:Y:S02]  /*38b0*/  FFMA.FTZ R7, R100, -R207.reuse, R7 ;  /* 0x800000cf64077223 */ /* 0x080fe40000010007 */
[-C--:B------:R-:W-:Y:S02]  /*38c0*/  FFMA.FTZ R5, R66, -R207.reuse, R5 ;  /* 0x800000cf42057223 */ /* 0x080fe40000010005 */
[----:B------:R2:W2:Y:S01]  /*38d0*/  I2F R61, R53 ;  /* 0x00000035003d7306 */ /* 0x0004a20000201400 */
[-C--:B------:R-:W-:Y:S01]  /*38e0*/  FFMA.FTZ R10, R168, -R207.reuse, R10 ;  /* 0x800000cfa80a7223 */ /* 0x080fe2000001000a */
[----:B------:R-:W-:Y:S01]  /*38f0*/  @P3 FSEL R7, R7, -INF , !P2 ;  /* 0xff80000007073808 */ /* 0x000fe20005000000 */
[-C--:B------:R-:W-:Y:S01]  /*3900*/  FFMA.FTZ R11, R66, -R207.reuse, R11 ;  /* 0x800000cf420b7223 */ /* 0x080fe2000001000b */
[----:B-1----:R-:W-:Y:S01]  /*3910*/  IADD3 R2, R0, -0x18, RZ ;  /* 0xffffffe800027810 */ /* 0x002fe20007ffe0ff */
[-C--:B---3--:R-:W-:Y:S01]  /*3920*/  FFMA.FTZ R8, R65, -R207.reuse, R8 ;  /* 0x800000cf41087223 */ /* 0x088fe20000010008 */
[----:B------:R-:W-:Y:S02]  /*3930*/  @P3 FSEL R5, R5, -INF , !P2 ;  /* 0xff80000005053808 */ /* 0x000fe40005000000 */
[----:B------:R-:W-:Y:S02]  /*3940*/  ISETP.GE.AND P1, PT, R2, RZ, PT ;  /* 0x000000ff0200720c */ /* 0x000fe40003f26270 */
[----:B----4-:R-:W-:Y:S01]  /*3950*/  IADD3 R3, R0, -0x19, RZ ;  /* 0xffffffe700037810 */ /* 0x010fe20007ffe0ff */
[----:B------:R-:W-:Y:S03]  /*3960*/  FFMA.FTZ R9, R64, -R207, R9 ;  /* 0x800000cf40097223 */ /* 0x000fe60000010009 */
[----:B------:R-:W-:Y:S07]  /*3970*/  ISETP.GE.AND P0, PT, R3, RZ, PT ;  /* 0x000000ff0300720c */ /* 0x000fee0003f06270 */
[----:B------:R-:W-:Y:S02]  /*3980*/  @!P1 IADD3 R2, -R0, 0x18, RZ ;  /* 0x0000001800029810 */ /* 0x000fe40007ffe1ff */
[-C--:B------:R-:W-:Y:S01]  /*3990*/  @P3 ISETP.GE.AND P1, PT, R241, R209.reuse, PT ;  /* 0x000000d1f100320c */ /* 0x080fe20003f26270 */
[----:B--2---:R-:W1:Y:S01]  /*39a0*/  LDSM.16.M88.4 R52, [R191+0xe800] ;  /* 0x00e80000bf34783b */ /* 0x004e620000000200 */
[----:B------:R2:W-:Y:S02]  /*39b0*/  I2F R101, R2 ;  /* 0x0000000200657306 */ /* 0x0005e40000201400 */
[----:B------:R-:W-:Y:S02]  /*39c0*/  @P3 FSEL R4, R4, -INF , !P1 ;  /* 0xff80000004043808 */ /* 0x000fe40004800000 */
[----:B------:R-:W-:Y:S02]  /*39d0*/  @P3 FSEL R6, R6, -INF , !P1 ;  /* 0xff80000006063808 */ /* 0x000fe40004800000 */
[----:B------:R-:W-:Y:S01]  /*39e0*/  @!P0 IADD3 R3, -R0, 0x19, RZ ;  /* 0x0000001900038810 */ /* 0x000fe20007ffe1ff */
[----:B-----5:R-:W-:Y:S01]  /*39f0*/  FMUL.FTZ R0, R220, 1.4426950216293334961 ;  /* 0x3fb8aa3bdc007820 */ /* 0x020fe20000410000 */
[----:B------:R-:W-:Y:S02]  /*3a00*/  FSETP.NEU.FTZ.AND P0, PT, R217, -INF , PT ;  /* 0xff800000d900780b */ /* 0x000fe40003f1d000 */
[-C--:B------:R-:W-:Y:S02]  /*3a10*/  @P3 ISETP.GE.AND P1, PT, R248, R209.reuse, PT ;  /* 0x000000d1f800320c */ /* 0x080fe40003f26270 */
[----:B------:R-:W3:Y:S02]  /*3a20*/  I2F R3, R3 ;  /* 0x0000000300037306 */ /* 0x000ee40000201400 */
[----:B------:R-:W-:Y:S02]  /*3a30*/  @P3 FSEL R9, R9, -INF , !P1 ;  /* 0xff80000009093808 */ /* 0x000fe40004800000 */
[----:B------:R-:W-:Y:S02]  /*3a40*/  @P3 FSEL R11, R11, -INF , !P1 ;  /* 0xff8000000b0b3808 */ /* 0x000fe40004800000 */
[-C--:B------:R-:W-:Y:S01]  /*3a50*/  @P3 ISETP.GE.AND P1, PT, R250, R209.reuse, PT ;  /* 0x000000d1fa00320c */ /* 0x080fe20003f26270 */
[----:B--2---:R-:W-:Y:S05]  /*3a60*/  FMUL.FTZ R2, R217, 1.4426950216293334961 ;  /* 0x3fb8aa3bd9027820 */ /* 0x004fea0000410000 */
[----:B------:R-:W-:Y:S02]  /*3a70*/  FSEL R2, R2, RZ, P0 ;  /* 0x000000ff02027208 */ /* 0x000fe40000000000 */
[----:B------:R-:W-:Y:S03]  /*3a80*/  FSETP.NEU.FTZ.AND P0, PT, R220, -INF , PT ;  /* 0xff800000dc00780b */ /* 0x000fe60003f1d000 */
[--C-:B------:R-:W-:Y:S01]  /*3a90*/  FFMA.FTZ R4, R4, c[0x0][0x23c], -R2.reuse ;  /* 0x00008f0004047a23 */ /* 0x100fe20000010802 */
[----:B------:R-:W-:Y:S01]  /*3aa0*/  FSEL R0, R0, RZ, P0 ;  /* 0x000000ff00007208 */ /* 0x000fe20000000000 */
[--C-:B------:R-:W-:Y:S01]  /*3ab0*/  FFMA.FTZ R5, R5, c[0x0][0x23c], -R2.reuse ;  /* 0x00008f0005057a23 */ /* 0x100fe20000010802 */
[-C--:B------:R-:W-:Y:S01]  /*3ac0*/  @P3 ISETP.GE.AND P0, PT, R247, R209.reuse, PT ;  /* 0x000000d1f700320c */ /* 0x080fe20003f06270 */
[----:B------:R-:W-:Y:S01]  /*3ad0*/  FFMA.FTZ R9, R9, c[0x0][0x23c], -R2 ;  /* 0x00008f0009097a23 */ /* 0x000fe20000010802 */
[C---:B-1----:R-:W-:Y:S01]  /*3ae0*/  HMMA.16816.F32.BF16 R12, R56.reuse, R52, R12 ;  /* 0x00000034380c723c */ /* 0x042fe2000004180c */
[----:B------:R-:W-:Y:S02]  /*3af0*/  MUFU.EX2 R170, R4 ;  /* 0x0000000400aa7308 */ /* 0x000fe40000000800 */
[--C-:B------:R-:W-:Y:S01]  /*3b00*/  FFMA.FTZ R6, R6, c[0x0][0x23c], -R0.reuse ;  /* 0x00008f0006067a23 */ /* 0x100fe20000010800 */
[----:B------:R-:W-:Y:S01]  /*3b10*/  @P3 FSEL R8, R8, -INF , !P0 ;  /* 0xff80000008083808 */ /* 0x000fe20004000000 */
[--C-:B------:R-:W-:Y:S01]  /*3b20*/  FFMA.FTZ R7, R7, c[0x0][0x23c], -R0.reuse ;  /* 0x00008f0007077a23 */ /* 0x100fe20000010800 */
[----:B------:R-:W-:Y:S01]  /*3b30*/  @P3 FSEL R10, R10, -INF , !P0 ;  /* 0xff8000000a0a3808 */ /* 0x000fe20004000000 */
[----:B------:R-:W-:Y:S01]  /*3b40*/  FFMA.FTZ R11, R11, c[0x0][0x23c], -R0 ;  /* 0x00008f000b0b7a23 */ /* 0x000fe20000010800 */
[----:B------:R-:W-:Y:S03]  /*3b50*/  HMMA.16816.F32.BF16 R16, R56, R54, R16 ;  /* 0x000000363810723c */ /* 0x000fe60000041810 */
[----:B------:R-:W-:Y:S01]  /*3b60*/  @P3 ISETP.GE.AND P0, PT, R249, R209, PT ;  /* 0x000000d1f900320c */ /* 0x000fe20003f06270 */
[----:B------:R-:W-:Y:S01]  /*3b70*/  FFMA.FTZ R8, R8, c[0x0][0x23c], -R2 ;  /* 0x00008f0008087a23 */ /* 0x000fe20000010802 */
[----:B------:R-:W-:Y:S01]  /*3b80*/  MUFU.EX2 R172, R6 ;  /* 0x0000000600ac7308 */ /* 0x000fe20000000800 */
[----:B------:R-:W-:Y:S09]  /*3b90*/  FFMA.FTZ R10, R10, c[0x0][0x23c], -R0 ;  /* 0x00008f000a0a7a23 */ /* 0x000ff20000010800 */
[----:B------:R-:W1:Y:S01]  /*3ba0*/  MUFU.EX2 R169, R5 ;  /* 0x0000000500a97308 */ /* 0x000e620000000800 */
[-C--:B------:R-:W-:Y:S02]  /*3bb0*/  FFMA.FTZ R12, R61, -R207.reuse, R12 ;  /* 0x800000cf3d0c7223 */ /* 0x080fe4000001000c */
[-C--:B------:R-:W-:Y:S02]  /*3bc0*/  FFMA.FTZ R15, R64, -R207.reuse, R15 ;  /* 0x800000cf400f7223 */ /* 0x080fe4000001000f */
[-C--:B------:R-:W-:Y:S01]  /*3bd0*/  FFMA.FTZ R13, R60, -R207.reuse, R13 ;  /* 0x800000cf3c0d7223 */ /* 0x080fe2000001000d */
[----:B------:R-:W-:Y:S01]  /*3be0*/  @P3 FSEL R12, R12, -INF , !P0 ;  /* 0xff8000000c0c3808 */ /* 0x000fe20004000000 */
[-C--:B------:R-:W-:Y:S01]  /*3bf0*/  FFMA.FTZ R14, R65, -R207.reuse, R14 ;  /* 0x800000cf410e7223 */ /* 0x080fe2000001000e */
[----:B------:R-:W-:Y:S01]  /*3c00*/  @P3 FSEL R15, R15, -INF , !P1 ;  /* 0xff8000000f0f3808 */ /* 0x000fe20004800000 */
[-C--:B---3--:R-:W-:Y:S01]  /*3c10*/  FFMA.FTZ R17, R3, -R207.reuse, R17 ;  /* 0x800000cf03117223 */ /* 0x088fe20000010011 */
[----:B------:R-:W-:Y:S01]  /*3c20*/  @P3 FSEL R13, R13, -INF , !P1 ;  /* 0xff8000000d0d3808 */ /* 0x000fe20004800000 */
[----:B------:R-:W-:Y:S01]  /*3c30*/  FFMA.FTZ R16, R101, -R207, R16 ;  /* 0x800000cf65107223 */ /* 0x000fe20000010010 */
[----:B------:R-:W-:Y:S01]  /*3c40*/  @P3 ISETP.GE.AND P1, PT, R252, R209, PT ;  /* 0x000000d1fc00320c */ /* 0x000fe20003f26270 */
[-C--:B------:R-:W-:Y:S01]  /*3c50*/  FFMA.FTZ R19, R60, -R207.reuse, R19 ;  /* 0x800000cf3c137223 */ /* 0x080fe20000010013 */
[----:B------:R-:W-:Y:S01]  /*3c60*/  @P3 FSEL R14, R14, -INF , !P0 ;  /* 0xff8000000e0e3808 */ /* 0x000fe20004000000 */
[----:B------:R-:W-:Y:S01]  /*3c70*/  FFMA.FTZ R18, R61, -R207, R18 ;  /* 0x800000cf3d127223 */ /* 0x000fe20000010012 */
[----:B------:R-:W-:Y:S01]  /*3c80*/  @P3 ISETP.GE.AND P0, PT, R251, R209, PT ;  /* 0x000000d1fb00320c */ /* 0x000fe20003f06270 */
[--C-:B------:R-:W-:Y:S01]  /*3c90*/  FFMA.FTZ R12, R12, c[0x0][0x23c], -R2.reuse ;  /* 0x00008f000c0c7a23 */ /* 0x100fe20000010802 */
[----:B------:R-:W-:Y:S01]  /*3ca0*/  @P3 FSEL R17, R17, -INF , !P1 ;  /* 0xff80000011113808 */ /* 0x000fe20004800000 */
[----:B------:R-:W-:Y:S01]  /*3cb0*/  FFMA.FTZ R13, R13, c[0x0][0x23c], -R2 ;  /* 0x00008f000d0d7a23 */ /* 0x000fe20000010802 */
[----:B------:R-:W-:Y:S01]  /*3cc0*/  @P3 FSEL R16, R16, -INF , !P0 ;  /* 0xff80000010103808 */ /* 0x000fe20004000000 */
[----:B------:R-:W2:Y:S01]  /*3cd0*/  MUFU.EX2 R171, R7 ;  /* 0x0000000700ab7308 */ /* 0x000ea20000000800 */
[----:B------:R-:W-:Y:S01]  /*3ce0*/  @P3 FSEL R19, R19, -INF , !P1 ;  /* 0xff80000013133808 */ /* 0x000fe20004800000 */
[----:B------:R-:W-:Y:S01]  /*3cf0*/  FFMA.FTZ R14, R14, c[0x0][0x23c], -R0 ;  /* 0x00008f000e0e7a23 */ /* 0x000fe20000010800 */
[----:B------:R-:W-:Y:S01]  /*3d00*/  @P3 FSEL R18, R18, -INF , !P0 ;  /* 0xff80000012123808 */ /* 0x000fe20004000000 */
[--C-:B------:R-:W-:Y:S01]  /*3d10*/  FFMA.FTZ R16, R16, c[0x0][0x23c], -R2.reuse ;  /* 0x00008f0010107a23 */ /* 0x100fe20000010802 */
[----:B-1----:R-:W-:Y:S01]  /*3d20*/  F2FP.BF16.PACK_AB R3, R169, R170 ;  /* 0x000000aaa903723e */ /* 0x002fe200000010ff */
[----:B------:R-:W-:Y:S01]  /*3d30*/  FFMA.FTZ R2, R17, c[0x0][0x23c], -R2 ;  /* 0x00008f0011027a23 */ /* 0x000fe20000010802 */
[----:B------:R-:W-:Y:S01]  /*3d40*/  IADD3 R56, P0, R240, R228, RZ ;  /* 0x000000e4f0387210 */ /* 0x000fe20007f1e0ff */
[--C-:B------:R-:W-:Y:S02]  /*3d50*/  FFMA.FTZ R18, R18, c[0x0][0x23c], -R0.reuse ;  /* 0x00008f0012127a23 */ /* 0x100fe40000010800 */
[--C-:B------:R-:W-:Y:S01]  /*3d60*/  FFMA.FTZ R15, R15, c[0x0][0x23c], -R0.reuse ;  /* 0x00008f000f0f7a23 */ /* 0x100fe20000010800 */
[----:B------:R2:W-:Y:S01]  /*3d70*/  MUFU.EX2 R61, R2 ;  /* 0x00000002003d7308 */ /* 0x0005e20000000800 */
[----:B------:R-:W-:Y:S01]  /*3d80*/  FFMA.FTZ R0, R19, c[0x0][0x23c], -R0 ;  /* 0x00008f0013007a23 */ /* 0x000fe20000010800 */
[----:B------:R1:W-:Y:S01]  /*3d90*/  STS [R221+0x12000], R3 ;  /* 0x01200003dd007388 */ /* 0x0003e20000000800 */
[----:B------:R-:W-:Y:S01]  /*3da0*/  IMAD.X R57, R239, 0x1, R227, P0 ;  /* 0x00000001ef397824 */ /* 0x000fe200000e06e3 */
[C---:B------:R-:W-:Y:S04]  /*3db0*/  LEA R204, P0, R173.reuse, R204, 0x2 ;  /* 0x000000ccadcc7211 */ /* 0x040fe800078010ff */
[----:B------:R-:W-:Y:S02]  /*3dc0*/  LEA.HI.X.SX32 R205, R173, R205, 0x2, P0 ;  /* 0x000000cdadcd7211 */ /* 0x000fe400000f16ff */
[----:B------:R-:W-:Y:S10]  /*3dd0*/  MUFU.EX2 R102, R8 ;  /* 0x0000000800667308 */ /* 0x000ff40000000800 */
[----:B------:R-:W3:Y:S01]  /*3de0*/  MUFU.EX2 R100, R9 ;  /* 0x0000000900647308 */ /* 0x000ee20000000800 */
[----:B--2---:R-:W-:Y:S05]  /*3df0*/  F2FP.BF16.PACK_AB R2, R171, R172 ;  /* 0x000000acab02723e */ /* 0x004fea00000010ff */
[----:B------:R2:W-:Y:S04]  /*3e00*/  STS [R221+0x12400], R2 ;  /* 0x01240002dd007388 */ /* 0x0005e80000000800 */
[----:B------:R3:W-:Y:S10]  /*3e10*/  MUFU.EX2 R60, R0 ;  /* 0x00000000003c7308 */ /* 0x0007f40000000800 */
[----:B------:R-:W-:Y:S10]  /*3e20*/  MUFU.EX2 R168, R10 ;  /* 0x0000000a00a87308 */ /* 0x000ff40000000800 */
[----:B------:R-:W4:Y:S01]  /*3e30*/  MUFU.EX2 R103, R11 ;  /* 0x0000000b00677308 */ /* 0x000f220000000800 */
[----:B---3--:R-:W-:Y:S05]  /*3e40*/  F2FP.BF16.PACK_AB R0, R100, R102 ;  /* 0x000000666400723e */ /* 0x008fea00000010ff */
        /* <DEDUP_REMOVED lines=9> */
[----:B------:R-:W2:Y:S10]  /*3ee0*/  MUFU.EX2 R62, R16 ;  /* 0x00000010003e7308 */ /* 0x000eb40000000800 */
[----:B------:R-:W3:Y:S01]  /*3ef0*/  MUFU.EX2 R63, R18 ;  /* 0x00000012003f7308 */ /* 0x000ee20000000800 */
[----:B----4-:R-:W-:Y:S05]  /*3f00*/  F2FP.BF16.PACK_AB R3, R64, R67 ;  /* 0x000000434003723e */ /* 0x010fea00000010ff */
[----:B------:R-:W-:Y:S01]  /*3f10*/  STS [R222+0x12400], R3 ;  /* 0x01240003de007388 */ /* 0x000fe20000000800 */
[----:B--2---:R-:W-:Y:S05]  /*3f20*/  F2FP.BF16.PACK_AB R2, R61, R62 ;  /* 0x0000003e3d02723e */ /* 0x004fea00000010ff */
[----:B------:R1:W-:Y:S01]  /*3f30*/  STS [R223+0x12000], R2 ;  /* 0x01200002df007388 */ /* 0x0003e20000000800 */
[----:B---3--:R-:W-:Y:S05]  /*3f40*/  F2FP.BF16.PACK_AB R0, R60, R63 ;  /* 0x0000003f3c00723e */ /* 0x008fea00000010ff */
        /* <DEDUP_REMOVED lines=132> */
.L_x_163:
        /* <DEDUP_REMOVED lines=23> */
[----:B------:R-:W-:Y:S04]  /*4900*/  LDSM.16.MT88.4 R56, [R185+0x12800] ;  /* 0x01280000b938783b */ /* 0x000fe80000004200 */
[----:B------:R-:W-:Y:S01]  /*4910*/  LDSM.16.MT88.4 R60, [R0+0xa800] ;  /* 0x00a80000003c783b */ /* 0x000fe20000004200 */
[-C--:B-1----:R-:W-:Y:S08]  /*4920*/  HMMA.16816.F32.BF16 R20, R4, R8.reuse, R20 ;  /* 0x000000080414723c */ /* 0x082ff00000041814 */
[C---:B--2---:R-:W-:Y:S08]  /*4930*/  HMMA.16816.F32.BF16 R24, R12.reuse, R8, R24 ;  /* 0x000000080c18723c */ /* 0x044ff00000041818 */
[-C--:B------:R-:W-:Y:S08]  /*4940*/  HMMA.16816.F32.BF16 R28, R12, R10.reuse, R28 ;  /* 0x0000000a0c1c723c */ /* 0x080ff0000004181c */
[C---:B------:R-:W-:Y:S01]  /*4950*/  HMMA.16816.F32.BF16 R32, R4.reuse, R10, R32 ;  /* 0x0000000a0420723c */ /* 0x040fe20000041820 */
[----:B------:R-:W1:Y:S07]  /*4960*/  LDSM.16.MT88.4 R8, [R186+0x12800] ;  /* 0x01280000ba08783b */ /* 0x000e6e0000004200 */
[-C--:B---3--:R-:W-:Y:S08]  /*4970*/  HMMA.16816.F32.BF16 R36, R4, R16.reuse, R36 ;  /* 0x000000100424723c */ /* 0x088ff00000041824 */
[C---:B------:R-:W-:Y:S08]  /*4980*/  HMMA.16816.F32.BF16 R40, R12.reuse, R16, R40 ;  /* 0x000000100c28723c */ /* 0x040ff00000041828 */
[-C--:B------:R-:W-:Y:S01]  /*4990*/  HMMA.16816.F32.BF16 R44, R12, R18.reuse, R44 ;  /* 0x000000120c2c723c */ /* 0x080fe2000004182c */
[----:B------:R-:W-:Y:S07]  /*49a0*/  LDSM.16.MT88.4 R12, [R0+0x9000] ;  /* 0x00900000000c783b */ /* 0x000fee0000004200 */
[----:B------:R-:W-:Y:S01]  /*49b0*/  HMMA.16816.F32.BF16 R48, R4, R18, R48 ;  /* 0x000000120430723c */ /* 0x000fe20000041830 */
[----:B------:R-:W2:Y:S04]  /*49c0*/  LDSM.16.MT88.4 R4, [R186+0x13000] ;  /* 0x01300000ba04783b */ /* 0x000ea80000004200 */
[----:B------:R-:W3:Y:S03]  /*49d0*/  LDSM.16.MT88.4 R16, [R185+0x13000] ;  /* 0x01300000b910783b */ /* 0x000ee60000004200 */
[-C--:B-1----:R-:W-:Y:S08]  /*49e0*/  HMMA.16816.F32.BF16 R20, R8, R52.reuse, R20 ;  /* 0x000000340814723c */ /* 0x082ff00000041814 */
[C---:B------:R-:W-:Y:S08]  /*49f0*/  HMMA.16816.F32.BF16 R24, R56.reuse, R52, R24 ;  /* 0x000000343818723c */ /* 0x040ff00000041818 */
[-C--:B------:R-:W-:Y:S08]  /*4a00*/  HMMA.16816.F32.BF16 R28, R56, R54.reuse, R28 ;  /* 0x00000036381c723c */ /* 0x080ff0000004181c */
[C---:B------:R-:W-:Y:S01]  /*4a10*/  HMMA.16816.F32.BF16 R32, R8.reuse, R54, R32 ;  /* 0x000000360820723c */ /* 0x040fe20000041820 */
[----:B------:R-:W1:Y:S07]  /*4a20*/  LDSM.16.MT88.4 R52, [R0+0xb000] ;  /* 0x00b000000034783b */ /* 0x000e6e0000004200 */
[-C--:B------:R-:W-:Y:S08]  /*4a30*/  HMMA.16816.F32.BF16 R36, R8, R60.reuse, R36 ;  /* 0x0000003c0824723c */ /* 0x080ff00000041824 */
[C---:B------:R-:W-:Y:S08]  /*4a40*/  HMMA.16816.F32.BF16 R40, R56.reuse, R60, R40 ;  /* 0x0000003c3828723c */ /* 0x040ff00000041828 */
[-C--:B------:R-:W-:Y:S01]  /*4a50*/  HMMA.16816.F32.BF16 R44, R56, R62.reuse, R44 ;  /* 0x0000003e382c723c */ /* 0x080fe2000004182c */
[----:B------:R-:W-:Y:S07]  /*4a60*/  LDSM.16.MT88.4 R56, [R185+0x13800] ;  /* 0x01380000b938783b */ /* 0x000fee0000004200 */
[----:B------:R-:W-:Y:S01]  /*4a70*/  HMMA.16816.F32.BF16 R48, R8, R62, R48 ;  /* 0x0000003e0830723c */ /* 0x000fe20000041830 */
[----:B------:R-:W-:Y:S04]  /*4a80*/  LDSM.16.MT88.4 R8, [R186+0x13800] ;  /* 0x01380000ba08783b */ /* 0x000fe80000004200 */
[----:B------:R-:W-:Y:S03]  /*4a90*/  LDSM.16.MT88.4 R60, [R0+0xb800] ;  /* 0x00b80000003c783b */ /* 0x000fe60000004200 */
[-C--:B--2---:R-:W-:Y:S08]  /*4aa0*/  HMMA.16816.F32.BF16 R20, R4, R12.reuse, R20 ;  /* 0x0000000c0414723c */ /* 0x084ff00000041814 */
[C---:B---3--:R-:W-:Y:S08]  /*4ab0*/  HMMA.16816.F32.BF16 R24, R16.reuse, R12, R24 ;  /* 0x0000000c1018723c */ /* 0x048ff00000041818 */
[-C--:B------:R-:W-:Y:S08]  /*4ac0*/  HMMA.16816.F32.BF16 R28, R16, R14.reuse, R28 ;  /* 0x0000000e101c723c */ /* 0x080ff0000004181c */
[C---:B------:R-:W-:Y:S01]  /*4ad0*/  HMMA.16816.F32.BF16 R32, R4.reuse, R14, R32 ;  /* 0x0000000e0420723c */ /* 0x040fe20000041820 */
[----:B------:R-:W2:Y:S04]  /*4ae0*/  LDSM.16.MT88.4 R12, [R0+0x9800] ;  /* 0x00980000000c783b */ /* 0x000ea80000004200 */
[----:B------:R-:W-:Y:S03]  /*4af0*/  BAR.SYNC.DEFER_BLOCKING 0x0 ;  /* 0x0000000000007b1d */ /* 0x000fe60000010000 */
[-C--:B-1----:R-:W-:Y:S08]  /*4b00*/  HMMA.16816.F32.BF16 R36, R4, R52.reuse, R36 ;  /* 0x000000340424723c */ /* 0x082ff00000041824 */
[C---:B------:R-:W-:Y:S08]  /*4b10*/  HMMA.16816.F32.BF16 R40, R16.reuse, R52, R40 ;  /* 0x000000341028723c */ /* 0x040ff00000041828 */
[-C--:B------:R-:W-:Y:S08]  /*4b20*/  HMMA.16816.F32.BF16 R44, R16, R54.reuse, R44 ;  /* 0x00000036102c723c */ /* 0x080ff0000004182c */
[----:B------:R-:W-:Y:S08]  /*4b30*/  HMMA.16816.F32.BF16 R48, R4, R54, R48 ;  /* 0x000000360430723c */ /* 0x000ff00000041830 */
[-C--:B--2---:R-:W-:Y:S08]  /*4b40*/  HMMA.16816.F32.BF16 R20, R8, R12.reuse, R20 ;  /* 0x0000000c0814723c */ /* 0x084ff00000041814 */
[C---:B------:R-:W-:Y:S08]  /*4b50*/  HMMA.16816.F32.BF16 R24, R56.reuse, R12, R24 ;  /* 0x0000000c3818723c */ /* 0x040ff00000041818 */
[-C--:B------:R-:W-:Y:S08]  /*4b60*/  HMMA.16816.F32.BF16 R28, R56, R14.reuse, R28 ;  /* 0x0000000e381c723c */ /* 0x080ff0000004181c */
[C---:B------:R-:W-:Y:S08]  /*4b70*/  HMMA.16816.F32.BF16 R32, R8.reuse, R14, R32 ;  /* 0x0000000e0820723c */ /* 0x040ff00000041820 */
[-C--:B------:R-:W-:Y:S08]  /*4b80*/  HMMA.16816.F32.BF16 R36, R8, R60.reuse, R36 ;  /* 0x0000003c0824723c */ /* 0x080ff00000041824 */
        /* <DEDUP_REMOVED lines=42> */
.L_x_164:
        /* <DEDUP_REMOVED lines=46> */
[----:B------:R-:W-:Y:S02]  /*5110*/  IMAD.SHL.U32 R171, R171, 0x10, RZ ;  /* 0x00000010abab7824 */ /* 0x000fe400078e00ff */
[----:B------:R-:W-:Y:S05]  /*5120*/  IMAD R170, R170, 0x18, RZ ;  /* 0x00000018aaaa7824 */ /* 0x000fea00078e02ff */
[C---:B------:R-:W-:Y:S01]  /*5130*/  LEA R168, P1, R170.reuse, R204, 0x2 ;  /* 0x000000ccaaa87211 */ /* 0x040fe200078210ff */
[----:B--2---:R-:W-:Y:S03]  /*5140*/  IMAD.MOV.U32 R0, RZ, RZ, c[0x0][0x22c] ;  /* 0x00008b00ff007624 */ /* 0x004fe600078e00ff */
[-C--:B------:R-:W-:Y:S01]  /*5150*/  LEA.HI.X.SX32 R169, R170, R205.reuse, 0x2, P1 ;  /* 0x000000cdaaa97211 */ /* 0x080fe200008f16ff */
[----:B------:R-:W-:Y:S02]  /*5160*/  IMAD R0, R0, c[0x0][0x1c0], RZ ;  /* 0x0000700000007a24 */ /* 0x000fe400078e02ff */
[----:B------:R-:W-:Y:S02]  /*5170*/  IMAD.MOV.U32 R170, RZ, RZ, c[0x0][0x22c] ;  /* 0x00008b00ffaa7624 */ /* 0x000fe400078e00ff */
[----:B------:R-:W-:Y:S01]  /*5180*/  IMAD R0, R0, 0x38, RZ ;  /* 0x0000003800007824 */ /* 0x000fe200078e02ff */
[-C--:B-1----:R-:W-:Y:S05]  /*5190*/  HMMA.16816.F32.BF16 R4, R172, R176.reuse, R4 ;  /* 0x000000b0ac04723c */ /* 0x082fea0000041804 */
[----:B------:R-:W-:Y:S03]  /*51a0*/  IMAD R170, R170, c[0x0][0x1c0], RZ ;  /* 0x00007000aaaa7a24 */ /* 0x000fe600078e02ff */
[C---:B------:R-:W-:Y:S04]  /*51b0*/  HMMA.16816.F32.BF16 R8, R180.reuse, R176, R8 ;  /* 0x000000b0b408723c */ /* 0x040fe80000041808 */
[----:B------:R-:W-:Y:S03]  /*51c0*/  IMAD R170, R170, 0x30, RZ ;  /* 0x00000030aaaa7824 */ /* 0x000fe600078e02ff */
[----:B------:R-:W-:Y:S01]  /*51d0*/  IMAD.MOV.U32 R176, RZ, RZ, c[0x0][0x22c] ;  /* 0x00008b00ffb07624 */ /* 0x000fe200078e00ff */
[-C--:B------:R-:W-:Y:S01]  /*51e0*/  HMMA.16816.F32.BF16 R12, R180, R178.reuse, R12 ;  /* 0x000000b2b40c723c */ /* 0x080fe2000004180c */
[----:B------:R-:W-:Y:S03]  /*51f0*/  IMAD.MOV.U32 R177, RZ, RZ, c[0x0][0x22c] ;  /* 0x00008b00ffb17624 */ /* 0x000fe600078e00ff */
[----:B------:R-:W-:Y:S02]  /*5200*/  IMAD R176, R176, c[0x0][0x1c0], RZ ;  /* 0x00007000b0b07a24 */ /* 0x000fe400078e02ff */
[----:B------:R-:W-:Y:S02]  /*5210*/  IMAD R177, R177, c[0x0][0x1c0], RZ ;  /* 0x00007000b1b17a24 */ /* 0x000fe400078e02ff */
[C---:B------:R-:W-:Y:S04]  /*5220*/  HMMA.16816.F32.BF16 R16, R172.reuse, R178, R16 ;  /* 0x000000b2ac10723c */ /* 0x040fe80000041810 */
[----:B------:R-:W-:Y:S02]  /*5230*/  IMAD.SHL.U32 R176, R176, 0x20, RZ ;  /* 0x00000020b0b07824 */ /* 0x000fe400078e00ff */
[----:B------:R-:W-:Y:S02]  /*5240*/  IMAD R177, R177, 0x28, RZ ;  /* 0x00000028b1b17824 */ /* 0x000fe400078e02ff */
        /* <DEDUP_REMOVED lines=12> */
[-C--:B------:R-:W-:Y:S02]  /*5310*/  LEA R102, P0, R176, R204.reuse, 0x2 ;  /* 0x000000ccb0667211 */ /* 0x080fe400078010ff */
[-C--:B--2---:R-:W-:Y:S01]  /*5320*/  LEA R4, P1, R170, R204.reuse, 0x2 ;  /* 0x000000ccaa047211 */ /* 0x084fe200078210ff */
[----:B------:R1:W-:Y:S01]  /*5330*/  RED.E.ADD.F32.FTZ.RN.STRONG.GPU [R100.64], R6 ;  /* 0x000000066400798e */ /* 0x0003e2000c10e786 */
[-C--:B------:R-:W-:Y:S02]  /*5340*/  LEA.HI.X.SX32 R103, R176, R205.reuse, 0x2, P0 ;  /* 0x000000cdb0677211 */ /* 0x080fe400000f16ff */
[-C--:B---3--:R-:W-:Y:S01]  /*5350*/  LEA.HI.X.SX32 R5, R170, R205.reuse, 0x2, P1 ;  /* 0x000000cdaa057211 */ /* 0x088fe200008f16ff */
[----:B------:R2:W-:Y:S01]  /*5360*/  RED.E.ADD.F32.FTZ.RN.STRONG.GPU [R168.64], R7 ;  /* 0x00000007a800798e */ /* 0x0005e2000c10e786 */
[----:B------:R-:W-:Y:S03]  /*5370*/  IMAD.MOV.U32 R170, RZ, RZ, c[0x0][0x22c] ;  /* 0x00008b00ffaa7624 */ /* 0x000fe600078e00ff */
[----:B------:R3:W-:Y:S01]  /*5380*/  RED.E.ADD.F32.FTZ.RN.STRONG.GPU [R102.64], R8 ;  /* 0x000000086600798e */ /* 0x0007e2000c10e786 */
[----:B------:R-:W-:Y:S04]  /*5390*/  IMAD R170, R170, c[0x0][0x1c0], RZ ;  /* 0x00007000aaaa7a24 */ /* 0x000fe800078e02ff */
[----:B------:R-:W-:Y:S01]  /*53a0*/  IMAD.SHL.U32 R170, R170, 0x10, RZ ;  /* 0x00000010aaaa7824 */ /* 0x000fe200078e00ff */
[CC--:B-1----:R-:W-:Y:S02]  /*53b0*/  LEA R100, P2, R177.reuse, R204.reuse, 0x2 ;  /* 0x000000ccb1647211 */ /* 0x0c2fe400078410ff */
[CC--:B------:R-:W-:Y:S02]  /*53c0*/  LEA R6, P0, R0.reuse, R204.reuse, 0x2 ;  /* 0x000000cc00067211 */ /* 0x0c0fe400078010ff */
[-C--:B------:R-:W-:Y:S02]  /*53d0*/  LEA.HI.X.SX32 R101, R177, R205.reuse, 0x2, P2 ;  /* 0x000000cdb1657211 */ /* 0x080fe400010f16ff */
[-C--:B--2---:R-:W-:Y:S02]  /*53e0*/  LEA.HI.X.SX32 R7, R0, R205.reuse, 0x2, P0 ;  /* 0x000000cd00077211 */ /* 0x084fe400000f16ff */
[C---:B------:R-:W-:Y:S01]  /*53f0*/  IADD3 R177, R170.reuse, 0x20, RZ ;  /* 0x00000020aab17810 */ /* 0x040fe20007ffe0ff */
[----:B------:R1:W-:Y:S01]  /*5400*/  RED.E.ADD.F32.FTZ.RN.STRONG.GPU [R100.64], R9 ;  /* 0x000000096400798e */ /* 0x0003e2000c10e786 */
[C---:B------:R-:W-:Y:S02]  /*5410*/  IADD3 R0, R170.reuse, 0x20, RZ ;  /* 0x00000020aa007810 */ /* 0x040fe40007ffe0ff */
[----:B------:R-:W-:Y:S01]  /*5420*/  IADD3 R170, R170, 0x20, RZ ;  /* 0x00000020aaaa7810 */ /* 0x000fe20007ffe0ff */
[----:B------:R2:W-:Y:S01]  /*5430*/  RED.E.ADD.F32.FTZ.RN.STRONG.GPU [R4.64], R10 ;  /* 0x0000000a0400798e */ /* 0x0005e2000c10e786 */
[CC--:B---3--:R-:W-:Y:S01]  /*5440*/  LEA R8, P2, R235.reuse, R204.reuse, 0x2 ;  /* 0x000000cceb087211 */ /* 0x0c8fe200078410ff */
[C---:B------:R-:W-:Y:S02]  /*5450*/  IMAD.IADD R0, R216.reuse, 0x1, R0 ;  /* 0x00000001d8007824 */ /* 0x040fe400078e0200 */
[----:B------:R3:W-:Y:S01]  /*5460*/  RED.E.ADD.F32.FTZ.RN.STRONG.GPU [R6.64], R11 ;  /* 0x0000000b0600798e */ /* 0x0007e2000c10e786 */
[C---:B------:R-:W-:Y:S03]  /*5470*/  IMAD.IADD R170, R216.reuse, 0x1, R170 ;  /* 0x00000001d8aa7824 */ /* 0x040fe600078e02aa */
[----:B------:R-:W-:Y:S01]  /*5480*/  RED.E.ADD.F32.FTZ.RN.STRONG.GPU [R204.64+0x80], R16 ;  /* 0x00008010cc00798e */ /* 0x000fe2000c10e786 */
[----:B------:R-:W-:Y:S03]  /*5490*/  IMAD.IADD R170, R216, 0x1, R170 ;  /* 0x00000001d8aa7824 */ /* 0x000fe600078e02aa */
[----:B------:R4:W-:Y:S04]  /*54a0*/  RED.E.ADD.F32.FTZ.RN.STRONG.GPU [R2.64+0x80], R17 ;  /* 0x000080110200798e */ /* 0x0009e8000c10e786 */
[----:B------:R-:W-:Y:S01]  /*54b0*/  LDSM.16.MT88.4 R100, [R184+0x2800] ;  /* 0x00280000b864783b */ /* 0x000fe20000004200 */
[-C--:B-1----:R-:W-:Y:S02]  /*54c0*/  LEA.HI.X.SX32 R9, R235, R205.reuse, 0x2, P2 ;  /* 0x000000cdeb097211 */ /* 0x082fe400010f16ff */
[CC--:B--2---:R-:W-:Y:S04]  /*54d0*/  LEA R4, P0, R177.reuse, R204.reuse, 0x2 ;  /* 0x000000ccb1047211 */ /* 0x0c4fe800078010ff */
[-C--:B------:R-:W-:Y:S02]  /*54e0*/  LEA.HI.X.SX32 R5, R177, R205.reuse, 0x2, P0 ;  /* 0x000000cdb1057211 */ /* 0x080fe400000f16ff */
[-C--:B---3--:R-:W-:Y:S02]  /*54f0*/  LEA R6, P1, R0, R204.reuse, 0x2 ;  /* 0x000000cc00067211 */ /* 0x088fe400078210ff */
[-C--:B------:R-:W-:Y:S01]  /*5500*/  LEA R10, P0, R170, R204.reuse, 0x2 ;  /* 0x000000ccaa0a7211 */ /* 0x080fe200078010ff */
[----:B------:R1:W-:Y:S01]  /*5510*/  RED.E.ADD.F32.FTZ.RN.STRONG.GPU [R4.64], R18 ;  /* 0x000000120400798e */ /* 0x0003e2000c10e786 */
[-C--:B------:R-:W-:Y:S01]  /*5520*/  LEA.HI.X.SX32 R7, R0, R205.reuse, 0x2, P1 ;  /* 0x000000cd00077211 */ /* 0x080fe200008f16ff */
[----:B------:R-:W-:Y:S01]  /*5530*/  IMAD.MOV.U32 R0, RZ, RZ, c[0x0][0x22c] ;  /* 0x00008b00ff007624 */ /* 0x000fe200078e00ff */
[-C--:B------:R-:W-:Y:S02]  /*5540*/  LEA.HI.X.SX32 R11, R170, R205.reuse, 0x2, P0 ;  /* 0x000000cdaa0b7211 */ /* 0x080fe400000f16ff */
[C---:B----4-:R-:W-:Y:S01]  /*5550*/  IADD3 R17, R171.reuse, 0x60, RZ ;  /* 0x00000060ab117810 */ /* 0x050fe20007ffe0ff */
[----:B------:R2:W-:Y:S01]  /*5560*/  RED.E.ADD.F32.FTZ.RN.STRONG.GPU [R6.64], R19 ;  /* 0x000000130600798e */ /* 0x0005e2000c10e786 */
[----:B------:R-:W-:Y:S01]  /*5570*/  IMAD R0, R0, c[0x0][0x1c0], RZ ;  /* 0x0000700000007a24 */ /* 0x000fe200078e02ff */
[----:B------:R-:W-:Y:S02]  /*5580*/  IADD3 R16, R171, 0x60, RZ ;  /* 0x00000060ab107810 */ /* 0x000fe40007ffe0ff */
[----:B------:R-:W-:Y:S01]  /*5590*/  RED.E.ADD.F32.FTZ.RN.STRONG.GPU [R10.64], R12 ;  /* 0x0000000c0a00798e */ /* 0x000fe2000c10e786 */
[----:B------:R-:W-:Y:S02]  /*55a0*/  IMAD.SHL.U32 R0, R0, 0x10, RZ ;  /* 0x0000001000007824 */ /* 0x000fe400078e00ff */
[----:B------:R-:W-:Y:S01]  /*55b0*/  IMAD.IADD R16, R216, 0x1, R16 ;  /* 0x00000001d8107824 */ /* 0x000fe200078e0210 */
[----:B------:R3:W-:Y:S02]  /*55c0*/  RED.E.ADD.F32.FTZ.RN.STRONG.GPU [R8.64], R13 ;  /* 0x0000000d0800798e */ /* 0x0007e4000c10e786 */
[C---:B------:R-:W-:Y:S02]  /*55d0*/  IADD3 R172, R0.reuse, 0x40, RZ ;  /* 0x0000004000ac7810 */ /* 0x040fe40007ffe0ff */
[C---:B------:R-:W-:Y:S02]  /*55e0*/  IADD3 R170, R0.reuse, 0x40, RZ ;  /* 0x0000004000aa7810 */ /* 0x040fe40007ffe0ff */
[----:B------:R-:W-:Y:S03]  /*55f0*/  IADD3 R0, R0, 0x40, RZ ;  /* 0x0000004000007810 */ /* 0x000fe60007ffe0ff */
[C---:B------:R-:W-:Y:S02]  /*5600*/  IMAD.IADD R170, R216.reuse, 0x1, R170 ;  /* 0x00000001d8aa7824 */ /* 0x040fe400078e02aa */
[----:B------:R-:W-:Y:S01]  /*5610*/  IMAD.IADD R0, R216, 0x1, R0 ;  /* 0x00000001d8007824 */ /* 0x000fe200078e0200 */
[-C--:B-1----:R-:W-:Y:S03]  /*5620*/  LEA R4, P1, R234, R204.reuse, 0x2 ;  /* 0x000000ccea047211 */ /* 0x082fe600078210ff */
[----:B------:R-:W-:Y:S01]  /*5630*/  IMAD.IADD R0, R216, 0x1, R0 ;  /* 0x00000001d8007824 */ /* 0x000fe200078e0200 */
        /* <DEDUP_REMOVED lines=16> */
[-C--:B------:R-:W-:Y:S02]  /*5740*/  LEA.HI.X.SX32 R11, R0, R205.reuse, 0x2, P0 ;  /* 0x000000cd000b7211 */ /* 0x080fe400000f16ff */
[----:B------:R-:W-:Y:S01]  /*5750*/  IADD3 R0, R171, 0x60, RZ ;  /* 0x00000060ab007810 */ /* 0x000fe20007ffe0ff */
[----:B------:R2:W-:Y:S04]  /*5760*/  RED.E.ADD.F32.FTZ.RN.STRONG.GPU [R6.64], R55 ;  /* 0x000000370600798e */ /* 0x0005e8000c10e786 */
[----:B------:R3:W-:Y:S01]  /*5770*/  RED.E.ADD.F32.FTZ.RN.STRONG.GPU [R10.64], R56 ;  /* 0x000000380a00798e */ /* 0x0007e2000c10e786 */
[C---:B------:R-:W-:Y:S03]  /*5780*/  IMAD.IADD R0, R216.reuse, 0x1, R0 ;  /* 0x00000001d8007824 */ /* 0x040fe600078e0200 */
[----:B------:R4:W-:Y:S01]  /*5790*/  RED.E.ADD.F32.FTZ.RN.STRONG.GPU [R8.64], R57 ;  /* 0x000000390800798e */ /* 0x0009e2000c10e786 */
[----:B------:R-:W-:Y:S03]  /*57a0*/  IMAD.IADD R0, R216, 0x1, R0 ;  /* 0x00000001d8007824 */ /* 0x000fe600078e0200 */
[----:B------:R-:W-:Y:S01]  /*57b0*/  LDSM.16.MT88.4 R52, [R186+0x10800] ;  /* 0x01080000ba34783b */ /* 0x000fe20000004200 */
[CC--:B-1----:R-:W-:Y:S04]  /*57c0*/  LEA R4, P1, R232.reuse, R204.reuse, 0x2 ;  /* 0x000000cce8047211 */ /* 0x0c2fe800078210ff */
[-C--:B------:R-:W-:Y:S02]  /*57d0*/  LEA.HI.X.SX32 R5, R232, R205.reuse, 0x2, P1 ;  /* 0x000000cde8057211 */ /* 0x080fe400008f16ff */
[CC--:B--2---:R-:W-:Y:S03]  /*57e0*/  LEA R6, P0, R237.reuse, R204.reuse, 0x2 ;  /* 0x000000cced067211 */ /* 0x0c4fe600078010ff */
[----:B------:R1:W-:Y:S01]  /*57f0*/  RED.E.ADD.F32.FTZ.RN.STRONG.GPU [R4.64], R58 ;  /* 0x0000003a0400798e */ /* 0x0003e2000c10e786 */
[-C--:B------:R-:W-:Y:S02]  /*5800*/  LEA.HI.X.SX32 R7, R237, R205.reuse, 0x2, P0 ;  /* 0x000000cded077211 */ /* 0x080fe400000f16ff */
[-C--:B---3--:R-:W-:Y:S02]  /*5810*/  LEA R10, P0, R16, R204.reuse, 0x2 ;  /* 0x000000cc100a7211 */ /* 0x088fe400078010ff */
[-C--:B----4-:R-:W-:Y:S01]  /*5820*/  LEA R8, P4, R0, R204.reuse, 0x2 ;  /* 0x000000cc00087211 */ /* 0x090fe200078810ff */
        /* <DEDUP_REMOVED lines=9> */
[CC--:B--2---:R-:W-:Y:S01]  /*58c0*/  LEA R6, P2, R231.reuse, R204.reuse, 0x2 ;  /* 0x000000cce7067211 */ /* 0x0c4fe200078410ff */
[----:B------:R-:W-:Y:S03]  /*58d0*/  LDSM.16.MT88.4 R16, [R184+0x2000] ;  /* 0x00200000b810783b */ /* 0x000fe60000004200 */
[-C--:B------:R-:W-:Y:S01]  /*58e0*/  LEA.HI.X.SX32 R7, R231, R205.reuse, 0x2, P2 ;  /* 0x000000cde7077211 */ /* 0x080fe200010f16ff */
[----:B------:R1:W-:Y:S01]  /*58f0*/  RED.E.ADD.F32.FTZ.RN.STRONG.GPU [R4.64], R66 ;  /* 0x000000420400798e */ /* 0x0003e2000c10e786 */
[CC--:B---3--:R-:W-:Y:S03]  /*5900*/  LEA R2, P0, R236.reuse, R204.reuse, 0x2 ;  /* 0x000000ccec027211 */ /* 0x0c8fe600078010ff */
[----:B------:R-:W-:Y:S01]  /*5910*/  RED.E.ADD.F32.FTZ.RN.STRONG.GPU [R10.64], R67 ;  /* 0x000000430a00798e */ /* 0x000fe2000c10e786 */
[-C--:B------:R-:W-:Y:S03]  /*5920*/  LEA.HI.X.SX32 R3, R236, R205.reuse, 0x2, P0 ;  /* 0x000000cdec037211 */ /* 0x080fe600000f16ff */
[----:B------:R-:W-:Y:S01]  /*5930*/  RED.E.ADD.F32.FTZ.RN.STRONG.GPU [R8.64], R60 ;  /* 0x0000003c0800798e */ /* 0x000fe2000c10e786 */
[----:B------:R-:W-:Y:S02]  /*5940*/  ISETP.NE.U32.AND P0, PT, R0, 0x1, PT ;  /* 0x000000010000780c */ /* 0x000fe40003f05070 */
[----:B------:R-:W-:Y:S01]  /*5950*/  @P6 IADD3 R0, P2, R226, -0x100, RZ ;  /* 0xffffff00e2006810 */ /* 0x000fe20007f5e0ff */
[----:B------:R-:W-:Y:S04]  /*5960*/  RED.E.ADD.F32.FTZ.RN.STRONG.GPU [R6.64], R61 ;  /* 0x0000003d0600798e */ /* 0x000fe8000c10e786 */
[----:B------:R-:W-:Y:S01]  /*5970*/  LDSM.16.MT88.4 R8, [R184] ;  /* 0x00000000b808783b */ /* 0x000fe20000004200 */
[----:B------:R-:W-:Y:S01]  /*5980*/  @P6 IMAD.MOV.U32 R226, RZ, RZ, R0 ;  /* 0x000000ffffe26224 */ /* 0x000fe200078e0000 */
[C---:B------:R-:W-:Y:S02]  /*5990*/  IADD3 R0, R184.reuse, -0x4000, RZ ;  /* 0xffffc000b8007810 */ /* 0x040fe40007ffe0ff */
[----:B------:R-:W-:Y:S02]  /*59a0*/  LDSM.16.MT88.4 R64, [R185+0x10800] ;  /* 0x01080000b940783b */ /* 0x000fe40000004200 */
        /* <DEDUP_REMOVED lines=55> */
[----:B------:R-:W2:Y:S04]  /*5d20*/  LDL R170, [R1+0x4] ;  /* 0x0000040001aa7983 */ /* 0x000ea80000100800 */
[----:B------:R-:W3:Y:S04]  /*5d30*/  LDL R168, [R1+0x8] ;  /* 0x0000080001a87983 */ /* 0x000ee80000100800 */
[----:B------:R-:W4:Y:S01]  /*5d40*/  LDL R169, [R1+0xc] ;  /* 0x00000c0001a97983 */ /* 0x000f220000100800 */
        /* <DEDUP_REMOVED lines=61> */
[----:B------:R-:W-:-:S02]  /*6120*/  FMUL.FTZ R94, R94, c[0x0][0x2e0] ;  /* 0x0000b8005e5e7a20 */ /* 0x000fc40000410000 */
[----:B------:R-:W-:Y:S01]  /*6130*/  FMUL.FTZ R0, R95, c[0x0][0x2e0] ;  /* 0x0000b8005f007a20 */ /* 0x000fe20000410000 */
[----:B------:R-:W-:-:S04]  /*6140*/  F2FP.BF16.PACK_AB R2, R2, R92 ;  /* 0x0000005c0202723e */ /* 0x000fc800000010ff */
[----:B------:R-:W-:Y:S01]  /*6150*/  F2FP.BF16.PACK_AB R0, R0, R94 ;  /* 0x0000005e0000723e */ /* 0x000fe200000010ff */
[----:B--2---:R-:W-:Y:S04]  /*6160*/  STS [R170], R16 ;  /* 0x00000010aa007388 */ /* 0x004fe80000000800 */
[----:B------:R-:W-:Y:S04]  /*6170*/  STS [R170+0x400], R15 ;  /* 0x0004000faa007388 */ /* 0x000fe80000000800 */
[----:B---3--:R-:W-:Y:S01]  /*6180*/  STS [R168], R12 ;  /* 0x0000000ca8007388 */ /* 0x008fe20000000800 */
[----:B----4-:R-:W-:-:S03]  /*6190*/  ISETP.NE.AND P0, PT, R169, -0x1, PT ;  /* 0xffffffffa900780c */ /* 0x010fc60003f05270 */
[----:B------:R-:W-:Y:S04]  /*61a0*/  STS [R168+0x400], R11 ;  /* 0x0004000ba8007388 */ /* 0x000fe80000000800 */
        /* <DEDUP_REMOVED lines=11> */
[----:B------:R1:W-:Y:S04]  /*6260*/  STS [R168+0x3400], R0 ;  /* 0x00340000a8007388 */ /* 0x0003e80000000800 */
[----:B------:R-:W-:Y:S04]  /*6270*/  STS [R170+0x4000], R20 ;  /* 0x00400014aa007388 */ /* 0x000fe80000000800 */
[----:B------:R-:W-:Y:S04]  /*6280*/  STS [R170+0x4400], R22 ;  /* 0x00440016aa007388 */ /* 0x000fe80000000800 */
[----:B------:R-:W-:Y:S04]  /*6290*/  STS [R168+0x4000], R32 ;  /* 0x00400020a8007388 */ /* 0x000fe80000000800 */
[----:B------:R-:W-:Y:S04]  /*62a0*/  STS [R168+0x4400], R34 ;  /* 0x00440022a8007388 */ /* 0x000fe80000000800 */
[----:B------:R-:W-:Y:S04]  /*62b0*/  STS [R170+0x5000], R24 ;  /* 0x00500018aa007388 */ /* 0x000fe80000000800 */
[----:B------:R-:W-:Y:S01]  /*62c0*/  STS [R170+0x5400], R26 ;  /* 0x0054001aaa007388 */ /* 0x000fe20000000800 */
[----:B-1----:R-:W-:-:S03]  /*62d0*/  @P0 IADD3 R0, R243, R169, RZ ;  /* 0x000000a9f3000210 */ /* 0x002fc60007ffe0ff */
[----:B------:R-:W-:Y:S02]  /*62e0*/  STS [R168+0x5000], R28 ;  /* 0x0050001ca8007388 */ /* 0x000fe40000000800 */
[C---:B------:R-:W-:Y:S02]  /*62f0*/  @P0 IMAD.WIDE.U32 R2, R0.reuse, c[0x0][0x3a0], RZ ;  /* 0x0000e80000020a25 */ /* 0x040fe400078e00ff */
[----:B------:R-:W-:Y:S02]  /*6300*/  STS [R168+0x5400], R30 ;  /* 0x0054001ea8007388 */ /* 0x000fe40000000800 */
[----:B------:R-:W-:Y:S01]  /*6310*/  @P0 IMAD R8, R0, c[0x0][0x3a4], R3 ;  /* 0x0000e90000080a24 */ /* 0x000fe200078e0203 */
[----:B------:R-:W-:Y:S01]  /*6320*/  @P0 MOV R7, R2 ;  /* 0x0000000200070202 */ /* 0x000fe20000000f00 */
        /* <DEDUP_REMOVED lines=8> */
[----:B-1----:R-:W1:Y:S02]  /*63b0*/  S2R R168, SR_CTAID.Y ;  /* 0x0000000000a87919 */ /* 0x002e640000002600 */
[----:B-1----:R-:W-:Y:S01]  /*63c0*/  SHF.R.S32.HI R5, RZ, 0x1f, R168 ;  /* 0x0000001fff057819 */ /* 0x002fe200000114a8 */
        /* <DEDUP_REMOVED lines=11> */
.L_x_166:
        /* <DEDUP_REMOVED lines=15> */
.L_x_167:
[----:B------:R-:W2:Y:S01]  /*6570*/  LDL R9, [R1+0x10] ;  /* 0x0000100001097983 */ /* 0x000ea20000100800 */
[----:B------:R-:W-:Y:S01]  /*6580*/  SHF.R.S32.HI R3, RZ, 0x1f, R218 ;  /* 0x0000001fff037819 */ /* 0x000fe200000114da */
[----:B------:R-:W-:Y:S01]  /*6590*/  BSSY B0, `(.L_x_168) ;  /* 0x0000027000007945 */ /* 0x000fe20003800000 */
[----:B------:R-:W-:Y:S01]  /*65a0*/  MOV R2, R218 ;  /* 0x000000da00027202 */ /* 0x000fe20000000f00 */
[----:B------:R-:W-:Y:S01]  /*65b0*/  BAR.SYNC.DEFER_BLOCKING 0x0 ;  /* 0x0000000000007b1d */ /* 0x000fe20000010000 */
[----:B------:R-:W-:Y:S02]  /*65c0*/  SHF.R.S32.HI R22, RZ, 0x1f, R244 ;  /* 0x0000001fff167819 */ /* 0x000fe400000114f4 */
[----:B------:R-:W-:-:S03]  /*65d0*/  SHF.R.S32.HI R49, RZ, 0x1f, R242 ;  /* 0x0000001fff317819 */ /* 0x000fc600000114f2 */
[----:B------:R1:W3:Y:S04]  /*65e0*/  LDS.128 R28, [R208+0xd000] ;  /* 0x00d00000d01c7984 */ /* 0x0002e80000000c00 */
[----:B------:R1:W4:Y:S04]  /*65f0*/  LDS.128 R24, [R208+0xf000] ;  /* 0x00f00000d0187984 */ /* 0x0003280000000c00 */
[----:B------:R1:W1:Y:S04]  /*6600*/  LDS.128 R36, [R208+0x10000] ;  /* 0x01000000d0247984 */ /* 0x0002680000000c00 */
[----:B------:R1:W1:Y:S04]  /*6610*/  LDS.128 R44, [R208+0x11000] ;  /* 0x01100000d02c7984 */ /* 0x0002680000000c00 */
[----:B------:R1:W1:Y:S04]  /*6620*/  LDS.128 R32, [R208+0x12000] ;  /* 0x01200000d0207984 */ /* 0x0002680000000c00 */
[----:B------:R1:W1:Y:S01]  /*6630*/  LDS.128 R40, [R208+0x13000] ;  /* 0x01300000d0287984 */ /* 0x0002620000000c00 */
[C---:B--2---:R-:W-:Y:S01]  /*6640*/  SHF.L.U32 R0, R9.reuse, 0x6, RZ ;  /* 0x0000000609007819 */ /* 0x044fe200000006ff */
[----:B------:R-:W-:-:S03]  /*6650*/  IMAD R11, R9, -0x40, R209 ;  /* 0xffffffc0090b7824 */ /* 0x000fc600078e02d1 */
[----:B------:R-:W-:Y:S01]  /*6660*/  SHF.R.S32.HI R20, RZ, 0x1f, R0 ;  /* 0x0000001fff147819 */ /* 0x000fe20000011400 */
[----:B------:R-:W-:Y:S01]  /*6670*/  IMAD.WIDE.U32 R4, R0, c[0x0][0x3a0], R2 ;  /* 0x0000e80000047a25 */ /* 0x000fe200078e0002 */
[----:B------:R-:W-:-:S03]  /*6680*/  ISETP.GE.AND P3, PT, R242, R11, PT ;  /* 0x0000000bf200720c */ /* 0x000fc60003f66270 */
[----:B------:R-:W-:Y:S01]  /*6690*/  IMAD R6, R20, c[0x0][0x3a0], RZ ;  /* 0x0000e80014067a24 */ /* 0x000fe200078e02ff */
[----:B------:R-:W-:-:S03]  /*66a0*/  IADD3 R4, P0, R7, R4, RZ ;  /* 0x0000000407047210 */ /* 0x000fc60007f1e0ff */
[----:B------:R-:W-:-:S05]  /*66b0*/  IMAD R6, R0, c[0x0][0x3a4], R6 ;  /* 0x0000e90000067a24 */ /* 0x000fca00078e0206 */
[----:B------:R-:W-:Y:S01]  /*66c0*/  IADD3.X R5, R8, R5, R6, P0, !PT ;  /* 0x0000000508057210 */ /* 0x000fe200007fe406 */
[----:B------:R-:W-:-:S04]  /*66d0*/  IMAD R6, R22, c[0x0][0x3b8], RZ ;  /* 0x0000ee0016067a24 */ /* 0x000fc800078e02ff */
[C---:B------:R-:W-:Y:S02]  /*66e0*/  IMAD R6, R244.reuse, c[0x0][0x3bc], R6 ;  /* 0x0000ef00f4067a24 */ /* 0x040fe400078e0206 */
[----:B------:R-:W-:-:S05]  /*66f0*/  IMAD.WIDE.U32 R4, R244, c[0x0][0x3b8], R4 ;  /* 0x0000ee00f4047a25 */ /* 0x000fca00078e0004 */
[----:B------:R-:W-:Y:S01]  /*6700*/  IADD3 R10, R5, R6, RZ ;  /* 0x00000006050a7210 */ /* 0x000fe20007ffe0ff */
[----:B------:R-:W-:Y:S05]  /*6710*/  @P3 BRA `(.L_x_169) ;  /* 0x000000e000003947 */ /* 0x000fea0003800000 */
[----:B-1-34-:R-:W-:Y:S01]  /*6720*/  ISETP.GE.AND P2, PT, R218, c[0x0][0x220], PT ;  /* 0x00008800da007a0c */ /* 0x01afe20003f46270 */
[----:B------:R-:W1:Y:S01]  /*6730*/  LDS.128 R16, [R208+0xe000] ;  /* 0x00e00000d0107984 */ /* 0x000e620000000c00 */
[----:B------:R-:W-:Y:S01]  /*6740*/  MOV R7, R10 ;  /* 0x0000000a00077202 */ /* 0x000fe20000000f00 */
[----:B------:R-:W-:Y:S01]  /*6750*/  IMAD.MOV.U32 R6, RZ, RZ, R4 ;  /* 0x000000ffff067224 */ /* 0x000fe200078e0004 */
[----:B------:R-:W-:Y:S01]  /*6760*/  ISETP.GE.AND P1, PT, R229, c[0x0][0x220], PT ;  /* 0x00008800e5007a0c */ /* 0x000fe20003f26270 */
[----:B------:R-:W-:Y:S02]  /*6770*/  IMAD R48, R49, c[0x0][0x3a0], RZ ;  /* 0x0000e80031307a24 */ /* 0x000fe400078e02ff */
[----:B------:R-:W-:-:S04]  /*6780*/  IMAD.WIDE.U32 R8, R242, c[0x0][0x3a0], R6 ;  /* 0x0000e800f2087a25 */ /* 0x000fc800078e0006 */
[----:B------:R-:W-:Y:S02]  /*6790*/  IMAD R6, R242, c[0x0][0x3a4], R48 ;  /* 0x0000e900f2067a24 */ /* 0x000fe400078e0230 */
[----:B------:R-:W2:Y:S02]  /*67a0*/  @!P2 LDS.128 R12, [R208+0xc000] ;  /* 0x00c00000d00ca984 */ /* 0x000ea40000000c00 */
[----:B------:R-:W-:Y:S01]  /*67b0*/  IMAD.IADD R7, R9, 0x1, R6 ;  /* 0x0000000109077824 */ /* 0x000fe200078e0206 */
[----:B------:R-:W-:-:S04]  /*67c0*/  LEA R6, P0, R8, c[0x0][0x340], 0x1 ;  /* 0x0000d00008067a11 */ /* 0x000fc800078008ff */
[----:B------:R-:W-:-:S05]  /*67d0*/  LEA.HI.X R7, R8, c[0x0][0x344], R7, 0x1, P0 ;  /* 0x0000d10008077a11 */ /* 0x000fca00000f0c07 */
[----:B-1----:R1:W-:Y:S04]  /*67e0*/  @!P1 STG.E.128 [R6.64+0x80], R16 ;  /* 0x0000801006009986 */ /* 0x0023e8000c101d06 */
[----:B--2---:R1:W-:Y:S02]  /*67f0*/  @!P2 STG.E.128 [R6.64], R12 ;  /* 0x0000000c0600a986 */ /* 0x0043e4000c101d06 */
.L_x_169:
[----:B-1-34-:R-:W-:Y:S05]  /*6800*/  BSYNC B0 ;  /* 0x0000000000007941 */ /* 0x01afea0003800000 */
.L_x_168:
[----:B------:R-:W-:Y:S01]  /*6810*/  IADD3 R6, R242, 0x20, RZ ;  /* 0x00000020f2067810 */ /* 0x000fe20007ffe0ff */
        /* <DEDUP_REMOVED lines=15> */
[----:B------:R1:W-:Y:S04]  /*6910*/  @!P1 STG.E.128 [R4.64], R28 ;  /* 0x0000001c04009986 */ /* 0x0003e8000c101d06 */
[----:B------:R1:W-:Y:S02]  /*6920*/  @!P0 STG.E.128 [R4.64+0x80], R24 ;  /* 0x0000801804008986 */ /* 0x0003e4000c101d06 */
.L_x_171:
[----:B------:R-:W-:Y:S05]  /*6930*/  BSYNC B0 ;  /* 0x0000000000007941 */ /* 0x000fea0003800000 */
.L_x_170:
        /* <DEDUP_REMOVED lines=22> */
[----:B------:R1:W-:Y:S02]  /*6aa0*/  @!P0 STG.E.128 [R4.64+0x80], R32 ;  /* 0x0000802004008986 */ /* 0x0003e4000c101d06 */
.L_x_173:
[----:B------:R-:W-:Y:S05]  /*6ab0*/  BSYNC B0 ;  /* 0x0000000000007941 */ /* 0x000fea0003800000 */
.L_x_172:
        /* <DEDUP_REMOVED lines=16> */
.L_x_144:
        /* <DEDUP_REMOVED lines=19> */
.L_x_175:
        /* <DEDUP_REMOVED lines=15> */
.L_x_176:
[----:B------:R-:W2:Y:S01]  /*6de0*/  LDL R7, [R1+0x10] ;  /* 0x0000100001077983 */ /* 0x000ea20000100800 */
[----:B------:R-:W-:Y:S01]  /*6df0*/  SHF.R.S32.HI R12, RZ, 0x1f, R244 ;  /* 0x0000001fff0c7819 */ /* 0x000fe200000114f4 */
[----:B------:R-:W-:Y:S01]  /*6e00*/  BSSY B0, `(.L_x_177) ;  /* 0x000001c000007945 */ /* 0x000fe20003800000 */
[----:B------:R-:W-:-:S03]  /*6e10*/  SHF.R.S32.HI R15, RZ, 0x1f, R242 ;  /* 0x0000001fff0f7819 */ /* 0x000fc600000114f2 */
[----:B------:R-:W-:-:S04]  /*6e20*/  IMAD R8, R12, c[0x0][0x3b8], RZ ;  /* 0x0000ee000c087a24 */ /* 0x000fc800078e02ff */
[----:B------:R-:W-:Y:S01]  /*6e30*/  IMAD R8, R244, c[0x0][0x3bc], R8 ;  /* 0x0000ef00f4087a24 */ /* 0x000fe200078e0208 */
        /* <DEDUP_REMOVED lines=8> */
[----:B------:R-:W-:-:S05]  /*6ec0*/  IADD3.X R3, R6, R3, R4, P0, !PT ;  /* 0x0000000306037210 */ /* 0x000fca00007fe404 */
[----:B------:R-:W-:-:S05]  /*6ed0*/  IMAD.WIDE.U32 R2, R244, c[0x0][0x3b8], R2 ;  /* 0x0000ee00f4027a25 */ /* 0x000fca00078e0002 */
        /* <DEDUP_REMOVED lines=14> */
.L_x_178:
[----:B------:R-:W-:Y:S05]  /*6fc0*/  BSYNC B0 ;  /* 0x0000000000007941 */ /* 0x000fea0003800000 */
.L_x_177:
[----:B-1----:R-:W-:Y:S01]  /*6fd0*/  IADD3 R4, R242, 0x20, RZ ;  /* 0x00000020f2047810 */ /* 0x002fe20007ffe0ff */
        /* <DEDUP_REMOVED lines=15> */
[----:B------:R1:W-:Y:S04]  /*70d0*/  @!P1 STG.E.128 [R2.64], RZ ;  /* 0x000000ff02009986 */ /* 0x0003e8000c101d06 */
[----:B------:R1:W-:Y:S02]  /*70e0*/  @!P0 STG.E.128 [R2.64+0x80], RZ ;  /* 0x000080ff02008986 */ /* 0x0003e4000c101d06 */
.L_x_180:
[----:B------:R-:W-:Y:S05]  /*70f0*/  BSYNC B0 ;  /* 0x0000000000007941 */ /* 0x000fea0003800000 */
.L_x_179:
        /* <DEDUP_REMOVED lines=23> */
.L_x_182:
[----:B------:R-:W-:Y:S05]  /*7270*/  BSYNC B0 ;  /* 0x0000000000007941 */ /* 0x000fea0003800000 */
.L_x_181:
        /* <DEDUP_REMOVED lines=14> */
.L_x_174:
[----:B------:R-:W-:Y:S05]  /*7360*/  BSYNC B1 ;  /* 0x0000000000017941 */ /* 0x000fea0003800000 */
.L_x_139:
[----:B------:R-:W3:Y:S01]  /*7370*/  LDL.LU R0, [R1+0x10] ;  /* 0x0000100001007983 */ /* 0x000ee20000300800 */
[----:B------:R-:W-:Y:S02]  /*7380*/  ULDC UR5, c[0x0][0x218] ;  /* 0x0000860000057ab9 */ /* 0x000fe40000000800 */
[----:B------:R-:W-:-:S04]  /*7390*/  UIADD3 UR5, UR5, 0x3f, URZ ;  /* 0x0000003f05057890 */ /* 0x000fc8000fffe03f */
[----:B------:R-:W-:-:S04]  /*73a0*/  USHF.R.S32.HI UR4, URZ, 0x1f, UR5 ;  /* 0x0000001f3f047899 */ /* 0x000fc80008011405 */
[----:B------:R-:W-:-:S04]  /*73b0*/  ULEA.HI UR4, UR4, UR5, URZ, 0x6 ;  /* 0x0000000504047291 */ /* 0x000fc8000f8f303f */
[----:B------:R-:W-:Y:S01]  /*73c0*/  USHF.R.S32.HI UR4, URZ, 0x6, UR4 ;  /* 0x000000063f047899 */ /* 0x000fe20008011404 */
[----:B---3--:R-:W-:-:S05]  /*73d0*/  IADD3 R0, R0, c[0x0][0xc], RZ ;  /* 0x0000030000007a10 */ /* 0x008fca0007ffe0ff */
[----:B------:R-:W-:Y:S01]  /*73e0*/  ISETP.GE.AND P0, PT, R0, UR4, PT ;  /* 0x0000000400007c0c */ /* 0x000fe2000bf06270 */
[----:B------:R3:W-:-:S12]  /*73f0*/  STL [R1+0x10], R0 ;  /* 0x0000100001007387 */ /* 0x0007d80000100800 */
[----:B------:R-:W-:Y:S01]  /*7400*/  @P0 CALL.REL.NOINC `(.L_x_183) ;  /* 0x0000001000000944 */ /* 0x000fe20003c00000 */
[----:B------:R-:W-:Y:S05]  /*7410*/  BRA `(.L_x_184) ;  /* 0xffff947000007947 */ /* 0x000fea000383ffff */
.L_x_183:
[----:B------:R-:W-:Y:S05]  /*7420*/  EXIT ;  /* 0x000000000000794d */ /* 0x000fea0003800000 */
.L_x_185:
        /* <DEDUP_REMOVED lines=13> */
.L_x_2050:


//--------------------- .text._ZN5flash44flash_bwd_dq_dk_dv_loop_seqk_parallel_kernelI23Flash_bwd_kernel_traitsILi128ELi64ELi64ELi8ELi4ELi2ELi2ELb1ELb0EN7cutlass10bfloat16_tE19Flash_kernel_traitsILi128ELi64ELi64ELi8ES3_EELb0ELb0ELb1ELb0ELb0ELb1ELb0EEEvNS_16Flash_bwd_paramsE --------------------------
	.section	.text._ZN5flash44flash_bwd_dq_dk_dv_loop_seqk_parallel_kernelI23Flash_bwd_kernel_traitsILi128ELi64ELi64ELi8ELi4ELi2ELi2ELb1ELb0EN7cutlass10bfloat16_tE19Flash_kernel_traitsILi128ELi64ELi64ELi8ES3_EELb0ELb0ELb1ELb0ELb0ELb1ELb0EEEvNS_16Flash_bwd_paramsE,"ax",@progbits
	.sectioninfo	@"SHI_REGISTERS=255"
	.align	128
        .global         _ZN5flash44flash_bwd_dq_dk_dv_loop_seqk_parallel_kernelI23Flash_bwd_kernel_traitsILi128ELi64ELi64ELi8ELi4ELi2ELi2ELb1ELb0EN7cutlass10bfloat16_tE19Flash_kernel_traitsILi128ELi64ELi64ELi8ES3_EELb0ELb0ELb1ELb0ELb0ELb1ELb0EEEvNS_16Flash_bwd_paramsE
        .type           _ZN5flash44flash_bwd_dq_dk_dv_loop_seqk_parallel_kernelI23Flash_bwd_kernel_traitsILi128ELi64ELi64ELi8ELi4ELi2ELi2ELb1ELb0EN7cutlass10bfloat16_tE19Flash_kernel_traitsILi128ELi64ELi64ELi8ES3_EELb0ELb0ELb1ELb0ELb0ELb1ELb0EEEvNS_16Flash_bwd_paramsE,@function
        .size           _ZN5flash44flash_bwd_dq_dk_dv_loop_seqk_parallel_kernelI23Flash_bwd_kernel_traitsILi128ELi64ELi64ELi8ELi4ELi2ELi2ELb1ELb0EN7cutlass10bfloat16_tE19Flash_kernel_traitsILi128ELi64ELi64ELi8ES3_EELb0ELb0ELb1ELb0ELb0ELb1ELb0EEEvNS_16Flash_bwd_paramsE,(.L_x_2051 - _ZN5flash44flash_bwd_dq_dk_dv_loop_seqk_parallel_kernelI23Flash_bwd_kernel_traitsILi128ELi64ELi64ELi8ELi4ELi2ELi2ELb1ELb0EN7cutlass10bfloat16_tE19Flash_kernel_traitsILi128ELi64ELi64ELi8ES3_EELb0ELb0ELb1ELb0ELb0ELb1ELb0EEEvNS_16Flash_bwd_paramsE)
        .other          _ZN5flash44flash_bwd_dq_dk_dv_loop_seqk_parallel_kernelI23Flash_bwd_kernel_traitsILi128ELi64ELi64ELi8ELi4ELi2ELi2ELb1ELb0EN7cutlass10bfloat16_tE19Flash_kernel_traitsILi128ELi64ELi64ELi8ES3_EELb0ELb0ELb1ELb0ELb0ELb1ELb0EEEvNS_16Flash_bwd_paramsE,@"STO_CUDA_ENTRY STV_DEFAULT"
_ZN5flash44flash_bwd_dq_dk_dv_loop_seqk_parallel_kernelI23Flash_bwd_kernel_traitsILi128ELi64ELi64ELi8ELi4ELi2ELi2ELb1ELb0EN7cutlass10bfloat16_tE19Flash_kernel_traitsILi128ELi64ELi64ELi8ES3_EELb0ELb0ELb1ELb0ELb0ELb1ELb0EEEvNS_16Flash_bwd_paramsE:
.text._ZN5flash44flash_bwd_dq_dk_dv_loop_seqk_parallel_kernelI23Flash_bwd_kernel_traitsILi128ELi64ELi64ELi8ELi4ELi2ELi2ELb1ELb0EN7cutlass10bfloat16_tE19Flash_kernel_traitsILi128ELi64ELi64ELi8ES3_EELb0ELb0ELb1ELb0ELb0ELb1ELb0EEEvNS_16Flash_bwd_paramsE:
        /* <DEDUP_REMOVED lines=11> */
[----:B------:R-:W-:Y:S02]  /*00b0*/  ULDC.64 UR6, c[0x0][0x118] ;  /* 0x0000460000067ab9 */ /* 0x000fe40000000a00 */
[----:B------:R-:W2:Y:S04]  /*00c0*/  S2R R215, SR_CTAID.Y ;  /* 0x0000000000d77919 */ /* 0x000ea80000002600 */
[----:B------:R-:W3:Y:S01]  /*00d0*/  S2R R235, SR_CTAID.Z ;  /* 0x0000000000eb7919 */ /* 0x000ee20000002700 */
[----:B-1----:R-:W-:Y:S01]  /*00e0*/  SHF.R.S32.HI R8, RZ, 0x1f, R5 ;  /* 0x0000001fff087819 */ /* 0x002fe20000011405 */
[----:B------:R-:W-:-:S03]  /*00f0*/  IMAD.SHL.U32 R210, R5, 0x2, RZ ;  /* 0x0000000205d27824 */ /* 0x000fc600078e00ff */
[CC--:B------:R-:W-:Y:S02]  /*0100*/  LEA.HI R3, R8.reuse, R5.reuse, RZ, 0x5 ;  /* 0x0000000508037211 */ /* 0x0c0fe400078f28ff */
[----:B------:R-:W-:Y:S02]  /*0110*/  LEA.HI R11, R8, R5, RZ, 0x4 ;  /* 0x00000005080b7211 */ /* 0x000fe400078f20ff */
[--C-:B------:R-:W-:Y:S02]  /*0120*/  SHF.R.S32.HI R10, RZ, 0x5, R3.reuse ;  /* 0x00000005ff0a7819 */ /* 0x100fe40000011403 */
[----:B------:R-:W-:Y:S02]  /*0130*/  SHF.R.S32.HI R209, RZ, 0x1f, R3 ;  /* 0x0000001fffd17819 */ /* 0x000fe40000011403 */
[----:B------:R-:W-:Y:S02]  /*0140*/  SHF.R.S32.HI R7, RZ, 0x4, R11 ;  /* 0x00000004ff077819 */ /* 0x000fe4000001140b */
[----:B------:R-:W-:-:S02]  /*0150*/  LEA.HI R209, R209, R10, RZ, 0x2 ;  /* 0x0000000ad1d17211 */ /* 0x000fc400078f10ff */
[----:B------:R-:W-:Y:S02]  /*0160*/  LEA.HI R2, R3, R10, RZ, 0x1 ;  /* 0x0000000a03027211 */ /* 0x000fe400078f08ff */
[----:B------:R-:W-:Y:S02]  /*0170*/  LEA.HI R9, R8, R5, RZ, 0x2 ;  /* 0x0000000508097211 */ /* 0x000fe400078f10ff */
[----:B------:R-:W-:Y:S02]  /*0180*/  LOP3.LUT R209, R209, 0xfffffffc, RZ, 0xc0, !PT ;  /* 0xfffffffcd1d17812 */ /* 0x000fe400078ec0ff */
[----:B------:R-:W-:Y:S02]  /*0190*/  LOP3.LUT R2, R2, 0xfffffffe, RZ, 0xc0, !PT ;  /* 0xfffffffe02027812 */ /* 0x000fe400078ec0ff */
[----:B------:R-:W-:Y:S01]  /*01a0*/  LEA.HI R4, R11, R7, RZ, 0x1 ;  /* 0x000000070b047211 */ /* 0x000fe200078f08ff */
[----:B------:R-:W-:Y:S01]  /*01b0*/  IMAD.IADD R209, R10, 0x1, -R209 ;  /* 0x000000010ad17824 */ /* 0x000fe200078e0ad1 */
[----:B------:R-:W-:Y:S01]  /*01c0*/  LEA.HI R14, R8, R5, RZ, 0x3 ;  /* 0x00000005080e7211 */ /* 0x000fe200078f18ff */
[----:B------:R-:W-:Y:S01]  /*01d0*/  IMAD.IADD R2, R10, 0x1, -R2 ;  /* 0x000000010a027824 */ /* 0x000fe200078e0a02 */
[----:B------:R-:W-:-:S02]  /*01e0*/  SHF.R.S32.HI R0, RZ, 0x2, R9 ;  /* 0x00000002ff007819 */ /* 0x000fc40000011409 */
[----:B------:R-:W-:Y:S01]  /*01f0*/  SHF.R.S32.HI R6, RZ, 0x1f, R9 ;  /* 0x0000001fff067819 */ /* 0x000fe20000011409 */
[----:B------:R-:W-:Y:S01]  /*0200*/  IMAD.SHL.U32 R206, R2, 0x10, RZ ;  /* 0x0000001002ce7824 */ /* 0x000fe200078e00ff */
[----:B------:R-:W-:Y:S02]  /*0210*/  LOP3.LUT R4, R4, 0xfffffffe, RZ, 0xc0, !PT ;  /* 0xfffffffe04047812 */ /* 0x000fe400078ec0ff */
[----:B------:R-:W-:Y:S02]  /*0220*/  SHF.R.S32.HI R214, RZ, 0x3, R14 ;  /* 0x00000003ffd67819 */ /* 0x000fe4000001140e */
[----:B------:R-:W-:Y:S01]  /*0230*/  LEA.HI R6, R6, R0, RZ, 0x3 ;  /* 0x0000000006067211 */ /* 0x000fe200078f18ff */
[----:B------:R-:W-:Y:S01]  /*0240*/  IMAD.IADD R4, R7, 0x1, -R4 ;  /* 0x0000000107047824 */ /* 0x000fe200078e0a04 */
[----:B------:R-:W-:Y:S01]  /*0250*/  LOP3.LUT R3, R3, 0xffffffe0, RZ, 0xc0, !PT ;  /* 0xffffffe003037812 */ /* 0x000fe200078ec0ff */
[----:B------:R-:W-:Y:S01]  /*0260*/  IMAD.SHL.U32 R7, R214, 0x40, RZ ;  /* 0x00000040d6077824 */ /* 0x000fe200078e00ff */
[----:B------:R-:W-:Y:S01]  /*0270*/  LOP3.LUT R10, R14, 0xfffffff8, RZ, 0xc0, !PT ;  /* 0xfffffff80e0a7812 */ /* 0x000fe200078ec0ff */
[----:B------:R-:W-:Y:S01]  /*0280*/  IMAD.SHL.U32 R208, R4, 0x20, RZ ;  /* 0x0000002004d07824 */ /* 0x000fe200078e00ff */
[----:B------:R-:W-:Y:S01]  /*0290*/  LOP3.LUT R6, R6, 0xfffffff8, RZ, 0xc0, !PT ;  /* 0xfffffff806067812 */ /* 0x000fe200078ec0ff */
[----:B------:R-:W-:Y:S01]  /*02a0*/  IMAD.IADD R3, R5, 0x1, -R3 ;  /* 0x0000000105037824 */ /* 0x000fe200078e0a03 */
[----:B------:R-:W-:Y:S01]  /*02b0*/  LOP3.LUT R11, R11, 0xfffffff0, RZ, 0xc0, !PT ;  /* 0xfffffff00b0b7812 */ /* 0x000fe200078ec0ff */
[----:B------:R-:W-:Y:S01]  /*02c0*/  IMAD.IADD R10, R5, 0x1, -R10 ;  /* 0x00000001050a7824 */ /* 0x000fe200078e0a0a */
[----:B------:R-:W-:Y:S01]  /*02d0*/  LOP3.LUT R7, R7, 0x1c0, RZ, 0xc0, !PT ;  /* 0x000001c007077812 */ /* 0x000fe200078ec0ff */
[----:B------:R-:W-:Y:S01]  /*02e0*/  IMAD.IADD R6, R0, 0x1, -R6 ;  /* 0x0000000100067824 */ /* 0x000fe200078e0a06 */
[----:B------:R-:W-:Y:S01]  /*02f0*/  SHF.R.S32.HI R0, RZ, 0x1f, R3 ;  /* 0x0000001fff007819 */ /* 0x000fe20000011403 */
[----:B------:R-:W-:Y:S01]  /*0300*/  IMAD.SHL.U32 R216, R10, 0x8, RZ ;  /* 0x000000080ad87824 */ /* 0x000fe200078e00ff */
[----:B------:R-:W-:Y:S01]  /*0310*/  SHF.R.U32.HI R213, RZ, 0x3, R7 ;  /* 0x00000003ffd57819 */ /* 0x000fe20000011607 */
[----:B------:R-:W-:Y:S01]  /*0320*/  IMAD.IADD R11, R5, 0x1, -R11 ;  /* 0x00000001050b7824 */ /* 0x000fe200078e0a0b */
[----:B------:R-:W-:-:S02]  /*0330*/  LEA.HI R0, R0, R3, RZ, 0x2 ;  /* 0x0000000300007211 */ /* 0x000fc400078f10ff */
[----:B------:R-:W-:Y:S02]  /*0340*/  LOP3.LUT R7, R7, 0x38, R216, 0xf8, !PT ;  /* 0x0000003807077812 */ /* 0x000fe400078ef8d8 */
[----:B------:R-:W-:Y:S02]  /*0350*/  SHF.R.S32.HI R3, RZ, 0x1f, R11 ;  /* 0x0000001fff037819 */ /* 0x000fe4000001140b */
[----:B------:R-:W-:Y:S02]  /*0360*/  LOP3.LUT R213, R7, R213, RZ, 0x3c, !PT ;  /* 0x000000d507d57212 */ /* 0x000fe400078e3cff */
[----:B------:R-:W-:Y:S02]  /*0370*/  LEA.HI R3, R3, R11, RZ, 0x3 ;  /* 0x0000000b03037211 */ /* 0x000fe400078f18ff */
[CC--:B------:R-:W-:Y:S02]  /*0380*/  LEA.HI R7, R8.reuse, R5.reuse, RZ, 0x7 ;  /* 0x0000000508077211 */ /* 0x0c0fe400078f38ff */
[----:B------:R-:W-:-:S02]  /*0390*/  LEA.HI R8, R8, R5, RZ, 0x6 ;  /* 0x0000000508087211 */ /* 0x000fc400078f30ff */
[C---:B------:R-:W-:Y:S01]  /*03a0*/  LOP3.LUT R212, R3.reuse, 0xfffffff8, RZ, 0xc0, !PT ;  /* 0xfffffff803d47812 */ /* 0x040fe200078ec0ff */
[----:B------:R-:W-:Y:S01]  /*03b0*/  IMAD.SHL.U32 R3, R3, 0x40, RZ ;  /* 0x0000004003037824 */ /* 0x000fe200078e00ff */
[----:B------:R-:W-:Y:S02]  /*03c0*/  LOP3.LUT R13, R6, 0x1, RZ, 0xc0, !PT ;  /* 0x00000001060d7812 */ /* 0x000fe400078ec0ff */
[----:B------:R-:W-:Y:S01]  /*03d0*/  SHF.R.S32.HI R8, RZ, 0x6, R8 ;  /* 0x00000006ff087819 */ /* 0x000fe20000011408 */
[----:B------:R-:W-:Y:S01]  /*03e0*/  IMAD.IADD R212, R11, 0x1, -R212 ;  /* 0x000000010bd47824 */ /* 0x000fe200078e0ad4 */
[----:B------:R-:W-:Y:S01]  /*03f0*/  LOP3.LUT R9, R9, 0x7ffffffc, RZ, 0xc0, !PT ;  /* 0x7ffffffc09097812 */ /* 0x000fe200078ec0ff */
[----:B------:R-:W-:Y:S01]  /*0400*/  IMAD.SHL.U32 R11, R4, 0x200, RZ ;  /* 0x00000200040b7824 */ /* 0x000fe200078e00ff */
[----:B------:R-:W-:Y:S01]  /*0410*/  LOP3.LUT P4, RZ, R10, 0x2, RZ, 0xc0, !PT ;  /* 0x000000020aff7812 */ /* 0x000fe2000788c0ff */
[----:B------:R-:W-:Y:S01]  /*0420*/  IMAD R213, R8, 0x200, R213 ;  /* 0x0000020008d57824 */ /* 0x000fe200078e02d5 */
[----:B------:R-:W-:Y:S01]  /*0430*/  LOP3.LUT P3, RZ, R10, 0x4, RZ, 0xc0, !PT ;  /* 0x000000040aff7812 */ /* 0x000fe2000786c0ff */
[----:B------:R-:W-:Y:S01]  /*0440*/  IMAD.SHL.U32 R221, R8, 0x8, RZ ;  /* 0x0000000808dd7824 */ /* 0x000fe200078e00ff */
[----:B------:R-:W-:Y:S01]  /*0450*/  ISETP.NE.U32.AND P0, PT, R13, 0x1, PT ;  /* 0x000000010d00780c */ /* 0x000fe20003f05070 */
[----:B------:R-:W-:Y:S01]  /*0460*/  IMAD.IADD R8, R5, 0x1, -R9 ;  /* 0x0000000105087824 */ /* 0x000fe200078e0a09 */
[----:B------:R-:W-:Y:S01]  /*0470*/  SHF.R.S32.HI R7, RZ, 0x7, R7 ;  /* 0x00000007ff077819 */ /* 0x000fe20000011407 */
[C---:B------:R-:W-:Y:S01]  /*0480*/  IMAD.SHL.U32 R9, R6.reuse, 0x40, RZ ;  /* 0x0000004006097824 */ /* 0x040fe200078e00ff */
[----:B------:R-:W-:Y:S01]  /*0490*/  R2P PR, R6, 0x6 ;  /* 0x0000000606007804 */ /* 0x000fe20000000000 */
[----:B------:R-:W-:Y:S01]  /*04a0*/  IMAD.SHL.U32 R6, R212, 0x40, RZ ;  /* 0x00000040d4067824 */ /* 0x000fe200078e00ff */
[----:B------:R-:W-:Y:S01]  /*04b0*/  LOP3.LUT R221, R221, 0x18, RZ, 0xc0, !PT ;  /* 0x00000018dddd7812 */ /* 0x000fe200078ec0ff */
[----:B------:R-:W-:Y:S01]  /*04c0*/  IMAD.SHL.U32 R10, R10, 0x40, RZ ;  /* 0x000000400a0a7824 */ /* 0x000fe200078e00ff */
[----:B------:R-:W-:Y:S01]  /*04d0*/  LOP3.LUT R9, R9, 0x1c0, RZ, 0xc0, !PT ;  /* 0x000001c009097812 */ /* 0x000fe200078ec0ff */
[C---:B------:R-:W-:Y:S01]  /*04e0*/  IMAD R12, R7.reuse, 0x800, R11 ;  /* 0x00000800070c7824 */ /* 0x040fe200078e020b */
[----:B------:R-:W-:Y:S01]  /*04f0*/  LOP3.LUT R6, R6, 0x1c0, RZ, 0xc0, !PT ;  /* 0x000001c006067812 */ /* 0x000fe200078ec0ff */
[----:B------:R-:W-:Y:S01]  /*0500*/  IMAD.SHL.U32 R7, R7, 0x20, RZ ;  /* 0x0000002007077824 */ /* 0x000fe200078e00ff */
[----:B------:R-:W-:Y:S01]  /*0510*/  LOP3.LUT R10, R10, 0x1c0, RZ, 0xc0, !PT ;  /* 0x000001c00a0a7812 */ /* 0x000fe200078ec0ff */
[----:B------:R-:W-:Y:S01]  /*0520*/  IMAD.SHL.U32 R5, R8, 0x2, RZ ;  /* 0x0000000208057824 */ /* 0x000fe200078e00ff */
[----:B------:R-:W-:Y:S01]  /*0530*/  SHF.R.U32.HI R8, RZ, 0x3, R9 ;  /* 0x00000003ff087819 */ /* 0x000fe20000011609 */
[----:B------:R-:W-:Y:S01]  /*0540*/  IMAD.SHL.U32 R4, R4, 0x8, RZ ;  /* 0x0000000804047824 */ /* 0x000fe200078e00ff */
[----:B------:R-:W-:Y:S01]  /*0550*/  LOP3.LUT R220, R9, 0x20, R7, 0xf8, !PT ;  /* 0x0000002009dc7812 */ /* 0x000fe200078ef807 */
[----:B------:R-:W-:Y:S01]  /*0560*/  IMAD.SHL.U32 R219, R213, 0x2, RZ ;  /* 0x00000002d5db7824 */ /* 0x000fe200078e00ff */
[----:B------:R-:W-:-:S02]  /*0570*/  LOP3.LUT R208, R221, 0x20, R208, 0xf8, !PT ;  /* 0x00000020ddd07812 */ /* 0x000fc400078ef8d0 */
[----:B------:R-:W-:Y:S02]  /*0580*/  SHF.R.U32.HI R205, RZ, 0x3, R6 ;  /* 0x00000003ffcd7819 */ /* 0x000fe40000011606 */
[C---:B------:R-:W-:Y:S02]  /*0590*/  LOP3.LUT R207, R10.reuse, 0x8, R14, 0xf8, !PT ;  /* 0x000000080acf7812 */ /* 0x040fe400078ef80e */
[----:B------:R-:W-:Y:S02]  /*05a0*/  LOP3.LUT R206, R10, 0x10, R206, 0xf8, !PT ;  /* 0x000000100ace7812 */ /* 0x000fe400078ef8ce */
[----:B------:R-:W-:Y:S02]  /*05b0*/  SHF.R.U32.HI R10, RZ, 0x3, R10 ;  /* 0x00000003ff0a7819 */ /* 0x000fe4000001160a */
[----:B------:R-:W-:Y:S02]  /*05c0*/  SHF.R.S32.HI R211, RZ, 0x2, R0 ;  /* 0x00000002ffd37819 */ /* 0x000fe40000011400 */
[----:B------:R-:W-:Y:S01]  /*05d0*/  LOP3.LUT R210, R7, 0x6, R210, 0xf8, !PT ;  /* 0x0000000607d27812 */ /* 0x000fe200078ef8d2 */
[--C-:B------:R-:W-:Y:S01]  /*05e0*/  IMAD R7, R209, 0x400, R5.reuse ;  /* 0x00000400d1077824 */ /* 0x100fe200078e0205 */
[----:B------:R-:W-:Y:S01]  /*05f0*/  LOP3.LUT R220, R220, R8, RZ, 0x3c, !PT ;  /* 0x00000008dcdc7212 */ /* 0x000fe200078e3cff */
[----:B------:R-:W-:Y:S01]  /*0600*/  IMAD R5, R2, 0x400, R5 ;  /* 0x0000040002057824 */ /* 0x000fe200078e0205 */
[----:B------:R-:W-:Y:S01]  /*0610*/  LOP3.LUT R0, R3, 0xfffffe00, RZ, 0xc0, !PT ;  /* 0xfffffe0003007812 */ /* 0x000fe200078ec0ff */
[----:B------:R-:W-:Y:S01]  /*0620*/  IMAD R211, R209, 0x10, R211 ;  /* 0x00000010d1d37824 */ /* 0x000fe200078e02d3 */
[----:B------:R-:W-:Y:S01]  /*0630*/  LOP3.LUT R208, R205, R208, R6, 0x1e, !PT ;  /* 0x000000d0cdd07212 */ /* 0x000fe200078e1e06 */
[----:B------:R-:W-:Y:S01]  /*0640*/  IMAD.IADD R220, R7, 0x1, R220 ;  /* 0x0000000107dc7824 */ /* 0x000fe200078e02dc */
[----:B------:R-:W-:Y:S01]  /*0650*/  LOP3.LUT R207, R207, R10, RZ, 0x3c, !PT ;  /* 0x0000000acfcf7212 */ /* 0x000fe200078e3cff */
[--C-:B------:R-:W-:Y:S01]  /*0660*/  IMAD R209, R209, 0x400, R0.reuse ;  /* 0x00000400d1d17824 */ /* 0x100fe200078e0200 */
[----:B------:R-:W-:Y:S01]  /*0670*/  LOP3.LUT R221, R8, R9, R221, 0x1e, !PT ;  /* 0x0000000908dd7212 */ /* 0x000fe200078e1edd */
[----:B------:R-:W-:Y:S01]  /*0680*/  IMAD R2, R2, 0x400, R0 ;  /* 0x0000040002027824 */ /* 0x000fe200078e0200 */
[----:B------:R-:W-:Y:S01]  /*0690*/  LOP3.LUT R4, R6, 0x8, R4, 0xf8, !PT ;  /* 0x0000000806047812 */ /* 0x000fe200078ef804 */
[----:B------:R-:W-:Y:S01]  /*06a0*/  IMAD.IADD R207, R12, 0x1, R207 ;  /* 0x000000010ccf7824 */ /* 0x000fe200078e02cf */
[----:B------:R-:W-:Y:S01]  /*06b0*/  LOP3.LUT R208, R208, R0, RZ, 0xfc, !PT ;  /* 0x00000000d0d07212 */ /* 0x000fe200078efcff */
[----:B------:R-:W-:Y:S01]  /*06c0*/  IMAD.MOV.U32 R0, RZ, RZ, 0x40 ;  /* 0x00000040ff007424 */ /* 0x000fe200078e00ff */
[----:B------:R-:W-:Y:S01]  /*06d0*/  LOP3.LUT R205, R4, R205, RZ, 0x3c, !PT ;  /* 0x000000cd04cd7212 */ /* 0x000fe200078e3cff */
[----:B------:R-:W-:Y:S01]  /*06e0*/  IMAD.MOV.U32 R3, RZ, RZ, 0x20 ;  /* 0x00000020ff037424 */ /* 0x000fe200078e00ff */
[----:B------:R-:W-:Y:S01]  /*06f0*/  LOP3.LUT R206, R206, 0x8, R14, 0xf8, !PT ;  /* 0x00000008cece7812 */ /* 0x000fe200078ef80e */
[----:B------:R-:W-:Y:S01]  /*0700*/  IMAD.SHL.U32 R220, R220, 0x2, RZ ;  /* 0x00000002dcdc7824 */ /* 0x000fe200078e00ff */
[----:B------:R-:W-:Y:S01]  /*0710*/  SEL R0, R0, 0xffffffc0, !P3 ;  /* 0xffffffc000007807 */ /* 0x000fe20005800000 */
[----:B------:R-:W-:Y:S01]  /*0720*/  IMAD.IADD R221, R5, 0x1, R221 ;  /* 0x0000000105dd7824 */ /* 0x000fe200078e02dd */
[----:B------:R-:W-:Y:S01]  /*0730*/  LOP3.LUT R206, R11, R206, R10, 0xf6, !PT ;  /* 0x000000ce0bce7212 */ /* 0x000fe200078ef60a */
[----:B------:R-:W-:Y:S01]  /*0740*/  IMAD.SHL.U32 R207, R207, 0x2, RZ ;  /* 0x00000002cfcf7824 */ /* 0x000fe200078e00ff */
[----:B------:R-:W-:Y:S01]  /*0750*/  SEL R3, R3, 0xffffffe0, !P4 ;  /* 0xffffffe003037807 */ /* 0x000fe20006000000 */
[----:B------:R-:W-:Y:S01]  /*0760*/  IMAD.IADD R209, R209, 0x1, R205 ;  /* 0x00000001d1d17824 */ /* 0x000fe200078e02cd */
[----:B------:R-:W-:Y:S01]  /*0770*/  SEL R228, R228, 0x10, !P0 ;  /* 0x00000010e4e47807 */ /* 0x000fe20004000000 */
[----:B------:R-:W-:Y:S01]  /*0780*/  IMAD.IADD R205, R205, 0x1, R2 ;  /* 0x00000001cdcd7824 */ /* 0x000fe200078e0202 */
[C---:B------:R-:W-:Y:S01]  /*0790*/  IADD3 R222, R220.reuse, 0x20, RZ ;  /* 0x00000020dcde7810 */ /* 0x040fe20007ffe0ff */
[----:B------:R-:W-:Y:S01]  /*07a0*/  IMAD.IADD R196, R207, 0x1, R0 ;  /* 0x00000001cfc47824 */ /* 0x000fe200078e0200 */
[----:B------:R-:W-:Y:S01]  /*07b0*/  LEA R221, R221, 0xc000, 0x1 ;  /* 0x0000c000dddd7811 */ /* 0x000fe200078e08ff */
[--C-:B------:R-:W-:Y:S01]  /*07c0*/  IMAD.IADD R197, R207, 0x1, R3.reuse ;  /* 0x00000001cfc57824 */ /* 0x100fe200078e0203 */
[C---:B------:R-:W-:Y:S01]  /*07d0*/  @P1 IADD3 R222, R220.reuse, -0x20, RZ ;  /* 0xffffffe0dcde1810 */ /* 0x040fe20007ffe0ff */
[----:B------:R-:W-:Y:S01]  /*07e0*/  IMAD.IADD R224, R220, 0x1, R228 ;  /* 0x00000001dce07824 */ /* 0x000fe200078e02e4 */
[----:B------:R-:W-:Y:S01]  /*07f0*/  IADD3 R2, R0, R207, R3 ;  /* 0x000000cf00027210 */ /* 0x000fe20007ffe003 */
[C---:B------:R-:W-:Y:S01]  /*0800*/  IMAD R0, R206.reuse, 0x2, R0 ;  /* 0x00000002ce007824 */ /* 0x040fe200078e0200 */
[----:B------:R-:W-:Y:S01]  /*0810*/  IADD3 R223, R221, 0x40, RZ ;  /* 0x00000040dddf7810 */ /* 0x000fe20007ffe0ff */
[----:B------:R-:W-:Y:S01]  /*0820*/  IMAD.SHL.U32 R206, R206, 0x2, RZ ;  /* 0x00000002cece7824 */ /* 0x000fe200078e00ff */
[----:B------:R-:W-:Y:S01]  /*0830*/  LEA R205, R205, 0x10000, 0x1 ;  /* 0x00010000cdcd7811 */ /* 0x000fe200078e08ff */
[----:B------:R-:W-:Y:S01]  /*0840*/  IMAD.IADD R3, R3, 0x1, R196 ;  /* 0x0000000103037824 */ /* 0x000fe200078e02c4 */
[----:B------:R-:W-:Y:S01]  /*0850*/  @P2 IADD3 R223, R221, -0x40, RZ ;  /* 0xffffffc0dddf2810 */ /* 0x000fe20007ffe0ff */
[----:B--23--:R-:W-:-:S02]  /*0860*/  IMAD.IADD R228, R228, 0x1, R222 ;  /* 0x00000001e4e47824 */ /* 0x00cfc400078e02de */
.L_x_216:
[----:B-1----:R-:W1:Y:S01]  /*0870*/  LDC.U8 R5, c[0x0][0x312] ;  /* 0x0000c480ff057b82 */ /* 0x002e620000000000 */
[----:B------:R-:W-:Y:S01]  /*0880*/  ISETP.NE.U32.AND P4, PT, RZ, c[0x0][0x240], PT ;  /* 0x00009000ff007a0c */ /* 0x000fe20003f85070 */
[----:B----4-:R-:W-:Y:S01]  /*0890*/  IMAD.SHL.U32 R6, R215, 0x4, RZ ;  /* 0x00000004d7067824 */ /* 0x010fe200078e00ff */
[----:B------:R-:W-:Y:S01]  /*08a0*/  ISETP.NE.U32.AND P2, PT, RZ, c[0x0][0x250], PT ;  /* 0x00009400ff007a0c */ /* 0x000fe20003f45070 */
[----:B------:R-:W-:Y:S01]  /*08b0*/  IMAD.MOV.U32 R20, RZ, RZ, -0x1 ;  /* 0xffffffffff147424 */ /* 0x000fe200078e00ff */
[----:B--2---:R-:W-:-:S02]  /*08c0*/  SHF.R.S32.HI R10, RZ, 0x1f, R215 ;  /* 0x0000001fff0a7819 */ /* 0x004fc400000114d7 */
[----:B------:R-:W-:Y:S02]  /*08d0*/  ISETP.NE.AND.EX P4, PT, RZ, c[0x0][0x244], PT, P4 ;  /* 0x00009100ff007a0c */ /* 0x000fe40003f85340 */
[----:B------:R-:W-:Y:S02]  /*08e0*/  ISETP.NE.AND.EX P2, PT, RZ, c[0x0][0x254], PT, P2 ;  /* 0x00009500ff007a0c */ /* 0x000fe40003f45320 */
[----:B------:R-:W-:Y:S02]  /*08f0*/  SHF.L.U64.HI R4, R215, 0x2, R10 ;  /* 0x00000002d7047819 */ /* 0x000fe4000001020a */
[----:B------:R-:W-:Y:S02]  /*0900*/  IADD3 R8, P0, R6, c[0x0][0x240], RZ ;  /* 0x0000900006087a10 */ /* 0x000fe40007f1e0ff */
[----:B------:R-:W-:Y:S02]  /*0910*/  ISETP.EQ.U32.AND P5, PT, RZ, c[0x0][0x248], PT ;  /* 0x00009200ff007a0c */ /* 0x000fe40003fa2070 */
[----:B------:R-:W-:Y:S01]  /*0920*/  IADD3.X R9, R4, c[0x0][0x244], RZ, P0, !PT ;  /* 0x0000910004097a10 */ /* 0x000fe200007fe4ff */
[----:B------:R-:W-:-:S04]  /*0930*/  IMAD.MOV.U32 R242, RZ, RZ, RZ ;  /* 0x000000fffff27224 */ /* 0x000fc800078e00ff */
[----:B---3--:R2:W3:Y:S01]  /*0940*/  @P4 LDG.E R20, [R8.64] ;  /* 0x0000000608144981 */ /* 0x0084e2000c1e1900 */
[----:B------:R-:W-:Y:S02]  /*0950*/  @P2 IADD3 R12, P0, R6, c[0x0][0x250], RZ ;  /* 0x00009400060c2a10 */ /* 0x000fe40007f1e0ff */
[----:B-1----:R-:W-:Y:S01]  /*0960*/  ISETP.NE.AND P3, PT, R5, RZ, PT ;  /* 0x000000ff0500720c */ /* 0x002fe20003f65270 */
[----:B------:R2:W3:Y:S03]  /*0970*/  @P4 LDG.E R243, [R8.64+0x4] ;  /* 0x0000040608f34981 */ /* 0x0004e6000c1e1900 */
[----:B------:R-:W-:Y:S01]  /*0980*/  ISETP.EQ.OR.EX P5, PT, RZ, c[0x0][0x24c], !P3, P5 ;  /* 0x00009300ff007a0c */ /* 0x000fe20005fa2750 */
[----:B------:R-:W-:Y:S01]  /*0990*/  IMAD.MOV.U32 R244, RZ, RZ, -0x1 ;  /* 0xfffffffffff47424 */ /* 0x000fe200078e00ff */
[----:B------:R-:W-:-:S05]  /*09a0*/  @P2 IADD3.X R13, R4, c[0x0][0x254], RZ, P0, !PT ;  /* 0x00009500040d2a10 */ /* 0x000fca00007fe4ff */
[----:B-----5:R1:W5:Y:S01]  /*09b0*/  @P2 LDG.E R242, [R12.64] ;  /* 0x000000060cf22981 */ /* 0x020362000c1e1900 */
[----:B--2---:R-:W-:-:S04]  /*09c0*/  IADD3 R8, P1, R6, c[0x0][0x248], RZ ;  /* 0x0000920006087a10 */ /* 0x004fc80007f3e0ff */
[----:B------:R-:W-:-:S05]  /*09d0*/  IADD3.X R9, R4, c[0x0][0x24c], RZ, P1, !PT ;  /* 0x0000930004097a10 */ /* 0x000fca0000ffe4ff */
[----:B------:R1:W5:Y:S01]  /*09e0*/  @!P5 LDG.E R244, [R8.64] ;  /* 0x0000000608f4d981 */ /* 0x000362000c1e1900 */
[----:B------:R-:W-:-:S04]  /*09f0*/  ISETP.NE.U32.AND P0, PT, RZ, c[0x0][0x248], PT ;  /* 0x00009200ff007a0c */ /* 0x000fc80003f05070 */
[----:B------:R-:W-:Y:S01]  /*0a00*/  ISETP.NE.AND.EX P0, PT, RZ, c[0x0][0x24c], PT, P0 ;  /* 0x00009300ff007a0c */ /* 0x000fe20003f05300 */
[----:B------:R-:W-:Y:S02]  /*0a10*/  IMAD.MOV.U32 R5, RZ, RZ, c[0x0][0x218] ;  /* 0x00008600ff057624 */ /* 0x000fe400078e00ff */
[----:B---3--:R-:W-:Y:S02]  /*0a20*/  @P4 IMAD.IADD R243, R243, 0x1, -R20 ;  /* 0x00000001f3f34824 */ /* 0x008fe400078e0a14 */
[----:B------:R-:W-:-:S08]  /*0a30*/  @!P4 IMAD.MOV.U32 R243, RZ, RZ, c[0x0][0x214] ;  /* 0x00008500fff3c624 */ /* 0x000fd000078e00ff */
[----:B------:R-:W-:Y:S05]  /*0a40*/  @!P0 BRA `(.L_x_186) ;  /* 0x0000003000008947 */ /* 0x000fea0003800000 */
[----:B-1----:R-:W2:Y:S02]  /*0a50*/  @P3 LDG.E R5, [R8.64+0x4] ;  /* 0x0000040608053981 */ /* 0x002ea4000c1e1900 */
[----:B--2--5:R-:W-:-:S06]  /*0a60*/  @P3 IADD3 R5, R5, -R244, RZ ;  /* 0x800000f405053210 */ /* 0x024fcc0007ffe0ff */
[----:B------:R1:W5:Y:S02]  /*0a70*/  @!P3 LDG.E R5, [R8.64] ;  /* 0x000000060805b981 */ /* 0x000364000c1e1900 */
.L_x_186:
        /* <DEDUP_REMOVED lines=14> */
[----:B------:R-:W-:Y:S01]  /*0b60*/  IMAD R15, R10, c[0x0][0x178], RZ ;  /* 0x00005e000a0f7a24 */ /* 0x000fe200078e02ff */
[----:B------:R-:W-:Y:S01]  /*0b70*/  IADD3 R6, R243, 0x3f, RZ ;  /* 0x0000003ff3067810 */ /* 0x000fe20007ffe0ff */
[----:B------:R-:W-:Y:S01]  /*0b80*/  IMAD.WIDE.U32 R16, R215, c[0x0][0x178], RZ ;  /* 0x00005e00d7107a25 */ /* 0x000fe200078e00ff */
[----:B------:R-:W-:Y:S02]  /*0b90*/  IADD3 R5, R5, c[0x0][0x2e4], -R241 ;  /* 0x0000b90005057a10 */ /* 0x000fe40007ffe8f1 */
[----:B------:R-:W-:Y:S01]  /*0ba0*/  ISETP.NE.AND P0, PT, R244, -0x1, PT ;  /* 0xfffffffff400780c */ /* 0x000fe20003f05270 */
[----:B------:R-:W-:Y:S01]  /*0bb0*/  IMAD R15, R215, c[0x0][0x17c], R15 ;  /* 0x00005f00d70f7a24 */ /* 0x000fe200078e020f */
[----:B------:R-:W-:Y:S01]  /*0bc0*/  IADD3 R5, R5, 0x3f, RZ ;  /* 0x0000003f05057810 */ /* 0x000fe20007ffe0ff */
[----:B------:R-:W-:Y:S01]  /*0bd0*/  IMAD.WIDE.U32 R12, R20, c[0x0][0x190], RZ ;  /* 0x00006400140c7a25 */ /* 0x000fe200078e00ff */
[----:B------:R-:W-:-:S02]  /*0be0*/  SHF.R.S32.HI R4, RZ, 0x1f, R6 ;  /* 0x0000001fff047819 */ /* 0x000fc40000011406 */
[----:B------:R-:W-:Y:S01]  /*0bf0*/  SHF.R.S32.HI R240, RZ, 0x1f, R5 ;  /* 0x0000001ffff07819 */ /* 0x000fe20000011405 */
[----:B------:R-:W-:Y:S01]  /*0c00*/  IMAD.IADD R15, R17, 0x1, R15 ;  /* 0x00000001110f7824 */ /* 0x000fe200078e020f */
[----:B------:R-:W-:Y:S02]  /*0c10*/  LEA.HI R4, R4, R6, RZ, 0x6 ;  /* 0x0000000604047211 */ /* 0x000fe400078f30ff */
[----:B------:R-:W-:Y:S02]  /*0c20*/  LEA.HI R240, R240, R5, RZ, 0x6 ;  /* 0x00000005f0f07211 */ /* 0x000fe400078f30ff */
[----:B------:R-:W-:Y:S01]  /*0c30*/  ISETP.NE.AND P1, PT, R20, -0x1, PT ;  /* 0xffffffff1400780c */ /* 0x000fe20003f25270 */
[----:B------:R-:W-:Y:S01]  /*0c40*/  @P0 IMAD.IADD R7, R242, 0x1, R244 ;  /* 0x00000001f2070824 */ /* 0x000fe200078e02f4 */
[----:B------:R-:W-:Y:S02]  /*0c50*/  SHF.R.S32.HI R4, RZ, 0x6, R4 ;  /* 0x00000006ff047819 */ /* 0x000fe40000011404 */
[----:B------:R-:W-:Y:S01]  /*0c60*/  SHF.R.S32.HI R240, RZ, 0x6, R240 ;  /* 0x00000006fff07819 */ /* 0x000fe200000114f0 */
[----:B------:R-:W-:Y:S01]  /*0c70*/  @P0 IMAD.WIDE.U32 R8, R7, c[0x0][0x198], RZ ;  /* 0x0000660007080a25 */ /* 0x000fe200078e00ff */
[----:B------:R-:W-:-:S02]  /*0c80*/  SEL R16, R16, R12, !P1 ;  /* 0x0000000c10107207 */ /* 0x000fc40004800000 */
[----:B------:R-:W-:Y:S01]  /*0c90*/  IMNMX R240, R4, R240, PT ;  /* 0x000000f004f07217 */ /* 0x000fe20003800200 */
[----:B------:R-:W-:Y:S02]  /*0ca0*/  IMAD R4, R20, c[0x0][0x194], RZ ;  /* 0x0000650014047a24 */ /* 0x000fe400078e02ff */
        /* <DEDUP_REMOVED lines=15> */
.L_x_188:
        /* <DEDUP_REMOVED lines=13> */
.L_x_189:
[----:B------:R-:W-:Y:S01]  /*0e70*/  IABS R6, c[0x0][0x1c8] ;  /* 0x0000720000067a13 */ /* 0x000fe20000000000 */
[----:B------:R-:W1:Y:S01]  /*0e80*/  LDC.U8 R18, c[0x0][0x328] ;  /* 0x0000ca00ff127b82 */ /* 0x000e620000000000 */
[----:B------:R-:W-:Y:S01]  /*0e90*/  IABS R14, R235 ;  /* 0x000000eb000e7213 */ /* 0x000fe20000000000 */
[----:B------:R-:W-:Y:S01]  /*0ea0*/  @!P1 IMAD R13, R10, c[0x0][0x368], RZ ;  /* 0x0000da000a0d9a24 */ /* 0x000fe200078e02ff */
[----:B------:R-:W2:Y:S01]  /*0eb0*/  I2F.RP R4, R6 ;  /* 0x0000000600047306 */ /* 0x000ea20000209400 */
[----:B------:R-:W-:Y:S01]  /*0ec0*/  MOV R21, c[0x0][0x224] ;  /* 0x0000890000157a02 */ /* 0x000fe20000000f00 */
[C---:B------:R-:W-:Y:S01]  /*0ed0*/  @P1 IMAD.WIDE.U32 R32, R20.reuse, c[0x0][0x370], RZ ;  /* 0x0000dc0014201a25 */ /* 0x040fe200078e00ff */
[----:B------:R-:W-:Y:S02]  /*0ee0*/  LOP3.LUT R22, R235, c[0x0][0x1c8], RZ, 0x3c, !PT ;  /* 0x00007200eb167a12 */ /* 0x000fe400078e3cff */
[----:B------:R-:W-:Y:S01]  /*0ef0*/  SHF.R.S32.HI R21, RZ, 0x1f, R21 ;  /* 0x0000001fff157819 */ /* 0x000fe20000011415 */
[----:B------:R-:W-:Y:S01]  /*0f00*/  @!P1 IMAD R13, R215, c[0x0][0x36c], R13 ;  /* 0x0000db00d70d9a24 */ /* 0x000fe200078e020d */
[----:B------:R-:W-:Y:S01]  /*0f10*/  MOV R31, c[0x0][0x22c] ;  /* 0x00008b00001f7a02 */ /* 0x000fe20000000f00 */
[----:B------:R-:W-:Y:S01]  /*0f20*/  @P1 IMAD R33, R20, c[0x0][0x374], R33 ;  /* 0x0000dd0014211a24 */ /* 0x000fe200078e0221 */
[----:B------:R-:W-:Y:S01]  /*0f30*/  ISETP.GE.AND P3, PT, R22, RZ, PT ;  /* 0x000000ff1600720c */ /* 0x000fe20003f66270 */
[----:B------:R-:W-:Y:S01]  /*0f40*/  IMAD R21, R21, R215, RZ ;  /* 0x000000d715157224 */ /* 0x000fe200078e02ff */
[C---:B------:R-:W-:Y:S01]  /*0f50*/  SHF.L.U32 R36, R215.reuse, 0x7, RZ ;  /* 0x00000007d7247819 */ /* 0x040fe200000006ff */
[----:B------:R-:W-:-:S03]  /*0f60*/  IMAD.WIDE.U32 R28, R215, c[0x0][0x224], RZ ;  /* 0x00008900d71c7a25 */ /* 0x000fc600078e00ff */
[----:B------:R-:W-:Y:S01]  /*0f70*/  SEL R36, R36, RZ, P4 ;  /* 0x000000ff24247207 */ /* 0x000fe20002000000 */
[----:B--2---:R-:W2:Y:S01]  /*0f80*/  MUFU.RCP R4, R4 ;  /* 0x0000000400047308 */ /* 0x004ea20000001000 */
[----:B------:R-:W-:Y:S02]  /*0f90*/  IMAD R21, R10, c[0x0][0x224], R21 ;  /* 0x000089000a157a24 */ /* 0x000fe400078e0215 */
[----:B------:R-:W-:Y:S01]  /*0fa0*/  IMAD.WIDE R22, R31, c[0x0][0x1c0], RZ ;  /* 0x000070001f167a25 */ /* 0x000fe200078e02ff */
[----:B-1----:R-:W-:-:S03]  /*0fb0*/  ISETP.NE.AND P2, PT, R18, RZ, PT ;  /* 0x000000ff1200720c */ /* 0x002fc60003f45270 */
[----:B------:R-:W-:Y:S02]  /*0fc0*/  IMAD.IADD R21, R29, 0x1, R21 ;  /* 0x000000011d157824 */ /* 0x000fe400078e0215 */
[----:B------:R-:W-:Y:S01]  /*0fd0*/  IMAD.WIDE.U32 R26, R22, R20, RZ ;  /* 0x00000014161a7225 */ /* 0x000fe200078e00ff */
[----:B--2---:R-:W-:-:S07]  /*0fe0*/  IADD3 R4, R4, 0xffffffe, RZ ;  /* 0x0ffffffe04047810 */ /* 0x004fce0007ffe0ff */
[----:B------:R-:W-:Y:S01]  /*0ff0*/  @P2 IMAD R34, R215, c[0x0][0x214], RZ ;  /* 0x00008500d7222a24 */ /* 0x000fe200078e02ff */
[----:B------:R-:W1:Y:S04]  /*1000*/  F2I.FTZ.U32.TRUNC.NTZ R5, R4 ;  /* 0x0000000400057305 */ /* 0x000e68000021f000 */
[----:B------:R-:W-:-:S05]  /*1010*/  @P2 SEL R34, R34, R20, !P1 ;  /* 0x0000001422222207 */ /* 0x000fca0004800000 */
[----:B------:R-:W-:Y:S01]  /*1020*/  @P2 IMAD R34, R235, c[0x0][0x234], R34 ;  /* 0x00008d00eb222a24 */ /* 0x000fe200078e0222 */
[----:B-1----:R-:W-:-:S05]  /*1030*/  IADD3 R4, RZ, -R5, RZ ;  /* 0x80000005ff047210 */ /* 0x002fca0007ffe0ff */
[----:B------:R-:W-:Y:S02]  /*1040*/  IMAD R11, R4, R6, RZ ;  /* 0x00000006040b7224 */ /* 0x000fe400078e02ff */
[----:B------:R-:W-:-:S04]  /*1050*/  IMAD.MOV.U32 R4, RZ, RZ, RZ ;  /* 0x000000ffff047224 */ /* 0x000fc800078e00ff */
[----:B------:R-:W-:-:S04]  /*1060*/  IMAD.HI.U32 R11, R5, R11, R4 ;  /* 0x0000000b050b7227 */ /* 0x000fc800078e0004 */
[----:B------:R-:W-:-:S04]  /*1070*/  @!P1 IMAD.WIDE.U32 R4, R215, c[0x0][0x368], RZ ;  /* 0x0000da00d7049a25 */ /* 0x000fc800078e00ff */
[----:B------:R-:W-:Y:S01]  /*1080*/  IMAD.HI.U32 R11, R11, R14, RZ ;  /* 0x0000000e0b0b7227 */ /* 0x000fe200078e00ff */
[----:B------:R-:W-:Y:S02]  /*1090*/  @!P1 MOV R32, R4 ;  /* 0x0000000400209202 */ /* 0x000fe40000000f00 */
[----:B------:R-:W1:Y:S01]  /*10a0*/  S2R R4, SR_CTAID.X ;  /* 0x0000000000047919 */ /* 0x000e620000002500 */
[----:B------:R-:W-:Y:S02]  /*10b0*/  IMAD.MOV R17, RZ, RZ, -R11 ;  /* 0x000000ffff117224 */ /* 0x000fe400078e0a0b */
[----:B------:R-:W-:Y:S01]  /*10c0*/  @!P1 IMAD.IADD R33, R5, 0x1, R13 ;  /* 0x0000000105219824 */ /* 0x000fe200078e020d */
[----:B------:R-:W-:Y:S01]  /*10d0*/  SHF.L.U64.HI R13, R215, 0x7, R10 ;  /* 0x00000007d70d7819 */ /* 0x000fe2000001020a */
[----:B------:R-:W-:Y:S01]  /*10e0*/  IMAD R17, R6, R17, R14 ;  /* 0x0000001106117224 */ /* 0x000fe200078e020e */
[----:B------:R-:W2:Y:S01]  /*10f0*/  LDC.U8 R5, c[0x0][0x3d0] ;  /* 0x0000f400ff057b82 */ /* 0x000ea20000000000 */
[-C--:B------:R-:W-:Y:S01]  /*1100*/  IMAD R14, R23, R28.reuse, RZ ;  /* 0x0000001c170e7224 */ /* 0x080fe200078e02ff */
[----:B------:R-:W-:Y:S01]  /*1110*/  SEL R13, R13, RZ, P4 ;  /* 0x000000ff0d0d7207 */ /* 0x000fe20002000000 */
[----:B------:R-:W-:Y:S01]  /*1120*/  IMAD.WIDE.U32 R28, R22, R28, RZ ;  /* 0x0000001c161c7225 */ /* 0x000fe200078e00ff */
[----:B------:R-:W-:-:S02]  /*1130*/  ISETP.GT.U32.AND P5, PT, R6, R17, PT ;  /* 0x000000110600720c */ /* 0x000fc40003fa4070 */
[----:B------:R-:W-:Y:S01]  /*1140*/  IADD3 R36, P4, R19, R36, RZ ;  /* 0x0000002413247210 */ /* 0x000fe20007f9e0ff */
[----:B------:R-:W-:Y:S01]  /*1150*/  IMAD R14, R22, R21, R14 ;  /* 0x00000015160e7224 */ /* 0x000fe200078e020e */
[----:B------:R-:W-:Y:S01]  /*1160*/  SEL R24, R28, R26, !P1 ;  /* 0x0000001a1c187207 */ /* 0x000fe20004800000 */
[----:B------:R-:W-:Y:S01]  /*1170*/  IMAD R28, R235, c[0x0][0x22c], RZ ;  /* 0x00008b00eb1c7a24 */ /* 0x000fe200078e02ff */
[----:B------:R-:W-:Y:S01]  /*1180*/  IADD3.X R13, R25, R13, RZ, P4, !PT ;  /* 0x0000000d190d7210 */ /* 0x000fe200027fe4ff */
[----:B------:R-:W-:-:S03]  /*1190*/  IMAD.IADD R14, R29, 0x1, R14 ;  /* 0x000000011d0e7824 */ /* 0x000fc600078e020e */
[----:B------:R-:W-:-:S03]  /*11a0*/  SHF.R.S32.HI R30, RZ, 0x1f, R28 ;  /* 0x0000001fff1e7819 */ /* 0x000fc6000001141c */
[----:B------:R-:W-:Y:S01]  /*11b0*/  @!P5 IMAD.IADD R17, R17, 0x1, -R6 ;  /* 0x000000011111d824 */ /* 0x000fe200078e0a06 */
[----:B------:R-:W-:Y:S02]  /*11c0*/  @!P5 IADD3 R11, R11, 0x1, RZ ;  /* 0x000000010b0bd810 */ /* 0x000fe40007ffe0ff */
[----:B------:R-:W-:Y:S02]  /*11d0*/  ISETP.NE.AND P5, PT, RZ, c[0x0][0x1c8], PT ;  /* 0x00007200ff007a0c */ /* 0x000fe40003fa5270 */
[----:B------:R-:W-:Y:S01]  /*11e0*/  ISETP.GE.U32.AND P6, PT, R17, R6, PT ;  /* 0x000000061100720c */ /* 0x000fe20003fc6070 */
[----:B------:R-:W-:Y:S01]  /*11f0*/  IMAD R6, R23, R20, RZ ;  /* 0x0000001417067224 */ /* 0x000fe200078e02ff */
[----:B--2---:R-:W-:Y:S01]  /*1200*/  ISETP.NE.AND P4, PT, R5, RZ, PT ;  /* 0x000000ff0500720c */ /* 0x004fe20003f85270 */
[-C--:B------:R-:W-:Y:S02]  /*1210*/  IMAD R23, R23, R36.reuse, RZ ;  /* 0x0000002417177224 */ /* 0x080fe400078e02ff */
[----:B------:R-:W-:Y:S01]  /*1220*/  IMAD.WIDE.U32 R36, R22, R36, RZ ;  /* 0x0000002416247225 */ /* 0x000fe200078e00ff */
[----:B------:R-:W-:-:S03]  /*1230*/  @P1 IADD3 R14, R27, R6, RZ ;  /* 0x000000061b0e1210 */ /* 0x000fc60007ffe0ff */
[----:B-1----:R-:W-:-:S04]  /*1240*/  IMAD.WIDE.U32 R26, R4, c[0x0][0x3d8], RZ ;  /* 0x0000f600041a7a25 */ /* 0x002fc800078e00ff */
[----:B------:R-:W-:Y:S01]  /*1250*/  @P6 IADD3 R11, R11, 0x1, RZ ;  /* 0x000000010b0b6810 */ /* 0x000fe20007ffe0ff */
[----:B------:R-:W-:Y:S01]  /*1260*/  IMAD R23, R22, R13, R23 ;  /* 0x0000000d16177224 */ /* 0x000fe200078e0217 */
[----:B------:R-:W-:Y:S01]  /*1270*/  SHF.R.S32.HI R13, RZ, 0x1f, R235 ;  /* 0x0000001fff0d7819 */ /* 0x000fe200000114eb */
[----:B------:R-:W-:Y:S01]  /*1280*/  IMAD R18, R4, c[0x0][0x3dc], R27 ;  /* 0x0000f70004127a24 */ /* 0x000fe200078e021b */
[----:B------:R-:W-:Y:S01]  /*1290*/  SEL R27, R26, RZ, P4 ;  /* 0x000000ff1a1b7207 */ /* 0x000fe20002000000 */
[----:B------:R-:W-:Y:S01]  /*12a0*/  IMAD.MOV.U32 R6, RZ, RZ, R11 ;  /* 0x000000ffff067224 */ /* 0x000fe200078e000b */
[----:B------:R-:W-:Y:S01]  /*12b0*/  SHF.R.S32.HI R11, RZ, 0x1f, R227 ;  /* 0x0000001fff0b7819 */ /* 0x000fe200000114e3 */
[----:B------:R-:W-:Y:S01]  /*12c0*/  @!P2 IMAD R4, R215, c[0x0][0x1c0], R235 ;  /* 0x00007000d704aa24 */ /* 0x000fe200078e02eb */
[----:B------:R-:W-:Y:S02]  /*12d0*/  SEL R18, R18, RZ, P4 ;  /* 0x000000ff12127207 */ /* 0x000fe40002000000 */
[----:B------:R-:W-:Y:S01]  /*12e0*/  @!P3 IADD3 R6, -R6, RZ, RZ ;  /* 0x000000ff0606b210 */ /* 0x000fe20007ffe1ff */
[----:B------:R-:W-:Y:S01]  /*12f0*/  @!P2 IMAD R34, R4, c[0x0][0x214], RZ ;  /* 0x000085000422aa24 */ /* 0x000fe200078e02ff */
[----:B------:R-:W-:-:S02]  /*1300*/  @!P5 LOP3.LUT R6, RZ, c[0x0][0x1c8], RZ, 0x33, !PT ;  /* 0x00007200ff06da12 */ /* 0x000fc400078e33ff */
        /* <DEDUP_REMOVED lines=10> */
.L_x_190:
[----:B------:R-:W-:-:S04]  /*13b0*/  IMAD R20, R215, c[0x0][0x1c0], R235 ;  /* 0x00007000d7147a24 */ /* 0x000fc800078e02eb */
[----:B------:R-:W-:Y:S02]  /*13c0*/  IMAD R20, R20, c[0x0][0x224], RZ ;  /* 0x0000890014147a24 */ /* 0x000fe400078e02ff */
.L_x_191:
[----:B------:R-:W1:Y:S01]  /*13d0*/  S2R R4, SR_TID.X ;  /* 0x0000000000047919 */ /* 0x000e620000002100 */
[----:B------:R-:W-:Y:S01]  /*13e0*/  IADD3 R32, P3, R216, R32, RZ ;  /* 0x00000020d8207210 */ /* 0x000fe20007f7e0ff */
[----:B------:R-:W-:Y:S01]  /*13f0*/  IMAD R31, R31, c[0x0][0x1c0], RZ ;  /* 0x000070001f1f7a24 */ /* 0x000fe200078e02ff */
[----:B------:R-:W-:Y:S01]  /*1400*/  SHF.R.S32.HI R217, RZ, 0x1f, R216 ;  /* 0x0000001fffd97819 */ /* 0x000fe200000114d8 */
[----:B------:R-:W-:Y:S01]  /*1410*/  IMAD R26, R25, c[0x0][0x370], RZ ;  /* 0x0000dc00191a7a24 */ /* 0x000fe200078e02ff */
[----:B------:R-:W-:Y:S01]  /*1420*/  BSSY B1, `(.L_x_187) ;  /* 0x00004c5000017945 */ /* 0x000fe20003800000 */
[----:B------:R-:W-:Y:S02]  /*1430*/  IMAD.SHL.U32 R29, R31, 0x40, RZ ;  /* 0x000000401f1d7824 */ /* 0x000fe400078e00ff */
[----:B------:R-:W-:Y:S02]  /*1440*/  IMAD.X R33, R217, 0x1, R33, P3 ;  /* 0x00000001d9217824 */ /* 0x000fe400018e0621 */
[C---:B------:R-:W-:Y:S01]  /*1450*/  IMAD.IADD R34, R19.reuse, 0x1, R34 ;  /* 0x0000000113227824 */ /* 0x040fe200078e0222 */
[----:B------:R-:W-:Y:S01]  /*1460*/  IADD3 R28, P2, P1, R36, R29, R28 ;  /* 0x0000001d241c7210 */ /* 0x000fe2000795e01c */
[C---:B------:R-:W-:Y:S01]  /*1470*/  IMAD.IADD R20, R19.reuse, 0x1, R20 ;  /* 0x0000000113147824 */ /* 0x040fe200078e0214 */
[----:B------:R-:W-:Y:S01]  /*1480*/  SHF.R.S32.HI R29, RZ, 0x1f, R29 ;  /* 0x0000001fff1d7819 */ /* 0x000fe2000001141d */
[----:B------:R-:W-:-:S02]  /*1490*/  IMAD R26, R19, c[0x0][0x374], R26 ;  /* 0x0000dd00131a7a24 */ /* 0x000fc400078e021a */
[----:B------:R-:W-:Y:S01]  /*14a0*/  IMAD.WIDE.U32 R32, R19, c[0x0][0x370], R32 ;  /* 0x0000dc0013207a25 */ /* 0x000fe200078e0020 */
[----:B------:R-:W-:Y:S02]  /*14b0*/  IADD3 R19, P3, R214, R19, RZ ;  /* 0x00000013d6137210 */ /* 0x000fe40007f7e0ff */
[----:B------:R-:W-:Y:S01]  /*14c0*/  IADD3.X R23, R23, R29, R30, P2, P1 ;  /* 0x0000001d17177210 */ /* 0x000fe200017e241e */
[----:B------:R-:W-:Y:S01]  /*14d0*/  IMAD.IADD R226, R227, 0x1, R243 ;  /* 0x00000001e3e27824 */ /* 0x000fe200078e02f3 */
[----:B------:R-:W-:Y:S01]  /*14e0*/  IADD3 R24, P2, P1, R27, R28, R24 ;  /* 0x0000001c1b187210 */ /* 0x000fe2000795e018 */
[----:B------:R-:W-:Y:S01]  /*14f0*/  IMAD.WIDE.U32 R28, R19, c[0x0][0x190], R216 ;  /* 0x00006400131c7a25 */ /* 0x000fe200078e00d8 */
[----:B------:R-:W-:Y:S02]  /*1500*/  IADD3 R33, R33, R26, RZ ;  /* 0x0000001a21217210 */ /* 0x000fe40007ffe0ff */
[----:B-1----:R-:W-:Y:S01]  /*1510*/  SHF.R.S32.HI R21, RZ, 0x1f, R4 ;  /* 0x0000001fff157819 */ /* 0x002fe20000011404 */
[----:B------:R-:W-:Y:S01]  /*1520*/  IMAD.MOV.U32 R17, RZ, RZ, 0x4 ;  /* 0x00000004ff117424 */ /* 0x000fe200078e00ff */
[----:B------:R-:W-:Y:S01]  /*1530*/  IADD3 R26, R226, -c[0x0][0x2e8], -R241 ;  /* 0x8000ba00e21a7a10 */ /* 0x000fe20007ffe8f1 */
[----:B------:R-:W-:Y:S01]  /*1540*/  IMAD.WIDE.U32 R32, R235, c[0x0][0x378], R32 ;  /* 0x0000de00eb207a25 */ /* 0x000fe200078e0020 */
[----:B------:R-:W-:-:S02]  /*1550*/  LEA.HI R21, R21, R4, RZ, 0x5 ;  /* 0x0000000415157211 */ /* 0x000fc400078f28ff */
[----:B------:R-:W-:Y:S01]  /*1560*/  IADD3.X R14, R18, R23, R14, P2, P1 ;  /* 0x00000017120e7210 */ /* 0x000fe200017e240e */
[----:B------:R-:W-:Y:S01]  /*1570*/  IMAD.WIDE R34, R34, R17, c[0x0][0x200] ;  /* 0x0000800022227625 */ /* 0x000fe200078e0211 */
[----:B------:R-:W-:Y:S02]  /*1580*/  LOP3.LUT R22, R21, 0xffffffe0, RZ, 0xc0, !PT ;  /* 0xffffffe015167812 */ /* 0x000fe400078ec0ff */
[----:B------:R-:W-:Y:S01]  /*1590*/  IADD3 R28, P2, R16, R28, RZ ;  /* 0x0000001c101c7210 */ /* 0x000fe20007f5e0ff */
[----:B------:R-:W-:Y:S01]  /*15a0*/  IMAD R16, R13, c[0x0][0x1a8], RZ ;  /* 0x00006a000d107a24 */ /* 0x000fe200078e02ff */
[----:B------:R-:W-:Y:S01]  /*15b0*/  SHF.R.S32.HI R18, RZ, 0x1f, R26 ;  /* 0x0000001fff127819 */ /* 0x000fe2000001141a */
[----:B------:R-:W-:Y:S01]  /*15c0*/  IMAD.IADD R22, R4, 0x1, -R22 ;  /* 0x0000000104167824 */ /* 0x000fe200078e0a16 */
[----:B------:R-:W-:Y:S01]  /*15d0*/  SHF.R.S32.HI R4, RZ, 0x1f, R214 ;  /* 0x0000001fff047819 */ /* 0x000fe200000114d6 */
[----:B------:R-:W-:Y:S01]  /*15e0*/  IMAD R16, R235, c[0x0][0x1ac], R16 ;  /* 0x00006b00eb107a24 */ /* 0x000fe200078e0210 */
[----:B------:R-:W-:Y:S01]  /*15f0*/  SHF.R.S32.HI R21, RZ, 0x5, R21 ;  /* 0x00000005ff157819 */ /* 0x000fe20000011415 */
[----:B------:R-:W-:Y:S01]  /*1600*/  IMAD.MOV.U32 R229, RZ, RZ, R35 ;  /* 0x000000ffffe57224 */ /* 0x000fe200078e0023 */
[----:B------:R-:W-:Y:S01]  /*1610*/  LEA.HI R18, R18, R26, RZ, 0x6 ;  /* 0x0000001a12127211 */ /* 0x000fe200078f30ff */
[----:B------:R-:W-:Y:S01]  /*1620*/  IMAD.X R25, R4, 0x1, R25, P3 ;  /* 0x0000000104197824 */ /* 0x000fe200018e0619 */
[----:B------:R-:W-:Y:S01]  /*1630*/  MOV R230, R34 ;  /* 0x0000002200e67202 */ /* 0x000fe20000000f00 */
[----:B------:R-:W-:Y:S01]  /*1640*/  IMAD R21, R21, R31, R22 ;  /* 0x0000001f15157224 */ /* 0x000fe200078e0216 */
[----:B------:R-:W-:Y:S01]  /*1650*/  SHF.R.S32.HI R18, RZ, 0x6, R18 ;  /* 0x00000006ff127819 */ /* 0x000fe20000011412 */
[----:B------:R-:W-:-:S02]  /*1660*/  IMAD R25, R25, c[0x0][0x190], RZ ;  /* 0x0000640019197a24 */ /* 0x000fc400078e02ff */
[----:B------:R-:W-:Y:S01]  /*1670*/  IMAD R22, R13, c[0x0][0x378], RZ ;  /* 0x0000de000d167a24 */ /* 0x000fe200078e02ff */
[----:B------:R-:W-:Y:S01]  /*1680*/  IMNMX R225, RZ, R18, !PT ;  /* 0x00000012ffe17217 */ /* 0x000fe20007800200 */
[----:B------:R-:W-:Y:S01]  /*1690*/  IMAD R25, R19, c[0x0][0x194], R25 ;  /* 0x0000650013197a24 */ /* 0x000fe200078e0219 */
[----:B------:R-:W-:Y:S01]  /*16a0*/  IADD3 R24, P1, R21, R24, RZ ;  /* 0x0000001815187210 */ /* 0x000fe20007f3e0ff */
[----:B------:R-:W-:-:S03]  /*16b0*/  IMAD R22, R235, c[0x0][0x37c], R22 ;  /* 0x0000df00eb167a24 */ /* 0x000fc600078e0216 */
[----:B------:R-:W-:Y:S01]  /*16c0*/  IADD3.X R29, R15, R29, R25, P2, !PT ;  /* 0x0000001d0f1d7210 */ /* 0x000fe200017fe419 */
[----:B------:R-:W-:Y:S01]  /*16d0*/  IMAD.IADD R23, R33, 0x1, R22 ;  /* 0x0000000121177824 */ /* 0x000fe200078e0216 */
[----:B------:R-:W-:Y:S01]  /*16e0*/  MOV R22, R32 ;  /* 0x0000002000167202 */ /* 0x000fe20000000f00 */
[----:B------:R-:W-:Y:S01]  /*16f0*/  IMAD R15, R4, c[0x0][0x370], RZ ;  /* 0x0000dc00040f7a24 */ /* 0x000fe200078e02ff */
[----:B------:R-:W-:Y:S01]  /*1700*/  LEA.HI.X.SX32 R14, R21, R14, 0x1, P1 ;  /* 0x0000000e150e7211 */ /* 0x000fe200008f0eff */
[----:B------:R-:W-:Y:S01]  /*1710*/  IMAD.WIDE.U32 R28, R235, c[0x0][0x1a8], R28 ;  /* 0x00006a00eb1c7a25 */ /* 0x000fe200078e001c */
[----:B------:R-:W-:-:S03]  /*1720*/  LEA R246, P1, R24, c[0x0][0x350], 0x2 ;  /* 0x0000d40018f67a11 */ /* 0x000fc600078210ff */
[----:B------:R-:W-:Y:S01]  /*1730*/  IMAD.IADD R16, R29, 0x1, R16 ;  /* 0x000000011d107824 */ /* 0x000fe200078e0210 */
[----:B------:R-:W-:Y:S01]  /*1740*/  LEA R250, P3, R28, c[0x0][0x160], 0x1 ;  /* 0x000058001cfa7a11 */ /* 0x000fe200078608ff */
[----:B------:R-:W-:Y:S01]  /*1750*/  IMAD R15, R214, c[0x0][0x374], R15 ;  /* 0x0000dd00d60f7a24 */ /* 0x000fe200078e020f */
[----:B------:R-:W-:Y:S01]  /*1760*/  LEA.HI.X R247, R24, c[0x0][0x354], R14, 0x2, P1 ;  /* 0x0000d50018f77a11 */ /* 0x000fe200008f140e */
[----:B------:R-:W-:Y:S01]  /*1770*/  IMAD.WIDE.U32 R22, R214, c[0x0][0x370], R22 ;  /* 0x0000dc00d6167a25 */ /* 0x000fe200078e0016 */
[----:B------:R-:W-:Y:S02]  /*1780*/  LEA.HI.X R251, R28, c[0x0][0x164], R16, 0x1, P3 ;  /* 0x000059001cfb7a11 */ /* 0x000fe400018f0c10 */
[----:B------:R-:W-:Y:S01]  /*1790*/  ISETP.GT.AND P3, PT, R240, R225, PT ;  /* 0x000000e1f000720c */ /* 0x000fe20003f64270 */
[----:B------:R-:W-:Y:S01]  /*17a0*/  IMAD.WIDE R20, R20, R17, c[0x0][0x3c8] ;  /* 0x0000f20014147625 */ /* 0x000fe200078e0211 */
[----:B------:R-:W-:Y:S02]  /*17b0*/  LEA R248, P2, R22, c[0x0][0x330], 0x1 ;  /* 0x0000cc0016f87a11 */ /* 0x000fe400078408ff */
[----:B------:R-:W-:Y:S01]  /*17c0*/  IADD3 R240, R240, -0x1, RZ ;  /* 0xfffffffff0f07810 */ /* 0x000fe20007ffe0ff */
[----:B------:R-:W-:Y:S01]  /*17d0*/  IMAD.IADD R15, R23, 0x1, R15 ;  /* 0x00000001170f7824 */ /* 0x000fe200078e020f */
[----:B------:R-:W-:Y:S01]  /*17e0*/  MOV R232, R20 ;  /* 0x0000001400e87202 */ /* 0x000fe20000000f00 */
[----:B------:R-:W-:-:S03]  /*17f0*/  IMAD.MOV.U32 R231, RZ, RZ, R21 ;  /* 0x000000ffffe77224 */ /* 0x000fc600078e0015 */
[----:B------:R-:W-:-:S03]  /*1800*/  LEA.HI.X R249, R22, c[0x0][0x334], R15, 0x1, P2 ;  /* 0x0000cd0016f97a11 */ /* 0x000fc600010f0c0f */
        /* <DEDUP_REMOVED lines=11> */
[----:B------:R-:W-:Y:S02]  /*18c0*/  IADD3 R7, R9, R6, RZ ;  /* 0x0000000609077210 */ /* 0x000fe40007ffe0ff */
[----:B------:R-:W-:-:S05]  /*18d0*/  MOV R6, R8 ;  /* 0x0000000800067202 */ /* 0x000fca0000000f00 */
[----:B------:R-:W-:-:S05]  /*18e0*/  IMAD.WIDE.U32 R6, R215, c[0x0][0x388], R6 ;  /* 0x0000e200d7067a25 */ /* 0x000fca00078e0006 */
[----:B------:R-:W-:Y:S02]  /*18f0*/  IADD3 R7, R7, R5, RZ ;  /* 0x0000000507077210 */ /* 0x000fe40007ffe0ff */
[----:B------:R-:W-:Y:S02]  /*1900*/  MOV R8, R6 ;  /* 0x0000000600087202 */ /* 0x000fe40000000f00 */
.L_x_193:
        /* <DEDUP_REMOVED lines=15> */
.L_x_194:
        /* <DEDUP_REMOVED lines=23> */
.L_x_196:
[----:B------:R-:W-:Y:S05]  /*1b70*/  BSYNC B0 ;  /* 0x0000000000007941 */ /* 0x000fea0003800000 */
.L_x_195:
[----:B------:R-:W-:Y:S01]  /*1b80*/  IADD3 R8, R214, 0x20, RZ ;  /* 0x00000020d6087810 */ /* 0x000fe20007ffe0ff */
[----:B------:R-:W-:Y:S03]  /*1b90*/  BSSY B0, `(.L_x_197) ;  /* 0x000000e000007945 */ /* 0x000fe60003800000 */
[----:B------:R-:W-:-:S13]  /*1ba0*/  ISETP.GE.AND P0, PT, R8, R241, PT ;  /* 0x000000f10800720c */ /* 0x000fda0003f06270 */
[----:B------:R-:W-:Y:S05]  /*1bb0*/  @P0 BRA `(.L_x_198) ;  /* 0x000000b000000947 */ /* 0x000fea0003800000 */
[----:B------:R-:W-:Y:S02]  /*1bc0*/  IADD3 R9, P2, R214, 0x20, RZ ;  /* 0x00000020d6097810 */ /* 0x000fe40007f5e0ff */
[----:B------:R-:W-:Y:S02]  /*1bd0*/  MOV R15, R7 ;  /* 0x00000007000f7202 */ /* 0x000fe40000000f00 */
[----:B------:R-:W-:-:S03]  /*1be0*/  IADD3.X R8, RZ, R4, RZ, P2, !PT ;  /* 0x00000004ff087210 */ /* 0x000fc600017fe4ff */
        /* <DEDUP_REMOVED lines=8> */
.L_x_198:
[----:B------:R-:W-:Y:S05]  /*1c70*/  BSYNC B0 ;  /* 0x0000000000007941 */ /* 0x000fea0003800000 */
.L_x_197:
[----:B------:R-:W-:Y:S01]  /*1c80*/  IMAD.WIDE.U32 R8, R227, c[0x0][0x3a8], R216 ;  /* 0x0000ea00e3087a25 */ /* 0x000fe200078e00d8 */
[----:B------:R-:W-:Y:S03]  /*1c90*/  BSSY B0, `(.L_x_199) ;  /* 0x0000014000007945 */ /* 0x000fe60003800000 */
[----:B------:R-:W-:Y:S01]  /*1ca0*/  IMAD R11, R11, c[0x0][0x3a8], RZ ;  /* 0x0000ea000b0b7a24 */ /* 0x000fe200078e02ff */
[----:B------:R-:W-:Y:S01]  /*1cb0*/  IADD3 R8, P2, R6, R8, RZ ;  /* 0x0000000806087210 */ /* 0x000fe20007f5e0ff */
[----:B------:R-:W-:-:S02]  /*1cc0*/  IMAD R13, R13, c[0x0][0x3c0], RZ ;  /* 0x0000f0000d0d7a24 */ /* 0x000fc400078e02ff */
[----:B------:R-:W-:-:S05]  /*1cd0*/  IMAD R11, R227, c[0x0][0x3ac], R11 ;  /* 0x0000eb00e30b7a24 */ /* 0x000fca00078e020b */
        /* <DEDUP_REMOVED lines=15> */
.L_x_200:
[----:B------:R-:W-:Y:S05]  /*1dd0*/  BSYNC B0 ;  /* 0x0000000000007941 */ /* 0x000fea0003800000 */
.L_x_199:
[----:B------:R-:W-:Y:S05]  /*1de0*/  @P0 BRA `(.L_x_201) ;  /* 0x0000428000000947 */ /* 0x000fea0003800000 */
[----:B------:R-:W-:Y:S02]  /*1df0*/  IADD3 R6, P0, R214, 0x20, RZ ;  /* 0x00000020d6067810 */ /* 0x000fe40007f1e0ff */
[----:B------:R-:W-:Y:S02]  /*1e00*/  MOV R9, R5 ;  /* 0x0000000500097202 */ /* 0x000fe40000000f00 */
[----:B------:R-:W-:-:S03]  /*1e10*/  IADD3.X R4, RZ, R4, RZ, P0, !PT ;  /* 0x00000004ff047210 */ /* 0x000fc600007fe4ff */
[----:B------:R-:W-:-:S04]  /*1e20*/  IMAD.WIDE.U32 R8, R6, c[0x0][0x3a8], R8 ;  /* 0x0000ea0006087a25 */ /* 0x000fc800078e0008 */
[----:B------:R-:W-:-:S04]  /*1e30*/  IMAD R4, R4, c[0x0][0x3a8], RZ ;  /* 0x0000ea0004047a24 */ /* 0x000fc800078e02ff */
[----:B------:R-:W-:Y:S01]  /*1e40*/  IMAD R4, R6, c[0x0][0x3ac], R4 ;  /* 0x0000eb0006047a24 */ /* 0x000fe200078e0204 */
[----:B------:R-:W-:-:S04]  /*1e50*/  LEA R6, P0, R8, c[0x0][0x348], 0x1 ;  /* 0x0000d20008067a11 */ /* 0x000fc800078008ff */
[----:B------:R-:W-:-:S04]  /*1e60*/  IADD3 R4, R9, R4, RZ ;  /* 0x0000000409047210 */ /* 0x000fc80007ffe0ff */
[----:B------:R-:W-:-:S05]  /*1e70*/  LEA.HI.X R7, R8, c[0x0][0x34c], R4, 0x1, P0 ;  /* 0x0000d30008077a11 */ /* 0x000fca00000f0c04 */
[----:B------:R4:W-:Y:S04]  /*1e80*/  STG.E.128 [R6.64], RZ ;  /* 0x000000ff06007986 */ /* 0x0009e8000c101d06 */
[----:B------:R4:W-:Y:S01]  /*1e90*/  STG.E.128 [R6.64+0x80], RZ ;  /* 0x000080ff06007986 */ /* 0x0009e2000c101d06 */
[----:B------:R-:W-:Y:S05]  /*1ea0*/  BRA `(.L_x_201) ;  /* 0x000041c000007947 */ /* 0x000fea0003800000 */
.L_x_192:
[----:B------:R-:W-:Y:S01]  /*1eb0*/  IMAD R14, R218, -0x40, R241 ;  /* 0xffffffc0da0e7824 */ /* 0x000fe200078e02f1 */
[----:B------:R-:W-:Y:S01]  /*1ec0*/  IADD3 R13, R214, 0x20, RZ ;  /* 0x00000020d60d7810 */ /* 0x000fe20007ffe0ff */
[----:B------:R-:W-:Y:S01]  /*1ed0*/  IMAD R10, R240, -0x40, R243 ;  /* 0xffffffc0f00a7824 */ /* 0x000fe200078e02f3 */
[----:B------:R-:W-:Y:S01]  /*1ee0*/  @P4 BAR.SYNC.DEFER_BLOCKING 0x0 ;  /* 0x0000000000004b1d */ /* 0x000fe20000010000 */
[----:B------:R-:W-:Y:S01]  /*1ef0*/  IMAD R15, R11, c[0x0][0x1a0], RZ ;  /* 0x000068000b0f7a24 */ /* 0x000fe200078e02ff */
[----:B------:R-:W-:Y:S01]  /*1f00*/  ISETP.GE.AND P2, PT, R13, R14, PT ;  /* 0x0000000e0d00720c */ /* 0x000fe20003f46270 */
[----:B------:R-:W-:Y:S01]  /*1f10*/  IMAD.WIDE.U32 R16, R227, c[0x0][0x1a0], R216 ;  /* 0x00006800e3107a25 */ /* 0x000fe200078e00d8 */
[----:B------:R-:W-:-:S02]  /*1f20*/  ISETP.GE.AND P1, PT, R13, R10, PT ;  /* 0x0000000a0d00720c */ /* 0x000fc40003f26270 */
[----:B------:R-:W-:Y:S01]  /*1f30*/  ISETP.GE.AND P3, PT, R214, R14, PT ;  /* 0x0000000ed600720c */ /* 0x000fe20003f66270 */
[----:B------:R-:W-:Y:S01]  /*1f40*/  IMAD R13, R227, c[0x0][0x1a4], R15 ;  /* 0x00006900e30d7a24 */ /* 0x000fe200078e020f */
[----:B------:R-:W-:Y:S01]  /*1f50*/  IADD3 R18, P0, R12, R16, RZ ;  /* 0x000000100c127210 */ /* 0x000fe20007f1e0ff */
[----:B------:R-:W-:Y:S01]  /*1f60*/  IMAD.MOV.U32 R201, RZ, RZ, 0x40 ;  /* 0x00000040ffc97424 */ /* 0x000fe200078e00ff */
[----:B------:R-:W-:Y:S01]  /*1f70*/  ISETP.GE.AND P4, PT, R214, R10, PT ;  /* 0x0000000ad600720c */ /* 0x000fe20003f86270 */
[----:B------:R-:W-:Y:S01]  /*1f80*/  IMAD R12, R11, c[0x0][0x198], RZ ;  /* 0x000066000b0c7a24 */ /* 0x000fe200078e02ff */
[----:B------:R-:W-:Y:S01]  /*1f90*/  IADD3.X R19, R9, R17, R13, P0, !PT ;  /* 0x0000001109137210 */ /* 0x000fe200007fe40d */
[----:B------:R-:W-:Y:S01]  /*1fa0*/  IMAD.WIDE.U32 R16, R227, c[0x0][0x198], R216 ;  /* 0x00006600e3107a25 */ /* 0x000fe200078e00d8 */
[----:B------:R-:W-:Y:S02]  /*1fb0*/  SHF.R.S32.HI R233, RZ, 0x1f, R211 ;  /* 0x0000001fffe97819 */ /* 0x000fe400000114d3 */
[----:B------:R-:W-:Y:S01]  /*1fc0*/  SHF.L.U32 R234, R211, 0x2, RZ ;  /* 0x00000002d3ea7819 */ /* 0x000fe200000006ff */
[----:B------:R-:W-:Y:S01]  /*1fd0*/  IMAD.WIDE.U32 R22, R201, c[0x0][0x370], RZ ;  /* 0x0000dc00c9167a25 */ /* 0x000fe200078e00ff */
[----:B------:R-:W-:-:S02]  /*1fe0*/  IADD3 R20, P0, R8, R16, RZ ;  /* 0x0000001008147210 */ /* 0x000fc40007f1e0ff */
[----:B------:R-:W-:Y:S01]  /*1ff0*/  SHF.L.U64.HI R233, R211, 0x2, R233 ;  /* 0x00000002d3e97819 */ /* 0x000fe200000102e9 */
[----:B------:R-:W-:Y:S01]  /*2000*/  IMAD.WIDE.U32 R14, R201, c[0x0][0x190], RZ ;  /* 0x00006400c90e7a25 */ /* 0x000fe200078e00ff */
[----:B------:R-:W-:Y:S01]  /*2010*/  @!P1 IADD3 R16, P6, R248, R22, RZ ;  /* 0x00000016f8109210 */ /* 0x000fe20007fde0ff */
[----:B------:R1:W-:Y:S02]  /*2020*/  @P3 STS.128 [R219+0x10000], RZ ;  /* 0x010000ffdb003388 */ /* 0x0003e40000000c00 */
[----:B------:R-:W-:Y:S01]  /*2030*/  IMAD R9, R227, c[0x0][0x19c], R12 ;  /* 0x00006700e3097a24 */ /* 0x000fe200078e020c */
[----:B------:R-:W-:Y:S01]  /*2040*/  @!P1 IADD3 R12, P5, R250, R14, RZ ;  /* 0x0000000efa0c9210 */ /* 0x000fe20007fbe0ff */
[----:B------:R-:W-:Y:S01]  /*2050*/  IMAD R13, R201, c[0x0][0x374], RZ ;  /* 0x0000dd00c90d7a24 */ /* 0x000fe200078e02ff */
[----:B------:R-:W-:Y:S01]  /*2060*/  LEA.HI R14, R240, R240, RZ, 0x1 ;  /* 0x000000f0f00e7211 */ /* 0x000fe200078f08ff */
[----:B------:R-:W-:Y:S01]  /*2070*/  IMAD R11, R5, c[0x0][0x1b8], RZ ;  /* 0x00006e00050b7a24 */ /* 0x000fe200078e02ff */
[----:B------:R-:W-:Y:S01]  /*2080*/  IADD3.X R21, R7, R17, R9, P0, !PT ;  /* 0x0000001107157210 */ /* 0x000fe200007fe409 */
[----:B------:R-:W-:Y:S01]  /*2090*/  IMAD R8, R201, c[0x0][0x194], RZ ;  /* 0x00006500c9087a24 */ /* 0x000fe200078e02ff */
[----:B------:R-:W-:Y:S01]  /*20a0*/  @!P1 IADD3.X R17, R249, R23, R13, P6, !PT ;  /* 0x00000017f9119210 */ /* 0x000fe200037fe40d */
[----:B------:R-:W-:Y:S01]  /*20b0*/  IMAD R11, R6, c[0x0][0x1bc], R11 ;  /* 0x00006f00060b7a24 */ /* 0x000fe200078e020b */
[----:B------:R-:W-:Y:S01]  /*20c0*/  LOP3.LUT R14, R14, 0xfffffffe, RZ, 0xc0, !PT ;  /* 0xfffffffe0e0e7812 */ /* 0x000fe200078ec0ff */
[----:B------:R-:W-:Y:S01]  /*20d0*/  IMAD.WIDE.U32 R18, R6, c[0x0][0x1b8], R18 ;  /* 0x00006e0006127a25 */ /* 0x000fe200078e0012 */
[----:B------:R-:W-:Y:S01]  /*20e0*/  @!P1 IADD3.X R13, R251, R15, R8, P5, !PT ;  /* 0x0000000ffb0d9210 */ /* 0x000fe20002ffe408 */
[----:B------:R1:W-:Y:S01]  /*20f0*/  @P3 STS.128 [R219+0x12000], RZ ;  /* 0x012000ffdb003388 */ /* 0x0003e20000000c00 */
[C---:B------:R-:W-:Y:S01]  /*2100*/  @!P2 IADD3 R9, P5, R214.reuse, 0x20, RZ ;  /* 0x00000020d609a810 */ /* 0x040fe20007fbe0ff */
[----:B------:R-:W-:Y:S01]  /*2110*/  IMAD.IADD R23, R19, 0x1, R11 ;  /* 0x0000000113177824 */ /* 0x000fe200078e020b */
[----:B------:R-:W-:Y:S01]  /*2120*/  @!P2 IADD3 R7, P0, R214, 0x20, RZ ;  /* 0x00000020d607a810 */ /* 0x000fe20007f1e0ff */
[----:B------:R-:W-:-:S02]  /*2130*/  @!P3 IMAD.MOV.U32 R22, RZ, RZ, R18 ;  /* 0x000000ffff16b224 */ /* 0x000fc400078e0012 */
[----:B------:R-:W-:Y:S01]  /*2140*/  @!P3 IMAD R11, R4, c[0x0][0x1a0], RZ ;  /* 0x00006800040bba24 */ /* 0x000fe200078e02ff */
[----:B------:R-:W-:Y:S01]  /*2150*/  @!P2 MOV R19, R23 ;  /* 0x000000170013a202 */ /* 0x000fe20000000f00 */
[----:B------:R-:W-:Y:S02]  /*2160*/  @!P2 IMAD.X R8, RZ, RZ, R4, P5 ;  /* 0x000000ffff08a224 */ /* 0x000fe400028e0604 */
[C---:B------:R-:W-:Y:S02]  /*2170*/  @!P3 IMAD R11, R214.reuse, c[0x0][0x1a4], R11 ;  /* 0x00006900d60bba24 */ /* 0x040fe400078e020b */
[----:B------:R-:W-:-:S04]  /*2180*/  @!P3 IMAD.WIDE.U32 R22, R214, c[0x0][0x1a0], R22 ;  /* 0x00006800d616ba25 */ /* 0x000fc800078e0016 */
[----:B------:R-:W-:Y:S01]  /*2190*/  @!P2 IMAD R8, R8, c[0x0][0x1a0], RZ ;  /* 0x000068000808aa24 */ /* 0x000fe200078e02ff */
[C---:B------:R-:W-:Y:S01]  /*21a0*/  @!P3 LEA R24, P5, R22.reuse, c[0x0][0x170], 0x1 ;  /* 0x00005c001618ba11 */ /* 0x040fe200078a08ff */
[----:B------:R-:W-:Y:S02]  /*21b0*/  @!P3 IMAD.IADD R11, R23, 0x1, R11 ;  /* 0x00000001170bb824 */ /* 0x000fe400078e020b */
[C---:B------:R-:W-:Y:S02]  /*21c0*/  @!P2 IMAD R8, R9.reuse, c[0x0][0x1a4], R8 ;  /* 0x000069000908aa24 */ /* 0x040fe400078e0208 */
[----:B------:R-:W-:Y:S01]  /*21d0*/  @!P2 IMAD.WIDE.U32 R18, R9, c[0x0][0x1a0], R18 ;  /* 0x000068000912aa25 */ /* 0x000fe200078e0012 */
[----:B------:R-:W-:-:S03]  /*21e0*/  @!P3 LEA.HI.X R25, R22, c[0x0][0x174], R11, 0x1, P5 ;  /* 0x00005d001619ba11 */ /* 0x000fc600028f0c0b */
[----:B------:R-:W-:Y:S01]  /*21f0*/  IMAD R5, R5, c[0x0][0x1b0], RZ ;  /* 0x00006c0005057a24 */ /* 0x000fe200078e02ff */
[----:B------:R-:W-:Y:S01]  /*2200*/  @!P2 LEA R22, P5, R18, c[0x0][0x170], 0x1 ;  /* 0x00005c001216aa11 */ /* 0x000fe200078a08ff */
[----:B------:R-:W-:Y:S01]  /*2210*/  @!P2 IMAD.IADD R8, R19, 0x1, R8 ;  /* 0x000000011308a824 */ /* 0x000fe200078e0208 */
[----:B------:R-:W-:Y:S01]  /*2220*/  @!PT LDS RZ, [RZ] ;  /* 0x00000000fffff984 */ /* 0x000fe20000000800 */
[----:B------:R-:W-:Y:S01]  /*2230*/  @!PT LDS RZ, [RZ] ;  /* 0x00000000fffff984 */ /* 0x000fe20000000800 */
[----:B------:R-:W-:Y:S01]  /*2240*/  @!PT LDS RZ, [RZ] ;  /* 0x00000000fffff984 */ /* 0x000fe20000000800 */
[----:B------:R2:W-:Y:S01]  /*2250*/  @!P3 LDGSTS.E.BYPASS.LTC128B.128 [R219+0x10000], [R24.64] ;  /* 0x1000000018dbbfae */ /* 0x0005e2000b901d46 */
[C---:B------:R-:W-:Y:S02]  /*2260*/  IMAD R5, R6.reuse, c[0x0][0x1b4], R5 ;  /* 0x00006d0006057a24 */ /* 0x040fe400078e0205 */
[----:B------:R-:W-:Y:S01]  /*2270*/  IMAD.WIDE.U32 R20, R6, c[0x0][0x1b0], R20 ;  /* 0x00006c0006147a25 */ /* 0x000fe200078e0014 */
[----:B------:R-:W-:Y:S01]  /*2280*/  @!P2 IADD3.X R6, RZ, R4, RZ, P0, !PT ;  /* 0x00000004ff06a210 */ /* 0x000fe200007fe4ff */
[----:B------:R2:W-:Y:S01]  /*2290*/  @!P3 LDGSTS.E.BYPASS.LTC128B.128 [R219+0x12000], [R24.64+0x80] ;  /* 0x1200008018dbbfae */ /* 0x0005e2000b901d46 */
[----:B------:R-:W-:Y:S01]  /*22a0*/  @!P2 LEA.HI.X R23, R18, c[0x0][0x174], R8, 0x1, P5 ;  /* 0x00005d001217aa11 */ /* 0x000fe200028f0c08 */
[----:B------:R-:W-:-:S02]  /*22b0*/  IMAD.IADD R14, R240, 0x1, -R14 ;  /* 0x00000001f00e7824 */ /* 0x000fc400078e0a0e */
[----:B------:R-:W-:Y:S01]  /*22c0*/  IMAD.IADD R15, R21, 0x1, R5 ;  /* 0x00000001150f7824 */ /* 0x000fe200078e0205 */
[----:B------:R-:W-:Y:S01]  /*22d0*/  IADD3 R5, R213, 0x2000, RZ ;  /* 0x00002000d5057810 */ /* 0x000fe20007ffe0ff */
[----:B------:R1:W-:Y:S01]  /*22e0*/  @P2 STS.128 [R219+0x11000], RZ ;  /* 0x011000ffdb002388 */ /* 0x0003e20000000c00 */
[----:B------:R-:W-:Y:S01]  /*22f0*/  ISETP.NE.AND P0, PT, R14, 0x1, PT ;  /* 0x000000010e00780c */ /* 0x000fe20003f05270 */
[----:B------:R-:W-:Y:S01]  /*2300*/  @!P3 IMAD R4, R4, c[0x0][0x198], RZ ;  /* 0x000066000404ba24 */ /* 0x000fe200078e02ff */
[----:B------:R-:W-:Y:S01]  /*2310*/  @!P3 MOV R14, R20 ;  /* 0x00000014000eb202 */ /* 0x000fe20000000f00 */
[----:B------:R1:W-:Y:S01]  /*2320*/  @P2 STS.128 [R219+0x13000], RZ ;  /* 0x013000ffdb002388 */ /* 0x0003e20000000c00 */
[----:B------:R-:W-:Y:S01]  /*2330*/  SEL R5, R5, R213, !P0 ;  /* 0x000000d505057207 */ /* 0x000fe20004000000 */
[----:B------:R-:W-:Y:S02]  /*2340*/  @!P2 IMAD R6, R6, c[0x0][0x198], RZ ;  /* 0x000066000606aa24 */ /* 0x000fe400078e02ff */
[----:B------:R-:W-:Y:S01]  /*2350*/  @!PT LDS RZ, [RZ] ;  /* 0x00000000fffff984 */ /* 0x000fe20000000800 */
[----:B------:R-:W-:Y:S01]  /*2360*/  @!PT LDS RZ, [RZ] ;  /* 0x00000000fffff984 */ /* 0x000fe20000000800 */
[----:B------:R-:W-:Y:S01]  /*2370*/  @!PT LDS RZ, [RZ] ;  /* 0x00000000fffff984 */ /* 0x000fe20000000800 */
[----:B------:R3:W-:Y:S01]  /*2380*/  @!P2 LDGSTS.E.BYPASS.LTC128B.128 [R219+0x11000], [R22.64] ;  /* 0x1100000016dbafae */ /* 0x0007e2000b901d46 */
[--C-:B------:R-:W-:Y:S01]  /*2390*/  @!P2 IMAD.MOV.U32 R21, RZ, RZ, R15.reuse ;  /* 0x000000ffff15a224 */ /* 0x100fe200078e000f */
[----:B------:R-:W-:Y:S01]  /*23a0*/  SHF.L.U32 R239, R5, 0x1, RZ ;  /* 0x0000000105ef7819 */ /* 0x000fe200000006ff */
[C---:B------:R-:W-:Y:S01]  /*23b0*/  @!P3 IMAD R4, R214.reuse, c[0x0][0x19c], R4 ;  /* 0x00006700d604ba24 */ /* 0x040fe200078e0204 */
[----:B------:R3:W-:Y:S01]  /*23c0*/  @!P2 LDGSTS.E.BYPASS.LTC128B.128 [R219+0x13000], [R22.64+0x80] ;  /* 0x1300008016dbafae */ /* 0x0007e2000b901d46 */
[----:B------:R-:W-:Y:S01]  /*23d0*/  @!P3 IMAD.WIDE.U32 R14, R214, c[0x0][0x198], R14 ;  /* 0x00006600d60eba25 */ /* 0x000fe200078e000e */
[----:B------:R-:W-:-:S02]  /*23e0*/  IADD3 R5, R211, 0x8, RZ ;  /* 0x00000008d3057810 */ /* 0x000fc40007ffe0ff */
[----:B------:R-:W0:Y:S01]  /*23f0*/  LDGDEPBAR ;  /* 0x00000000000079af */ /* 0x000e220000000000 */
[----:B------:R-:W-:Y:S01]  /*2400*/  @!P2 IMAD R6, R7, c[0x0][0x19c], R6 ;  /* 0x000067000706aa24 */ /* 0x000fe200078e0206 */
[----:B------:R-:W-:Y:S01]  /*2410*/  ISETP.GE.AND P6, PT, R5, R10, PT ;  /* 0x0000000a0500720c */ /* 0x000fe20003fc6270 */
[----:B------:R-:W-:Y:S01]  /*2420*/  @!P2 IMAD.WIDE.U32 R20, R7, c[0x0][0x198], R20 ;  /* 0x000066000714aa25 */ /* 0x000fe200078e0014 */
[----:B------:R1:W-:Y:S03]  /*2430*/  @P4 STS.128 [R219+0x8000], RZ ;  /* 0x008000ffdb004388 */ /* 0x0003e60000000c00 */
[----:B------:R-:W-:Y:S01]  /*2440*/  @!P3 IMAD.IADD R4, R15, 0x1, R4 ;  /* 0x000000010f04b824 */ /* 0x000fe200078e0204 */
[----:B------:R1:W-:Y:S01]  /*2450*/  @P4 STS.128 [R219+0xa000], RZ ;  /* 0x00a000ffdb004388 */ /* 0x0003e20000000c00 */
[----:B------:R-:W-:Y:S02]  /*2460*/  @!P2 IMAD.IADD R6, R21, 0x1, R6 ;  /* 0x000000011506a824 */ /* 0x000fe400078e0206 */
[----:B------:R-:W-:Y:S01]  /*2470*/  IMAD.MOV.U32 R237, RZ, RZ, 0x7f800000 ;  /* 0x7f800000ffed7424 */ /* 0x000fe200078e00ff */
[----:B------:R-:W-:Y:S01]  /*2480*/  @!PT LDS RZ, [RZ] ;  /* 0x00000000fffff984 */ /* 0x000fe20000000800 */
[----:B------:R-:W-:Y:S01]  /*2490*/  @!PT LDS RZ, [RZ] ;  /* 0x00000000fffff984 */ /* 0x000fe20000000800 */
[----:B------:R-:W-:Y:S01]  /*24a0*/  @!PT LDS RZ, [RZ] ;  /* 0x00000000fffff984 */ /* 0x000fe20000000800 */
[----:B------:R1:W-:Y:S01]  /*24b0*/  @!P4 LDGSTS.E.BYPASS.LTC128B.128 [R219+0x8000], [R248.64] ;  /* 0x08000000f8dbcfae */ /* 0x0003e2000b901d46 */
[----:B------:R-:W-:-:S03]  /*24c0*/  IMAD.MOV.U32 R238, RZ, RZ, 0x7f800000 ;  /* 0x7f800000ffee7424 */ /* 0x000fc600078e00ff */
        /* <DEDUP_REMOVED lines=8> */
[----:B------:R1:W-:Y:S04]  /*2550*/  @P4 STS [R239], RZ ;  /* 0x000000ffef004388 */ /* 0x0003e80000000800 */
[----:B------:R1:W-:Y:S04]  /*2560*/  @P4 STS [R239+0x4], RZ ;  /* 0x000004ffef004388 */ /* 0x0003e80000000800 */
[----:B------:R1:W-:Y:S04]  /*2570*/  @P4 STS [R239+0x8], RZ ;  /* 0x000008ffef004388 */ /* 0x0003e80000000800 */
[----:B------:R1:W-:Y:S04]  /*2580*/  @P4 STS [R239+0xc], RZ ;  /* 0x00000cffef004388 */ /* 0x0003e80000000800 */
[----:B------:R1:W-:Y:S04]  /*2590*/  @P4 STS [R239+0x2000], RZ ;  /* 0x002000ffef004388 */ /* 0x0003e80000000800 */
[----:B------:R1:W-:Y:S01]  /*25a0*/  @P4 STS [R239+0x2004], RZ ;  /* 0x002004ffef004388 */ /* 0x0003e20000000800 */
[----:B----4-:R-:W-:-:S03]  /*25b0*/  @!P3 LEA R16, P5, R14, c[0x0][0x168], 0x1 ;  /* 0x00005a000e10ba11 */ /* 0x010fc600078a08ff */
[----:B------:R1:W-:Y:S01]  /*25c0*/  @P4 STS [R239+0x2008], RZ ;  /* 0x002008ffef004388 */ /* 0x0003e20000000800 */
[----:B------:R-:W-:-:S03]  /*25d0*/  @!P3 LEA.HI.X R17, R14, c[0x0][0x16c], R4, 0x1, P5 ;  /* 0x00005b000e11ba11 */ /* 0x000fc600028f0c04 */
[----:B------:R1:W-:Y:S01]  /*25e0*/  @P4 STS [R239+0x200c], RZ ;  /* 0x00200cffef004388 */ /* 0x0003e20000000800 */
[----:B------:R-:W-:-:S03]  /*25f0*/  ISETP.GE.AND P5, PT, R211, R10, PT ;  /* 0x0000000ad300720c */ /* 0x000fc60003fa6270 */
[----:B------:R-:W-:Y:S01]  /*2600*/  @!PT LDS RZ, [RZ] ;  /* 0x00000000fffff984 */ /* 0x000fe20000000800 */
[----:B------:R-:W-:Y:S01]  /*2610*/  @!PT LDS RZ, [RZ] ;  /* 0x00000000fffff984 */ /* 0x000fe20000000800 */
[----:B------:R-:W-:Y:S01]  /*2620*/  @!PT LDS RZ, [RZ] ;  /* 0x00000000fffff984 */ /* 0x000fe20000000800 */
[----:B------:R1:W-:Y:S04]  /*2630*/  @!P4 LDGSTS.E.BYPASS.LTC128B.128 [R239], [R250.64] ;  /* 0x00000000faefcfae */ /* 0x0003e8000b901d46 */
[----:B------:R1:W-:Y:S01]  /*2640*/  @!P4 LDGSTS.E.BYPASS.LTC128B.128 [R239+0x2000], [R250.64+0x80] ;  /* 0x02000080faefcfae */ /* 0x0003e2000b901d46 */
[----:B------:R-:W-:-:S03]  /*2650*/  @!P2 LEA R8, P4, R20, c[0x0][0x168], 0x1 ;  /* 0x00005a001408aa11 */ /* 0x000fc600078808ff */
        /* <DEDUP_REMOVED lines=13> */
[----:B------:R1:W-:Y:S01]  /*2730*/  @!P1 LDGSTS.E.BYPASS.LTC128B.128 [R239+0x3000], [R12.64+0x80] ;  /* 0x030000800cef9fae */ /* 0x0003e2000b901d46 */
[----:B------:R-:W-:-:S03]  /*2740*/  IADD3 R4, P1, R234, R230, RZ ;  /* 0x000000e6ea047210 */ /* 0x000fc60007f3e0ff */
[----:B------:R1:W-:Y:S01]  /*2750*/  @P3 STS.128 [R219+0xc000], RZ ;  /* 0x00c000ffdb003388 */ /* 0x0003e20000000c00 */
[----:B------:R-:W-:-:S03]  /*2760*/  IADD3.X R5, R233, R229, RZ, P1, !PT ;  /* 0x000000e5e9057210 */ /* 0x000fc60000ffe4ff */
        /* <DEDUP_REMOVED lines=13> */
[----:B------:R-:W0:Y:S04]  /*2840*/  LDGDEPBAR ;  /* 0x00000000000079af */ /* 0x000e280000000000 */
[----:B------:R1:W5:Y:S04]  /*2850*/  @!P5 LDG.E R237, [R4.64] ;  /* 0x0000000604edd981 */ /* 0x000368000c1e1900 */
[----:B------:R1:W5:Y:S01]  /*2860*/  @!P6 LDG.E R238, [R4.64+0x20] ;  /* 0x0000200604eee981 */ /* 0x000362000c1e1900 */
[----:B------:R-:W-:Y:S01]  /*2870*/  R2P PR, R212, 0x6 ;  /* 0x00000006d4007804 */ /* 0x000fe20000000000 */
[----:B------:R-:W-:Y:S01]  /*2880*/  IMAD.MOV.U32 R202, RZ, RZ, 0x20 ;  /* 0x00000020ffca7424 */ /* 0x000fe200078e00ff */
[----:B------:R-:W-:Y:S01]  /*2890*/  IADD3 R203, R208, 0x2000, RZ ;  /* 0x00002000d0cb7810 */ /* 0x000fe20007ffe0ff */
[----:B------:R-:W-:Y:S01]  /*28a0*/  IMAD.MOV.U32 R236, RZ, RZ, c[0x0][0x2e4] ;  /* 0x0000b900ffec7624 */ /* 0x000fe200078e00ff */
[----:B------:R-:W-:Y:S01]  /*28b0*/  IADD3 R204, R209, 0x2000, RZ ;  /* 0x00002000d1cc7810 */ /* 0x000fe20007ffe0ff */
[----:B------:R-:W-:Y:S01]  /*28c0*/  CS2R R94, SRZ ;  /* 0x00000000005e7805 */ /* 0x000fe2000001ff00 */
[----:B------:R-:W-:Y:S01]  /*28d0*/  SEL R202, R202, 0xffffffe0, !P1 ;  /* 0xffffffe0caca7807 */ /* 0x000fe20004800000 */
[----:B------:R-:W-:Y:S01]  /*28e0*/  CS2R R92, SRZ ;  /* 0x00000000005c7805 */ /* 0x000fe2000001ff00 */
[----:B------:R-:W-:Y:S01]  /*28f0*/  SEL R201, R201, 0xffffffc0, !P2 ;  /* 0xffffffc0c9c97807 */ /* 0x000fe20005000000 */
[----:B------:R-:W-:Y:S01]  /*2900*/  CS2R R98, SRZ ;  /* 0x0000000000627805 */ /* 0x000fe2000001ff00 */
[----:B------:R-:W-:Y:S01]  /*2910*/  SEL R203, R203, R208, !P0 ;  /* 0x000000d0cbcb7207 */ /* 0x000fe20004000000 */
[----:B------:R-:W-:Y:S01]  /*2920*/  IMAD.IADD R200, R205, 0x1, R202 ;  /* 0x00000001cdc87824 */ /* 0x000fe200078e02ca */
[----:B------:R-:W-:Y:S01]  /*2930*/  IADD3 R245, -R241, 0x40, R226 ;  /* 0x00000040f1f57810 */ /* 0x000fe20007ffe1e2 */
[----:B------:R-:W-:Y:S01]  /*2940*/  CS2R R96, SRZ ;  /* 0x0000000000607805 */ /* 0x000fe2000001ff00 */
[----:B------:R-:W-:Y:S01]  /*2950*/  SEL R204, R204, R209, !P0 ;  /* 0x000000d1cccc7207 */ /* 0x000fe20004000000 */
        /* <DEDUP_REMOVED lines=25> */
[----:B------:R1:W4:Y:S01]  /*2af0*/  LDSM.16.M88.4 R108, [R207+0x10000] ;  /* 0x01000000cf6c783b */ /* 0x0003220000000200 */
[----:B------:R-:W-:Y:S01]  /*2b00*/  CS2R R32, SRZ ;  /* 0x0000000000207805 */ /* 0x000fe2000001ff00 */
[----:B------:R-:W-:Y:S01]  /*2b10*/  CS2R R26, SRZ ;  /* 0x00000000001a7805 */ /* 0x000fe2000001ff00 */
[----:B--2---:R-:W-:Y:S01]  /*2b20*/  CS2R R24, SRZ ;  /* 0x0000000000187805 */ /* 0x004fe2000001ff00 */
[----:B------:R1:W2:Y:S01]  /*2b30*/  LDSM.16.M88.4 R112, [R207+0x10800] ;  /* 0x01080000cf70783b */ /* 0x0002a20000000200 */
[----:B---3--:R-:W-:Y:S01]  /*2b40*/  CS2R R22, SRZ ;  /* 0x0000000000167805 */ /* 0x008fe2000001ff00 */
[----:B------:R-:W-:Y:S01]  /*2b50*/  CS2R R20, SRZ ;  /* 0x0000000000147805 */ /* 0x000fe2000001ff00 */
[----:B------:R-:W-:Y:S01]  /*2b60*/  IADD3 R245, R245, -c[0x0][0x2e8], RZ ;  /* 0x8000ba00f5f57a10 */ /* 0x000fe20007ffe0ff */
[----:B------:R1:W3:Y:S01]  /*2b70*/  LDSM.16.M88.4 R116, [R197+0x10000] ;  /* 0x01000000c574783b */ /* 0x0002e20000000200 */
[----:B------:R-:W-:Y:S01]  /*2b80*/  SHF.L.U32 R204, R204, 0x1, RZ ;  /* 0x00000001cccc7819 */ /* 0x000fe200000006ff */
[----:B------:R-:W-:Y:S01]  /*2b90*/  IMAD.SHL.U32 R203, R203, 0x2, RZ ;  /* 0x00000002cbcb7824 */ /* 0x000fe200078e00ff */
[----:B------:R-:W-:Y:S01]  /*2ba0*/  IADD3 R198, R205, R201, RZ ;  /* 0x000000c9cdc67210 */ /* 0x000fe20007ffe0ff */
        /* <DEDUP_REMOVED lines=14> */
.L_x_206:
[----:B------:R-:W0:Y:S01]  /*2c90*/  LDGDEPBAR ;  /* 0x00000000000079af */ /* 0x000e220000000000 */
[----:B-1----:R-:W-:Y:S01]  /*2ca0*/  IADD3 R4, P0, R234, R232, RZ ;  /* 0x000000e8ea047210 */ /* 0x002fe20007f1e0ff */
[C---:B------:R-:W-:Y:S01]  /*2cb0*/  IMAD.IADD R174, R204.reuse, 0x1, R202 ;  /* 0x00000001ccae7824 */ /* 0x040fe200078e02ca */
[----:B------:R-:W-:Y:S03]  /*2cc0*/  IADD3 R173, R204, R201, RZ ;  /* 0x000000c9ccad7210 */ /* 0x000fe60007ffe0ff */
[----:B------:R-:W-:Y:S02]  /*2cd0*/  IMAD.X R5, R233, 0x1, R231, P0 ;  /* 0x00000001e9057824 */ /* 0x000fe400000e06e7 */
[----:B------:R-:W-:Y:S01]  /*2ce0*/  IMAD.IADD R172, R174, 0x1, R201 ;  /* 0x00000001aeac7824 */ /* 0x000fe200078e02c9 */
[----:B------:R-:W-:Y:S04]  /*2cf0*/  DEPBAR.LE SB0, 0x0 ;  /* 0x000080000000791a */ /* 0x000fe80000000000 */
[----:B------:R-:W-:Y:S06]  /*2d00*/  BAR.SYNC.DEFER_BLOCKING 0x0 ;  /* 0x0000000000007b1d */ /* 0x000fec0000010000 */
[----:B------:R-:W-:Y:S04]  /*2d10*/  LDSM.16.M88.4 R16, [R204] ;  /* 0x00000000cc10783b */ /* 0x000fe80000000200 */
[----:B------:R-:W1:Y:S04]  /*2d20*/  LDSM.16.M88.4 R8, [R207+0xc000] ;  /* 0x00c00000cf08783b */ /* 0x000e680000000200 */
[----:B-----5:R1:W5:Y:S04]  /*2d30*/  LDG.E R176, [R4.64] ;  /* 0x0000000604b07981 */ /* 0x020368000c1e1900 */
[----:B------:R1:W5:Y:S04]  /*2d40*/  LDG.E R175, [R4.64+0x20] ;  /* 0x0000200604af7981 */ /* 0x000368000c1e1900 */
[----:B------:R-:W2:Y:S04]  /*2d50*/  LDSM.16.M88.4 R52, [R207+0xc800] ;  /* 0x00c80000cf34783b */ /* 0x000ea80000000200 */
[----:B------:R-:W-:Y:S04]  /*2d60*/  LDSM.16.M88.4 R56, [R174] ;  /* 0x00000000ae38783b */ /* 0x000fe80000000200 */
[----:B------:R-:W3:Y:S04]  /*2d70*/  LDSM.16.M88.4 R60, [R197+0xc000] ;  /* 0x00c00000c53c783b */ /* 0x000ee80000000200 */
[----:B------:R-:W4:Y:S04]  /*2d80*/  LDSM.16.M88.4 R64, [R197+0xc800] ;  /* 0x00c80000c540783b */ /* 0x000f280000000200 */
[----:B------:R-:W-:Y:S04]  /*2d90*/  LDSM.16.M88.4 R100, [R196+0xc000] ;  /* 0x00c00000c464783b */ /* 0x000fe80000000200 */
[----:B------:R-:W-:Y:S01]  /*2da0*/  LDSM.16.M88.4 R104, [R196+0xc800] ;  /* 0x00c80000c468783b */ /* 0x000fe20000000200 */
[C---:B-1----:R-:W-:Y:S08]  /*2db0*/  HMMA.16816.F32.BF16 R4, R16.reuse, R8, RZ ;  /* 0x000000081004723c */ /* 0x042ff000000418ff */
[C---:B------:R-:W-:Y:S08]  /*2dc0*/  HMMA.16816.F32.BF16 R8, R16.reuse, R10, RZ ;  /* 0x0000000a1008723c */ /* 0x040ff000000418ff */
[C---:B--2---:R-:W-:Y:S08]  /*2dd0*/  HMMA.16816.F32.BF16 R12, R16.reuse, R52, RZ ;  /* 0x00000034100c723c */ /* 0x044ff000000418ff */
[----:B------:R-:W-:Y:S01]  /*2de0*/  HMMA.16816.F32.BF16 R16, R16, R54, RZ ;  /* 0x000000361010723c */ /* 0x000fe200000418ff */
[----:B------:R-:W1:Y:S07]  /*2df0*/  LDSM.16.M88.4 R52, [R173] ;  /* 0x00000000ad34783b */ /* 0x000e6e0000000200 */
[C---:B---3--:R-:W-:Y:S08]  /*2e00*/  HMMA.16816.F32.BF16 R4, R56.reuse, R60, R4 ;  /* 0x0000003c3804723c */ /* 0x048ff00000041804 */
[C---:B------:R-:W-:Y:S01]  /*2e10*/  HMMA.16816.F32.BF16 R8, R56.reuse, R62, R8 ;  /* 0x0000003e3808723c */ /* 0x040fe20000041808 */
[----:B------:R-:W-:Y:S07]  /*2e20*/  LDSM.16.M88.4 R60, [R2+0xc000] ;  /* 0x00c00000023c783b */ /* 0x000fee0000000200 */
[C---:B----4-:R-:W-:Y:S08]  /*2e30*/  HMMA.16816.F32.BF16 R12, R56.reuse, R64, R12 ;  /* 0x00000040380c723c */ /* 0x050ff0000004180c */
[----:B------:R-:W-:Y:S01]  /*2e40*/  HMMA.16816.F32.BF16 R16, R56, R66, R16 ;  /* 0x000000423810723c */ /* 0x000fe20000041810 */
[----:B------:R-:W2:Y:S04]  /*2e50*/  LDSM.16.M88.4 R56, [R172] ;  /* 0x00000000ac38783b */ /* 0x000ea80000000200 */
[----:B------:R-:W3:Y:S03]  /*2e60*/  LDSM.16.M88.4 R64, [R2+0xc800] ;  /* 0x00c800000240783b */ /* 0x000ee60000000200 */
[C---:B-1----:R-:W-:Y:S08]  /*2e70*/  HMMA.16816.F32.BF16 R4, R52.reuse, R100, R4 ;  /* 0x000000643404723c */ /* 0x042ff00000041804 */
[C---:B------:R-:W-:Y:S01]  /*2e80*/  HMMA.16816.F32.BF16 R8, R52.reuse, R102, R8 ;  /* 0x000000663408723c */ /* 0x040fe20000041808 */
[----:B------:R-:W-:Y:S07]  /*2e90*/  LDSM.16.M88.4 R100, [R207+0xe000] ;  /* 0x00e00000cf64783b */ /* 0x000fee0000000200 */
[C---:B------:R-:W-:Y:S08]  /*2ea0*/  HMMA.16816.F32.BF16 R12, R52.reuse, R104, R12 ;  /* 0x00000068340c723c */ /* 0x040ff0000004180c */
[----:B------:R-:W-:Y:S01]  /*2eb0*/  HMMA.16816.F32.BF16 R16, R52, R106, R16 ;  /* 0x0000006a3410723c */ /* 0x000fe20000041810 */
[----:B------:R-:W1:Y:S04]  /*2ec0*/  LDSM.16.M88.4 R52, [R204+0x2000] ;  /* 0x00200000cc34783b */ /* 0x000e680000000200 */
[----:B------:R-:W4:Y:S03]  /*2ed0*/  LDSM.16.M88.4 R104, [R207+0xe800] ;  /* 0x00e80000cf68783b */ /* 0x000f260000000200 */
[C---:B--2---:R-:W-:Y:S08]  /*2ee0*/  HMMA.16816.F32.BF16 R4, R56.reuse, R60, R4 ;  /* 0x0000003c3804723c */ /* 0x044ff00000041804 */
[C---:B------:R-:W-:Y:S01]  /*2ef0*/  HMMA.16816.F32.BF16 R8, R56.reuse, R62, R8 ;  /* 0x0000003e3808723c */ /* 0x040fe20000041808 */
[----:B------:R-:W-:Y:S07]  /*2f00*/  LDSM.16.M88.4 R60, [R197+0xe000] ;  /* 0x00e00000c53c783b */ /* 0x000fee0000000200 */
[C---:B---3--:R-:W-:Y:S08]  /*2f10*/  HMMA.16816.F32.BF16 R12, R56.reuse, R64, R12 ;  /* 0x00000040380c723c */ /* 0x048ff0000004180c */
[----:B------:R-:W-:Y:S01]  /*2f20*/  HMMA.16816.F32.BF16 R16, R56, R66, R16 ;  /* 0x000000423810723c */ /* 0x000fe20000041810 */
[----:B------:R-:W2:Y:S04]  /*2f30*/  LDSM.16.M88.4 R56, [R174+0x2000] ;  /* 0x00200000ae38783b */ /* 0x000ea80000000200 */
[----:B------:R-:W3:Y:S03]  /*2f40*/  LDSM.16.M88.4 R64, [R197+0xe800] ;  /* 0x00e80000c540783b */ /* 0x000ee60000000200 */
[C---:B-1----:R-:W-:Y:S08]  /*2f50*/  HMMA.16816.F32.BF16 R4, R52.reuse, R100, R4 ;  /* 0x000000643404723c */ /* 0x042ff00000041804 */
[C---:B------:R-:W-:Y:S01]  /*2f60*/  HMMA.16816.F32.BF16 R8, R52.reuse, R102, R8 ;  /* 0x000000663408723c */ /* 0x040fe20000041808 */
[----:B------:R-:W-:Y:S07]  /*2f70*/  LDSM.16.M88.4 R100, [R196+0xe000] ;  /* 0x00e00000c464783b */ /* 0x000fee0000000200 */
[C---:B----4-:R-:W-:Y:S08]  /*2f80*/  HMMA.16816.F32.BF16 R12, R52.reuse, R104, R12 ;  /* 0x00000068340c723c */ /* 0x050ff0000004180c */
        /* <DEDUP_REMOVED lines=11> */
[C---:B------:R-:W-:Y:S08]  /*3040*/  HMMA.16816.F32.BF16 R8, R52.reuse, R102, R8 ;  /* 0x000000663408723c */ /* 0x040ff00000041808 */
[C---:B----4-:R-:W-:Y:S08]  /*3050*/  HMMA.16816.F32.BF16 R12, R52.reuse, R104, R12 ;  /* 0x00000068340c723c */ /* 0x050ff0000004180c */
[----:B------:R-:W-:Y:S07]  /*3060*/  HMMA.16816.F32.BF16 R16, R52, R106, R16 ;  /* 0x0000006a3410723c */ /* 0x000fee0000041810 */
[----:B------:R-:W-:Y:S01]  /*3070*/  IMAD.MOV.U32 R52, RZ, RZ, c[0x0][0x2e4] ;  /* 0x0000b900ff347624 */ /* 0x000fe200078e00ff */
[C---:B--2---:R-:W-:Y:S08]  /*3080*/  HMMA.16816.F32.BF16 R4, R56.reuse, R60, R4 ;  /* 0x0000003c3804723c */ /* 0x044ff00000041804 */
[C---:B------:R-:W-:Y:S07]  /*3090*/  HMMA.16816.F32.BF16 R8, R56.reuse, R62, R8 ;  /* 0x0000003e3808723c */ /* 0x040fee0000041808 */
[----:B------:R-:W-:Y:S01]  /*30a0*/  SHF.L.U32 R63, R240, 0x6, RZ ;  /* 0x00000006f03f7819 */ /* 0x000fe200000006ff */
[C---:B---3--:R-:W-:Y:S03]  /*30b0*/  HMMA.16816.F32.BF16 R12, R56.reuse, R64, R12 ;  /* 0x00000040380c723c */ /* 0x048fe6000004180c */
[----:B------:R-:W-:Y:S05]  /*30c0*/  ISETP.GE.AND P0, PT, R63, R245, PT ;  /* 0x000000f53f00720c */ /* 0x000fea0003f06270 */
[----:B------:R-:W-:Y:S08]  /*30d0*/  HMMA.16816.F32.BF16 R16, R56, R66, R16 ;  /* 0x000000423810723c */ /* 0x000ff00000041810 */
[----:B------:R-:W-:-:S05]  /*30e0*/  @!P0 BRA `(.L_x_202) ;  /* 0x0000008000008947 */ /* 0x000fca0003800000 */
[----:B------:R-:W-:Y:S02]  /*30f0*/  IADD3 R53, R236, R226, -R241 ;  /* 0x000000e2ec357210 */ /* 0x000fe40007ffe8f1 */
[----:B------:R-:W-:Y:S02]  /*3100*/  IADD3 R52, R63, 0x40, RZ ;  /* 0x000000403f347810 */ /* 0x000fe40007ffe0ff */
[----:B------:R-:W-:Y:S02]  /*3110*/  IADD3 R54, R227, 0x40, RZ ;  /* 0x00000040e3367810 */ /* 0x000fe40007ffe0ff */
[----:B------:R-:W-:Y:S01]  /*3120*/  ISETP.GE.AND P1, PT, R52, R53, PT ;  /* 0x000000353400720c */ /* 0x000fe20003f26270 */
[----:B------:R-:W-:Y:S01]  /*3130*/  IMAD.MOV.U32 R52, RZ, RZ, R236 ;  /* 0x000000ffff347224 */ /* 0x000fe200078e00ec */
[----:B------:R-:W-:Y:S11]  /*3140*/  ISETP.LT.AND P0, PT, R54, R241, PT ;  /* 0x000000f13600720c */ /* 0x000ff60003f01270 */
[----:B------:R-:W-:Y:S02]  /*3150*/  @!UPT UIADD3 URZ, URZ, URZ, URZ ;  /* 0x0000003f3f3ff290 */ /* 0x000fe4000fffe03f */
[----:B------:R-:W-:-:S05]  /*3160*/  @!P1 BRA P0, `(.L_x_203) ;  /* 0x0000046000009947 */ /* 0x000fca0000000000 */
.L_x_202:
[----:B------:R-:W-:Y:S01]  /*3170*/  IADD3 R55, R241, 0x1, -R243 ;  /* 0x00000001f1377810 */ /* 0x000fe20007ffe8f3 */
[----:B------:R-:W-:Y:S01]  /*3180*/  IMAD.IADD R63, R211, 0x1, R63 ;  /* 0x00000001d33f7824 */ /* 0x000fe200078e023f */
[-C--:B------:R-:W-:Y:S01]  /*3190*/  IADD3 R54, -R52, R241.reuse, -R243 ;  /* 0x000000f134367210 */ /* 0x080fe20007ffe9f3 */
[----:B------:R-:W-:Y:S01]  /*31a0*/  IMAD R62, R218, 0x40, R210 ;  /* 0x00000040da3e7824 */ /* 0x000fe200078e02d2 */
[----:B------:R-:W-:Y:S01]  /*31b0*/  IADD3 R55, R55, c[0x0][0x2e8], RZ ;  /* 0x0000ba0037377a10 */ /* 0x000fe20007ffe0ff */
[----:B------:R-:W-:Y:S01]  /*31c0*/  IMAD.MOV.U32 R236, RZ, RZ, R52 ;  /* 0x000000ffffec7224 */ /* 0x000fe200078e0034 */
[C---:B------:R-:W-:Y:S01]  /*31d0*/  IADD3 R53, R63.reuse, 0x8, RZ ;  /* 0x000000083f357810 */ /* 0x040fe20007ffe0ff */
[C---:B------:R-:W-:Y:S01]  /*31e0*/  IMAD.IADD R64, R63.reuse, 0x1, R54 ;  /* 0x000000013f407824 */ /* 0x040fe200078e0236 */
[C---:B------:R-:W-:Y:S01]  /*31f0*/  IADD3 R61, R62.reuse, 0x1, RZ ;  /* 0x000000013e3d7810 */ /* 0x040fe20007ffe0ff */
[----:B------:R-:W-:Y:S01]  /*3200*/  IMAD.IADD R63, R63, 0x1, R55 ;  /* 0x000000013f3f7824 */ /* 0x000fe200078e0237 */
[----:B------:R-:W-:Y:S01]  /*3210*/  IADD3 R60, R62, 0x8, RZ ;  /* 0x000000083e3c7810 */ /* 0x000fe20007ffe0ff */
[--C-:B------:R-:W-:Y:S01]  /*3220*/  IMAD.IADD R54, R54, 0x1, R53.reuse ;  /* 0x0000000136367824 */ /* 0x100fe200078e0235 */
[----:B------:R-:W-:Y:S01]  /*3230*/  IMNMX R64, RZ, R64, !PT ;  /* 0x00000040ff407217 */ /* 0x000fe20007800200 */
[----:B------:R-:W-:Y:S01]  /*3240*/  IMAD.IADD R53, R55, 0x1, R53 ;  /* 0x0000000137357824 */ /* 0x000fe200078e0235 */
[----:B------:R-:W-:Y:S02]  /*3250*/  IMNMX R63, R63, R241, PT ;  /* 0x000000f13f3f7217 */ /* 0x000fe40003800200 */
[CC--:B------:R-:W-:Y:S02]  /*3260*/  ISETP.GE.AND P1, PT, R62.reuse, R64.reuse, PT ;  /* 0x000000403e00720c */ /* 0x0c0fe40003f26270 */
[C---:B------:R-:W-:Y:S02]  /*3270*/  ISETP.GE.AND P0, PT, R61.reuse, R64, PT ;  /* 0x000000403d00720c */ /* 0x040fe40003f06270 */
        /* <DEDUP_REMOVED lines=17> */
[-C--:B------:R-:W-:Y:S02]  /*3390*/  ISETP.GE.AND P0, PT, R62, R54.reuse, PT ;  /* 0x000000363e00720c */ /* 0x080fe40003f06270 */
[-C--:B------:R-:W-:Y:S02]  /*33a0*/  ISETP.GE.OR P6, PT, R60, R63.reuse, !P6 ;  /* 0x0000003f3c00720c */ /* 0x080fe400077c6670 */
[-C--:B------:R-:W-:Y:S02]  /*33b0*/  ISETP.GE.OR P5, PT, R59, R63.reuse, !P5 ;  /* 0x0000003f3b00720c */ /* 0x080fe40006fa6670 */
[-C--:B------:R-:W-:Y:S02]  /*33c0*/  ISETP.GE.OR P4, PT, R58, R63.reuse, !P4 ;  /* 0x0000003f3a00720c */ /* 0x080fe40006786670 */
[-C--:B------:R-:W-:Y:S02]  /*33d0*/  ISETP.GE.OR P3, PT, R57, R63.reuse, !P3 ;  /* 0x0000003f3900720c */ /* 0x080fe40005f66670 */
[-C--:B------:R-:W-:Y:S02]  /*33e0*/  ISETP.GE.OR P2, PT, R56, R63.reuse, !P2 ;  /* 0x0000003f3800720c */ /* 0x080fe40005746670 */
[----:B------:R-:W-:Y:S02]  /*33f0*/  ISETP.GE.OR P1, PT, R55, R63, !P1 ;  /* 0x0000003f3700720c */ /* 0x000fe40004f26670 */
[-C--:B------:R-:W-:Y:S02]  /*3400*/  ISETP.GE.OR P0, PT, R62, R53.reuse, !P0 ;  /* 0x000000353e00720c */ /* 0x080fe40004706670 */
        /* <DEDUP_REMOVED lines=28> */
.L_x_203:
[C---:B------:R-:W-:Y:S01]  /*35d0*/  FMUL.FTZ R52, R237.reuse, 1.4426950216293334961 ;  /* 0x3fb8aa3bed347820 */ /* 0x040fe20000410000 */
[----:B------:R-:W-:Y:S02]  /*35e0*/  FSETP.NEU.FTZ.AND P0, PT, R237, -INF , PT ;  /* 0xff800000ed00780b */ /* 0x000fe40003f1d000 */
[----:B------:R-:W-:Y:S02]  /*35f0*/  SHF.L.U32 R67, R209, 0x1, RZ ;  /* 0x00000001d1437819 */ /* 0x000fe400000006ff */
[----:B------:R-:W-:Y:S02]  /*3600*/  FSEL R52, R52, RZ, P0 ;  /* 0x000000ff34347208 */ /* 0x000fe40000000000 */
[----:B------:R-:W-:Y:S02]  /*3610*/  FSETP.NEU.FTZ.AND P0, PT, R238, -INF , PT ;  /* 0xff800000ee00780b */ /* 0x000fe40003f1d000 */
[-C--:B------:R-:W-:Y:S01]  /*3620*/  IADD3 R66, R202, R67.reuse, RZ ;  /* 0x00000043ca427210 */ /* 0x080fe20007ffe0ff */
[--C-:B------:R-:W-:Y:S01]  /*3630*/  FFMA.FTZ R100, R4, c[0x0][0x23c], -R52.reuse ;  /* 0x00008f0004647a23 */ /* 0x100fe20000010834 */
[C---:B------:R-:W-:Y:S01]  /*3640*/  IADD3 R65, R201.reuse, R67, RZ ;  /* 0x00000043c9417210 */ /* 0x040fe20007ffe0ff */
[----:B------:R-:W-:Y:S01]  /*3650*/  FMUL.FTZ R4, R238, 1.4426950216293334961 ;  /* 0x3fb8aa3bee047820 */ /* 0x000fe20000410000 */
[----:B------:R-:W-:Y:S01]  /*3660*/  IADD3 R64, R201, R66, RZ ;  /* 0x00000042c9407210 */ /* 0x000fe20007ffe0ff */
[--C-:B------:R-:W-:Y:S01]  /*3670*/  FFMA.FTZ R101, R5, c[0x0][0x23c], -R52.reuse ;  /* 0x00008f0005657a23 */ /* 0x100fe20000010834 */
[----:B------:R-:W-:Y:S01]  /*3680*/  MOV R252, c[0x0][0x22c] ;  /* 0x00008b0000fc7a02 */ /* 0x000fe20000000f00 */
[--C-:B------:R-:W-:Y:S01]  /*3690*/  FFMA.FTZ R104, R8, c[0x0][0x23c], -R52.reuse ;  /* 0x00008f0008687a23 */ /* 0x100fe20000010834 */
[----:B------:R-:W-:Y:S01]  /*36a0*/  FSEL R4, R4, RZ, P0 ;  /* 0x000000ff04047208 */ /* 0x000fe20000000000 */
[--C-:B------:R-:W-:Y:S01]  /*36b0*/  FFMA.FTZ R105, R9, c[0x0][0x23c], -R52.reuse ;  /* 0x00008f0009697a23 */ /* 0x100fe20000010834 */
[----:B------:R-:W-:Y:S01]  /*36c0*/  MUFU.EX2 R100, R100 ;  /* 0x0000006400647308 */ /* 0x000fe20000000800 */
[----:B------:R-:W-:Y:S01]  /*36d0*/  FFMA.FTZ R172, R12, c[0x0][0x23c], -R52 ;  /* 0x00008f000cac7a23 */ /* 0x000fe20000010834 */
[----:B------:R-:W-:Y:S01]  /*36e0*/  ISETP.GT.AND P3, PT, R240, R225, PT ;  /* 0x000000e1f000720c */ /* 0x000fe20003f64270 */
[--C-:B------:R-:W-:Y:S02]  /*36f0*/  FFMA.FTZ R102, R6, c[0x0][0x23c], -R4.reuse ;  /* 0x00008f0006667a23 */ /* 0x100fe40000010804 */
[--C-:B------:R-:W-:Y:S02]  /*3700*/  FFMA.FTZ R103, R7, c[0x0][0x23c], -R4.reuse ;  /* 0x00008f0007677a23 */ /* 0x100fe40000010804 */
[--C-:B------:R-:W-:Y:S02]  /*3710*/  FFMA.FTZ R106, R10, c[0x0][0x23c], -R4.reuse ;  /* 0x00008f000a6a7a23 */ /* 0x100fe40000010804 */
[--C-:B------:R-:W-:Y:S01]  /*3720*/  FFMA.FTZ R107, R11, c[0x0][0x23c], -R4.reuse ;  /* 0x00008f000b6b7a23 */ /* 0x100fe20000010804 */
[----:B------:R-:W1:Y:S01]  /*3730*/  MUFU.EX2 R101, R101 ;  /* 0x0000006500657308 */ /* 0x000e620000000800 */
[--C-:B------:R-:W-:Y:S02]  /*3740*/  FFMA.FTZ R180, R18, c[0x0][0x23c], -R4.reuse ;  /* 0x00008f0012b47a23 */ /* 0x100fe40000010804 */
[--C-:B------:R-:W-:Y:S02]  /*3750*/  FFMA.FTZ R174, R14, c[0x0][0x23c], -R4.reuse ;  /* 0x00008f000eae7a23 */ /* 0x100fe40000010804 */
[--C-:B------:R-:W-:Y:S02]  /*3760*/  FFMA.FTZ R177, R15, c[0x0][0x23c], -R4.reuse ;  /* 0x00008f000fb17a23 */ /* 0x100fe40000010804 */
[----:B------:R-:W-:Y:S02]  /*3770*/  FFMA.FTZ R4, R19, c[0x0][0x23c], -R4 ;  /* 0x00008f0013047a23 */ /* 0x000fe40000010804 */
[--C-:B------:R-:W-:Y:S01]  /*3780*/  FFMA.FTZ R173, R13, c[0x0][0x23c], -R52.reuse ;  /* 0x00008f000dad7a23 */ /* 0x100fe20000010834 */
[----:B------:R-:W-:Y:S01]  /*3790*/  MUFU.EX2 R102, R102 ;  /* 0x0000006600667308 */ /* 0x000fe20000000800 */
[--C-:B------:R-:W-:Y:S02]  /*37a0*/  FFMA.FTZ R178, R16, c[0x0][0x23c], -R52.reuse ;  /* 0x00008f0010b27a23 */ /* 0x100fe40000010834 */
[----:B------:R-:W-:Y:S02]  /*37b0*/  FFMA.FTZ R52, R17, c[0x0][0x23c], -R52 ;  /* 0x00008f0011347a23 */ /* 0x000fe40000010834 */
[----:B------:R-:W-:Y:S05]  /*37c0*/  IMAD R252, R252, c[0x0][0x1c0], RZ ;  /* 0x00007000fcfc7a24 */ /* 0x000fea00078e02ff */
[----:B------:R-:W2:Y:S10]  /*37d0*/  MUFU.EX2 R103, R103 ;  /* 0x0000006700677308 */ /* 0x000eb40000000800 */
[----:B------:R-:W-:Y:S10]  /*37e0*/  MUFU.EX2 R104, R104 ;  /* 0x0000006800687308 */ /* 0x000ff40000000800 */
[----:B------:R-:W3:Y:S10]  /*37f0*/  MUFU.EX2 R105, R105 ;  /* 0x0000006900697308 */ /* 0x000ef40000000800 */
[----:B------:R-:W-:Y:S10]  /*3800*/  MUFU.EX2 R106, R106 ;  /* 0x0000006a006a7308 */ /* 0x000ff40000000800 */
[----:B------:R-:W4:Y:S10]  /*3810*/  MUFU.EX2 R107, R107 ;  /* 0x0000006b006b7308 */ /* 0x000f340000000800 */
[----:B------:R4:W-:Y:S10]  /*3820*/  MUFU.EX2 R181, R4 ;  /* 0x0000000400b57308 */ /* 0x0009f40000000800 */
[----:B------:R-:W-:Y:S10]  /*3830*/  MUFU.EX2 R172, R172 ;  /* 0x000000ac00ac7308 */ /* 0x000ff40000000800 */
[----:B------:R-:W1:Y:S10]  /*3840*/  MUFU.EX2 R173, R173 ;  /* 0x000000ad00ad7308 */ /* 0x000e740000000800 */
[----:B------:R-:W-:Y:S10]  /*3850*/  MUFU.EX2 R174, R174 ;  /* 0x000000ae00ae7308 */ /* 0x000ff40000000800 */
[----:B------:R-:W1:Y:S10]  /*3860*/  MUFU.EX2 R177, R177 ;  /* 0x000000b100b17308 */ /* 0x000e740000000800 */
[----:B------:R-:W-:Y:S10]  /*3870*/  MUFU.EX2 R179, R52 ;  /* 0x0000003400b37308 */ /* 0x000ff40000000800 */
[----:B------:R-:W4:Y:S10]  /*3880*/  MUFU.EX2 R178, R178 ;  /* 0x000000b200b27308 */ /* 0x000f340000000800 */
[----:B------:R-:W4:Y:S01]  /*3890*/  MUFU.EX2 R180, R180 ;  /* 0x000000b400b47308 */ /* 0x000f220000000800 */
[----:B-1----:R-:W-:Y:S02]  /*38a0*/  F2FP.BF16.PACK_AB R7, R101, R100 ;  /* 0x000000646507723e */ /* 0x002fe400000010ff */
[----:B--2---:R-:W-:Y:S02]  /*38b0*/  F2FP.BF16.PACK_AB R6, R103, R102 ;  /* 0x000000666706723e */ /* 0x004fe400000010ff */
[----:B---3--:R-:W-:Y:S01]  /*38c0*/  F2FP.BF16.PACK_AB R5, R105, R104 ;  /* 0x000000686905723e */ /* 0x008fe200000010ff */
[----:B------:R1:W-:Y:S01]  /*38d0*/  STS [R220+0x12000], R7 ;  /* 0x01200007dc007388 */ /* 0x0003e20000000800 */
[----:B----4-:R-:W-:Y:S03]  /*38e0*/  F2FP.BF16.PACK_AB R4, R107, R106 ;  /* 0x0000006a6b04723e */ /* 0x010fe600000010ff */
[----:B------:R2:W-:Y:S04]  /*38f0*/  STS [R220+0x12400], R6 ;  /* 0x01240006dc007388 */ /* 0x0005e80000000800 */
[----:B------:R3:W-:Y:S04]  /*3900*/  STS [R224+0x12000], R5 ;  /* 0x01200005e0007388 */ /* 0x0007e80000000800 */
[----:B------:R4:W-:Y:S01]  /*3910*/  STS [R224+0x12400], R4 ;  /* 0x01240004e0007388 */ /* 0x0009e20000000800 */
[----:B-1----:R-:W-:Y:S02]  /*3920*/  F2FP.BF16.PACK_AB R7, R173, R172 ;  /* 0x000000acad07723e */ /* 0x002fe400000010ff */
[----:B--2---:R-:W-:Y:S03]  /*3930*/  F2FP.BF16.PACK_AB R6, R177, R174 ;  /* 0x000000aeb106723e */ /* 0x004fe600000010ff */
[----:B------:R-:W-:Y:S01]  /*3940*/  STS [R222+0x12000], R7 ;  /* 0x01200007de007388 */ /* 0x000fe20000000800 */
[----:B---3--:R-:W-:Y:S03]  /*3950*/  F2FP.BF16.PACK_AB R5, R179, R178 ;  /* 0x000000b2b305723e */ /* 0x008fe600000010ff */
[----:B------:R-:W-:Y:S01]  /*3960*/  STS [R222+0x12400], R6 ;  /* 0x01240006de007388 */ /* 0x000fe20000000800 */
[----:B----4-:R-:W-:Y:S03]  /*3970*/  F2FP.BF16.PACK_AB R4, R181, R180 ;  /* 0x000000b4b504723e */ /* 0x010fe600000010ff */
[----:B------:R-:W-:Y:S04]  /*3980*/  STS [R228+0x12000], R5 ;  /* 0x01200005e4007388 */ /* 0x000fe80000000800 */
[----:B------:R-:W-:Y:S04]  /*3990*/  STS [R228+0x12400], R4 ;  /* 0x01240004e4007388 */ /* 0x000fe80000000800 */
[----:B------:R-:W1:Y:S08]  /*39a0*/  LDSM.16.M88.4 R16, [R67+0x8000] ;  /* 0x008000004310783b */ /* 0x000e700000000200 */
[----:B------:R-:W2:Y:S08]  /*39b0*/  LDSM.16.M88.4 R52, [R66+0x8000] ;  /* 0x008000004234783b */ /* 0x000eb00000000200 */
[----:B------:R-:W3:Y:S08]  /*39c0*/  LDSM.16.M88.4 R56, [R65+0x8000] ;  /* 0x008000004138783b */ /* 0x000ef00000000200 */
[----:B------:R-:W4:Y:S01]  /*39d0*/  LDSM.16.M88.4 R60, [R64+0x8000] ;  /* 0x00800000403c783b */ /* 0x000f220000000200 */
[C---:B-1----:R-:W-:Y:S08]  /*39e0*/  HMMA.16816.F32.BF16 R4, R16.reuse, R108, RZ ;  /* 0x0000006c1004723c */ /* 0x042ff000000418ff */
[C---:B------:R-:W-:Y:S08]  /*39f0*/  HMMA.16816.F32.BF16 R8, R16.reuse, R110, RZ ;  /* 0x0000006e1008723c */ /* 0x040ff000000418ff */
[C---:B------:R-:W-:Y:S08]  /*3a00*/  HMMA.16816.F32.BF16 R12, R16.reuse, R112, RZ ;  /* 0x00000070100c723c */ /* 0x040ff000000418ff */
[----:B------:R-:W-:Y:S08]  /*3a10*/  HMMA.16816.F32.BF16 R16, R16, R114, RZ ;  /* 0x000000721010723c */ /* 0x000ff000000418ff */
[C---:B--2---:R-:W-:Y:S08]  /*3a20*/  HMMA.16816.F32.BF16 R4, R52.reuse, R116, R4 ;  /* 0x000000743404723c */ /* 0x044ff00000041804 */
[C---:B------:R-:W-:Y:S08]  /*3a30*/  HMMA.16816.F32.BF16 R8, R52.reuse, R118, R8 ;  /* 0x000000763408723c */ /* 0x040ff00000041808 */
[C---:B------:R-:W-:Y:S08]  /*3a40*/  HMMA.16816.F32.BF16 R12, R52.reuse, R120, R12 ;  /* 0x00000078340c723c */ /* 0x040ff0000004180c */
[----:B------:R-:W-:Y:S01]  /*3a50*/  HMMA.16816.F32.BF16 R16, R52, R122, R16 ;  /* 0x0000007a3410723c */ /* 0x000fe20000041810 */
        /* <DEDUP_REMOVED lines=19> */
[----:B------:R-:W-:Y:S07]  /*3b90*/  HMMA.16816.F32.BF16 R16, R56, R154, R16 ;  /* 0x0000009a3810723c */ /* 0x000fee0000041810 */
[----:B------:R-:W-:Y:S01]  /*3ba0*/  LEA R56, -R252, RZ, 0x6 ;  /* 0x000000fffc387211 */ /* 0x000fe200078e31ff */
[C---:B---3--:R-:W-:Y:S05]  /*3bb0*/  HMMA.16816.F32.BF16 R4, R60.reuse, R156, R4 ;  /* 0x0000009c3c04723c */ /* 0x048fea0000041804 */
[C---:B------:R-:W-:Y:S03]  /*3bc0*/  LEA R246, P0, R56.reuse, R246, 0x2 ;  /* 0x000000f638f67211 */ /* 0x040fe600078010ff */
[C---:B------:R-:W-:Y:S04]  /*3bd0*/  HMMA.16816.F32.BF16 R8, R60.reuse, R158, R8 ;  /* 0x0000009e3c08723c */ /* 0x040fe80000041808 */
[----:B------:R-:W-:Y:S04]  /*3be0*/  LEA.HI.X.SX32 R247, R56, R247, 0x2, P0 ;  /* 0x000000f738f77211 */ /* 0x000fe800000f16ff */
[C---:B------:R-:W-:Y:S08]  /*3bf0*/  HMMA.16816.F32.BF16 R12, R60.reuse, R160, R12 ;  /* 0x000000a03c0c723c */ /* 0x040ff0000004180c */
[----:B------:R-:W-:Y:S08]  /*3c00*/  HMMA.16816.F32.BF16 R16, R60, R162, R16 ;  /* 0x000000a23c10723c */ /* 0x000ff00000041810 */
[C---:B-1----:R-:W-:Y:S08]  /*3c10*/  HMMA.16816.F32.BF16 R4, R52.reuse, R164, R4 ;  /* 0x000000a43404723c */ /* 0x042ff00000041804 */
[C---:B------:R-:W-:Y:S08]  /*3c20*/  HMMA.16816.F32.BF16 R8, R52.reuse, R166, R8 ;  /* 0x000000a63408723c */ /* 0x040ff00000041808 */
[C---:B------:R-:W-:Y:S08]  /*3c30*/  HMMA.16816.F32.BF16 R12, R52.reuse, R168, R12 ;  /* 0x000000a8340c723c */ /* 0x040ff0000004180c */
[C---:B-----5:R-:W-:Y:S01]  /*3c40*/  FADD.FTZ R4, -R176.reuse, R4 ;  /* 0x00000004b0047221 */ /* 0x060fe20000010100 */
[----:B------:R-:W-:Y:S03]  /*3c50*/  HMMA.16816.F32.BF16 R16, R52, R170, R16 ;  /* 0x000000aa3410723c */ /* 0x000fe60000041810 */
[C---:B------:R-:W-:Y:S02]  /*3c60*/  FADD.FTZ R5, -R176.reuse, R5 ;  /* 0x00000005b0057221 */ /* 0x040fe40000010100 */
[C---:B------:R-:W-:Y:S02]  /*3c70*/  FADD.FTZ R6, -R175.reuse, R6 ;  /* 0x00000006af067221 */ /* 0x040fe40000010100 */
[C---:B------:R-:W-:Y:S02]  /*3c80*/  FADD.FTZ R7, -R175.reuse, R7 ;  /* 0x00000007af077221 */ /* 0x040fe40000010100 */
[C---:B------:R-:W-:Y:S03]  /*3c90*/  FADD.FTZ R8, -R176.reuse, R8 ;  /* 0x00000008b0087221 */ /* 0x040fe60000010100 */
[C---:B------:R-:W-:Y:S02]  /*3ca0*/  FADD.FTZ R9, -R176.reuse, R9 ;  /* 0x00000009b0097221 */ /* 0x040fe40000010100 */
[C---:B------:R-:W-:Y:S02]  /*3cb0*/  FADD.FTZ R10, -R175.reuse, R10 ;  /* 0x0000000aaf0a7221 */ /* 0x040fe40000010100 */
[C---:B------:R-:W-:Y:S02]  /*3cc0*/  FADD.FTZ R11, -R175.reuse, R11 ;  /* 0x0000000baf0b7221 */ /* 0x040fe40000010100 */
        /* <DEDUP_REMOVED lines=29> */
[----:B------:R-:W-:Y:S04]  /*3ea0*/  ISETP.NE.U32.AND P1, PT, R55, 0x1, PT ;  /* 0x000000013700780c */ /* 0x000fe80003f25070 */
[----:B------:R-:W-:Y:S02]  /*3eb0*/  SEL R54, R54, 0x4000, !P1 ;  /* 0x0000400036367807 */ /* 0x000fe40004800000 */
[C---:B------:R-:W-:Y:S03]  /*3ec0*/  LEA R250, P0, R52.reuse, R250, 0x1 ;  /* 0x000000fa34fa7211 */ /* 0x040fe600078008ff */
[--C-:B------:R-:W-:Y:S01]  /*3ed0*/  IMAD.IADD R239, R239, 0x1, R54.reuse ;  /* 0x00000001efef7824 */ /* 0x100fe200078e0236 */
[----:B------:R-:W-:Y:S01]  /*3ee0*/  LEA.HI.X.SX32 R251, R52, R251, 0x1, P0 ;  /* 0x000000fb34fb7211 */ /* 0x000fe200000f0eff */
[----:B------:R-:W-:Y:S01]  /*3ef0*/  IMAD.MOV.U32 R52, RZ, RZ, c[0x0][0x194] ;  /* 0x00006500ff347624 */ /* 0x000fe200078e00ff */
[C---:B------:R-:W-:Y:S01]  /*3f00*/  LEA R56, P0, R53.reuse, R250, 0x6 ;  /* 0x000000fa35387211 */ /* 0x040fe200078030ff */
[----:B------:R-:W-:Y:S02]  /*3f10*/  IMAD.IADD R204, R204, 0x1, R54 ;  /* 0x00000001cccc7824 */ /* 0x000fe400078e0236 */
        /* <DEDUP_REMOVED lines=9> */
.L_x_204:
[----:B------:R-:W-:Y:S01]  /*3fb0*/  F2FP.BF16.PACK_AB R4, R5, R4 ;  /* 0x000000040504723e */ /* 0x000fe200000010ff */
[----:B------:R-:W-:Y:S01]  /*3fc0*/  IMAD.SHL.U32 R192, R208, 0x2, RZ ;  /* 0x00000002d0c07824 */ /* 0x000fe200078e00ff */
        /* <DEDUP_REMOVED lines=17> */
[----:B------:R-:W2:Y:S04]  /*40e0*/  LDSM.16.MT88.4 R8, [R192+0x8000] ;  /* 0x00800000c008783b */ /* 0x000ea80000004200 */
[----:B------:R-:W3:Y:S04]  /*40f0*/  LDSM.16.MT88.4 R12, [R0+0x12000] ;  /* 0x01200000000c783b */ /* 0x000ee80000004200 */
[----:B------:R-:W4:Y:S04]  /*4100*/  LDSM.16.MT88.4 R16, [R192+0xa000] ;  /* 0x00a00000c010783b */ /* 0x000f280000004200 */
[----:B------:R-:W-:Y:S04]  /*4110*/  LDSM.16.MT88.4 R52, [R206+0x12800] ;  /* 0x01280000ce34783b */ /* 0x000fe80000004200 */
[----:B-1----:R-:W1:Y:S04]  /*4120*/  LDSM.16.MT88.4 R56, [R192+0x8800] ;  /* 0x00880000c038783b */ /* 0x002e680000004200 */
[----:B------:R-:W5:Y:S04]  /*4130*/  LDSM.16.MT88.4 R60, [R0+0x12800] ;  /* 0x01280000003c783b */ /* 0x000f680000004200 */
[----:B------:R-:W1:Y:S01]  /*4140*/  LDSM.16.MT88.4 R64, [R192+0xa800] ;  /* 0x00a80000c040783b */ /* 0x000e620000004200 */
[-C--:B--2---:R-:W-:Y:S08]  /*4150*/  HMMA.16816.F32.BF16 R20, R4, R8.reuse, R20 ;  /* 0x000000080414723c */ /* 0x084ff00000041814 */
[C---:B---3--:R-:W-:Y:S08]  /*4160*/  HMMA.16816.F32.BF16 R24, R12.reuse, R8, R24 ;  /* 0x000000080c18723c */ /* 0x048ff00000041818 */
[-C--:B------:R-:W-:Y:S08]  /*4170*/  HMMA.16816.F32.BF16 R28, R12, R10.reuse, R28 ;  /* 0x0000000a0c1c723c */ /* 0x080ff0000004181c */
[C---:B------:R-:W-:Y:S01]  /*4180*/  HMMA.16816.F32.BF16 R32, R4.reuse, R10, R32 ;  /* 0x0000000a0420723c */ /* 0x040fe20000041820 */
[----:B------:R-:W-:Y:S07]  /*4190*/  LDSM.16.MT88.4 R8, [R192+0x9000] ;  /* 0x00900000c008783b */ /* 0x000fee0000004200 */
[-C--:B----4-:R-:W-:Y:S08]  /*41a0*/  HMMA.16816.F32.BF16 R36, R4, R16.reuse, R36 ;  /* 0x000000100424723c */ /* 0x090ff00000041824 */
[C---:B------:R-:W-:Y:S08]  /*41b0*/  HMMA.16816.F32.BF16 R40, R12.reuse, R16, R40 ;  /* 0x000000100c28723c */ /* 0x040ff00000041828 */
[-C--:B------:R-:W-:Y:S01]  /*41c0*/  HMMA.16816.F32.BF16 R44, R12, R18.reuse, R44 ;  /* 0x000000120c2c723c */ /* 0x080fe2000004182c */
[----:B------:R-:W-:Y:S07]  /*41d0*/  LDSM.16.MT88.4 R12, [R0+0x13000] ;  /* 0x01300000000c783b */ /* 0x000fee0000004200 */
[----:B------:R-:W-:Y:S01]  /*41e0*/  HMMA.16816.F32.BF16 R48, R4, R18, R48 ;  /* 0x000000120430723c */ /* 0x000fe20000041830 */
[----:B------:R-:W2:Y:S04]  /*41f0*/  LDSM.16.MT88.4 R4, [R206+0x13000] ;  /* 0x01300000ce04783b */ /* 0x000ea80000004200 */
[----:B------:R-:W3:Y:S03]  /*4200*/  LDSM.16.MT88.4 R16, [R192+0xb000] ;  /* 0x00b00000c010783b */ /* 0x000ee60000004200 */
[-C--:B-1----:R-:W-:Y:S08]  /*4210*/  HMMA.16816.F32.BF16 R20, R52, R56.reuse, R20 ;  /* 0x000000383414723c */ /* 0x082ff00000041814 */
        /* <DEDUP_REMOVED lines=9> */
[----:B------:R-:W1:Y:S04]  /*42b0*/  LDSM.16.MT88.4 R52, [R206+0x13800] ;  /* 0x01380000ce34783b */ /* 0x000e680000004200 */
[----:B------:R-:W4:Y:S03]  /*42c0*/  LDSM.16.MT88.4 R64, [R192+0xb800] ;  /* 0x00b80000c040783b */ /* 0x000f260000004200 */
[-C--:B--2---:R-:W-:Y:S01]  /*42d0*/  HMMA.16816.F32.BF16 R20, R4, R8.reuse, R20 ;  /* 0x000000080414723c */ /* 0x084fe20000041814 */
[----:B------:R-:W-:Y:S07]  /*42e0*/  BAR.SYNC.DEFER_BLOCKING 0x0 ;  /* 0x0000000000007b1d */ /* 0x000fee0000010000 */
[C---:B------:R-:W-:Y:S08]  /*42f0*/  HMMA.16816.F32.BF16 R24, R12.reuse, R8, R24 ;  /* 0x000000080c18723c */ /* 0x040ff00000041818 */
[-C--:B------:R-:W-:Y:S08]  /*4300*/  HMMA.16816.F32.BF16 R28, R12, R10.reuse, R28 ;  /* 0x0000000a0c1c723c */ /* 0x080ff0000004181c */
[C---:B------:R-:W-:Y:S08]  /*4310*/  HMMA.16816.F32.BF16 R32, R4.reuse, R10, R32 ;  /* 0x0000000a0420723c */ /* 0x040ff00000041820 */
[-C--:B---3--:R-:W-:Y:S08]  /*4320*/  HMMA.16816.F32.BF16 R36, R4, R16.reuse, R36 ;  /* 0x000000100424723c */ /* 0x088ff00000041824 */
[C---:B------:R-:W-:Y:S08]  /*4330*/  HMMA.16816.F32.BF16 R40, R12.reuse, R16, R40 ;  /* 0x000000100c28723c */ /* 0x040ff00000041828 */
[-C--:B------:R-:W-:Y:S08]  /*4340*/  HMMA.16816.F32.BF16 R44, R12, R18.reuse, R44 ;  /* 0x000000120c2c723c */ /* 0x080ff0000004182c */
[----:B------:R-:W-:Y:S08]  /*4350*/  HMMA.16816.F32.BF16 R48, R4, R18, R48 ;  /* 0x000000120430723c */ /* 0x000ff00000041830 */
[-C--:B-1----:R-:W-:Y:S08]  /*4360*/  HMMA.16816.F32.BF16 R20, R52, R56.reuse, R20 ;  /* 0x000000383414723c */ /* 0x082ff00000041814 */
        /* <DEDUP_REMOVED lines=8> */
[----:B------:R-:W-:Y:S04]  /*43f0*/  IMAD.MOV.U32 R5, RZ, RZ, c[0x0][0x370] ;  /* 0x0000dc00ff057624 */ /* 0x000fe800078e00ff */
[C---:B------:R-:W-:Y:S05]  /*4400*/  IMAD.U32 R4, R5.reuse, -0x40, RZ ;  /* 0xffffffc005047824 */ /* 0x040fea00078e00ff */
[C---:B------:R-:W-:Y:S04]  /*4410*/  LEA R248, P0, R4.reuse, R248, 0x1 ;  /* 0x000000f804f87211 */ /* 0x040fe800078008ff */
[----:B------:R-:W-:Y:S01]  /*4420*/  LEA.HI.X.SX32 R249, R4, R249, 0x1, P0 ;  /* 0x000000f904f97211 */ /* 0x000fe200000f0eff */
[----:B------:R-:W-:Y:S01]  /*4430*/  IMAD.MOV.U32 R4, RZ, RZ, c[0x0][0x374] ;  /* 0x0000dd00ff047624 */ /* 0x000fe200078e00ff */
        /* <DEDUP_REMOVED lines=10> */
.L_x_205:
        /* <DEDUP_REMOVED lines=9> */
[----:B------:R-:W1:Y:S02]  /*4570*/  LDSM.16.MT88.4 R188, [R192+0xd000] ;  /* 0x00d00000c0bc783b */ /* 0x000e640000004200 */
[-C--:B-12---:R-:W-:Y:S08]  /*4580*/  HMMA.16816.F32.BF16 R4, R64, R16.reuse, RZ ;  /* 0x000000104004723c */ /* 0x086ff000000418ff */
[C---:B---3--:R-:W-:Y:S08]  /*4590*/  HMMA.16816.F32.BF16 R8, R60.reuse, R16, RZ ;  /* 0x000000103c08723c */ /* 0x048ff000000418ff */
[-C--:B------:R-:W-:Y:S08]  /*45a0*/  HMMA.16816.F32.BF16 R12, R60, R18.reuse, RZ ;  /* 0x000000123c0c723c */ /* 0x080ff000000418ff */
[C---:B------:R-:W-:Y:S08]  /*45b0*/  HMMA.16816.F32.BF16 R16, R64.reuse, R18, RZ ;  /* 0x000000124010723c */ /* 0x040ff000000418ff */
[-C--:B----4-:R-:W-:Y:S08]  /*45c0*/  HMMA.16816.F32.BF16 R52, R64, R100.reuse, RZ ;  /* 0x000000644034723c */ /* 0x090ff000000418ff */
[C---:B------:R-:W-:Y:S08]  /*45d0*/  HMMA.16816.F32.BF16 R56, R60.reuse, R100, RZ ;  /* 0x000000643c38723c */ /* 0x040ff000000418ff */
[-C--:B------:R-:W-:Y:S08]  /*45e0*/  HMMA.16816.F32.BF16 R60, R60, R102.reuse, RZ ;  /* 0x000000663c3c723c */ /* 0x080ff000000418ff */
[----:B------:R-:W-:Y:S01]  /*45f0*/  HMMA.16816.F32.BF16 R64, R64, R102, RZ ;  /* 0x000000664040723c */ /* 0x000fe200000418ff */
[----:B------:R-:W1:Y:S07]  /*4600*/  LDSM.16.M88.4 R100, [R198+0x1000] ;  /* 0x00100000c664783b */ /* 0x000e6e0000000200 */
[-C--:B------:R-:W-:Y:S08]  /*4610*/  HMMA.16816.F32.BF16 R4, R104, R172.reuse, R4 ;  /* 0x000000ac6804723c */ /* 0x080ff00000041804 */
[C---:B------:R-:W-:Y:S08]  /*4620*/  HMMA.16816.F32.BF16 R8, R176.reuse, R172, R8 ;  /* 0x000000acb008723c */ /* 0x040ff00000041808 */
[-C--:B------:R-:W-:Y:S08]  /*4630*/  HMMA.16816.F32.BF16 R12, R176, R174.reuse, R12 ;  /* 0x000000aeb00c723c */ /* 0x080ff0000004180c */
[C---:B------:R-:W-:Y:S01]  /*4640*/  HMMA.16816.F32.BF16 R16, R104.reuse, R174, R16 ;  /* 0x000000ae6810723c */ /* 0x040fe20000041810 */
[----:B------:R-:W2:Y:S07]  /*4650*/  LDSM.16.MT88.4 R172, [R192+0xf000] ;  /* 0x00f00000c0ac783b */ /* 0x000eae0000004200 */
[-C--:B------:R-:W-:Y:S08]  /*4660*/  HMMA.16816.F32.BF16 R52, R104, R180.reuse, R52 ;  /* 0x000000b46834723c */ /* 0x080ff00000041834 */
[C---:B------:R-:W-:Y:S08]  /*4670*/  HMMA.16816.F32.BF16 R56, R176.reuse, R180, R56 ;  /* 0x000000b4b038723c */ /* 0x040ff00000041838 */
[-C--:B------:R-:W-:Y:S01]  /*4680*/  HMMA.16816.F32.BF16 R60, R176, R182.reuse, R60 ;  /* 0x000000b6b03c723c */ /* 0x080fe2000004183c */
[----:B------:R-:W-:Y:S04]  /*4690*/  LDSM.16.MT88.4 R176, [R192+0xd800] ;  /* 0x00d80000c0b0783b */ /* 0x000fe80000004200 */
[----:B------:R-:W-:Y:S03]  /*46a0*/  LDSM.16.MT88.4 R192, [R192+0xf800] ;  /* 0x00f80000c0c0783b */ /* 0x000fe60000004200 */
[----:B------:R-:W-:Y:S01]  /*46b0*/  HMMA.16816.F32.BF16 R64, R104, R182, R64 ;  /* 0x000000b66840723c */ /* 0x000fe20000041840 */
[----:B------:R-:W3:Y:S04]  /*46c0*/  LDSM.16.M88.4 R104, [R199] ;  /* 0x00000000c768783b */ /* 0x000ee80000000200 */
[----:B------:R-:W4:Y:S03]  /*46d0*/  LDSM.16.M88.4 R180, [R199+0x1000] ;  /* 0x00100000c7b4783b */ /* 0x000f260000000200 */
[-C--:B------:R-:W-:Y:S08]  /*46e0*/  HMMA.16816.F32.BF16 R4, R184, R188.reuse, R4 ;  /* 0x000000bcb804723c */ /* 0x080ff00000041804 */
[C---:B-1----:R-:W-:Y:S08]  /*46f0*/  HMMA.16816.F32.BF16 R8, R100.reuse, R188, R8 ;  /* 0x000000bc6408723c */ /* 0x042ff00000041808 */
[-C--:B------:R-:W-:Y:S08]  /*4700*/  HMMA.16816.F32.BF16 R12, R100, R190.reuse, R12 ;  /* 0x000000be640c723c */ /* 0x080ff0000004180c */
[C---:B------:R-:W-:Y:S08]  /*4710*/  HMMA.16816.F32.BF16 R16, R184.reuse, R190, R16 ;  /* 0x000000beb810723c */ /* 0x040ff00000041810 */
[-C--:B--2---:R-:W-:Y:S08]  /*4720*/  HMMA.16816.F32.BF16 R52, R184, R172.reuse, R52 ;  /* 0x000000acb834723c */ /* 0x084ff00000041834 */
[C---:B------:R-:W-:Y:S08]  /*4730*/  HMMA.16816.F32.BF16 R56, R100.reuse, R172, R56 ;  /* 0x000000ac6438723c */ /* 0x040ff00000041838 */
[-C--:B------:R-:W-:Y:S07]  /*4740*/  HMMA.16816.F32.BF16 R60, R100, R174.reuse, R60 ;  /* 0x000000ae643c723c */ /* 0x080fee000004183c */
[----:B------:R-:W-:Y:S01]  /*4750*/  @P3 IADD3 R102, P0, R234, R230, RZ ;  /* 0x000000e6ea663210 */ /* 0x000fe20007f1e0ff */
[----:B------:R-:W-:Y:S04]  /*4760*/  HMMA.16816.F32.BF16 R64, R184, R174, R64 ;  /* 0x000000aeb840723c */ /* 0x000fe80000041840 */
[----:B------:R-:W-:Y:S02]  /*4770*/  @P3 IMAD.X R103, R233, 0x1, R229, P0 ;  /* 0x00000001e9673824 */ /* 0x000fe400000e06e5 */
[C---:B------:R-:W-:Y:S02]  /*4780*/  IMAD.SHL.U32 R100, R252.reuse, 0x8, RZ ;  /* 0x00000008fc647824 */ /* 0x040fe400078e00ff */
[-C--:B---3--:R-:W-:Y:S01]  /*4790*/  HMMA.16816.F32.BF16 R4, R104, R176.reuse, R4 ;  /* 0x000000b06804723c */ /* 0x088fe20000041804 */
[----:B------:R1:W5:Y:S04]  /*47a0*/  @P3 LDG.E R237, [R102.64+-0x100] ;  /* 0xffff000666ed3981 */ /* 0x000368000c1e1900 */
[----:B------:R1:W5:Y:S01]  /*47b0*/  @P3 LDG.E R238, [R102.64+-0xe0] ;  /* 0xffff200666ee3981 */ /* 0x000362000c1e1900 */
[----:B------:R-:W-:Y:S02]  /*47c0*/  IMAD.SHL.U32 R101, R252, 0x10, RZ ;  /* 0x00000010fc657824 */ /* 0x000fe400078e00ff */
[C---:B----4-:R-:W-:Y:S04]  /*47d0*/  HMMA.16816.F32.BF16 R8, R180.reuse, R176, R8 ;  /* 0x000000b0b408723c */ /* 0x050fe80000041808 */
[CC--:B------:R-:W-:Y:S04]  /*47e0*/  LEA R172, P1, R101.reuse, R246.reuse, 0x2 ;  /* 0x000000f665ac7211 */ /* 0x0c0fe800078210ff */
[-C--:B------:R-:W-:Y:S04]  /*47f0*/  HMMA.16816.F32.BF16 R12, R180, R178.reuse, R12 ;  /* 0x000000b2b40c723c */ /* 0x080fe8000004180c */
[CC--:B------:R-:W-:Y:S03]  /*4800*/  LEA.HI.X.SX32 R173, R101.reuse, R247.reuse, 0x2, P1 ;  /* 0x000000f765ad7211 */ /* 0x0c0fe600008f16ff */
[----:B------:R2:W-:Y:S01]  /*4810*/  RED.E.ADD.F32.FTZ.RN.STRONG.GPU [R246.64], R4 ;  /* 0x00000004f600798e */ /* 0x0005e2000c10e786 */
[C---:B------:R-:W-:Y:S04]  /*4820*/  HMMA.16816.F32.BF16 R16, R104.reuse, R178, R16 ;  /* 0x000000b26810723c */ /* 0x040fe80000041810 */
[CC--:B-1----:R-:W-:Y:S04]  /*4830*/  LEA R102, P0, R100.reuse, R246.reuse, 0x2 ;  /* 0x000000f664667211 */ /* 0x0c2fe800078010ff */
[-C--:B------:R-:W-:Y:S04]  /*4840*/  HMMA.16816.F32.BF16 R52, R104, R192.reuse, R52 ;  /* 0x000000c06834723c */ /* 0x080fe80000041834 */
[-C--:B------:R-:W-:Y:S04]  /*4850*/  LEA.HI.X.SX32 R103, R100, R247.reuse, 0x2, P0 ;  /* 0x000000f764677211 */ /* 0x080fe800000f16ff */
[C---:B------:R-:W-:Y:S01]  /*4860*/  HMMA.16816.F32.BF16 R56, R180.reuse, R192, R56 ;  /* 0x000000c0b438723c */ /* 0x040fe20000041838 */
[----:B------:R1:W-:Y:S04]  /*4870*/  RED.E.ADD.F32.FTZ.RN.STRONG.GPU [R102.64], R5 ;  /* 0x000000056600798e */ /* 0x0003e8000c10e786 */
[----:B------:R3:W-:Y:S03]  /*4880*/  RED.E.ADD.F32.FTZ.RN.STRONG.GPU [R172.64], R6 ;  /* 0x00000006ac00798e */ /* 0x0007e6000c10e786 */
[-C--:B------:R-:W-:Y:S04]  /*4890*/  HMMA.16816.F32.BF16 R60, R180, R194.reuse, R60 ;  /* 0x000000c2b43c723c */ /* 0x080fe8000004183c */
[----:B--2---:R-:W-:Y:S04]  /*48a0*/  IMAD.SHL.U32 R4, R252, 0x20, RZ ;  /* 0x00000020fc047824 */ /* 0x004fe800078e00ff */
[----:B------:R-:W-:Y:S04]  /*48b0*/  HMMA.16816.F32.BF16 R64, R104, R194, R64 ;  /* 0x000000c26840723c */ /* 0x000fe80000041840 */
[-C--:B------:R-:W-:Y:S03]  /*48c0*/  LEA R174, P1, R4, R246.reuse, 0x2 ;  /* 0x000000f604ae7211 */ /* 0x080fe600078210ff */
[----:B------:R-:W-:Y:S01]  /*48d0*/  IMAD R104, R252, 0x18, RZ ;  /* 0x00000018fc687824 */ /* 0x000fe200078e02ff */
[-C--:B------:R-:W-:Y:S04]  /*48e0*/  LEA.HI.X.SX32 R175, R4, R247.reuse, 0x2, P1 ;  /* 0x000000f704af7211 */ /* 0x080fe800008f16ff */
[-C--:B------:R-:W-:Y:S01]  /*48f0*/  LEA R106, P0, R104, R246.reuse, 0x2 ;  /* 0x000000f6686a7211 */ /* 0x080fe200078010ff */
[----:B-1----:R-:W-:Y:S01]  /*4900*/  IMAD R5, R252, 0x28, RZ ;  /* 0x00000028fc057824 */ /* 0x002fe200078e02ff */
[----:B------:R-:W-:Y:S02]  /*4910*/  IADD3 R4, R101, 0x20, RZ ;  /* 0x0000002065047810 */ /* 0x000fe40007ffe0ff */
[-C--:B------:R-:W-:Y:S01]  /*4920*/  LEA.HI.X.SX32 R107, R104, R247.reuse, 0x2, P0 ;  /* 0x000000f7686b7211 */ /* 0x080fe200000f16ff */
[C---:B---3--:R-:W-:Y:S01]  /*4930*/  IMAD R6, R252.reuse, 0x30, RZ ;  /* 0x00000030fc067824 */ /* 0x048fe200078e02ff */
[CC--:B------:R-:W-:Y:S01]  /*4940*/  LEA R104, P0, R5.reuse, R246.reuse, 0x2 ;  /* 0x000000f605687211 */ /* 0x0c0fe200078010ff */
[----:B------:R-:W-:Y:S02]  /*4950*/  IMAD R252, R252, 0x38, RZ ;  /* 0x00000038fcfc7824 */ /* 0x000fe400078e02ff */
[----:B------:R1:W-:Y:S01]  /*4960*/  RED.E.ADD.F32.FTZ.RN.STRONG.GPU [R106.64], R7 ;  /* 0x000000076a00798e */ /* 0x0003e2000c10e786 */
[-C--:B------:R-:W-:Y:S01]  /*4970*/  LEA.HI.X.SX32 R105, R5, R247.reuse, 0x2, P0 ;  /* 0x000000f705697211 */ /* 0x080fe200000f16ff */
[----:B------:R-:W-:Y:S02]  /*4980*/  IMAD.IADD R5, R100, 0x1, R4 ;  /* 0x0000000164057824 */ /* 0x000fe400078e0204 */
[----:B------:R2:W-:Y:S04]  /*4990*/  RED.E.ADD.F32.FTZ.RN.STRONG.GPU [R174.64], R8 ;  /* 0x00000008ae00798e */ /* 0x0005e8000c10e786 */
[----:B------:R3:W-:Y:S01]  /*49a0*/  RED.E.ADD.F32.FTZ.RN.STRONG.GPU [R104.64], R9 ;  /* 0x000000096800798e */ /* 0x0007e2000c10e786 */
[-C--:B-1----:R-:W-:Y:S02]  /*49b0*/  LEA R106, P1, R6, R246.reuse, 0x2 ;  /* 0x000000f6066a7211 */ /* 0x082fe400078210ff */
[-C--:B--2---:R-:W-:Y:S02]  /*49c0*/  LEA R8, P0, R252, R246.reuse, 0x2 ;  /* 0x000000f6fc087211 */ /* 0x084fe400078010ff */
[-C--:B------:R-:W-:Y:S02]  /*49d0*/  LEA.HI.X.SX32 R107, R6, R247.reuse, 0x2, P1 ;  /* 0x000000f7066b7211 */ /* 0x080fe400008f16ff */
[-C--:B---3--:R-:W-:Y:S02]  /*49e0*/  LEA.HI.X.SX32 R9, R252, R247.reuse, 0x2, P0 ;  /* 0x000000f7fc097211 */ /* 0x088fe400000f16ff */
[CC--:B------:R-:W-:Y:S01]  /*49f0*/  LEA R6, P0, R4.reuse, R246.reuse, 0x2 ;  /* 0x000000f604067211 */ /* 0x0c0fe200078010ff */
[----:B------:R-:W-:Y:S03]  /*4a00*/  RED.E.ADD.F32.FTZ.RN.STRONG.GPU [R106.64], R10 ;  /* 0x0000000a6a00798e */ /* 0x000fe6000c10e786 */
[-C--:B------:R-:W-:Y:S01]  /*4a10*/  LEA.HI.X.SX32 R7, R4, R247.reuse, 0x2, P0 ;  /* 0x000000f704077211 */ /* 0x080fe200000f16ff */
[----:B------:R1:W-:Y:S01]  /*4a20*/  RED.E.ADD.F32.FTZ.RN.STRONG.GPU [R8.64], R11 ;  /* 0x0000000b0800798e */ /* 0x0003e2000c10e786 */
[C---:B------:R-:W-:Y:S03]  /*4a30*/  IMAD.IADD R4, R100.reuse, 0x1, R5 ;  /* 0x0000000164047824 */ /* 0x040fe600078e0205 */
[----:B------:R2:W-:Y:S04]  /*4a40*/  RED.E.ADD.F32.FTZ.RN.STRONG.GPU [R246.64+0x80], R16 ;  /* 0x00008010f600798e */ /* 0x0005e8000c10e786 */
[----:B------:R-:W-:Y:S04]  /*4a50*/  RED.E.ADD.F32.FTZ.RN.STRONG.GPU [R102.64+0x80], R17 ;  /* 0x000080116600798e */ /* 0x000fe8000c10e786 */
[----:B------:R3:W-:Y:S01]  /*4a60*/  RED.E.ADD.F32.FTZ.RN.STRONG.GPU [R6.64], R18 ;  /* 0x000000120600798e */ /* 0x0007e2000c10e786 */
[CC--:B-1----:R-:W-:Y:S04]  /*4a70*/  LEA R8, P0, R5.reuse, R246.reuse, 0x2 ;  /* 0x000000f605087211 */ /* 0x0c2fe800078010ff */
[-C--:B------:R-:W-:Y:S01]  /*4a80*/  LEA.HI.X.SX32 R9, R5, R247.reuse, 0x2, P0 ;  /* 0x000000f705097211 */ /* 0x080fe200000f16ff */
[----:B------:R-:W-:Y:S01]  /*4a90*/  IMAD.IADD R5, R100, 0x1, R4 ;  /* 0x0000000164057824 */ /* 0x000fe200078e0204 */
[-C--:B--2---:R-:W-:Y:S03]  /*4aa0*/  LEA R16, P1, R4, R246.reuse, 0x2 ;  /* 0x000000f604107211 */ /* 0x084fe600078210ff */
[----:B------:R1:W-:Y:S01]  /*4ab0*/  RED.E.ADD.F32.FTZ.RN.STRONG.GPU [R8.64], R19 ;  /* 0x000000130800798e */ /* 0x0003e2000c10e786 */
[CC--:B------:R-:W-:Y:S01]  /*4ac0*/  LEA R10, P0, R5.reuse, R246.reuse, 0x2 ;  /* 0x000000f6050a7211 */ /* 0x0c0fe200078010ff */
[----:B---3--:R-:W-:Y:S01]  /*4ad0*/  IMAD.IADD R6, R100, 0x1, R5 ;  /* 0x0000000164067824 */ /* 0x008fe200078e0205 */
[-C--:B------:R-:W-:Y:S02]  /*4ae0*/  LEA.HI.X.SX32 R17, R4, R247.reuse, 0x2, P1 ;  /* 0x000000f704117211 */ /* 0x080fe400008f16ff */
[-C--:B------:R-:W-:Y:S01]  /*4af0*/  LEA.HI.X.SX32 R11, R5, R247.reuse, 0x2, P0 ;  /* 0x000000f7050b7211 */ /* 0x080fe200000f16ff */
[----:B------:R-:W-:Y:S01]  /*4b00*/  IMAD.IADD R4, R100, 0x1, R6 ;  /* 0x0000000164047824 */ /* 0x000fe200078e0206 */
[C---:B------:R-:W-:Y:S01]  /*4b10*/  IADD3 R5, R101.reuse, 0x40, RZ ;  /* 0x0000004065057810 */ /* 0x040fe20007ffe0ff */
[----:B------:R-:W-:Y:S01]  /*4b20*/  RED.E.ADD.F32.FTZ.RN.STRONG.GPU [R16.64], R12 ;  /* 0x0000000c1000798e */ /* 0x000fe2000c10e786 */
[----:B------:R-:W-:Y:S03]  /*4b30*/  IADD3 R101, R101, 0x60, RZ ;  /* 0x0000006065657810 */ /* 0x000fe60007ffe0ff */
[----:B------:R-:W-:Y:S01]  /*4b40*/  RED.E.ADD.F32.FTZ.RN.STRONG.GPU [R10.64], R13 ;  /* 0x0000000d0a00798e */ /* 0x000fe2000c10e786 */
[CC--:B-1----:R-:W-:Y:S04]  /*4b50*/  LEA R8, P0, R6.reuse, R246.reuse, 0x2 ;  /* 0x000000f606087211 */ /* 0x0c2fe800078010ff */
[-C--:B------:R-:W-:Y:S02]  /*4b60*/  LEA.HI.X.SX32 R9, R6, R247.reuse, 0x2, P0 ;  /* 0x000000f706097211 */ /* 0x080fe400000f16ff */
[CC--:B------:R-:W-:Y:S03]  /*4b70*/  LEA R6, P0, R4.reuse, R246.reuse, 0x2 ;  /* 0x000000f604067211 */ /* 0x0c0fe600078010ff */
[----:B------:R1:W-:Y:S01]  /*4b80*/  RED.E.ADD.F32.FTZ.RN.STRONG.GPU [R8.64], R14 ;  /* 0x0000000e0800798e */ /* 0x0003e2000c10e786 */
[-C--:B------:R-:W-:Y:S01]  /*4b90*/  LEA.HI.X.SX32 R7, R4, R247.reuse, 0x2, P0 ;  /* 0x000000f704077211 */ /* 0x080fe200000f16ff */
[C---:B------:R-:W-:Y:S04]  /*4ba0*/  IMAD.IADD R4, R100.reuse, 0x1, R5 ;  /* 0x0000000164047824 */ /* 0x040fe800078e0205 */
[----:B------:R2:W-:Y:S04]  /*4bb0*/  RED.E.ADD.F32.FTZ.RN.STRONG.GPU [R6.64], R15 ;  /* 0x0000000f0600798e */ /* 0x0005e8000c10e786 */
[----:B------:R-:W-:Y:S04]  /*4bc0*/  RED.E.ADD.F32.FTZ.RN.STRONG.GPU [R246.64+0x100], R52 ;  /* 0x00010034f600798e */ /* 0x000fe8000c10e786 */
[----:B------:R-:W-:Y:S01]  /*4bd0*/  RED.E.ADD.F32.FTZ.RN.STRONG.GPU [R102.64+0x100], R53 ;  /* 0x000100356600798e */ /* 0x000fe2000c10e786 */
[CC--:B-1----:R-:W-:Y:S04]  /*4be0*/  LEA R8, P0, R5.reuse, R246.reuse, 0x2 ;  /* 0x000000f605087211 */ /* 0x0c2fe800078010ff */
[-C--:B------:R-:W-:Y:S01]  /*4bf0*/  LEA.HI.X.SX32 R9, R5, R247.reuse, 0x2, P0 ;  /* 0x000000f705097211 */ /* 0x080fe200000f16ff */
[----:B------:R-:W-:Y:S01]  /*4c00*/  IMAD.IADD R5, R100, 0x1, R4 ;  /* 0x0000000164057824 */ /* 0x000fe200078e0204 */
[CC--:B------:R-:W-:Y:S03]  /*4c10*/  LEA R10, P0, R4.reuse, R246.reuse, 0x2 ;  /* 0x000000f6040a7211 */ /* 0x0c0fe600078010ff */
[----:B------:R1:W-:Y:S01]  /*4c20*/  RED.E.ADD.F32.FTZ.RN.STRONG.GPU [R8.64], R54 ;  /* 0x000000360800798e */ /* 0x0003e2000c10e786 */
[-C--:B------:R-:W-:Y:S01]  /*4c30*/  LEA.HI.X.SX32 R11, R4, R247.reuse, 0x2, P0 ;  /* 0x000000f7040b7211 */ /* 0x080fe200000f16ff */
[C---:B------:R-:W-:Y:S01]  /*4c40*/  IMAD.IADD R4, R100.reuse, 0x1, R5 ;  /* 0x0000000164047824 */ /* 0x040fe200078e0205 */
[CC--:B------:R-:W-:Y:S03]  /*4c50*/  LEA R12, P1, R5.reuse, R246.reuse, 0x2 ;  /* 0x000000f6050c7211 */ /* 0x0c0fe600078210ff */
[----:B------:R3:W-:Y:S01]  /*4c60*/  RED.E.ADD.F32.FTZ.RN.STRONG.GPU [R10.64], R55 ;  /* 0x000000370a00798e */ /* 0x0007e2000c10e786 */
[-C--:B------:R-:W-:Y:S01]  /*4c70*/  LEA.HI.X.SX32 R13, R5, R247.reuse, 0x2, P1 ;  /* 0x000000f7050d7211 */ /* 0x080fe200008f16ff */
[----:B--2---:R-:W-:Y:S02]  /*4c80*/  IMAD.IADD R6, R100, 0x1, R4 ;  /* 0x0000000164067824 */ /* 0x004fe400078e0204 */
[----:B------:R-:W-:Y:S04]  /*4c90*/  LDSM.16.MT88.4 R52, [R206+0x10800] ;  /* 0x01080000ce34783b */ /* 0x000fe80000004200 */
[----:B------:R-:W-:Y:S01]  /*4ca0*/  RED.E.ADD.F32.FTZ.RN.STRONG.GPU [R12.64], R56 ;  /* 0x000000380c00798e */ /* 0x000fe2000c10e786 */
[CC--:B-1----:R-:W-:Y:S04]  /*4cb0*/  LEA R8, P0, R4.reuse, R246.reuse, 0x2 ;  /* 0x000000f604087211 */ /* 0x0c2fe800078010ff */
[-C--:B------:R-:W-:Y:S01]  /*4cc0*/  LEA.HI.X.SX32 R9, R4, R247.reuse, 0x2, P0 ;  /* 0x000000f704097211 */ /* 0x080fe200000f16ff */
[----:B------:R-:W-:Y:S01]  /*4cd0*/  IMAD.IADD R4, R100, 0x1, R6 ;  /* 0x0000000164047824 */ /* 0x000fe200078e0206 */
[CC--:B---3--:R-:W-:Y:S03]  /*4ce0*/  LEA R10, P0, R6.reuse, R246.reuse, 0x2 ;  /* 0x000000f6060a7211 */ /* 0x0c8fe600078010ff */
[----:B------:R1:W-:Y:S01]  /*4cf0*/  RED.E.ADD.F32.FTZ.RN.STRONG.GPU [R8.64], R57 ;  /* 0x000000390800798e */ /* 0x0003e2000c10e786 */
[-C--:B------:R-:W-:Y:S02]  /*4d00*/  LEA.HI.X.SX32 R11, R6, R247.reuse, 0x2, P0 ;  /* 0x000000f7060b7211 */ /* 0x080fe400000f16ff */
[CC--:B------:R-:W-:Y:S03]  /*4d10*/  LEA R6, P0, R4.reuse, R246.reuse, 0x2 ;  /* 0x000000f604067211 */ /* 0x0c0fe600078010ff */
[----:B------:R2:W-:Y:S01]  /*4d20*/  RED.E.ADD.F32.FTZ.RN.STRONG.GPU [R10.64], R58 ;  /* 0x0000003a0a00798e */ /* 0x0005e2000c10e786 */
[-C--:B------:R-:W-:Y:S01]  /*4d30*/  LEA.HI.X.SX32 R7, R4, R247.reuse, 0x2, P0 ;  /* 0x000000f704077211 */ /* 0x080fe200000f16ff */
[C---:B------:R-:W-:Y:S04]  /*4d40*/  IMAD.IADD R4, R100.reuse, 0x1, R101 ;  /* 0x0000000164047824 */ /* 0x040fe800078e0265 */
[----:B------:R3:W-:Y:S01]  /*4d50*/  RED.E.ADD.F32.FTZ.RN.STRONG.GPU [R6.64], R59 ;  /* 0x0000003b0600798e */ /* 0x0007e2000c10e786 */
[----:B------:R-:W-:Y:S03]  /*4d60*/  IMAD.IADD R5, R100, 0x1, R4 ;  /* 0x0000000164057824 */ /* 0x000fe600078e0204 */
[----:B------:R-:W-:Y:S04]  /*4d70*/  RED.E.ADD.F32.FTZ.RN.STRONG.GPU [R246.64+0x180], R64 ;  /* 0x00018040f600798e */ /* 0x000fe8000c10e786 */
[----:B------:R-:W-:Y:S04]  /*4d80*/  RED.E.ADD.F32.FTZ.RN.STRONG.GPU [R102.64+0x180], R65 ;  /* 0x000180416600798e */ /* 0x000fe8000c10e786 */
[----:B------:R-:W-:Y:S01]  /*4d90*/  LDSM.16.MT88.4 R56, [R203+0x800] ;  /* 0x00080000cb38783b */ /* 0x000fe20000004200 */
[CC--:B-1----:R-:W-:Y:S04]  /*4da0*/  LEA R8, P0, R101.reuse, R246.reuse, 0x2 ;  /* 0x000000f665087211 */ /* 0x0c2fe800078010ff */
[-C--:B------:R-:W-:Y:S02]  /*4db0*/  LEA.HI.X.SX32 R9, R101, R247.reuse, 0x2, P0 ;  /* 0x000000f765097211 */ /* 0x080fe400000f16ff */
[CC--:B--2---:R-:W-:Y:S03]  /*4dc0*/  LEA R10, P0, R4.reuse, R246.reuse, 0x2 ;  /* 0x000000f6040a7211 */ /* 0x0c4fe600078010ff */
[----:B------:R1:W-:Y:S01]  /*4dd0*/  RED.E.ADD.F32.FTZ.RN.STRONG.GPU [R8.64], R66 ;  /* 0x000000420800798e */ /* 0x0003e2000c10e786 */
[-C--:B------:R-:W-:Y:S01]  /*4de0*/  LEA.HI.X.SX32 R11, R4, R247.reuse, 0x2, P0 ;  /* 0x000000f7040b7211 */ /* 0x080fe200000f16ff */
[C---:B---3--:R-:W-:Y:S01]  /*4df0*/  IMAD.IADD R6, R100.reuse, 0x1, R5 ;  /* 0x0000000164067824 */ /* 0x048fe200078e0205 */
[CC--:B------:R-:W-:Y:S03]  /*4e00*/  LEA R12, P0, R5.reuse, R246.reuse, 0x2 ;  /* 0x000000f6050c7211 */ /* 0x0c0fe600078010ff */
[----:B------:R-:W-:Y:S01]  /*4e10*/  RED.E.ADD.F32.FTZ.RN.STRONG.GPU [R10.64], R67 ;  /* 0x000000430a00798e */ /* 0x000fe2000c10e786 */
[----:B------:R-:W-:Y:S01]  /*4e20*/  IMAD.IADD R4, R100, 0x1, R6 ;  /* 0x0000000164047824 */ /* 0x000fe200078e0206 */
[-C--:B------:R-:W-:Y:S02]  /*4e30*/  LEA.HI.X.SX32 R13, R5, R247.reuse, 0x2, P0 ;  /* 0x000000f7050d7211 */ /* 0x080fe400000f16ff */
[-C--:B------:R-:W-:Y:S01]  /*4e40*/  LEA R16, P2, R6, R246.reuse, 0x2 ;  /* 0x000000f606107211 */ /* 0x080fe200078410ff */
[----:B------:R-:W-:Y:S01]  /*4e50*/  IMAD.IADD R100, R100, 0x1, R4 ;  /* 0x0000000164647824 */ /* 0x000fe200078e0204 */
[-C--:B------:R-:W-:Y:S01]  /*4e60*/  LEA R14, P1, R4, R246.reuse, 0x2 ;  /* 0x000000f6040e7211 */ /* 0x080fe200078210ff */
[----:B------:R-:W-:Y:S01]  /*4e70*/  RED.E.ADD.F32.FTZ.RN.STRONG.GPU [R12.64], R60 ;  /* 0x0000003c0c00798e */ /* 0x000fe2000c10e786 */
[-C--:B------:R-:W-:Y:S02]  /*4e80*/  LEA.HI.X.SX32 R17, R6, R247.reuse, 0x2, P2 ;  /* 0x000000f706117211 */ /* 0x080fe400010f16ff */
[-C--:B------:R-:W-:Y:S01]  /*4e90*/  LEA.HI.X.SX32 R15, R4, R247.reuse, 0x2, P1 ;  /* 0x000000f7040f7211 */ /* 0x080fe200008f16ff */
[----:B------:R-:W-:Y:S01]  /*4ea0*/  LDSM.16.MT88.4 R64, [R0+0x10800] ;  /* 0x010800000040783b */ /* 0x000fe20000004200 */
[----:B------:R-:W-:Y:S03]  /*4eb0*/  @P3 IADD3 R232, P1, R232, -0x100, RZ ;  /* 0xffffff00e8e83810 */ /* 0x000fe60007f3e0ff */
[----:B------:R-:W-:Y:S01]  /*4ec0*/  RED.E.ADD.F32.FTZ.RN.STRONG.GPU [R16.64], R61 ;  /* 0x0000003d1000798e */ /* 0x000fe2000c10e786 */
[----:B------:R-:W-:Y:S03]  /*4ed0*/  @P3 IADD3.X R231, R231, -0x1, RZ, P1, !PT ;  /* 0xffffffffe7e73810 */ /* 0x000fe60000ffe4ff */
[----:B------:R-:W-:Y:S01]  /*4ee0*/  RED.E.ADD.F32.FTZ.RN.STRONG.GPU [R14.64], R62 ;  /* 0x0000003e0e00798e */ /* 0x000fe2000c10e786 */
[C---:B-1----:R-:W-:Y:S03]  /*4ef0*/  LEA R8, P0, R100.reuse, R246, 0x2 ;  /* 0x000000f664087211 */ /* 0x042fe600078010ff */
[----:B------:R-:W-:Y:S01]  /*4f00*/  LDSM.16.MT88.4 R4, [R206+0x10000] ;  /* 0x01000000ce04783b */ /* 0x000fe20000004200 */
[----:B------:R-:W-:Y:S03]  /*4f10*/  LEA.HI.X.SX32 R9, R100, R247, 0x2, P0 ;  /* 0x000000f764097211 */ /* 0x000fe600000f16ff */
[----:B------:R-:W-:Y:S04]  /*4f20*/  LDSM.16.MT88.4 R12, [R0+0x10000] ;  /* 0x01000000000c783b */ /* 0x000fe80000004200 */
[----:B------:R-:W-:Y:S04]  /*4f30*/  RED.E.ADD.F32.FTZ.RN.STRONG.GPU [R8.64], R63 ;  /* 0x0000003f0800798e */ /* 0x000fe8000c10e786 */
[----:B------:R-:W1:Y:S04]  /*4f40*/  LDSM.16.MT88.4 R8, [R203] ;  /* 0x00000000cb08783b */ /* 0x000e680000004200 */
        /* <DEDUP_REMOVED lines=8> */
[-C--:B--2---:R-:W-:Y:S08]  /*4fd0*/  HMMA.16816.F32.BF16 R84, R4, R16.reuse, R84 ;  /* 0x000000100454723c */ /* 0x084ff00000041854 */
        /* <DEDUP_REMOVED lines=10> */
[----:B------:R-:W4:Y:S07]  /*5080*/  LDSM.16.MT88.4 R56, [R203+0x1800] ;  /* 0x00180000cb38783b */ /* 0x000f2e0000004200 */
[-C--:B---3--:R-:W-:Y:S08]  /*5090*/  HMMA.16816.F32.BF16 R84, R52, R100.reuse, R84 ;  /* 0x000000643454723c */ /* 0x088ff00000041854 */
[C---:B------:R-:W-:Y:S08]  /*50a0*/  HMMA.16816.F32.BF16 R88, R64.reuse, R100, R88 ;  /* 0x000000644058723c */ /* 0x040ff00000041858 */
[-C--:B------:R-:W-:Y:S01]  /*50b0*/  HMMA.16816.F32.BF16 R92, R64, R102.reuse, R92 ;  /* 0x00000066405c723c */ /* 0x080fe2000004185c */
[----:B------:R-:W3:Y:S07]  /*50c0*/  LDSM.16.MT88.4 R64, [R0+0x11800] ;  /* 0x011800000040783b */ /* 0x000eee0000004200 */
[----:B------:R-:W-:Y:S01]  /*50d0*/  HMMA.16816.F32.BF16 R96, R52, R102, R96 ;  /* 0x000000663460723c */ /* 0x000fe20000041860 */
[----:B------:R2:W3:Y:S07]  /*50e0*/  LDSM.16.MT88.4 R52, [R203+0x3800] ;  /* 0x00380000cb34783b */ /* 0x0004ee0000004200 */
[-C--:B-1----:R-:W-:Y:S08]  /*50f0*/  HMMA.16816.F32.BF16 R68, R8, R12.reuse, R68 ;  /* 0x0000000c0844723c */ /* 0x082ff00000041844 */
[C---:B------:R-:W-:Y:S08]  /*5100*/  HMMA.16816.F32.BF16 R72, R60.reuse, R12, R72 ;  /* 0x0000000c3c48723c */ /* 0x040ff00000041848 */
[-C--:B------:R-:W-:Y:S08]  /*5110*/  HMMA.16816.F32.BF16 R76, R60, R14.reuse, R76 ;  /* 0x0000000e3c4c723c */ /* 0x080ff0000004184c */
[C---:B------:R-:W-:Y:S08]  /*5120*/  HMMA.16816.F32.BF16 R80, R8.reuse, R14, R80 ;  /* 0x0000000e0850723c */ /* 0x040ff00000041850 */
[-C--:B--2---:R-:W-:Y:S08]  /*5130*/  HMMA.16816.F32.BF16 R84, R8, R4.reuse, R84 ;  /* 0x000000040854723c */ /* 0x084ff00000041854 */
        /* <DEDUP_REMOVED lines=9> */
[C---:B------:R-:W-:Y:S01]  /*51d0*/  ISETP.GT.AND P2, PT, R240.reuse, R225, PT ;  /* 0x000000e1f000720c */ /* 0x040fe20003f44270 */
[-C--:B----4-:R-:W-:Y:S05]  /*51e0*/  HMMA.16816.F32.BF16 R68, R16, R56.reuse, R68 ;  /* 0x000000381044723c */ /* 0x090fea0000041844 */
        /* <DEDUP_REMOVED lines=93> */
[----:B------:R-:W-:-:S03]  /*57c0*/  ISETP.NE.AND P0, PT, R244, -0x1, PT ;  /* 0xfffffffff400780c */ /* 0x000fc60003f05270 */
[----:B------:R-:W-:Y:S04]  /*57d0*/  STS [R221+0x4000], R20 ;  /* 0x00400014dd007388 */ /* 0x000fe80000000800 */
[----:B------:R-:W-:Y:S04]  /*57e0*/  STS [R221+0x4400], R22 ;  /* 0x00440016dd007388 */ /* 0x000fe80000000800 */
[----:B------:R-:W-:Y:S04]  /*57f0*/  STS [R223+0x4000], R32 ;  /* 0x00400020df007388 */ /* 0x000fe80000000800 */
[----:B------:R-:W-:Y:S04]  /*5800*/  STS [R223+0x4400], R34 ;  /* 0x00440022df007388 */ /* 0x000fe80000000800 */
[----:B------:R-:W-:Y:S04]  /*5810*/  STS [R221+0x5000], R24 ;  /* 0x00500018dd007388 */ /* 0x000fe80000000800 */
[----:B------:R-:W-:Y:S04]  /*5820*/  STS [R221+0x5400], R26 ;  /* 0x0054001add007388 */ /* 0x000fe80000000800 */
[----:B------:R1:W-:Y:S04]  /*5830*/  STS [R223+0x5000], R28 ;  /* 0x0050001cdf007388 */ /* 0x0003e80000000800 */
        /* <DEDUP_REMOVED lines=12> */
[----:B------:R2:W-:Y:S01]  /*5900*/  STS [R223+0x7400], R46 ;  /* 0x0074002edf007388 */ /* 0x0005e20000000800 */
        /* <DEDUP_REMOVED lines=13> */
.L_x_207:
[----:B--2---:R-:W-:-:S05]  /*59e0*/  @P0 IADD3 R36, R242, R244, RZ ;  /* 0x000000f4f2240210 */ /* 0x004fca0007ffe0ff */
        /* <DEDUP_REMOVED lines=14> */
.L_x_208:
        /* <DEDUP_REMOVED lines=12> */
[----:B------:R-:W-:Y:S01]  /*5b90*/  IADD3 R46, P0, R29, R32, RZ ;  /* 0x000000201d2e7210 */ /* 0x000fe20007f1e0ff */
[----:B------:R-:W-:-:S03]  /*5ba0*/  IMAD R42, R38, c[0x0][0x3b8], RZ ;  /* 0x0000ee00262a7a24 */ /* 0x000fc600078e02ff */
[----:B------:R-:W-:Y:S01]  /*5bb0*/  IADD3.X R47, R28, R33, R30, P0, !PT ;  /* 0x000000211c2f7210 */ /* 0x000fe200007fe41e */
[C---:B------:R-:W-:Y:S01]  /*5bc0*/  IMAD R42, R235.reuse, c[0x0][0x3bc], R42 ;  /* 0x0000ef00eb2a7a24 */ /* 0x040fe200078e022a */
[----:B------:R1:W2:Y:S03]  /*5bd0*/  LDS.128 R24, [R219+0xd000] ;  /* 0x00d00000db187984 */ /* 0x0002a60000000c00 */
[----:B------:R-:W-:Y:S01]  /*5be0*/  IMAD.WIDE.U32 R46, R235, c[0x0][0x3b8], R46 ;  /* 0x0000ee00eb2e7a25 */ /* 0x000fe200078e002e */
[----:B------:R1:W3:Y:S04]  /*5bf0*/  LDS.128 R20, [R219+0xf000] ;  /* 0x00f00000db147984 */ /* 0x0002e80000000c00 */
[----:B------:R-:W-:Y:S01]  /*5c00*/  IADD3 R42, R42, R47, RZ ;  /* 0x0000002f2a2a7210 */ /* 0x000fe20007ffe0ff */
[----:B------:R1:W4:Y:S04]  /*5c10*/  LDS.128 R16, [R219+0x10000] ;  /* 0x01000000db107984 */ /* 0x0003280000000c00 */
[----:B------:R1:W1:Y:S04]  /*5c20*/  LDS.128 R12, [R219+0x11000] ;  /* 0x01100000db0c7984 */ /* 0x0002680000000c00 */
[----:B------:R1:W1:Y:S04]  /*5c30*/  LDS.128 R8, [R219+0x12000] ;  /* 0x01200000db087984 */ /* 0x0002680000000c00 */
[----:B------:R1:W1:Y:S01]  /*5c40*/  LDS.128 R4, [R219+0x13000] ;  /* 0x01300000db047984 */ /* 0x0002620000000c00 */
[----:B------:R-:W-:Y:S05]  /*5c50*/  @P2 BRA `(.L_x_210) ;  /* 0x000000c000002947 */ /* 0x000fea0003800000 */
[----:B------:R-:W4:Y:S01]  /*5c60*/  LDS.128 R28, [R219+0xc000] ;  /* 0x00c00000db1c7984 */ /* 0x000f220000000c00 */
[----:B------:R-:W-:Y:S01]  /*5c70*/  MOV R48, R46 ;  /* 0x0000002e00307202 */ /* 0x000fe20000000f00 */
[----:B------:R-:W-:Y:S01]  /*5c80*/  IMAD R41, R40, c[0x0][0x3a0], RZ ;  /* 0x0000e80028297a24 */ /* 0x000fe200078e02ff */
[----:B------:R-:W-:Y:S01]  /*5c90*/  MOV R49, R42 ;  /* 0x0000002a00317202 */ /* 0x000fe20000000f00 */
[----:B------:R-:W3:Y:S02]  /*5ca0*/  LDS.128 R32, [R219+0xe000] ;  /* 0x00e00000db207984 */ /* 0x000ee40000000c00 */
[----:B------:R-:W-:-:S02]  /*5cb0*/  IMAD R41, R214, c[0x0][0x3a4], R41 ;  /* 0x0000e900d6297a24 */ /* 0x000fc400078e0229 */
[----:B------:R-:W-:-:S05]  /*5cc0*/  IMAD.WIDE.U32 R48, R214, c[0x0][0x3a0], R48 ;  /* 0x0000e800d6307a25 */ /* 0x000fca00078e0030 */
[----:B------:R-:W-:Y:S02]  /*5cd0*/  IADD3 R41, R41, R49, RZ ;  /* 0x0000003129297210 */ /* 0x000fe40007ffe0ff */
[----:B------:R-:W-:-:S04]  /*5ce0*/  LEA R50, P0, R48, c[0x0][0x340], 0x1 ;  /* 0x0000d00030327a11 */ /* 0x000fc800078008ff */
[----:B------:R-:W-:-:S05]  /*5cf0*/  LEA.HI.X R51, R48, c[0x0][0x344], R41, 0x1, P0 ;  /* 0x0000d10030337a11 */ /* 0x000fca00000f0c29 */
[----:B----4-:R4:W-:Y:S04]  /*5d00*/  STG.E.128 [R50.64], R28 ;  /* 0x0000001c32007986 */ /* 0x0109e8000c101d06 */
[----:B---3--:R4:W-:Y:S02]  /*5d10*/  STG.E.128 [R50.64+0x80], R32 ;  /* 0x0000802032007986 */ /* 0x0089e4000c101d06 */
.L_x_210:
[----:B------:R-:W-:Y:S05]  /*5d20*/  BSYNC B0 ;  /* 0x0000000000007941 */ /* 0x000fea0003800000 */
.L_x_209:
[----:B----4-:R-:W-:Y:S01]  /*5d30*/  IADD3 R28, R214, 0x20, RZ ;  /* 0x00000020d61c7810 */ /* 0x010fe20007ffe0ff */
        /* <DEDUP_REMOVED lines=13> */
[----:B--2---:R2:W-:Y:S04]  /*5e10*/  STG.E.128 [R32.64], R24 ;  /* 0x0000001820007986 */ /* 0x0045e8000c101d06 */
[----:B---3--:R2:W-:Y:S02]  /*5e20*/  STG.E.128 [R32.64+0x80], R20 ;  /* 0x0000801420007986 */ /* 0x0085e4000c101d06 */
.L_x_212:
[----:B------:R-:W-:Y:S05]  /*5e30*/  BSYNC B0 ;  /* 0x0000000000007941 */ /* 0x000fea0003800000 */
.L_x_211:
[----:B------:R-:W-:Y:S01]  /*5e40*/  IMAD.WIDE.U32 R44, R227, c[0x0][0x3a8], R44 ;  /* 0x0000ea00e32c7a25 */ /* 0x000fe200078e002c */
[----:B------:R-:W-:Y:S03]  /*5e50*/  BSSY B0, `(.L_x_213) ;  /* 0x0000014000007945 */ /* 0x000fe60003800000 */
[----:B------:R-:W-:Y:S01]  /*5e60*/  IMAD R39, R39, c[0x0][0x3a8], RZ ;  /* 0x0000ea0027277a24 */ /* 0x000fe200078e02ff */
[----:B--23--:R-:W-:Y:S01]  /*5e70*/  IADD3 R22, P0, R37, R44, RZ ;  /* 0x0000002c25167210 */ /* 0x00cfe20007f1e0ff */
        /* <DEDUP_REMOVED lines=16> */
[----:B-1----:R2:W-:Y:S02]  /*5f80*/  STG.E.128 [R26.64+0x80], R8 ;  /* 0x000080081a007986 */ /* 0x0025e4000c101d06 */
.L_x_214:
[----:B------:R-:W-:Y:S05]  /*5f90*/  BSYNC B0 ;  /* 0x0000000000007941 */ /* 0x000fea0003800000 */
.L_x_213:
[----:B------:R-:W-:Y:S05]  /*5fa0*/  @P1 BRA `(.L_x_201) ;  /* 0x000000c000001947 */ /* 0x000fea0003800000 */
[----:B-12---:R-:W-:Y:S01]  /*5fb0*/  IADD3 R8, P0, R214, 0x20, RZ ;  /* 0x00000020d6087810 */ /* 0x006fe20007f1e0ff */
[----:B------:R-:W-:Y:S01]  /*5fc0*/  IMAD.MOV.U32 R10, RZ, RZ, R22 ;  /* 0x000000ffff0a7224 */ /* 0x000fe200078e0016 */
[----:B------:R-:W-:-:S03]  /*5fd0*/  MOV R11, R21 ;  /* 0x00000015000b7202 */ /* 0x000fc60000000f00 */
[----:B------:R-:W-:Y:S02]  /*5fe0*/  IMAD.X R9, RZ, RZ, R40, P0 ;  /* 0x000000ffff097224 */ /* 0x000fe400000e0628 */
[----:B------:R-:W-:-:S04]  /*5ff0*/  IMAD.WIDE.U32 R10, R8, c[0x0][0x3a8], R10 ;  /* 0x0000ea00080a7a25 */ /* 0x000fc800078e000a */
[----:B------:R-:W-:-:S04]  /*6000*/  IMAD R9, R9, c[0x0][0x3a8], RZ ;  /* 0x0000ea0009097a24 */ /* 0x000fc800078e02ff */
[----:B------:R-:W-:Y:S01]  /*6010*/  IMAD R9, R8, c[0x0][0x3ac], R9 ;  /* 0x0000eb0008097a24 */ /* 0x000fe200078e0209 */
[----:B------:R-:W-:-:S04]  /*6020*/  LEA R8, P0, R10, c[0x0][0x348], 0x1 ;  /* 0x0000d2000a087a11 */ /* 0x000fc800078008ff */
[----:B------:R-:W-:-:S04]  /*6030*/  IADD3 R9, R9, R11, RZ ;  /* 0x0000000b09097210 */ /* 0x000fc80007ffe0ff */
[----:B------:R-:W-:-:S05]  /*6040*/  LEA.HI.X R9, R10, c[0x0][0x34c], R9, 0x1, P0 ;  /* 0x0000d3000a097a11 */ /* 0x000fca00000f0c09 */
[----:B------:R1:W-:Y:S04]  /*6050*/  STG.E.128 [R8.64], R12 ;  /* 0x0000000c08007986 */ /* 0x0003e8000c101d06 */
[----:B------:R1:W-:Y:S02]  /*6060*/  STG.E.128 [R8.64+0x80], R4 ;  /* 0x0000800408007986 */ /* 0x0003e4000c101d06 */
.L_x_201:
[----:B------:R-:W-:Y:S05]  /*6070*/  BSYNC B1 ;  /* 0x0000000000017941 */ /* 0x000fea0003800000 */
.L_x_187:
        /* <DEDUP_REMOVED lines=9> */
.L_x_215:
[----:B------:R-:W-:Y:S05]  /*6110*/  EXIT ;  /* 0x000000000000794d */ /* 0x000fea0003800000 */
.L_x_217:
        /* <DEDUP_REMOVED lines=14> */
.L_x_2051:


//--------------------- .text._ZN5flash44flash_bwd_dq_dk_dv_loop_seqk_parallel_kernelI23Flash_bwd_kernel_traitsILi128ELi64ELi64ELi8ELi4ELi2ELi2ELb1ELb0EN7cutlass10bfloat16_tE19Flash_kernel_traitsILi128ELi64ELi64ELi8ES3_EELb0ELb0ELb1ELb1ELb0ELb0ELb0EEEvNS_16Flash_bwd_paramsE --------------------------
	.section	.text._ZN5flash44flash_bwd_dq_dk_dv_loop_seqk_parallel_kernelI23Flash_bwd_kernel_traitsILi128ELi64ELi64ELi8ELi4ELi2ELi2ELb1ELb0EN7cutlass10bfloat16_tE19Flash_kernel_traitsILi128ELi64ELi64ELi8ES3_EELb0ELb0ELb1ELb1ELb0ELb0ELb0EEEvNS_16Flash_bwd_paramsE,"ax",@progbits
	.sectioninfo	@"SHI_REGISTERS=255"
	.align	128
        .global         _ZN5flash44flash_bwd_dq_dk_dv_loop_seqk_parallel_kernelI23Flash_bwd_kernel_traitsILi128ELi64ELi64ELi8ELi4ELi2ELi2ELb1ELb0EN7cutlass10bfloat16_tE19Flash_kernel_traitsILi128ELi64ELi64ELi8ES3_EELb0ELb0ELb1ELb1ELb0ELb0ELb0EEEvNS_16Flash_bwd_paramsE
        .type           _ZN5flash44flash_bwd_dq_dk_dv_loop_seqk_parallel_kernelI23Flash_bwd_kernel_traitsILi128ELi64ELi64ELi8ELi4ELi2ELi2ELb1ELb0EN7cutlass10bfloat16_tE19Flash_kernel_traitsILi128ELi64ELi64ELi8ES3_EELb0ELb0ELb1ELb1ELb0ELb0ELb0EEEvNS_16Flash_bwd_paramsE,@function
        .size           _ZN5flash44flash_bwd_dq_dk_dv_loop_seqk_parallel_kernelI23Flash_bwd_kernel_traitsILi128ELi64ELi64ELi8ELi4ELi2ELi2ELb1ELb0EN7cutlass10bfloat16_tE19Flash_kernel_traitsILi128ELi64ELi64ELi8ES3_EELb0ELb0ELb1ELb1ELb0ELb0ELb0EEEvNS_16Flash_bwd_paramsE,(.L_x_2052 - _ZN5flash44flash_bwd_dq_dk_dv_loop_seqk_parallel_kernelI23Flash_bwd_kernel_traitsILi128ELi64ELi64ELi8ELi4ELi2ELi2ELb1ELb0EN7cutlass10bfloat16_tE19Flash_kernel_traitsILi128ELi64ELi64ELi8ES3_EELb0ELb0ELb1ELb1ELb0ELb0ELb0EEEvNS_16Flash_bwd_paramsE)
        .other          _ZN5flash44flash_bwd_dq_dk_dv_loop_seqk_parallel_kernelI23Flash_bwd_kernel_traitsILi128ELi64ELi64ELi8ELi4ELi2ELi2ELb1ELb0EN7cutlass10bfloat16_tE19Flash_kernel_traitsILi128ELi64ELi64ELi8ES3_EELb0ELb0ELb1ELb1ELb0ELb0ELb0EEEvNS_16Flash_bwd_paramsE,@"STO_CUDA_ENTRY STV_DEFAULT"
_ZN5flash44flash_bwd_dq_dk_dv_loop_seqk_parallel_kernelI23Flash_bwd_kernel_traitsILi128ELi64ELi64ELi8ELi4ELi2ELi2ELb1ELb0EN7cutlass10bfloat16_tE19Flash_kernel_traitsILi128ELi64ELi64ELi8ES3_EELb0ELb0ELb1ELb1ELb0ELb0ELb0EEEvNS_16Flash_bwd_paramsE:
.text._ZN5flash44flash_bwd_dq_dk_dv_loop_seqk_parallel_kernelI23Flash_bwd_kernel_traitsILi128ELi64ELi64ELi8ELi4ELi2ELi2ELb1ELb0EN7cutlass10bfloat16_tE19Flash_kernel_traitsILi128ELi64ELi64ELi8ES3_EELb0ELb0ELb1ELb1ELb0ELb0ELb0EEEvNS_16Flash_bwd_paramsE:
        /* <DEDUP_REMOVED lines=15> */
[----:B-1----:R-:W-:Y:S01]  /*00f0*/  SHF.R.S32.HI R12, RZ, 0x1f, R14 ;  /* 0x0000001fff0c7819 */ /* 0x002fe2000001140e */
[----:B------:R-:W-:-:S03]  /*0100*/  IMAD.SHL.U32 R251, R14, 0x2, RZ ;  /* 0x000000020efb7824 */ /* 0x000fc600078e00ff */
[CC--:B------:R-:W-:Y:S02]  /*0110*/  LEA.HI R4, R12.reuse, R14.reuse, RZ, 0x5 ;  /* 0x0000000e0c047211 */ /* 0x0c0fe400078f28ff */
[----:B------:R-:W-:Y:S02]  /*0120*/  LEA.HI R9, R12, R14, RZ, 0x4 ;  /* 0x0000000e0c097211 */ /* 0x000fe400078f20ff */
[--C-:B------:R-:W-:Y:S02]  /*0130*/  SHF.R.S32.HI R6, RZ, 0x5, R4.reuse ;  /* 0x00000005ff067819 */ /* 0x100fe40000011404 */
[----:B------:R-:W-:Y:S02]  /*0140*/  SHF.R.S32.HI R0, RZ, 0x1f, R4 ;  /* 0x0000001fff007819 */ /* 0x000fe40000011404 */
[-C--:B------:R-:W-:Y:S02]  /*0150*/  LEA.HI R3, R4, R6.reuse, RZ, 0x1 ;  /* 0x0000000604037211 */ /* 0x080fe400078f08ff */
[----:B------:R-:W-:-:S02]  /*0160*/  LEA.HI R0, R0, R6, RZ, 0x2 ;  /* 0x0000000600007211 */ /* 0x000fc400078f10ff */
[----:B------:R-:W-:Y:S02]  /*0170*/  LEA.HI R16, R12, R14, RZ, 0x2 ;  /* 0x0000000e0c107211 */ /* 0x000fe400078f10ff */
[----:B------:R-:W-:Y:S02]  /*0180*/  SHF.R.S32.HI R8, RZ, 0x4, R9 ;  /* 0x00000004ff087819 */ /* 0x000fe40000011409 */
[----:B------:R-:W-:Y:S02]  /*0190*/  LOP3.LUT R2, R0, 0xfffffffc, RZ, 0xc0, !PT ;  /* 0xfffffffc00027812 */ /* 0x000fe400078ec0ff */
[----:B------:R-:W-:Y:S02]  /*01a0*/  LOP3.LUT R0, R3, 0xfffffffe, RZ, 0xc0, !PT ;  /* 0xfffffffe03007812 */ /* 0x000fe400078ec0ff */
[----:B------:R-:W-:Y:S01]  /*01b0*/  SHF.R.S32.HI R11, RZ, 0x2, R16 ;  /* 0x00000002ff0b7819 */ /* 0x000fe20000011410 */
[C---:B------:R-:W-:Y:S01]  /*01c0*/  IMAD.IADD R13, R6.reuse, 0x1, -R2 ;  /* 0x00000001060d7824 */ /* 0x040fe200078e0a02 */
[----:B------:R-:W-:Y:S01]  /*01d0*/  SHF.R.S32.HI R7, RZ, 0x1f, R16 ;  /* 0x0000001fff077819 */ /* 0x000fe20000011410 */
[----:B------:R-:W-:Y:S01]  /*01e0*/  IMAD.IADD R206, R6, 0x1, -R0 ;  /* 0x0000000106ce7824 */ /* 0x000fe200078e0a00 */
[----:B------:R-:W-:-:S02]  /*01f0*/  LEA.HI R5, R9, R8, RZ, 0x1 ;  /* 0x0000000809057211 */ /* 0x000fc400078f08ff */
[----:B------:R-:W-:Y:S02]  /*0200*/  LEA.HI R3, R7, R11, RZ, 0x3 ;  /* 0x0000000b07037211 */ /* 0x000fe400078f18ff */
[----:B------:R-:W-:Y:S02]  /*0210*/  LOP3.LUT R2, R4, 0xffffffe0, RZ, 0xc0, !PT ;  /* 0xffffffe004027812 */ /* 0x000fe400078ec0ff */
[----:B------:R-:W-:Y:S02]  /*0220*/  LOP3.LUT R0, R5, 0xfffffffe, RZ, 0xc0, !PT ;  /* 0xfffffffe05007812 */ /* 0x000fe400078ec0ff */
[----:B------:R-:W-:Y:S01]  /*0230*/  LEA.HI R15, R12, R14, RZ, 0x3 ;  /* 0x0000000e0c0f7211 */ /* 0x000fe200078f18ff */
[----:B------:R-:W-:Y:S01]  /*0240*/  IMAD.IADD R2, R14, 0x1, -R2 ;  /* 0x000000010e027824 */ /* 0x000fe200078e0a02 */
[----:B------:R-:W-:Y:S01]  /*0250*/  LOP3.LUT R3, R3, 0xfffffff8, RZ, 0xc0, !PT ;  /* 0xfffffff803037812 */ /* 0x000fe200078ec0ff */
[----:B------:R-:W-:Y:S01]  /*0260*/  IMAD.IADD R10, R8, 0x1, -R0 ;  /* 0x00000001080a7824 */ /* 0x000fe200078e0a00 */
[----:B------:R-:W-:-:S02]  /*0270*/  SHF.R.S32.HI R243, RZ, 0x3, R15 ;  /* 0x00000003fff37819 */ /* 0x000fc4000001140f */
[----:B------:R-:W-:Y:S01]  /*0280*/  LOP3.LUT R0, R15, 0xfffffff8, RZ, 0xc0, !PT ;  /* 0xfffffff80f007812 */ /* 0x000fe200078ec0ff */
[----:B------:R-:W-:Y:S01]  /*0290*/  IMAD.IADD R8, R11, 0x1, -R3 ;  /* 0x000000010b087824 */ /* 0x000fe200078e0a03 */
[----:B------:R-:W-:Y:S01]  /*02a0*/  SHF.R.S32.HI R5, RZ, 0x1f, R2 ;  /* 0x0000001fff057819 */ /* 0x000fe20000011402 */
[----:B------:R-:W-:Y:S01]  /*02b0*/  IMAD.SHL.U32 R4, R243, 0x40, RZ ;  /* 0x00000040f3047824 */ /* 0x000fe200078e00ff */
[----:B------:R-:W-:Y:S01]  /*02c0*/  LOP3.LUT R3, R9, 0xfffffff0, RZ, 0xc0, !PT ;  /* 0xfffffff009037812 */ /* 0x000fe200078ec0ff */
[----:B------:R-:W-:Y:S01]  /*02d0*/  IMAD.IADD R0, R14, 0x1, -R0 ;  /* 0x000000010e007824 */ /* 0x000fe200078e0a00 */
[----:B------:R-:W-:Y:S02]  /*02e0*/  LEA.HI R250, R5, R2, RZ, 0x2 ;  /* 0x0000000205fa7211 */ /* 0x000fe400078f10ff */
[----:B------:R-:W-:Y:S01]  /*02f0*/  LEA.HI R7, R12, R14, RZ, 0x7 ;  /* 0x0000000e0c077211 */ /* 0x000fe200078f38ff */
[----:B------:R-:W-:Y:S01]  /*0300*/  IMAD.IADD R2, R14, 0x1, -R3 ;  /* 0x000000010e027824 */ /* 0x000fe200078e0a03 */
[----:B------:R-:W-:Y:S01]  /*0310*/  LOP3.LUT R3, R4, 0x1c0, RZ, 0xc0, !PT ;  /* 0x000001c004037812 */ /* 0x000fe200078ec0ff */
[C---:B------:R-:W-:Y:S01]  /*0320*/  IMAD.SHL.U32 R224, R0.reuse, 0x8, RZ ;  /* 0x0000000800e07824 */ /* 0x040fe200078e00ff */
[----:B------:R-:W-:-:S02]  /*0330*/  LOP3.LUT P4, RZ, R0, 0x2, RZ, 0xc0, !PT ;  /* 0x0000000200ff7812 */ /* 0x000fc4000788c0ff */
[----:B------:R-:W-:Y:S02]  /*0340*/  SHF.R.U32.HI R4, RZ, 0x3, R3 ;  /* 0x00000003ff047819 */ /* 0x000fe40000011603 */
[C---:B------:R-:W-:Y:S01]  /*0350*/  LOP3.LUT P3, RZ, R0.reuse, 0x4, RZ, 0xc0, !PT ;  /* 0x0000000400ff7812 */ /* 0x040fe2000786c0ff */
[----:B------:R-:W-:Y:S01]  /*0360*/  IMAD.SHL.U32 R0, R0, 0x40, RZ ;  /* 0x0000004000007824 */ /* 0x000fe200078e00ff */
[----:B------:R-:W-:Y:S02]  /*0370*/  LOP3.LUT R3, R3, 0x38, R224, 0xf8, !PT ;  /* 0x0000003803037812 */ /* 0x000fe400078ef8e0 */
[----:B------:R-:W-:Y:S02]  /*0380*/  SHF.R.S32.HI R5, RZ, 0x1f, R2 ;  /* 0x0000001fff057819 */ /* 0x000fe40000011402 */
[----:B------:R-:W-:Y:S01]  /*0390*/  LOP3.LUT R9, R3, R4, RZ, 0x3c, !PT ;  /* 0x0000000403097212 */ /* 0x000fe200078e3cff */
[----:B------:R-:W-:Y:S01]  /*03a0*/  IMAD.SHL.U32 R3, R206, 0x10, RZ ;  /* 0x00000010ce037824 */ /* 0x000fe200078e00ff */
[----:B------:R-:W-:-:S02]  /*03b0*/  LOP3.LUT R0, R0, 0x1c0, RZ, 0xc0, !PT ;  /* 0x000001c000007812 */ /* 0x000fc400078ec0ff */
[----:B------:R-:W-:Y:S02]  /*03c0*/  LEA.HI R11, R5, R2, RZ, 0x3 ;  /* 0x00000002050b7211 */ /* 0x000fe400078f18ff */
[----:B------:R-:W-:Y:S02]  /*03d0*/  SHF.R.S32.HI R7, RZ, 0x7, R7 ;  /* 0x00000007ff077819 */ /* 0x000fe40000011407 */
[C---:B------:R-:W-:Y:S02]  /*03e0*/  LOP3.LUT R202, R0.reuse, 0x8, R15, 0xf8, !PT ;  /* 0x0000000800ca7812 */ /* 0x040fe400078ef80f */
[----:B------:R-:W-:Y:S01]  /*03f0*/  LOP3.LUT R6, R0, 0x10, R3, 0xf8, !PT ;  /* 0x0000001000067812 */ /* 0x000fe200078ef803 */
[----:B------:R-:W-:Y:S01]  /*0400*/  IMAD.SHL.U32 R3, R10, 0x200, RZ ;  /* 0x000002000a037824 */ /* 0x000fe200078e00ff */
[----:B------:R-:W-:Y:S02]  /*0410*/  SHF.R.U32.HI R198, RZ, 0x3, R0 ;  /* 0x00000003ffc67819 */ /* 0x000fe40000011600 */
[----:B------:R-:W-:Y:S01]  /*0420*/  LOP3.LUT R5, R11, 0xfffffff8, RZ, 0xc0, !PT ;  /* 0xfffffff80b057812 */ /* 0x000fe200078ec0ff */
[----:B------:R-:W-:Y:S01]  /*0430*/  IMAD R0, R7, 0x800, R3 ;  /* 0x0000080007007824 */ /* 0x000fe200078e0203 */
[----:B------:R-:W-:-:S02]  /*0440*/  LOP3.LUT R4, R8, 0x1, RZ, 0xc0, !PT ;  /* 0x0000000108047812 */ /* 0x000fc400078ec0ff */
[----:B------:R-:W-:Y:S01]  /*0450*/  LOP3.LUT R202, R202, R198, RZ, 0x3c, !PT ;  /* 0x000000c6caca7212 */ /* 0x000fe200078e3cff */
[----:B------:R-:W-:Y:S01]  /*0460*/  IMAD.IADD R5, R2, 0x1, -R5 ;  /* 0x0000000102057824 */ /* 0x000fe200078e0a05 */
[----:B------:R-:W-:Y:S02]  /*0470*/  LEA.HI R12, R12, R14, RZ, 0x6 ;  /* 0x0000000e0c0c7211 */ /* 0x000fe400078f30ff */
[----:B------:R-:W-:Y:S01]  /*0480*/  ISETP.NE.U32.AND P0, PT, R4, 0x1, PT ;  /* 0x000000010400780c */ /* 0x000fe20003f05070 */
[----:B------:R-:W-:Y:S01]  /*0490*/  IMAD.IADD R202, R0, 0x1, R202 ;  /* 0x0000000100ca7824 */ /* 0x000fe200078e02ca */
[----:B------:R-:W-:Y:S01]  /*04a0*/  LOP3.LUT R2, R6, 0x8, R15, 0xf8, !PT ;  /* 0x0000000806027812 */ /* 0x000fe200078ef80f */
[----:B------:R-:W-:Y:S01]  /*04b0*/  IMAD.SHL.U32 R6, R5, 0x40, RZ ;  /* 0x0000004005067824 */ /* 0x000fe200078e00ff */
[----:B------:R-:W-:Y:S01]  /*04c0*/  LOP3.LUT R4, R16, 0x7ffffffc, RZ, 0xc0, !PT ;  /* 0x7ffffffc10047812 */ /* 0x000fe200078ec0ff */
[----:B------:R-:W-:Y:S01]  /*04d0*/  IMAD.SHL.U32 R202, R202, 0x2, RZ ;  /* 0x00000002caca7824 */ /* 0x000fe200078e00ff */
[----:B------:R-:W-:-:S02]  /*04e0*/  SHF.R.S32.HI R0, RZ, 0x6, R12 ;  /* 0x00000006ff007819 */ /* 0x000fc4000001140c */
[----:B------:R-:W-:Y:S01]  /*04f0*/  LOP3.LUT R198, R3, R2, R198, 0xf6, !PT ;  /* 0x0000000203c67212 */ /* 0x000fe200078ef6c6 */
[----:B------:R-:W-:Y:S01]  /*0500*/  IMAD.IADD R3, R14, 0x1, -R4 ;  /* 0x000000010e037824 */ /* 0x000fe200078e0a04 */
[----:B------:R-:W-:Y:S01]  /*0510*/  R2P PR, R8, 0x6 ;  /* 0x0000000608007804 */ /* 0x000fe20000000000 */
[C---:B------:R-:W-:Y:S01]  /*0520*/  IMAD R17, R0.reuse, 0x200, R9 ;  /* 0x0000020000117824 */ /* 0x040fe200078e0209 */
[----:B------:R-:W-:Y:S01]  /*0530*/  SEL R197, R197, 0xffffffc0, !P3 ;  /* 0xffffffc0c5c57807 */ /* 0x000fe20005800000 */
[----:B------:R-:W-:Y:S01]  /*0540*/  IMAD.SHL.U32 R4, R0, 0x8, RZ ;  /* 0x0000000800047824 */ /* 0x000fe200078e00ff */
[----:B------:R-:W-:Y:S01]  /*0550*/  SEL R233, R233, 0x10, !P0 ;  /* 0x00000010e9e97807 */ /* 0x000fe20004000000 */
[----:B------:R-:W-:Y:S01]  /*0560*/  IMAD.SHL.U32 R0, R8, 0x40, RZ ;  /* 0x0000004008007824 */ /* 0x000fe200078e00ff */
[----:B------:R1:W-:Y:S01]  /*0570*/  STL [R1+0x8], R17 ;  /* 0x0000081101007387 */ /* 0x0003e20000100800 */
[----:B------:R-:W-:Y:S01]  /*0580*/  IMAD.SHL.U32 R2, R7, 0x20, RZ ;  /* 0x0000002007027824 */ /* 0x000fe200078e00ff */
[----:B------:R-:W-:Y:S01]  /*0590*/  LOP3.LUT R4, R4, 0x18, RZ, 0xc0, !PT ;  /* 0x0000001804047812 */ /* 0x000fe200078ec0ff */
[----:B------:R-:W-:Y:S01]  /*05a0*/  IMAD.SHL.U32 R7, R3, 0x2, RZ ;  /* 0x0000000203077824 */ /* 0x000fe200078e00ff */
[----:B------:R-:W-:Y:S01]  /*05b0*/  LOP3.LUT R0, R0, 0x1c0, RZ, 0xc0, !PT ;  /* 0x000001c000007812 */ /* 0x000fe200078ec0ff */
[----:B------:R-:W-:Y:S01]  /*05c0*/  IMAD.SHL.U32 R3, R10, 0x20, RZ ;  /* 0x000000200a037824 */ /* 0x000fe200078e00ff */
[----:B------:R-:W-:Y:S01]  /*05d0*/  LOP3.LUT R251, R2, 0x6, R251, 0xf8, !PT ;  /* 0x0000000602fb7812 */ /* 0x000fe200078ef8fb */
[----:B------:R-:W-:Y:S01]  /*05e0*/  IMAD R8, R13, 0x400, R7 ;  /* 0x000004000d087824 */ /* 0x000fe200078e0207 */
[----:B------:R-:W-:Y:S01]  /*05f0*/  LOP3.LUT R5, R0, 0x20, R2, 0xf8, !PT ;  /* 0x0000002000057812 */ /* 0x000fe200078ef802 */
[----:B------:R-:W-:Y:S01]  /*0600*/  IMAD.IADD R200, R202, 0x1, R197 ;  /* 0x00000001cac87824 */ /* 0x000fe200078e02c5 */
[----:B------:R-:W-:Y:S01]  /*0610*/  SHF.R.U32.HI R2, RZ, 0x3, R0 ;  /* 0x00000003ff027819 */ /* 0x000fe20000011600 */
[----:B------:R-:W-:Y:S01]  /*0620*/  IMAD.SHL.U32 R216, R17, 0x2, RZ ;  /* 0x0000000211d87824 */ /* 0x000fe200078e00ff */
[----:B------:R-:W-:-:S02]  /*0630*/  LOP3.LUT R9, R4, 0x20, R3, 0xf8, !PT ;  /* 0x0000002004097812 */ /* 0x000fc400078ef803 */
[----:B------:R-:W-:Y:S02]  /*0640*/  LOP3.LUT R3, R6, 0x1c0, RZ, 0xc0, !PT ;  /* 0x000001c006037812 */ /* 0x000fe400078ec0ff */
[----:B------:R-:W-:Y:S02]  /*0650*/  LOP3.LUT R5, R5, R2, RZ, 0x3c, !PT ;  /* 0x0000000205057212 */ /* 0x000fe400078e3cff */
[----:B------:R-:W-:Y:S01]  /*0660*/  LOP3.LUT R6, R2, R0, R4, 0x1e, !PT ;  /* 0x0000000002067212 */ /* 0x000fe200078e1e04 */
[----:B------:R-:W-:Y:S01]  /*0670*/  IMAD.SHL.U32 R0, R10, 0x8, RZ ;  /* 0x000000080a007824 */ /* 0x000fe200078e00ff */
[----:B------:R-:W-:Y:S01]  /*0680*/  SHF.R.U32.HI R2, RZ, 0x3, R3 ;  /* 0x00000003ff027819 */ /* 0x000fe20000011603 */
[----:B------:R-:W-:Y:S01]  /*0690*/  IMAD.IADD R8, R8, 0x1, R5 ;  /* 0x0000000108087824 */ /* 0x000fe200078e0205 */
[----:B------:R-:W-:Y:S01]  /*06a0*/  SHF.R.S32.HI R250, RZ, 0x2, R250 ;  /* 0x00000002fffa7819 */ /* 0x000fe200000114fa */
[----:B------:R-:W-:Y:S01]  /*06b0*/  IMAD.SHL.U32 R4, R11, 0x40, RZ ;  /* 0x000000400b047824 */ /* 0x000fe200078e00ff */
[----:B------:R-:W-:Y:S01]  /*06c0*/  LOP3.LUT R5, R3, 0x8, R0, 0xf8, !PT ;  /* 0x0000000803057812 */ /* 0x000fe200078ef800 */
[----:B------:R-:W-:Y:S01]  /*06d0*/  IMAD.SHL.U32 R231, R8, 0x2, RZ ;  /* 0x0000000208e77824 */ /* 0x000fe200078e00ff */
[----:B------:R-:W-:Y:S01]  /*06e0*/  LOP3.LUT R3, R2, R9, R3, 0x1e, !PT ;  /* 0x0000000902037212 */ /* 0x000fe200078e1e03 */
[----:B------:R-:W-:Y:S01]  /*06f0*/  IMAD R250, R13, 0x10, R250 ;  /* 0x000000100dfa7824 */ /* 0x000fe200078e02fa */
[----:B------:R-:W-:Y:S01]  /*0700*/  LOP3.LUT R2, R5, R2, RZ, 0x3c, !PT ;  /* 0x0000000205027212 */ /* 0x000fe200078e3cff */
[----:B------:R-:W-:Y:S01]  /*0710*/  IMAD R5, R206, 0x400, R7 ;  /* 0x00000400ce057824 */ /* 0x000fe200078e0207 */
[----:B------:R-:W-:Y:S01]  /*0720*/  LOP3.LUT R0, R4, 0xfffffe00, RZ, 0xc0, !PT ;  /* 0xfffffe0004007812 */ /* 0x000fe200078ec0ff */
[C---:B------:R-:W-:Y:S01]  /*0730*/  IMAD.IADD R234, R231.reuse, 0x1, R233 ;  /* 0x00000001e7ea7824 */ /* 0x040fe200078e02e9 */
[----:B------:R-:W-:Y:S01]  /*0740*/  IADD3 R232, R231, 0x20, RZ ;  /* 0x00000020e7e87810 */ /* 0x000fe20007ffe0ff */
[----:B------:R-:W-:Y:S01]  /*0750*/  IMAD.IADD R5, R5, 0x1, R6 ;  /* 0x0000000105057824 */ /* 0x000fe200078e0206 */
[----:B------:R-:W-:Y:S01]  /*0760*/  LOP3.LUT R211, R3, R0, RZ, 0xfc, !PT ;  /* 0x0000000003d37212 */ /* 0x000fe200078efcff */
[--C-:B------:R-:W-:Y:S01]  /*0770*/  IMAD R4, R13, 0x400, R0.reuse ;  /* 0x000004000d047824 */ /* 0x100fe200078e0200 */
[----:B------:R-:W-:Y:S01]  /*0780*/  @P1 IADD3 R232, R231, -0x20, RZ ;  /* 0xffffffe0e7e81810 */ /* 0x000fe20007ffe0ff */
[----:B------:R-:W-:Y:S01]  /*0790*/  IMAD R206, R206, 0x400, R0 ;  /* 0x00000400cece7824 */ /* 0x000fe200078e0200 */
[----:B------:R-:W-:Y:S01]  /*07a0*/  LEA R252, R5, 0xc000, 0x1 ;  /* 0x0000c00005fc7811 */ /* 0x000fe200078e08ff */
[----:B------:R-:W-:-:S02]  /*07b0*/  IMAD.IADD R210, R4, 0x1, R2 ;  /* 0x0000000104d27824 */ /* 0x000fc400078e0202 */
[----:B------:R-:W-:Y:S01]  /*07c0*/  IMAD.IADD R206, R2, 0x1, R206 ;  /* 0x0000000102ce7824 */ /* 0x000fe200078e02ce */
[C---:B------:R-:W-:Y:S01]  /*07d0*/  IADD3 R2, R252.reuse, 0x40, RZ ;  /* 0x00000040fc027810 */ /* 0x040fe20007ffe0ff */
[----:B------:R-:W-:Y:S01]  /*07e0*/  IMAD.MOV.U32 R0, RZ, RZ, 0x20 ;  /* 0x00000020ff007424 */ /* 0x000fe200078e00ff */
[----:B------:R-:W-:Y:S01]  /*07f0*/  @P2 IADD3 R2, R252, -0x40, RZ ;  /* 0xffffffc0fc022810 */ /* 0x000fe20007ffe0ff */
[----:B------:R-:W-:Y:S01]  /*0800*/  IMAD.IADD R233, R233, 0x1, R232 ;  /* 0x00000001e9e97824 */ /* 0x000fe200078e02e8 */
[----:B------:R-:W-:Y:S02]  /*0810*/  LEA R206, R206, 0x10000, 0x1 ;  /* 0x00010000cece7811 */ /* 0x000fe400078e08ff */
[----:B------:R-:W-:Y:S01]  /*0820*/  SEL R0, R0, 0xffffffe0, !P4 ;  /* 0xffffffe000007807 */ /* 0x000fe20006000000 */
[----:B------:R1:W-:Y:S03]  /*0830*/  STL [R1], R2 ;  /* 0x0000000201007387 */ /* 0x0003e60000100800 */
[----:B------:R-:W-:Y:S01]  /*0840*/  IADD3 R204, R197, R202, R0 ;  /* 0x000000cac5cc7210 */ /* 0x000fe20007ffe000 */
[----:B------:R-:W-:-:S02]  /*0850*/  IMAD R197, R198, 0x2, R197 ;  /* 0x00000002c6c57824 */ /* 0x000fc400078e02c5 */
[----:B------:R-:W-:Y:S02]  /*0860*/  IMAD.IADD R203, R202, 0x1, R0 ;  /* 0x00000001cacb7824 */ /* 0x000fe400078e0200 */
[----:B--2---:R-:W-:Y:S02]  /*0870*/  IMAD.SHL.U32 R198, R198, 0x2, RZ ;  /* 0x00000002c6c67824 */ /* 0x004fe400078e00ff */
.L_x_266:
[----:B--2---:R-:W2:Y:S01]  /*0880*/  S2R R34, SR_CTAID.Y ;  /* 0x0000000000227919 */ /* 0x004ea20000002600 */
[----:B---3--:R-:W3:Y:S01]  /*0890*/  LDC.U8 R0, c[0x0][0x312] ;  /* 0x0000c480ff007b82 */ /* 0x008ee20000000000 */
[----:B------:R-:W-:Y:S02]  /*08a0*/  ISETP.NE.U32.AND P2, PT, RZ, c[0x0][0x240], PT ;  /* 0x00009000ff007a0c */ /* 0x000fe40003f45070 */
[----:B------:R-:W-:Y:S02]  /*08b0*/  ISETP.EQ.U32.AND P5, PT, RZ, c[0x0][0x248], PT ;  /* 0x00009200ff007a0c */ /* 0x000fe40003fa2070 */
[----:B------:R-:W-:Y:S02]  /*08c0*/  ISETP.NE.AND.EX P2, PT, RZ, c[0x0][0x244], PT, P2 ;  /* 0x00009100ff007a0c */ /* 0x000fe40003f45320 */
[----:B------:R-:W-:Y:S01]  /*08d0*/  ISETP.NE.U32.AND P3, PT, RZ, c[0x0][0x250], PT ;  /* 0x00009400ff007a0c */ /* 0x000fe20003f65070 */
[----:B-1----:R-:W-:-:S03]  /*08e0*/  IMAD.MOV.U32 R35, RZ, RZ, -0x1 ;  /* 0xffffffffff237424 */ /* 0x002fc600078e00ff */
[----:B------:R-:W-:Y:S01]  /*08f0*/  ISETP.NE.AND.EX P3, PT, RZ, c[0x0][0x254], PT, P3 ;  /* 0x00009500ff007a0c */ /* 0x000fe20003f65330 */
[----:B--2---:R-:W-:Y:S01]  /*0900*/  IMAD.SHL.U32 R8, R34, 0x4, RZ ;  /* 0x0000000422087824 */ /* 0x004fe200078e00ff */
[----:B------:R-:W-:Y:S02]  /*0910*/  SHF.R.S32.HI R31, RZ, 0x1f, R34 ;  /* 0x0000001fff1f7819 */ /* 0x000fe40000011422 */
[----:B---3--:R-:W-:Y:S01]  /*0920*/  ISETP.NE.AND P4, PT, R0, RZ, PT ;  /* 0x000000ff0000720c */ /* 0x008fe20003f85270 */
[----:B------:R-:W-:Y:S01]  /*0930*/  IMAD.MOV.U32 R0, RZ, RZ, -0x1 ;  /* 0xffffffffff007424 */ /* 0x000fe200078e00ff */
[----:B------:R-:W-:Y:S02]  /*0940*/  SHF.L.U64.HI R7, R34, 0x2, R31 ;  /* 0x0000000222077819 */ /* 0x000fe4000001021f */
[----:B-1----:R-:W-:Y:S02]  /*0950*/  IADD3 R2, P0, R8, c[0x0][0x240], RZ ;  /* 0x0000900008027a10 */ /* 0x002fe40007f1e0ff */
        /* <DEDUP_REMOVED lines=21> */
.L_x_218:
        /* <DEDUP_REMOVED lines=13> */
[----:B------:R-:W-:Y:S01]  /*0b80*/  IADD3 R2, R230, 0x40, R17 ;  /* 0x00000040e6027810 */ /* 0x000fe20007ffe011 */
[----:B------:R-:W-:Y:S01]  /*0b90*/  IMAD.WIDE.U32 R8, R34, c[0x0][0x178], RZ ;  /* 0x00005e0022087a25 */ /* 0x000fe200078e00ff */
[----:B------:R-:W-:Y:S02]  /*0ba0*/  IADD3 R3, R230, 0x3f, RZ ;  /* 0x0000003fe6037810 */ /* 0x000fe40007ffe0ff */
[----:B------:R-:W-:Y:S02]  /*0bb0*/  IADD3 R2, R2, c[0x0][0x2e4], -R219 ;  /* 0x0000b90002027a10 */ /* 0x000fe40007ffe8db */
[----:B------:R-:W-:Y:S02]  /*0bc0*/  ISETP.NE.AND P0, PT, R35, -0x1, PT ;  /* 0xffffffff2300780c */ /* 0x000fe40003f05270 */
[----:B------:R-:W-:Y:S02]  /*0bd0*/  IADD3 R2, R2, 0x3f, RZ ;  /* 0x0000003f02027810 */ /* 0x000fe40007ffe0ff */
[----:B------:R-:W-:-:S02]  /*0be0*/  SHF.R.S32.HI R4, RZ, 0x1f, R3 ;  /* 0x0000001fff047819 */ /* 0x000fc40000011403 */
[----:B------:R-:W-:Y:S02]  /*0bf0*/  SHF.R.S32.HI R5, RZ, 0x1f, R2 ;  /* 0x0000001fff057819 */ /* 0x000fe40000011402 */
[----:B------:R-:W-:Y:S01]  /*0c00*/  LEA.HI R3, R4, R3, RZ, 0x6 ;  /* 0x0000000304037211 */ /* 0x000fe200078f30ff */
[----:B------:R-:W-:Y:S01]  /*0c10*/  IMAD R4, R31, c[0x0][0x178], RZ ;  /* 0x00005e001f047a24 */ /* 0x000fe200078e02ff */
[----:B------:R-:W-:Y:S02]  /*0c20*/  LEA.HI R2, R5, R2, RZ, 0x6 ;  /* 0x0000000205027211 */ /* 0x000fe400078f30ff */
[----:B------:R-:W-:Y:S01]  /*0c30*/  ISETP.NE.AND P1, PT, R0, -0x1, PT ;  /* 0xffffffff0000780c */ /* 0x000fe20003f25270 */
[----:B------:R-:W-:Y:S01]  /*0c40*/  @P0 IMAD.IADD R6, R244, 0x1, R35 ;  /* 0x00000001f4060824 */ /* 0x000fe200078e0223 */
[----:B------:R-:W-:Y:S02]  /*0c50*/  SHF.R.S32.HI R7, RZ, 0x6, R3 ;  /* 0x00000006ff077819 */ /* 0x000fe40000011403 */
[----:B------:R-:W-:Y:S01]  /*0c60*/  SHF.R.S32.HI R3, RZ, 0x6, R2 ;  /* 0x00000006ff037819 */ /* 0x000fe20000011402 */
[----:B------:R-:W-:-:S02]  /*0c70*/  IMAD R2, R34, c[0x0][0x17c], R4 ;  /* 0x00005f0022027a24 */ /* 0x000fc400078e0204 */
[----:B------:R-:W-:Y:S01]  /*0c80*/  IMAD.WIDE.U32 R4, R0, c[0x0][0x190], RZ ;  /* 0x0000640000047a25 */ /* 0x000fe200078e00ff */
[----:B------:R-:W-:-:S03]  /*0c90*/  IMNMX R217, R7, R3, PT ;  /* 0x0000000307d97217 */ /* 0x000fc60003800200 */
[----:B------:R-:W-:Y:S01]  /*0ca0*/  IMAD.IADD R23, R9, 0x1, R2 ;  /* 0x0000000109177824 */ /* 0x000fe200078e0202 */
[----:B------:R-:W-:Y:S01]  /*0cb0*/  LEA R9, R217, 0xffffffc0, 0x6 ;  /* 0xffffffc0d9097811 */ /* 0x000fe200078e30ff */
[----:B------:R-:W-:Y:S01]  /*0cc0*/  IMAD R7, R0, c[0x0][0x194], RZ ;  /* 0x0000650000077a24 */ /* 0x000fe200078e02ff */
[----:B------:R-:W-:Y:S01]  /*0cd0*/  SEL R27, R8, R4, !P1 ;  /* 0x00000004081b7207 */ /* 0x000fe20004800000 */
[----:B------:R-:W-:Y:S01]  /*0ce0*/  @P0 IMAD.WIDE.U32 R2, R6, c[0x0][0x198], RZ ;  /* 0x0000660006020a25 */ /* 0x000fe200078e00ff */
[----:B------:R-:W-:-:S03]  /*0cf0*/  SHF.R.S32.HI R19, RZ, 0x1f, R9 ;  /* 0x0000001fff137819 */ /* 0x000fc60000011409 */
[----:B------:R-:W-:Y:S02]  /*0d00*/  @P1 IMAD.IADD R23, R5, 0x1, R7 ;  /* 0x0000000105171824 */ /* 0x000fe400078e0207 */
        /* <DEDUP_REMOVED lines=13> */
.L_x_220:
        /* <DEDUP_REMOVED lines=15> */
.L_x_221:
[----:B------:R-:W-:Y:S01]  /*0ed0*/  IABS R12, c[0x0][0x1c8] ;  /* 0x00007200000c7a13 */ /* 0x000fe20000000000 */
[----:B------:R-:W2:Y:S01]  /*0ee0*/  LDC.U8 R13, c[0x0][0x328] ;  /* 0x0000ca00ff0d7b82 */ /* 0x000ea20000000000 */
[----:B------:R-:W-:Y:S01]  /*0ef0*/  IABS R7, R246 ;  /* 0x000000f600077213 */ /* 0x000fe20000000000 */
[C---:B------:R-:W-:Y:S01]  /*0f00*/  @P1 IMAD.WIDE.U32 R4, R0.reuse, c[0x0][0x370], RZ ;  /* 0x0000dc0000041a25 */ /* 0x040fe200078e00ff */
[----:B------:R-:W3:Y:S01]  /*0f10*/  I2F.RP R2, R12 ;  /* 0x0000000c00027306 */ /* 0x000ee20000209400 */
[----:B------:R-:W-:Y:S01]  /*0f20*/  MOV R10, c[0x0][0x224] ;  /* 0x00008900000a7a02 */ /* 0x000fe20000000f00 */
[----:B------:R-:W4:Y:S01]  /*0f30*/  S2R R14, SR_CTAID.X ;  /* 0x00000000000e7919 */ /* 0x000f220000002500 */
[----:B------:R-:W-:Y:S01]  /*0f40*/  MOV R8, R7 ;  /* 0x0000000700087202 */ /* 0x000fe20000000f00 */
[----:B------:R-:W-:Y:S01]  /*0f50*/  @P1 IMAD R18, R0, c[0x0][0x374], R5 ;  /* 0x0000dd0000121a24 */ /* 0x000fe200078e0205 */
[----:B------:R-:W-:Y:S01]  /*0f60*/  LOP3.LUT R7, R246, c[0x0][0x1c8], RZ, 0x3c, !PT ;  /* 0x00007200f6077a12 */ /* 0x000fe200078e3cff */
[----:B------:R-:W-:Y:S01]  /*0f70*/  @P1 IMAD.MOV.U32 R15, RZ, RZ, R4 ;  /* 0x000000ffff0f1224 */ /* 0x000fe200078e0004 */
[----:B------:R-:W-:Y:S01]  /*0f80*/  SHF.R.S32.HI R10, RZ, 0x1f, R10 ;  /* 0x0000001fff0a7819 */ /* 0x000fe2000001140a */
[----:B------:R-:W-:Y:S01]  /*0f90*/  @!P1 IMAD.WIDE.U32 R4, R34, c[0x0][0x368], RZ ;  /* 0x0000da0022049a25 */ /* 0x000fe200078e00ff */
[----:B------:R-:W-:Y:S01]  /*0fa0*/  ISETP.GE.AND P4, PT, R7, RZ, PT ;  /* 0x000000ff0700720c */ /* 0x000fe20003f86270 */
[----:B------:R-:W5:Y:S01]  /*0fb0*/  LDC.U8 R24, c[0x0][0x3d0] ;  /* 0x0000f400ff187b82 */ /* 0x000f620000000000 */
[----:B------:R-:W-:Y:S01]  /*0fc0*/  MOV R33, c[0x0][0x22c] ;  /* 0x00008b0000217a02 */ /* 0x000fe20000000f00 */
[----:B------:R-:W-:Y:S01]  /*0fd0*/  IMAD R7, R10, R34, RZ ;  /* 0x000000220a077224 */ /* 0x000fe200078e02ff */
[----:B------:R-:W-:Y:S01]  /*0fe0*/  @!P1 MOV R15, R4 ;  /* 0x00000004000f9202 */ /* 0x000fe20000000f00 */
[----:B------:R-:W-:Y:S01]  /*0ff0*/  IMAD.WIDE.U32 R10, R34, c[0x0][0x224], RZ ;  /* 0x00008900220a7a25 */ /* 0x000fe200078e00ff */
[----:B------:R-:W-:Y:S01]  /*1000*/  SHF.R.S32.HI R247, RZ, 0x1f, R246 ;  /* 0x0000001ffff77819 */ /* 0x000fe200000114f6 */
[----:B---3--:R-:W3:Y:S02]  /*1010*/  MUFU.RCP R2, R2 ;  /* 0x0000000200027308 */ /* 0x008ee40000001000 */
[----:B------:R-:W-:Y:S01]  /*1020*/  IMAD.WIDE R20, R33, c[0x0][0x1c0], RZ ;  /* 0x0000700021147a25 */ /* 0x000fe200078e02ff */
[----:B--2---:R-:W-:-:S02]  /*1030*/  ISETP.NE.AND P3, PT, R13, RZ, PT ;  /* 0x000000ff0d00720c */ /* 0x004fc40003f65270 */
[----:B---3--:R-:W-:-:S04]  /*1040*/  IADD3 R2, R2, 0xffffffe, RZ ;  /* 0x0ffffffe02027810 */ /* 0x008fc80007ffe0ff */
[----:B------:R-:W2:Y:S02]  /*1050*/  F2I.FTZ.U32.TRUNC.NTZ R3, R2 ;  /* 0x0000000200037305 */ /* 0x000ea4000021f000 */
[----:B--2---:R-:W-:-:S05]  /*1060*/  IADD3 R2, RZ, -R3, RZ ;  /* 0x80000003ff027210 */ /* 0x004fca0007ffe0ff */
[----:B------:R-:W-:Y:S02]  /*1070*/  IMAD R6, R2, R12, RZ ;  /* 0x0000000c02067224 */ /* 0x000fe400078e02ff */
[----:B------:R-:W-:-:S04]  /*1080*/  IMAD.MOV.U32 R2, RZ, RZ, RZ ;  /* 0x000000ffff027224 */ /* 0x000fc800078e00ff */
[----:B------:R-:W-:-:S04]  /*1090*/  IMAD.HI.U32 R2, R3, R6, R2 ;  /* 0x0000000603027227 */ /* 0x000fc800078e0002 */
[----:B------:R-:W-:Y:S02]  /*10a0*/  @!P1 IMAD R6, R31, c[0x0][0x368], RZ ;  /* 0x0000da001f069a24 */ /* 0x000fe400078e02ff */
[----:B------:R-:W-:-:S04]  /*10b0*/  IMAD.HI.U32 R2, R2, R8, RZ ;  /* 0x0000000802027227 */ /* 0x000fc800078e00ff */
[----:B------:R-:W-:Y:S02]  /*10c0*/  IMAD.MOV R3, RZ, RZ, -R2 ;  /* 0x000000ffff037224 */ /* 0x000fe400078e0a02 */
[----:B------:R-:W-:Y:S02]  /*10d0*/  @!P1 IMAD R6, R34, c[0x0][0x36c], R6 ;  /* 0x0000db0022069a24 */ /* 0x000fe400078e0206 */
        /* <DEDUP_REMOVED lines=15> */
[----:B-----5:R-:W-:Y:S02]  /*11d0*/  ISETP.NE.AND P2, PT, R24, RZ, PT ;  /* 0x000000ff1800720c */ /* 0x020fe40003f45270 */
[----:B------:R-:W-:Y:S01]  /*11e0*/  @!P5 IADD3 R2, R2, 0x1, RZ ;  /* 0x000000010202d810 */ /* 0x000fe20007ffe0ff */
[----:B------:R-:W-:Y:S01]  /*11f0*/  @!P5 IMAD.IADD R3, R3, 0x1, -R12 ;  /* 0x000000010303d824 */ /* 0x000fe200078e0a0c */
[----:B------:R-:W-:Y:S01]  /*1200*/  SEL R16, R10, R4, !P1 ;  /* 0x000000040a107207 */ /* 0x000fe20004800000 */
[----:B------:R-:W-:Y:S01]  /*1210*/  @P3 IMAD R4, R34, c[0x0][0x214], RZ ;  /* 0x0000850022043a24 */ /* 0x000fe200078e02ff */
[----:B------:R-:W-:Y:S01]  /*1220*/  ISETP.NE.AND P5, PT, RZ, c[0x0][0x1c8], PT ;  /* 0x00007200ff007a0c */ /* 0x000fe20003fa5270 */
[----:B------:R-:W-:Y:S01]  /*1230*/  IMAD.IADD R13, R11, 0x1, R7 ;  /* 0x000000010b0d7824 */ /* 0x000fe200078e0207 */
[----:B------:R-:W-:Y:S01]  /*1240*/  ISETP.GE.U32.AND P6, PT, R3, R12, PT ;  /* 0x0000000c0300720c */ /* 0x000fe20003fc6070 */
[----:B------:R-:W-:-:S02]  /*1250*/  IMAD R3, R21, R0, RZ ;  /* 0x0000000015037224 */ /* 0x000fc400078e02ff */
[----:B----4-:R-:W-:-:S03]  /*1260*/  IMAD.WIDE.U32 R10, R14, c[0x0][0x3d8], RZ ;  /* 0x0000f6000e0a7a25 */ /* 0x010fc600078e00ff */
[----:B------:R-:W-:Y:S01]  /*1270*/  @P1 IADD3 R13, R5, R3, RZ ;  /* 0x00000003050d1210 */ /* 0x000fe20007ffe0ff */
[----:B------:R-:W-:Y:S01]  /*1280*/  IMAD R12, R21, R6, RZ ;  /* 0x00000006150c7224 */ /* 0x000fe200078e02ff */
[----:B------:R-:W-:Y:S01]  /*1290*/  @P3 SEL R3, R4, R0, !P1 ;  /* 0x0000000004033207 */ /* 0x000fe20004800000 */
[----:B------:R-:W-:Y:S01]  /*12a0*/  IMAD R4, R14, c[0x0][0x3dc], R11 ;  /* 0x0000f7000e047a24 */ /* 0x000fe200078e020b */
[----:B------:R-:W-:Y:S01]  /*12b0*/  SEL R24, R10, RZ, P2 ;  /* 0x000000ff0a187207 */ /* 0x000fe20001000000 */
[----:B------:R-:W-:Y:S01]  /*12c0*/  IMAD.WIDE.U32 R6, R20, R6, RZ ;  /* 0x0000000614067225 */ /* 0x000fe200078e00ff */
[----:B------:R-:W-:Y:S02]  /*12d0*/  SHF.R.S32.HI R21, RZ, 0x1f, R17 ;  /* 0x0000001fff157819 */ /* 0x000fe40000011411 */
[----:B------:R-:W-:Y:S01]  /*12e0*/  @P6 IADD3 R2, R2, 0x1, RZ ;  /* 0x0000000102026810 */ /* 0x000fe20007ffe0ff */
[----:B------:R-:W-:Y:S01]  /*12f0*/  IMAD R8, R20, R8, R12 ;  /* 0x0000000814087224 */ /* 0x000fe200078e020c */
[----:B------:R-:W-:Y:S01]  /*1300*/  SEL R20, R4, RZ, P2 ;  /* 0x000000ff04147207 */ /* 0x000fe20001000000 */
[----:B------:R-:W-:-:S02]  /*1310*/  @!P3 IMAD R5, R34, c[0x0][0x1c0], R246 ;  /* 0x000070002205ba24 */ /* 0x000fc400078e02f6 */
[----:B------:R-:W-:Y:S01]  /*1320*/  IMAD.MOV.U32 R14, RZ, RZ, R2 ;  /* 0x000000ffff0e7224 */ /* 0x000fe200078e0002 */
[----:B------:R-:W-:Y:S01]  /*1330*/  IADD3 R8, R7, R8, RZ ;  /* 0x0000000807087210 */ /* 0x000fe20007ffe0ff */
[C---:B------:R-:W-:Y:S02]  /*1340*/  @P3 IMAD R2, R246.reuse, c[0x0][0x234], R3 ;  /* 0x00008d00f6023a24 */ /* 0x040fe400078e0203 */
[----:B------:R-:W-:Y:S01]  /*1350*/  IMAD R3, R246, c[0x0][0x22c], RZ ;  /* 0x00008b00f6037a24 */ /* 0x000fe200078e02ff */
[----:B------:R-:W-:Y:S01]  /*1360*/  @!P4 IADD3 R14, -R14, RZ, RZ ;  /* 0x000000ff0e0ec210 */ /* 0x000fe20007ffe1ff */
[----:B------:R-:W-:Y:S01]  /*1370*/  @!P3 IMAD R2, R5, c[0x0][0x214], RZ ;  /* 0x000085000502ba24 */ /* 0x000fe200078e02ff */
[----:B------:R-:W-:Y:S02]  /*1380*/  @!P5 LOP3.LUT R14, RZ, c[0x0][0x1c8], RZ, 0x33, !PT ;  /* 0x00007200ff0eda12 */ /* 0x000fe400078e33ff */
[----:B------:R-:W-:Y:S02]  /*1390*/  SHF.R.S32.HI R12, RZ, 0x1f, R3 ;  /* 0x0000001fff0c7819 */ /* 0x000fe40000011403 */
[----:B------:R-:W-:Y:S01]  /*13a0*/  SHF.R.S32.HI R26, RZ, 0x1f, R14 ;  /* 0x0000001fff1a7819 */ /* 0x000fe2000001140e */
[----:B------:R-:W-:Y:S05]  /*13b0*/  @!P3 BRA `(.L_x_222) ;  /* 0x000000700000b947 */ /* 0x000fea0003800000 */
[----:B------:R-:W-:Y:S01]  /*13c0*/  @!P1 IMAD R0, R34, c[0x0][0x224], RZ ;  /* 0x0000890022009a24 */ /* 0x000fe200078e02ff */
[----:B------:R-:W-:-:S02]  /*13d0*/  MOV R5, 0x80 ;  /* 0x0000008000057802 */ /* 0x000fc40000000f00 */
[----:B------:R-:W-:Y:S02]  /*13e0*/  MOV R4, c[0x0][0x210] ;  /* 0x0000840000047a02 */ /* 0x000fe40000000f00 */
[----:B------:R-:W-:-:S03]  /*13f0*/  LEA R0, R34, R0, 0x7 ;  /* 0x0000000022007211 */ /* 0x000fc600078e38ff */
[----:B------:R-:W-:-:S04]  /*1400*/  IMAD R4, R5, R4, c[0x0][0x234] ;  /* 0x00008d0005047624 */ /* 0x000fc800078e0204 */
[----:B------:R-:W-:Y:S01]  /*1410*/  IMAD R0, R4, R246, R0 ;  /* 0x000000f604007224 */ /* 0x000fe200078e0200 */
[----:B------:R-:W-:Y:S05]  /*1420*/  BRA `(.L_x_223) ;  /* 0x0000002000007947 */ /* 0x000fea0003800000 */
.L_x_222:
[----:B------:R-:W-:-:S04]  /*1430*/  IMAD R0, R34, c[0x0][0x1c0], R246 ;  /* 0x0000700022007a24 */ /* 0x000fc800078e02f6 */
[----:B------:R-:W-:Y:S02]  /*1440*/  IMAD R0, R0, c[0x0][0x224], RZ ;  /* 0x0000890000007a24 */ /* 0x000fe400078e02ff */
.L_x_223:
[----:B------:R-:W2:Y:S01]  /*1450*/  S2R R30, SR_TID.X ;  /* 0x00000000001e7919 */ /* 0x000ea20000002100 */
[----:B------:R-:W-:Y:S01]  /*1460*/  IMAD R33, R33, c[0x0][0x1c0], RZ ;  /* 0x0000700021217a24 */ /* 0x000fe200078e02ff */
[----:B------:R-:W-:Y:S01]  /*1470*/  SHF.R.S32.HI R225, RZ, 0x1f, R224 ;  /* 0x0000001fffe17819 */ /* 0x000fe200000114e0 */
[C---:B------:R-:W-:Y:S01]  /*1480*/  IMAD.IADD R2, R9.reuse, 0x1, R2 ;  /* 0x0000000109027824 */ /* 0x040fe200078e0202 */
[----:B------:R-:W-:Y:S01]  /*1490*/  BSSY B1, `(.L_x_219) ;  /* 0x00005ec000017945 */ /* 0x000fe20003800000 */
[----:B------:R-:W-:Y:S01]  /*14a0*/  IMAD.MOV.U32 R4, RZ, RZ, 0x4 ;  /* 0x00000004ff047424 */ /* 0x000fe200078e00ff */
[----:B------:R-:W-:Y:S01]  /*14b0*/  IADD3 R226, R224, 0x40, RZ ;  /* 0x00000040e0e27810 */ /* 0x000fe20007ffe0ff */
[----:B------:R-:W-:Y:S02]  /*14c0*/  IMAD.IADD R0, R9, 0x1, R0 ;  /* 0x0000000109007824 */ /* 0x000fe400078e0200 */
[----:B------:R-:W-:Y:S02]  /*14d0*/  IMAD.SHL.U32 R7, R33, 0x40, RZ ;  /* 0x0000004021077824 */ /* 0x000fe400078e00ff */
[----:B------:R-:W-:Y:S01]  /*14e0*/  IMAD.WIDE R10, R2, R4, c[0x0][0x200] ;  /* 0x00008000020a7625 */ /* 0x000fe200078e0204 */
[----:B------:R-:W-:-:S02]  /*14f0*/  IADD3 R2, P4, R224, R15, RZ ;  /* 0x0000000fe0027210 */ /* 0x000fc40007f9e0ff */
[----:B------:R-:W-:Y:S01]  /*1500*/  IADD3 R3, P3, P1, R6, R7, R3 ;  /* 0x0000000706037210 */ /* 0x000fe2000797e003 */
[----:B------:R-:W-:Y:S01]  /*1510*/  IMAD.WIDE R4, R0, R4, c[0x0][0x3c8] ;  /* 0x0000f20000047625 */ /* 0x000fe200078e0204 */
[----:B------:R-:W-:Y:S02]  /*1520*/  SHF.R.S32.HI R0, RZ, 0x1f, R7 ;  /* 0x0000001fff007819 */ /* 0x000fe40000011407 */
[----:B------:R-:W-:Y:S01]  /*1530*/  MOV R235, R11 ;  /* 0x0000000b00eb7202 */ /* 0x000fe20000000f00 */
[----:B------:R-:W-:Y:S01]  /*1540*/  IMAD.MOV.U32 R237, RZ, RZ, R5 ;  /* 0x000000ffffed7224 */ /* 0x000fe200078e0005 */
[----:B------:R-:W-:Y:S01]  /*1550*/  IADD3.X R6, R8, R0, R12, P3, P1 ;  /* 0x0000000008067210 */ /* 0x000fe20001fe240c */
[----:B------:R-:W-:Y:S01]  /*1560*/  IMAD R5, R19, c[0x0][0x370], RZ ;  /* 0x0000dc0013057a24 */ /* 0x000fe200078e02ff */
[----:B------:R-:W-:Y:S01]  /*1570*/  IADD3 R16, P3, P1, R24, R3, R16 ;  /* 0x0000000318107210 */ /* 0x000fe2000797e010 */
[----:B------:R-:W-:Y:S01]  /*1580*/  IMAD.MOV.U32 R238, RZ, RZ, R4 ;  /* 0x000000ffffee7224 */ /* 0x000fe200078e0004 */
[----:B--2---:R-:W-:Y:S01]  /*1590*/  SHF.R.S32.HI R32, RZ, 0x1f, R30 ;  /* 0x0000001fff207819 */ /* 0x004fe2000001141e */
[----:B------:R-:W-:Y:S01]  /*15a0*/  IMAD.X R3, R225, 0x1, R18, P4 ;  /* 0x00000001e1037824 */ /* 0x000fe200020e0612 */
[----:B------:R-:W-:Y:S01]  /*15b0*/  IADD3 R4, P5, R243, R9, RZ ;  /* 0x00000009f3047210 */ /* 0x000fe20007fbe0ff */
[C---:B------:R-:W-:Y:S01]  /*15c0*/  IMAD R7, R9.reuse, c[0x0][0x374], R5 ;  /* 0x0000dd0009077a24 */ /* 0x040fe200078e0205 */
[----:B------:R-:W-:Y:S01]  /*15d0*/  LEA.HI R8, R32, R30, RZ, 0x5 ;  /* 0x0000001e20087211 */ /* 0x000fe200078f28ff */
[----:B------:R-:W-:Y:S01]  /*15e0*/  IMAD.WIDE.U32 R2, R9, c[0x0][0x370], R2 ;  /* 0x0000dc0009027a25 */ /* 0x000fe200078e0002 */
[----:B------:R-:W-:-:S02]  /*15f0*/  SHF.R.S32.HI R18, RZ, 0x1f, R243 ;  /* 0x0000001fff127819 */ /* 0x000fc400000114f3 */
[----:B------:R-:W-:Y:S01]  /*1600*/  LOP3.LUT R0, R8, 0xffffffe0, RZ, 0xc0, !PT ;  /* 0xffffffe008007812 */ /* 0x000fe200078ec0ff */
[----:B------:R-:W-:Y:S01]  /*1610*/  IMAD.IADD R3, R3, 0x1, R7 ;  /* 0x0000000103037824 */ /* 0x000fe200078e0207 */
[----:B------:R-:W-:Y:S01]  /*1620*/  SHF.R.S32.HI R5, RZ, 0x5, R8 ;  /* 0x00000005ff057819 */ /* 0x000fe20000011408 */
[----:B------:R-:W-:Y:S01]  /*1630*/  IMAD.MOV.U32 R236, RZ, RZ, R10 ;  /* 0x000000ffffec7224 */ /* 0x000fe200078e000a */
[----:B------:R-:W-:Y:S01]  /*1640*/  IADD3 R8, -R0, R30, RZ ;  /* 0x0000001e00087210 */ /* 0x000fe20007ffe1ff */
[----:B------:R-:W-:Y:S01]  /*1650*/  IMAD.X R0, R18, 0x1, R19, P5 ;  /* 0x0000000112007824 */ /* 0x000fe200028e0613 */
[----:B------:R-:W-:Y:S01]  /*1660*/  IADD3.X R12, R20, R6, R13, P3, P1 ;  /* 0x00000006140c7210 */ /* 0x000fe20001fe240d */
[----:B------:R-:W-:Y:S02]  /*1670*/  IMAD R6, R247, c[0x0][0x378], RZ ;  /* 0x0000de00f7067a24 */ /* 0x000fe400078e02ff */
[----:B------:R-:W-:Y:S01]  /*1680*/  IMAD R8, R5, R33, R8 ;  /* 0x0000002105087224 */ /* 0x000fe200078e0208 */
[----:B------:R-:W-:Y:S01]  /*1690*/  IADD3 R5, -R219, R230, R17 ;  /* 0x000000e6db057210 */ /* 0x000fe20007ffe111 */
[----:B------:R-:W-:-:S02]  /*16a0*/  IMAD R9, R0, c[0x0][0x190], RZ ;  /* 0x0000640000097a24 */ /* 0x000fc400078e02ff */
[----:B------:R-:W-:Y:S01]  /*16b0*/  IMAD R10, R246, c[0x0][0x37c], R6 ;  /* 0x0000df00f60a7a24 */ /* 0x000fe200078e0206 */
[----:B------:R-:W-:Y:S01]  /*16c0*/  IADD3 R0, R5, -c[0x0][0x2e8], RZ ;  /* 0x8000ba0005007a10 */ /* 0x000fe20007ffe0ff */
[----:B------:R-:W-:Y:S01]  /*16d0*/  IMAD R13, R4, c[0x0][0x194], R9 ;  /* 0x00006500040d7a24 */ /* 0x000fe200078e0209 */
[----:B------:R-:W-:Y:S01]  /*16e0*/  IADD3 R9, P1, R8, R16, RZ ;  /* 0x0000001008097210 */ /* 0x000fe20007f3e0ff */
[----:B------:R-:W-:Y:S01]  /*16f0*/  IMAD.WIDE.U32 R4, R4, c[0x0][0x190], R224 ;  /* 0x0000640004047a25 */ /* 0x000fe200078e00e0 */
[----:B------:R-:W-:Y:S02]  /*1700*/  SHF.R.S32.HI R7, RZ, 0x1f, R0 ;  /* 0x0000001fff077819 */ /* 0x000fe40000011400 */
[----:B------:R-:W-:Y:S01]  /*1710*/  LEA.HI.X.SX32 R12, R8, R12, 0x1, P1 ;  /* 0x0000000c080c7211 */ /* 0x000fe200008f0eff */
[----:B------:R-:W-:Y:S01]  /*1720*/  IMAD.WIDE.U32 R2, R246, c[0x0][0x378], R2 ;  /* 0x0000de00f6027a25 */ /* 0x000fe200078e0002 */
[----:B------:R-:W-:Y:S02]  /*1730*/  IADD3 R6, P3, R27, R4, RZ ;  /* 0x000000041b067210 */ /* 0x000fe40007f7e0ff */
[----:B------:R-:W-:Y:S01]  /*1740*/  LEA.HI R4, R7, R0, RZ, 0x6 ;  /* 0x0000000007047211 */ /* 0x000fe200078f30ff */
[----:B------:R-:W-:Y:S01]  /*1750*/  IMAD R11, R247, c[0x0][0x1a8], RZ ;  /* 0x00006a00f70b7a24 */ /* 0x000fe200078e02ff */
[----:B------:R-:W-:Y:S01]  /*1760*/  IADD3.X R7, R23, R5, R13, P3, !PT ;  /* 0x0000000517077210 */ /* 0x000fe20001ffe40d */
[----:B------:R-:W-:Y:S01]  /*1770*/  IMAD.IADD R5, R3, 0x1, R10 ;  /* 0x0000000103057824 */ /* 0x000fe200078e020a */
[----:B------:R-:W-:Y:S01]  /*1780*/  SHF.R.S32.HI R3, RZ, 0x6, R4 ;  /* 0x00000006ff037819 */ /* 0x000fe20000011404 */
[----:B------:R-:W-:Y:S01]  /*1790*/  IMAD R0, R18, c[0x0][0x370], RZ ;  /* 0x0000dc0012007a24 */ /* 0x000fe200078e02ff */
[----:B------:R-:W-:Y:S01]  /*17a0*/  MOV R4, R2 ;  /* 0x0000000200047202 */ /* 0x000fe20000000f00 */
[C---:B------:R-:W-:Y:S01]  /*17b0*/  IMAD R8, R246.reuse, c[0x0][0x1ac], R11 ;  /* 0x00006b00f6087a24 */ /* 0x040fe200078e020b */
[----:B------:R-:W-:Y:S01]  /*17c0*/  IMNMX R242, RZ, R3, !PT ;  /* 0x00000003fff27217 */ /* 0x000fe20007800200 */
[----:B------:R-:W-:Y:S01]  /*17d0*/  IMAD.WIDE.U32 R10, R246, c[0x0][0x1a8], R6 ;  /* 0x00006a00f60a7a25 */ /* 0x000fe200078e0006 */
[----:B------:R-:W-:-:S02]  /*17e0*/  LEA R212, P1, R9, c[0x0][0x350], 0x2 ;  /* 0x0000d40009d47a11 */ /* 0x000fc400078210ff */
[----:B------:R-:W-:Y:S01]  /*17f0*/  ISETP.GT.AND P5, PT, R217, R242, PT ;  /* 0x000000f2d900720c */ /* 0x000fe20003fa4270 */
[C---:B------:R-:W-:Y:S01]  /*1800*/  IMAD R0, R243.reuse, c[0x0][0x374], R0 ;  /* 0x0000dd00f3007a24 */ /* 0x040fe200078e0200 */
[----:B------:R-:W-:Y:S01]  /*1810*/  LEA R222, P4, R10, c[0x0][0x160], 0x1 ;  /* 0x000058000ade7a11 */ /* 0x000fe200078808ff */
[----:B------:R-:W-:Y:S01]  /*1820*/  IMAD.WIDE.U32 R4, R243, c[0x0][0x370], R4 ;  /* 0x0000dc00f3047a25 */ /* 0x000fe200078e0004 */
[----:B------:R-:W-:Y:S02]  /*1830*/  LEA.HI.X R213, R9, c[0x0][0x354], R12, 0x2, P1 ;  /* 0x0000d50009d57a11 */ /* 0x000fe400008f140c */
[----:B------:R-:W-:Y:S01]  /*1840*/  IADD3 R217, R217, -0x1, RZ ;  /* 0xffffffffd9d97810 */ /* 0x000fe20007ffe0ff */
        /* <DEDUP_REMOVED lines=21> */
.L_x_225:
        /* <DEDUP_REMOVED lines=15> */
.L_x_226:
        /* <DEDUP_REMOVED lines=25> */
.L_x_228:
[----:B------:R-:W-:Y:S05]  /*1c20*/  BSYNC B0 ;  /* 0x0000000000007941 */ /* 0x000fea0003800000 */
.L_x_227:
[----:B------:R-:W-:Y:S01]  /*1c30*/  IADD3 R0, R243, 0x20, RZ ;  /* 0x00000020f3007810 */ /* 0x000fe20007ffe0ff */
[----:B------:R-:W-:Y:S03]  /*1c40*/  BSSY B0, `(.L_x_229) ;  /* 0x0000010000007945 */ /* 0x000fe60003800000 */
[----:B------:R-:W-:-:S13]  /*1c50*/  ISETP.GE.AND P2, PT, R0, R9, PT ;  /* 0x000000090000720c */ /* 0x000fda0003f46270 */
[----:B------:R-:W-:Y:S05]  /*1c60*/  @P2 BRA `(.L_x_230) ;  /* 0x000000d000002947 */ /* 0x000fea0003800000 */
[----:B------:R-:W-:Y:S02]  /*1c70*/  IADD3 R0, P0, R243, 0x20, RZ ;  /* 0x00000020f3007810 */ /* 0x000fe40007f1e0ff */
[----:B------:R-:W-:-:S03]  /*1c80*/  ISETP.GE.AND P1, PT, R224, c[0x0][0x220], PT ;  /* 0x00008800e0007a0c */ /* 0x000fc60003f26270 */
[----:B------:R-:W-:Y:S01]  /*1c90*/  IMAD.X R3, RZ, RZ, R18, P0 ;  /* 0x000000ffff037224 */ /* 0x000fe200000e0612 */
[----:B------:R-:W-:-:S03]  /*1ca0*/  ISETP.GE.AND P0, PT, R226, c[0x0][0x220], PT ;  /* 0x00008800e2007a0c */ /* 0x000fc60003f06270 */
[----:B--2---:R-:W-:Y:S01]  /*1cb0*/  IMAD R4, R3, c[0x0][0x3a0], RZ ;  /* 0x0000e80003047a24 */ /* 0x004fe200078e02ff */
        /* <DEDUP_REMOVED lines=8> */
.L_x_230:
[----:B------:R-:W-:Y:S05]  /*1d40*/  BSYNC B0 ;  /* 0x0000000000007941 */ /* 0x000fea0003800000 */
.L_x_229:
        /* <DEDUP_REMOVED lines=23> */
.L_x_232:
[----:B------:R-:W-:Y:S05]  /*1ec0*/  BSYNC B0 ;  /* 0x0000000000007941 */ /* 0x000fea0003800000 */
.L_x_231:
[----:B------:R-:W-:Y:S05]  /*1ed0*/  @P2 BRA `(.L_x_233) ;  /* 0x0000547000002947 */ /* 0x000fea0003800000 */
[----:B------:R-:W-:-:S05]  /*1ee0*/  IADD3 R0, P0, R243, 0x20, RZ ;  /* 0x00000020f3007810 */ /* 0x000fca0007f1e0ff */
        /* <DEDUP_REMOVED lines=14> */
.L_x_224:
        /* <DEDUP_REMOVED lines=43> */
.L_x_235:
[----:B------:R-:W-:Y:S05]  /*2280*/  BSYNC B0 ;  /* 0x0000000000007941 */ /* 0x000fea0003800000 */
.L_x_234:
[----:B---3--:R-:W-:Y:S01]  /*2290*/  IADD3 R8, R243, 0x20, RZ ;  /* 0x00000020f3087810 */ /* 0x008fe20007ffe0ff */
        /* <DEDUP_REMOVED lines=29> */
.L_x_237:
[----:B------:R-:W-:Y:S05]  /*2470*/  BSYNC B0 ;  /* 0x0000000000007941 */ /* 0x000fea0003800000 */
.L_x_236:
        /* <DEDUP_REMOVED lines=20> */
.L_x_239:
[----:B------:R-:W-:Y:S05]  /*25c0*/  BSYNC B0 ;  /* 0x0000000000007941 */ /* 0x000fea0003800000 */
.L_x_238:
        /* <DEDUP_REMOVED lines=18> */
[----:B----4-:R-:W-:Y:S02]  /*26f0*/  IMAD.MOV.U32 R3, RZ, RZ, c[0x0][0x370] ;  /* 0x0000dc00ff037624 */ /* 0x010fe400078e00ff */
        /* <DEDUP_REMOVED lines=9> */
.L_x_241:
[----:B------:R-:W-:Y:S05]  /*2790*/  BSYNC B0 ;  /* 0x0000000000007941 */ /* 0x000fea0003800000 */
.L_x_240:
[----:B----4-:R-:W4:Y:S01]  /*27a0*/  LDL R3, [R1+0x8] ;  /* 0x0000080001037983 */ /* 0x010f220000100800 */
[----:B------:R-:W-:Y:S01]  /*27b0*/  BSSY B0, `(.L_x_242) ;  /* 0x0000021000007945 */ /* 0x000fe20003800000 */
[----:B----4-:R-:W-:-:S04]  /*27c0*/  IADD3 R2, R3, 0x2000, RZ ;  /* 0x0000200003027810 */ /* 0x010fc80007ffe0ff */
        /* <DEDUP_REMOVED lines=12> */
.L_x_243:
        /* <DEDUP_REMOVED lines=19> */
.L_x_244:
[----:B------:R-:W-:Y:S05]  /*29c0*/  BSYNC B0 ;  /* 0x0000000000007941 */ /* 0x000fea0003800000 */
.L_x_242:
        /* <DEDUP_REMOVED lines=14> */
.L_x_246:
        /* <DEDUP_REMOVED lines=27> */
.L_x_247:
[----:B------:R-:W-:Y:S05]  /*2c60*/  BSYNC B0 ;  /* 0x0000000000007941 */ /* 0x000fea0003800000 */
.L_x_245:
[C---:B-1----:R-:W-:Y:S01]  /*2c70*/  IADD3 R3, R250.reuse, 0x8, RZ ;  /* 0x00000008fa037810 */ /* 0x042fe20007ffe0ff */
[C---:B------:R-:W-:Y:S01]  /*2c80*/  IMAD.SHL.U32 R241, R250.reuse, 0x4, RZ ;  /* 0x00000004faf17824 */ /* 0x040fe200078e00ff */
[----:B------:R-:W-:Y:S01]  /*2c90*/  SHF.R.S32.HI R2, RZ, 0x1f, R250 ;  /* 0x0000001fff027819 */ /* 0x000fe200000114fa */
[----:B------:R-:W-:Y:S01]  /*2ca0*/  IMAD.MOV.U32 R227, RZ, RZ, 0x7f800000 ;  /* 0x7f800000ffe37424 */ /* 0x000fe200078e00ff */
[CC--:B------:R-:W-:Y:S02]  /*2cb0*/  ISETP.GE.AND P3, PT, R250.reuse, R0.reuse, PT ;  /* 0x00000000fa00720c */ /* 0x0c0fe40003f66270 */
[----:B------:R-:W-:Y:S02]  /*2cc0*/  ISETP.GE.AND P2, PT, R3, R0, PT ;  /* 0x000000000300720c */ /* 0x000fe40003f46270 */
[----:B------:R-:W-:Y:S02]  /*2cd0*/  SHF.L.U64.HI R240, R250, 0x2, R2 ;  /* 0x00000002faf07819 */ /* 0x000fe40000010202 */
[----:B------:R-:W-:-:S02]  /*2ce0*/  IADD3 R2, P1, R241, R236, RZ ;  /* 0x000000ecf1027210 */ /* 0x000fc40007f3e0ff */
[----:B------:R-:W-:Y:S02]  /*2cf0*/  MOV R228, 0x7f800000 ;  /* 0x7f80000000e47802 */ /* 0x000fe40000000f00 */
[----:B------:R-:W-:Y:S01]  /*2d00*/  IADD3.X R3, R240, R235, RZ, P1, !PT ;  /* 0x000000ebf0037210 */ /* 0x000fe20000ffe4ff */
[----:B------:R1:W-:Y:S01]  /*2d10*/  @P6 STS.128 [R216+0xc000], RZ ;  /* 0x00c000ffd8006388 */ /* 0x0003e20000000c00 */
[----:B------:R-:W-:-:S03]  /*2d20*/  IMAD R0, R21, c[0x0][0x198], RZ ;  /* 0x0000660015007a24 */ /* 0x000fc600078e02ff */
[----:B------:R1:W-:Y:S04]  /*2d30*/  @P6 STS.128 [R216+0xe000], RZ ;  /* 0x00e000ffd8006388 */ /* 0x0003e80000000c00 */
        /* <DEDUP_REMOVED lines=35> */
.L_x_249:
[----:B-1----:R-:W-:Y:S05]  /*2f70*/  BSYNC B0 ;  /* 0x0000000000007941 */ /* 0x002fea0003800000 */
.L_x_248:
        /* <DEDUP_REMOVED lines=28> */
.L_x_251:
[----:B------:R-:W-:Y:S05]  /*3140*/  BSYNC B0 ;  /* 0x0000000000007941 */ /* 0x000fea0003800000 */
.L_x_250:
[----:B------:R-:W0:Y:S01]  /*3150*/  LDGDEPBAR ;  /* 0x00000000000079af */ /* 0x000e220000000000 */
[----:B------:R-:W-:-:S04]  /*3160*/  ISETP.NE.U32.AND P4, PT, RZ, c[0x0][0x318], PT ;  /* 0x0000c600ff007a0c */ /* 0x000fc80003f85070 */
[----:B------:R-:W-:-:S13]  /*3170*/  ISETP.NE.AND.EX P4, PT, RZ, c[0x0][0x31c], PT, P4 ;  /* 0x0000c700ff007a0c */ /* 0x000fda0003f85340 */
[----:B------:R-:W-:Y:S02]  /*3180*/  @P4 IMAD R0, R31, c[0x0][0x320], RZ ;  /* 0x0000c8001f004a24 */ /* 0x000fe400078e02ff */
[----:B--2---:R-:W-:Y:S01]  /*3190*/  @P4 IMAD.WIDE.U32 R2, R34, c[0x0][0x320], R246 ;  /* 0x0000c80022024a25 */ /* 0x004fe200078e00f6 */
[----:B------:R-:W-:-:S04]  /*31a0*/  DEPBAR.LE SB0, 0x1 ;  /* 0x000080400000791a */ /* 0x000fc80000000000 */
[----:B------:R-:W-:Y:S01]  /*31b0*/  BAR.SYNC.DEFER_BLOCKING 0x0 ;  /* 0x0000000000007b1d */ /* 0x000fe20000010000 */
[----:B------:R-:W-:Y:S01]  /*31c0*/  @P4 IMAD R0, R34, c[0x0][0x324], R0 ;  /* 0x0000c90022004a24 */ /* 0x000fe200078e0200 */
[----:B------:R-:W-:-:S03]  /*31d0*/  @P4 LEA R4, P1, R2, c[0x0][0x318], 0x2 ;  /* 0x0000c60002044a11 */ /* 0x000fc600078210ff */
[----:B------:R-:W-:-:S05]  /*31e0*/  @P4 IMAD.IADD R0, R3, 0x1, R0 ;  /* 0x0000000103004824 */ /* 0x000fca00078e0200 */
[----:B------:R-:W-:-:S05]  /*31f0*/  @P4 LEA.HI.X R5, R2, c[0x0][0x31c], R0, 0x2, P1 ;  /* 0x0000c70002054a11 */ /* 0x000fca00008f1400 */
[----:B---3--:R2:W3:Y:S01]  /*3200*/  @P4 LDG.E R4, [R4.64] ;  /* 0x0000000604044981 */ /* 0x0084e2000c1e1900 */
[CC--:B------:R-:W-:Y:S01]  /*3210*/  LEA.HI R3, R32.reuse, R30.reuse, RZ, 0x3 ;  /* 0x0000001e20037211 */ /* 0x0c0fe200078f18ff */
[----:B------:R-:W-:Y:S01]  /*3220*/  IMAD.MOV.U32 R172, RZ, RZ, 0x20 ;  /* 0x00000020ffac7424 */ /* 0x000fe200078e00ff */
[----:B------:R-:W-:Y:S01]  /*3230*/  LEA.HI R0, R32, R30, RZ, 0x4 ;  /* 0x0000001e20007211 */ /* 0x000fe200078f20ff */
[----:B------:R1:W4:Y:S01]  /*3240*/  LDSM.16.M88.4 R112, [R202+0x10000] ;  /* 0x01000000ca70783b */ /* 0x0003220000000200 */
[----:B------:R-:W-:Y:S01]  /*3250*/  LOP3.LUT R3, R3, 0xfffffff8, RZ, 0xc0, !PT ;  /* 0xfffffff803037812 */ /* 0x000fe200078ec0ff */
[----:B------:R-:W-:Y:S01]  /*3260*/  IMAD R249, R239, 0x40, R251 ;  /* 0x00000040eff97824 */ /* 0x000fe200078e02fb */
[----:B------:R-:W-:Y:S01]  /*3270*/  LOP3.LUT R0, R0, 0xfffffff0, RZ, 0xc0, !PT ;  /* 0xfffffff000007812 */ /* 0x000fe200078ec0ff */
[----:B------:R1:W1:Y:S01]  /*3280*/  LDSM.16.M88.4 R116, [R202+0x10800] ;  /* 0x01080000ca74783b */ /* 0x0002620000000200 */
[----:B------:R-:W-:Y:S01]  /*3290*/  IMAD.MOV.U32 R201, RZ, RZ, 0x40 ;  /* 0x00000040ffc97424 */ /* 0x000fe200078e00ff */
[----:B------:R-:W-:Y:S01]  /*32a0*/  IADD3 R196, R211, 0x2000, RZ ;  /* 0x00002000d3c47810 */ /* 0x000fe20007ffe0ff */
[C---:B------:R-:W-:Y:S01]  /*32b0*/  IMAD.IADD R3, R30.reuse, 0x1, -R3 ;  /* 0x000000011e037824 */ /* 0x040fe200078e0a03 */
[----:B------:R1:W1:Y:S01]  /*32c0*/  LDSM.16.M88.4 R120, [R203+0x10000] ;  /* 0x01000000cb78783b */ /* 0x0002620000000200 */
[----:B------:R-:W-:Y:S01]  /*32d0*/  IMAD.IADD R0, R30, 0x1, -R0 ;  /* 0x000000011e007824 */ /* 0x000fe200078e0a00 */
[----:B------:R-:W-:Y:S01]  /*32e0*/  IADD3 R199, R210, 0x2000, RZ ;  /* 0x00002000d2c77810 */ /* 0x000fe20007ffe0ff */
[----:B------:R-:W-:Y:S01]  /*32f0*/  IMAD.IADD R248, R17, 0x1, R230 ;  /* 0x0000000111f87824 */ /* 0x000fe200078e02e6 */
[----:B------:R-:W-:Y:S01]  /*3300*/  LOP3.LUT P3, RZ, R3, 0x2, RZ, 0xc0, !PT ;  /* 0x0000000203ff7812 */ /* 0x000fe2000786c0ff */
[----:B------:R1:W1:Y:S01]  /*3310*/  LDSM.16.M88.4 R124, [R203+0x10800] ;  /* 0x01080000cb7c783b */ /* 0x0002620000000200 */
[----:B------:R-:W-:Y:S01]  /*3320*/  SHF.R.S32.HI R2, RZ, 0x1f, R0 ;  /* 0x0000001fff027819 */ /* 0x000fe20000011400 */
[----:B------:R-:W-:Y:S01]  /*3330*/  IMAD.MOV.U32 R215, RZ, RZ, RZ ;  /* 0x000000ffffd77224 */ /* 0x000fe200078e00ff */
[----:B------:R-:W-:Y:S01]  /*3340*/  SEL R172, R172, 0xffffffe0, !P3 ;  /* 0xffffffe0acac7807 */ /* 0x000fe20005800000 */
[----:B------:R1:W1:Y:S01]  /*3350*/  LDSM.16.M88.4 R128, [R200+0x10000] ;  /* 0x01000000c880783b */ /* 0x0002620000000200 */
[----:B------:R-:W-:Y:S01]  /*3360*/  LEA.HI R2, R2, R0, RZ, 0x3 ;  /* 0x0000000002027211 */ /* 0x000fe200078f18ff */
[----:B------:R-:W-:Y:S01]  /*3370*/  IMAD.MOV.U32 R229, RZ, RZ, c[0x0][0x2e4] ;  /* 0x0000b900ffe57624 */ /* 0x000fe200078e00ff */
[----:B------:R-:W-:Y:S01]  /*3380*/  SEL R196, R196, R211, !P0 ;  /* 0x000000d3c4c47207 */ /* 0x000fe20004000000 */
[----:B------:R-:W-:Y:S01]  /*3390*/  IMAD.IADD R172, R172, 0x1, R200 ;  /* 0x00000001acac7824 */ /* 0x000fe200078e02c8 */
[----:B------:R1:W1:Y:S01]  /*33a0*/  LDSM.16.M88.4 R132, [R200+0x10800] ;  /* 0x01080000c884783b */ /* 0x0002620000000200 */
[----:B------:R-:W-:Y:S01]  /*33b0*/  LOP3.LUT R2, R2, 0xfffffff8, RZ, 0xc0, !PT ;  /* 0xfffffff802027812 */ /* 0x000fe200078ec0ff */
[----:B--2---:R-:W3:Y:S01]  /*33c0*/  @P4 MUFU.RCP R5, c[0x0][0x238] ;  /* 0x00008e0000054b08 */ /* 0x004ee20000001000 */
[----:B------:R-:W-:Y:S01]  /*33d0*/  SEL R199, R199, R210, !P0 ;  /* 0x000000d2c7c77207 */ /* 0x000fe20004000000 */
[----:B------:R2:W1:Y:S01]  /*33e0*/  LDSM.16.M88.4 R136, [R172+0x10000] ;  /* 0x01000000ac88783b */ /* 0x0004620000000200 */
[----:B------:R-:W-:Y:S01]  /*33f0*/  IADD3 R249, -R230, R250, -R249 ;  /* 0x000000fae6f97210 */ /* 0x000fe20007ffe9f9 */
[----:B------:R-:W-:Y:S01]  /*3400*/  IMAD.IADD R0, R0, 0x1, -R2 ;  /* 0x0000000100007824 */ /* 0x000fe200078e0a02 */
[----:B------:R-:W-:Y:S01]  /*3410*/  IADD3 R248, -R219, 0x40, R248 ;  /* 0x00000040dbf87810 */ /* 0x000fe20007ffe1f8 */
[----:B------:R2:W1:Y:S01]  /*3420*/  LDSM.16.M88.4 R140, [R172+0x10800] ;  /* 0x01080000ac8c783b */ /* 0x0004620000000200 */
[----:B------:R-:W-:Y:S01]  /*3430*/  IMAD.MOV.U32 R218, RZ, RZ, R214 ;  /* 0x000000ffffda7224 */ /* 0x000fe200078e00d6 */
[----:B------:R-:W-:Y:S01]  /*3440*/  CS2R R94, SRZ ;  /* 0x00000000005e7805 */ /* 0x000fe2000001ff00 */
[----:B------:R-:W-:Y:S01]  /*3450*/  R2P PR, R0, 0x6 ;  /* 0x0000000600007804 */ /* 0x000fe20000000000 */
[----:B------:R2:W1:Y:S01]  /*3460*/  LDSM.16.M88.4 R168, [R172+0x12000] ;  /* 0x01200000aca8783b */ /* 0x0004620000000200 */
[----:B------:R-:W-:Y:S01]  /*3470*/  CS2R R92, SRZ ;  /* 0x00000000005c7805 */ /* 0x000fe2000001ff00 */
[----:B------:R-:W-:Y:S01]  /*3480*/  CS2R R98, SRZ ;  /* 0x0000000000627805 */ /* 0x000fe2000001ff00 */
[----:B------:R-:W-:Y:S01]  /*3490*/  CS2R R96, SRZ ;  /* 0x0000000000607805 */ /* 0x000fe2000001ff00 */
[----:B------:R2:W1:Y:S01]  /*34a0*/  LDSM.16.M88.4 R144, [R202+0x12000] ;  /* 0x01200000ca90783b */ /* 0x0004620000000200 */
[----:B------:R-:W-:Y:S01]  /*34b0*/  SEL R205, R205, 0xffffffe0, !P1 ;  /* 0xffffffe0cdcd7807 */ /* 0x000fe20004800000 */
[----:B------:R-:W-:Y:S01]  /*34c0*/  CS2R R90, SRZ ;  /* 0x00000000005a7805 */ /* 0x000fe2000001ff00 */
[----:B------:R-:W-:Y:S01]  /*34d0*/  SEL R201, R201, 0xffffffc0, !P2 ;  /* 0xffffffc0c9c97807 */ /* 0x000fe20005000000 */
[----:B------:R2:W1:Y:S01]  /*34e0*/  LDSM.16.M88.4 R148, [R202+0x12800] ;  /* 0x01280000ca94783b */ /* 0x0004620000000200 */
[----:B------:R-:W-:Y:S01]  /*34f0*/  CS2R R88, SRZ ;  /* 0x0000000000587805 */ /* 0x000fe2000001ff00 */
[----:B------:R-:W-:Y:S01]  /*3500*/  IMAD.IADD R207, R206, 0x1, R205 ;  /* 0x00000001cecf7824 */ /* 0x000fe200078e02cd */
[----:B------:R-:W-:Y:S01]  /*3510*/  CS2R R86, SRZ ;  /* 0x0000000000567805 */ /* 0x000fe2000001ff00 */
[----:B------:R2:W1:Y:S01]  /*3520*/  LDSM.16.M88.4 R152, [R203+0x12000] ;  /* 0x01200000cb98783b */ /* 0x0004620000000200 */
        /* <DEDUP_REMOVED lines=29> */
[----:B------:R-:W-:Y:S01]  /*3700*/  IADD3 R248, R248, -c[0x0][0x2e8], RZ ;  /* 0x8000ba00f8f87a10 */ /* 0x000fe20007ffe0ff */
[----:B------:R-:W-:-:S02]  /*3710*/  IMAD.SHL.U32 R196, R196, 0x2, RZ ;  /* 0x00000002c4c47824 */ /* 0x000fc400078e00ff */
[----:B------:R-:W-:Y:S02]  /*3720*/  IMAD.SHL.U32 R199, R199, 0x2, RZ ;  /* 0x00000002c7c77824 */ /* 0x000fe400078e00ff */
[----:B------:R-:W-:Y:S02]  /*3730*/  IMAD.IADD R249, R249, 0x1, R219 ;  /* 0x00000001f9f97824 */ /* 0x000fe400078e02db */
[----:B------:R-:W-:Y:S02]  /*3740*/  IMAD.IADD R208, R206, 0x1, R201 ;  /* 0x00000001ced07824 */ /* 0x000fe400078e02c9 */
[----:B------:R-:W-:Y:S02]  /*3750*/  IMAD.IADD R209, R201, 0x1, R207 ;  /* 0x00000001c9d17824 */ /* 0x000fe400078e02cf */
[----:B-1234-:R-:W-:Y:S02]  /*3760*/  @P4 FMUL.FTZ R215, R4, R5 ;  /* 0x0000000504d74220 */ /* 0x01efe40000410000 */
.L_x_256:
[----:B------:R-:W0:Y:S01]  /*3770*/  LDGDEPBAR ;  /* 0x00000000000079af */ /* 0x000e220000000000 */
[----:B------:R-:W-:Y:S01]  /*3780*/  IADD3 R2, P0, R241, R238, RZ ;  /* 0x000000eef1027210 */ /* 0x000fe20007f1e0ff */
[C---:B------:R-:W-:Y:S04]  /*3790*/  IMAD.IADD R0, R199.reuse, 0x1, R205 ;  /* 0x00000001c7007824 */ /* 0x040fe800078e02cd */
[----:B------:R-:W-:Y:S01]  /*37a0*/  IMAD.X R3, R240, 0x1, R237, P0 ;  /* 0x00000001f0037824 */ /* 0x000fe200000e06ed */
[----:B------:R-:W-:Y:S04]  /*37b0*/  DEPBAR.LE SB0, 0x0 ;  /* 0x000080000000791a */ /* 0x000fe80000000000 */
[----:B------:R-:W-:Y:S06]  /*37c0*/  BAR.SYNC.DEFER_BLOCKING 0x0 ;  /* 0x0000000000007b1d */ /* 0x000fec0000010000 */
[----:B------:R-:W-:Y:S06]  /*37d0*/  LDSM.16.M88.4 R16, [R199] ;  /* 0x00000000c710783b */ /* 0x000fec0000000200 */
[----:B------:R-:W1:Y:S06]  /*37e0*/  LDSM.16.M88.4 R8, [R202+0xc000] ;  /* 0x00c00000ca08783b */ /* 0x000e6c0000000200 */
[----:B------:R-:W2:Y:S06]  /*37f0*/  LDSM.16.M88.4 R52, [R202+0xc800] ;  /* 0x00c80000ca34783b */ /* 0x000eac0000000200 */
[----:B------:R-:W-:Y:S06]  /*3800*/  LDSM.16.M88.4 R56, [R0] ;  /* 0x000000000038783b */ /* 0x000fec0000000200 */
[----:B------:R-:W3:Y:S06]  /*3810*/  LDSM.16.M88.4 R60, [R203+0xc000] ;  /* 0x00c00000cb3c783b */ /* 0x000eec0000000200 */
[----:B-----5:R4:W5:Y:S06]  /*3820*/  LDG.E R177, [R2.64] ;  /* 0x0000000602b17981 */ /* 0x02096c000c1e1900 */
[----:B------:R4:W5:Y:S06]  /*3830*/  LDG.E R176, [R2.64+0x20] ;  /* 0x0000200602b07981 */ /* 0x00096c000c1e1900 */
[----:B------:R-:W3:Y:S01]  /*3840*/  LDSM.16.M88.4 R64, [R203+0xc800] ;  /* 0x00c80000cb40783b */ /* 0x000ee20000000200 */
[C---:B-1----:R-:W-:Y:S05]  /*3850*/  HMMA.16816.F32.BF16 R4, R16.reuse, R8, RZ ;  /* 0x000000081004723c */ /* 0x042fea00000418ff */
[----:B------:R-:W-:Y:S03]  /*3860*/  LDSM.16.M88.4 R104, [R200+0xc000] ;  /* 0x00c00000c868783b */ /* 0x000fe60000000200 */
[C---:B------:R-:W-:Y:S03]  /*3870*/  HMMA.16816.F32.BF16 R8, R16.reuse, R10, RZ ;  /* 0x0000000a1008723c */ /* 0x040fe600000418ff */
[----:B------:R-:W-:Y:S01]  /*3880*/  LDSM.16.M88.4 R108, [R204+0xc000] ;  /* 0x00c00000cc6c783b */ /* 0x000fe20000000200 */
[--C-:B----4-:R-:W-:Y:S04]  /*3890*/  IMAD.IADD R2, R199, 0x1, R201.reuse ;  /* 0x00000001c7027824 */ /* 0x110fe800078e02c9 */
[C---:B--2---:R-:W-:Y:S01]  /*38a0*/  HMMA.16816.F32.BF16 R12, R16.reuse, R52, RZ ;  /* 0x00000034100c723c */ /* 0x044fe200000418ff */
[----:B------:R-:W-:Y:S01]  /*38b0*/  IMAD.IADD R3, R0, 0x1, R201 ;  /* 0x0000000100037824 */ /* 0x000fe200078e02c9 */
[----:B------:R-:W1:Y:S06]  /*38c0*/  LDSM.16.M88.4 R100, [R2] ;  /* 0x000000000264783b */ /* 0x000e6c0000000200 */
[----:B------:R-:W-:Y:S01]  /*38d0*/  HMMA.16816.F32.BF16 R16, R16, R54, RZ ;  /* 0x000000361010723c */ /* 0x000fe200000418ff */
[----:B------:R-:W2:Y:S07]  /*38e0*/  LDSM.16.M88.4 R52, [R200+0xc800] ;  /* 0x00c80000c834783b */ /* 0x000eae0000000200 */
[C---:B---3--:R-:W-:Y:S08]  /*38f0*/  HMMA.16816.F32.BF16 R4, R56.reuse, R60, R4 ;  /* 0x0000003c3804723c */ /* 0x048ff00000041804 */
[C---:B------:R-:W-:Y:S01]  /*3900*/  HMMA.16816.F32.BF16 R8, R56.reuse, R62, R8 ;  /* 0x0000003e3808723c */ /* 0x040fe20000041808 */
[----:B------:R-:W3:Y:S07]  /*3910*/  LDSM.16.M88.4 R60, [R3] ;  /* 0x00000000033c783b */ /* 0x000eee0000000200 */
[C---:B------:R-:W-:Y:S08]  /*3920*/  HMMA.16816.F32.BF16 R12, R56.reuse, R64, R12 ;  /* 0x00000040380c723c */ /* 0x040ff0000004180c */
[----:B------:R-:W-:Y:S01]  /*3930*/  HMMA.16816.F32.BF16 R16, R56, R66, R16 ;  /* 0x000000423810723c */ /* 0x000fe20000041810 */
[----:B------:R-:W4:Y:S06]  /*3940*/  LDSM.16.M88.4 R56, [R204+0xc800] ;  /* 0x00c80000cc38783b */ /* 0x000f2c0000000200 */
[----:B------:R-:W-:Y:S01]  /*3950*/  LDSM.16.M88.4 R64, [R199+0x2000] ;  /* 0x00200000c740783b */ /* 0x000fe20000000200 */
[C---:B-1----:R-:W-:Y:S08]  /*3960*/  HMMA.16816.F32.BF16 R4, R100.reuse, R104, R4 ;  /* 0x000000686404723c */ /* 0x042ff00000041804 */
[C---:B------:R-:W-:Y:S01]  /*3970*/  HMMA.16816.F32.BF16 R8, R100.reuse, R106, R8 ;  /* 0x0000006a6408723c */ /* 0x040fe20000041808 */
[----:B------:R-:W1:Y:S07]  /*3980*/  LDSM.16.M88.4 R104, [R202+0xe000] ;  /* 0x00e00000ca68783b */ /* 0x000e6e0000000200 */
[C---:B--2---:R-:W-:Y:S08]  /*3990*/  HMMA.16816.F32.BF16 R12, R100.reuse, R52, R12 ;  /* 0x00000034640c723c */ /* 0x044ff0000004180c */
[----:B------:R-:W-:Y:S01]  /*39a0*/  HMMA.16816.F32.BF16 R16, R100, R54, R16 ;  /* 0x000000366410723c */ /* 0x000fe20000041810 */
[----:B------:R-:W2:Y:S06]  /*39b0*/  LDSM.16.M88.4 R52, [R202+0xe800] ;  /* 0x00e80000ca34783b */ /* 0x000eac0000000200 */
[----:B------:R1:W-:Y:S01]  /*39c0*/  LDSM.16.M88.4 R100, [R0+0x2000] ;  /* 0x002000000064783b */ /* 0x0003e20000000200 */
[C---:B---3--:R-:W-:Y:S08]  /*39d0*/  HMMA.16816.F32.BF16 R4, R60.reuse, R108, R4 ;  /* 0x0000006c3c04723c */ /* 0x048ff00000041804 */
[C---:B------:R-:W-:Y:S01]  /*39e0*/  HMMA.16816.F32.BF16 R8, R60.reuse, R110, R8 ;  /* 0x0000006e3c08723c */ /* 0x040fe20000041808 */
[----:B------:R-:W3:Y:S07]  /*39f0*/  LDSM.16.M88.4 R108, [R203+0xe000] ;  /* 0x00e00000cb6c783b */ /* 0x000eee0000000200 */
[C---:B----4-:R-:W-:Y:S08]  /*3a00*/  HMMA.16816.F32.BF16 R12, R60.reuse, R56, R12 ;  /* 0x000000383c0c723c */ /* 0x050ff0000004180c */
[----:B------:R-:W-:Y:S01]  /*3a10*/  HMMA.16816.F32.BF16 R16, R60, R58, R16 ;  /* 0x0000003a3c10723c */ /* 0x000fe20000041810 */
[----:B------:R-:W4:Y:S06]  /*3a20*/  LDSM.16.M88.4 R56, [R203+0xe800] ;  /* 0x00e80000cb38783b */ /* 0x000f2c0000000200 */
[----:B------:R-:W-:Y:S01]  /*3a30*/  LDSM.16.M88.4 R60, [R200+0xe000] ;  /* 0x00e00000c83c783b */ /* 0x000fe20000000200 */
[C---:B-1----:R-:W-:Y:S08]  /*3a40*/  HMMA.16816.F32.BF16 R4, R64.reuse, R104, R4 ;  /* 0x000000684004723c */ /* 0x042ff00000041804 */
[C---:B------:R-:W-:Y:S07]  /*3a50*/  HMMA.16816.F32.BF16 R8, R64.reuse, R106, R8 ;  /* 0x0000006a4008723c */ /* 0x040fee0000041808 */
[----:B------:R-:W-:Y:S01]  /*3a60*/  IMAD.SHL.U32 R106, R217, 0x40, RZ ;  /* 0x00000040d96a7824 */ /* 0x000fe200078e00ff */
[C---:B--2---:R-:W-:Y:S04]  /*3a70*/  HMMA.16816.F32.BF16 R12, R64.reuse, R52, R12 ;  /* 0x00000034400c723c */ /* 0x044fe8000004180c */
[----:B------:R-:W-:Y:S04]  /*3a80*/  IMAD.IADD R0, R249, 0x1, R106 ;  /* 0x00000001f9007824 */ /* 0x000fe800078e026a */
[----:B------:R-:W-:Y:S01]  /*3a90*/  HMMA.16816.F32.BF16 R16, R64, R54, R16 ;  /* 0x000000364010723c */ /* 0x000fe20000041810 */
[----:B------:R1:W2:Y:S03]  /*3aa0*/  LDSM.16.M88.4 R52, [R2+0x2000] ;  /* 0x002000000234783b */ /* 0x0002a60000000200 */
[C---:B------:R-:W-:Y:S02]  /*3ab0*/  IADD3 R105, R0.reuse, 0x8, RZ ;  /* 0x0000000800697810 */ /* 0x040fe40007ffe0ff */
[C---:B------:R-:W-:Y:S01]  /*3ac0*/  IADD3 R104, R0.reuse, -0x1, RZ ;  /* 0xffffffff00687810 */ /* 0x040fe20007ffe0ff */
[----:B------:R-:W2:Y:S01]  /*3ad0*/  LDSM.16.M88.4 R64, [R200+0xe800] ;  /* 0x00e80000c840783b */ /* 0x000ea20000000200 */
[C---:B---3--:R-:W-:Y:S05]  /*3ae0*/  HMMA.16816.F32.BF16 R4, R100.reuse, R108, R4 ;  /* 0x0000006c6404723c */ /* 0x048fea0000041804 */
[----:B------:R-:W-:Y:S03]  /*3af0*/  ISETP.GE.AND P1, PT, R105, RZ, PT ;  /* 0x000000ff6900720c */ /* 0x000fe60003f26270 */
[C---:B------:R-:W-:Y:S08]  /*3b00*/  HMMA.16816.F32.BF16 R8, R100.reuse, R110, R8 ;  /* 0x0000006e6408723c */ /* 0x040ff00000041808 */
[C---:B----4-:R-:W-:Y:S04]  /*3b10*/  HMMA.16816.F32.BF16 R12, R100.reuse, R56, R12 ;  /* 0x00000038640c723c */ /* 0x050fe8000004180c */
[----:B-1----:R-:W-:Y:S02]  /*3b20*/  IABS R2, R0 ;  /* 0x0000000000027213 */ /* 0x002fe40000000000 */
[----:B------:R-:W-:Y:S02]  /*3b30*/  @!P1 IADD3 R105, -R0, -0x8, RZ ;  /* 0xfffffff800699810 */ /* 0x000fe40007ffe1ff */
[----:B------:R-:W-:Y:S01]  /*3b40*/  HMMA.16816.F32.BF16 R16, R100, R58, R16 ;  /* 0x0000003a6410723c */ /* 0x000fe20000041810 */
[----:B------:R-:W-:Y:S01]  /*3b50*/  LDSM.16.M88.4 R100, [R204+0xe000] ;  /* 0x00e00000cc64783b */ /* 0x000fe20000000200 */
[----:B------:R-:W1:Y:S01]  /*3b60*/  I2F R107, R105 ;  /* 0x00000069006b7306 */ /* 0x000e620000201400 */
[----:B------:R-:W-:Y:S01]  /*3b70*/  ISETP.GE.AND P1, PT, R104, RZ, PT ;  /* 0x000000ff6800720c */ /* 0x000fe20003f26270 */
[----:B------:R-:W-:Y:S01]  /*3b80*/  IMAD.MOV.U32 R56, RZ, RZ, R2 ;  /* 0x000000ffff387224 */ /* 0x000fe200078e0002 */
[----:B------:R-:W-:Y:S03]  /*3b90*/  IADD3 R2, R0, 0x7, RZ ;  /* 0x0000000700027810 */ /* 0x000fe60007ffe0ff */
[C---:B--2---:R-:W-:Y:S04]  /*3ba0*/  HMMA.16816.F32.BF16 R4, R52.reuse, R60, R4 ;  /* 0x0000003c3404723c */ /* 0x044fe80000041804 */
[----:B------:R2:W-:Y:S01]  /*3bb0*/  I2F R108, R56 ;  /* 0x00000038006c7306 */ /* 0x0005e20000201400 */
[----:B------:R-:W-:Y:S03]  /*3bc0*/  ISETP.GE.AND P0, PT, R2, RZ, PT ;  /* 0x000000ff0200720c */ /* 0x000fe60003f06270 */
[C---:B------:R-:W-:Y:S01]  /*3bd0*/  @!P1 IADD3 R104, -R0.reuse, 0x1, RZ ;  /* 0x0000000100689810 */ /* 0x040fe20007ffe1ff */
[C---:B------:R-:W-:Y:S01]  /*3be0*/  HMMA.16816.F32.BF16 R8, R52.reuse, R62, R8 ;  /* 0x0000003e3408723c */ /* 0x040fe20000041808 */
[----:B------:R-:W-:Y:S04]  /*3bf0*/  LDSM.16.M88.4 R60, [R204+0xe800] ;  /* 0x00e80000cc3c783b */ /* 0x000fe80000000200 */
[----:B------:R-:W-:Y:S03]  /*3c00*/  I2F R104, R104 ;  /* 0x0000006800687306 */ /* 0x000fe60000201400 */
[C---:B------:R-:W-:Y:S04]  /*3c10*/  HMMA.16816.F32.BF16 R12, R52.reuse, R64, R12 ;  /* 0x00000040340c723c */ /* 0x040fe8000004180c */
[C---:B------:R-:W-:Y:S03]  /*3c20*/  @!P0 IADD3 R2, -R0.reuse, -0x7, RZ ;  /* 0xfffffff900028810 */ /* 0x040fe60007ffe1ff */
[C---:B------:R-:W-:Y:S01]  /*3c30*/  IADD3 R64, R0.reuse, -0x10, RZ ;  /* 0xfffffff000407810 */ /* 0x040fe20007ffe0ff */
[----:B------:R3:W4:Y:S01]  /*3c40*/  I2F R105, R2 ;  /* 0x0000000200697306 */ /* 0x0007220000201400 */
[----:B------:R-:W-:Y:S01]  /*3c50*/  HMMA.16816.F32.BF16 R16, R52, R66, R16 ;  /* 0x000000423410723c */ /* 0x000fe20000041810 */
[----:B--2---:R2:W1:Y:S06]  /*3c60*/  LDSM.16.M88.4 R56, [R3+0x2000] ;  /* 0x002000000338783b */ /* 0x00446c0000000200 */
[C---:B------:R-:W-:Y:S02]  /*3c70*/  IADD3 R52, R0.reuse, -0x19, RZ ;  /* 0xffffffe700347810 */ /* 0x040fe40007ffe0ff */
[C---:B---3--:R-:W-:Y:S03]  /*3c80*/  IADD3 R2, R0.reuse, -0x9, RZ ;  /* 0xfffffff700027810 */ /* 0x048fe60007ffe0ff */
[----:B--2---:R-:W-:Y:S02]  /*3c90*/  IADD3 R3, R0, -0x8, RZ ;  /* 0xfffffff800037810 */ /* 0x004fe40007ffe0ff */
[----:B------:R-:W-:Y:S02]  /*3ca0*/  ISETP.GE.AND P1, PT, R2, RZ, PT ;  /* 0x000000ff0200720c */ /* 0x000fe40003f26270 */
[----:B------:R-:W-:Y:S11]  /*3cb0*/  ISETP.GE.AND P0, PT, R3, RZ, PT ;  /* 0x000000ff0300720c */ /* 0x000ff60003f06270 */
[C---:B------:R-:W-:Y:S02]  /*3cc0*/  @!P1 IADD3 R2, -R0.reuse, 0x9, RZ ;  /* 0x0000000900029810 */ /* 0x040fe40007ffe1ff */
[----:B------:R-:W-:Y:S01]  /*3cd0*/  @!P0 IADD3 R3, -R0, 0x8, RZ ;  /* 0x0000000800038810 */ /* 0x000fe20007ffe1ff */
[C---:B-1----:R-:W-:Y:S01]  /*3ce0*/  HMMA.16816.F32.BF16 R4, R56.reuse, R100, R4 ;  /* 0x000000643804723c */ /* 0x042fe20000041804 */
[----:B------:R1:W-:Y:S04]  /*3cf0*/  I2F R53, R2 ;  /* 0x0000000200357306 */ /* 0x0003e80000201400 */
[----:B------:R-:W-:Y:S03]  /*3d00*/  ISETP.GE.AND P0, PT, R64, RZ, PT ;  /* 0x000000ff4000720c */ /* 0x000fe60003f06270 */
[C---:B------:R-:W-:Y:S03]  /*3d10*/  HMMA.16816.F32.BF16 R8, R56.reuse, R102, R8 ;  /* 0x000000663808723c */ /* 0x040fe60000041808 */
[----:B------:R2:W3:Y:S05]  /*3d20*/  I2F R65, R3 ;  /* 0x0000000300417306 */ /* 0x0004ea0000201400 */
[C---:B------:R-:W-:Y:S04]  /*3d30*/  HMMA.16816.F32.BF16 R12, R56.reuse, R60, R12 ;  /* 0x0000003c380c723c */ /* 0x040fe8000004180c */
[----:B------:R-:W-:Y:S02]  /*3d40*/  @!P0 IADD3 R64, -R0, 0x10, RZ ;  /* 0x0000001000408810 */ /* 0x000fe40007ffe1ff */
[----:B------:R-:W-:Y:S01]  /*3d50*/  ISETP.GE.AND P0, PT, R52, RZ, PT ;  /* 0x000000ff3400720c */ /* 0x000fe20003f06270 */
[----:B------:R-:W-:Y:S01]  /*3d60*/  IMAD.MOV.U32 R60, RZ, RZ, c[0x0][0x2e4] ;  /* 0x0000b900ff3c7624 */ /* 0x000fe200078e00ff */
[----:B------:R-:W-:Y:S02]  /*3d70*/  HMMA.16816.F32.BF16 R16, R56, R62, R16 ;  /* 0x0000003e3810723c */ /* 0x000fe40000041810 */
[----:B------:R-:W3:Y:S02]  /*3d80*/  I2F R64, R64 ;  /* 0x0000004000407306 */ /* 0x000ee40000201400 */
[-C--:B------:R-:W-:Y:S01]  /*3d90*/  FFMA.FTZ R6, R107, -R215.reuse, R6 ;  /* 0x800000d76b067223 */ /* 0x080fe20000010006 */
[----:B-1----:R-:W-:Y:S01]  /*3da0*/  IADD3 R2, R0, -0x18, RZ ;  /* 0xffffffe800027810 */ /* 0x002fe20007ffe0ff */
[-C--:B----4-:R-:W-:Y:S02]  /*3db0*/  FFMA.FTZ R7, R105, -R215.reuse, R7 ;  /* 0x800000d769077223 */ /* 0x090fe40000010007 */
[-C--:B------:R-:W-:Y:S01]  /*3dc0*/  FFMA.FTZ R5, R104, -R215.reuse, R5 ;  /* 0x800000d768057223 */ /* 0x080fe20000010005 */
[----:B------:R-:W-:Y:S03]  /*3dd0*/  ISETP.GE.AND P1, PT, R2, RZ, PT ;  /* 0x000000ff0200720c */ /* 0x000fe60003f26270 */
[----:B--2---:R-:W-:Y:S01]  /*3de0*/  IADD3 R3, R0, -0x11, RZ ;  /* 0xffffffef00037810 */ /* 0x004fe20007ffe0ff */
[-C--:B------:R-:W-:Y:S01]  /*3df0*/  FFMA.FTZ R4, R108, -R215.reuse, R4 ;  /* 0x800000d76c047223 */ /* 0x080fe20000010004 */
[----:B------:R-:W-:Y:S01]  /*3e00*/  @!P0 IADD3 R52, -R0, 0x19, RZ ;  /* 0x0000001900348810 */ /* 0x000fe20007ffe1ff */
[-C--:B------:R-:W-:Y:S01]  /*3e10*/  FFMA.FTZ R11, R104, -R215.reuse, R11 ;  /* 0x800000d7680b7223 */ /* 0x080fe2000001000b */
[----:B------:R-:W-:Y:S01]  /*3e20*/  ISETP.GE.AND P2, PT, R3, RZ, PT ;  /* 0x000000ff0300720c */ /* 0x000fe20003f46270 */
[-C--:B------:R-:W-:Y:S01]  /*3e30*/  FFMA.FTZ R10, R108, -R215.reuse, R10 ;  /* 0x800000d76c0a7223 */ /* 0x080fe2000001000a */
[----:B------:R-:W-:Y:S01]  /*3e40*/  ISETP.GE.AND P0, PT, R106, R248, PT ;  /* 0x000000f86a00720c */ /* 0x000fe20003f06270 */
[-C--:B---3--:R-:W-:Y:S01]  /*3e50*/  FFMA.FTZ R8, R65, -R215.reuse, R8 ;  /* 0x800000d741087223 */ /* 0x088fe20000010008 */
[----:B------:R-:W1:Y:S01]  /*3e60*/  I2F R52, R52 ;  /* 0x0000003400347306 */ /* 0x000e620000201400 */
[-C--:B------:R-:W-:Y:S01]  /*3e70*/  FFMA.FTZ R9, R53, -R215.reuse, R9 ;  /* 0x800000d735097223 */ /* 0x080fe20000010009 */
[----:B------:R-:W-:Y:S01]  /*3e80*/  @!P1 IADD3 R2, -R0, 0x18, RZ ;  /* 0x0000001800029810 */ /* 0x000fe20007ffe1ff */
[-C--:B------:R-:W-:Y:S02]  /*3e90*/  FFMA.FTZ R14, R65, -R215.reuse, R14 ;  /* 0x800000d7410e7223 */ /* 0x080fe4000001000e */
[-C--:B------:R-:W-:Y:S02]  /*3ea0*/  FFMA.FTZ R15, R53, -R215.reuse, R15 ;  /* 0x800000d7350f7223 */ /* 0x080fe4000001000f */
[-C--:B------:R-:W-:Y:S02]  /*3eb0*/  FFMA.FTZ R12, R64, -R215.reuse, R12 ;  /* 0x800000d7400c7223 */ /* 0x080fe4000001000c */
[----:B------:R-:W-:Y:S01]  /*3ec0*/  @!P2 IADD3 R3, -R0, 0x11, RZ ;  /* 0x000000110003a810 */ /* 0x000fe20007ffe1ff */
[----:B------:R-:W2:Y:S01]  /*3ed0*/  I2F R2, R2 ;  /* 0x0000000200027306 */ /* 0x000ea20000201400 */
[-C--:B------:R-:W-:Y:S09]  /*3ee0*/  FFMA.FTZ R18, R64, -R215.reuse, R18 ;  /* 0x800000d740127223 */ /* 0x080ff20000010012 */
[----:B------:R-:W3:Y:S01]  /*3ef0*/  I2F R3, R3 ;  /* 0x0000000300037306 */ /* 0x000ee20000201400 */
[-C--:B-1----:R-:W-:Y:S02]  /*3f00*/  FFMA.FTZ R17, R52, -R215.reuse, R17 ;  /* 0x800000d734117223 */ /* 0x082fe40000010011 */
[-C--:B--2---:R-:W-:Y:S02]  /*3f10*/  FFMA.FTZ R16, R2, -R215.reuse, R16 ;  /* 0x800000d702107223 */ /* 0x084fe40000010010 */
[CC--:B---3--:R-:W-:Y:S02]  /*3f20*/  FFMA.FTZ R13, R3.reuse, -R215.reuse, R13 ;  /* 0x800000d7030d7223 */ /* 0x0c8fe4000001000d */
[----:B------:R-:W-:Y:S01]  /*3f30*/  FFMA.FTZ R19, R3, -R215, R19 ;  /* 0x800000d703137223 */ /* 0x000fe20000010013 */
[----:B------:R-:W-:-:S05]  /*3f40*/  @!P0 BRA `(.L_x_252) ;  /* 0x000000a000008947 */ /* 0x000fca0003800000 */
[----:B------:R-:W-:Y:S01]  /*3f50*/  IADD3 R52, R106, 0x40, RZ ;  /* 0x000000406a347810 */ /* 0x000fe20007ffe0ff */
[----:B------:R-:W-:Y:S02]  /*3f60*/  IMAD.SHL.U32 R0, R239, 0x40, RZ ;  /* 0x00000040ef007824 */ /* 0x000fe400078e00ff */
[----:B------:R-:W-:Y:S02]  /*3f70*/  IMAD.MOV.U32 R60, RZ, RZ, R229 ;  /* 0x000000ffff3c7224 */ /* 0x000fe400078e00e5 */
[C---:B------:R-:W-:Y:S01]  /*3f80*/  IMAD.IADD R2, R0.reuse, 0x1, R230 ;  /* 0x0000000100027824 */ /* 0x040fe200078e02e6 */
[----:B------:R-:W-:Y:S04]  /*3f90*/  IADD3 R3, R0, 0x40, RZ ;  /* 0x0000004000037810 */ /* 0x000fe80007ffe0ff */
[----:B------:R-:W-:Y:S02]  /*3fa0*/  IADD3 R0, R229, R2, -R219 ;  /* 0x00000002e5007210 */ /* 0x000fe40007ffe8db */
[----:B------:R-:W-:Y:S02]  /*3fb0*/  ISETP.LT.AND P0, PT, R3, R219, PT ;  /* 0x000000db0300720c */ /* 0x000fe40003f01270 */
[----:B------:R-:W-:Y:S11]  /*3fc0*/  ISETP.GE.AND P1, PT, R52, R0, PT ;  /* 0x000000003400720c */ /* 0x000ff60003f26270 */
[----:B------:R-:W-:Y:S02]  /*3fd0*/  @!UPT UIADD3 URZ, URZ, URZ, URZ ;  /* 0x0000003f3f3ff290 */ /* 0x000fe4000fffe03f */
[----:B------:R-:W-:-:S05]  /*3fe0*/  @!P1 BRA P0, `(.L_x_253) ;  /* 0x0000046000009947 */ /* 0x000fca0000000000 */
.L_x_252:
[----:B------:R-:W-:Y:S01]  /*3ff0*/  IADD3 R52, R219, 0x1, -R230 ;  /* 0x00000001db347810 */ /* 0x000fe20007ffe8e6 */
[----:B------:R-:W-:Y:S01]  /*4000*/  IMAD.IADD R2, R250, 0x1, R106 ;  /* 0x00000001fa027824 */ /* 0x000fe200078e026a */
[-C--:B------:R-:W-:Y:S01]  /*4010*/  IADD3 R53, -R60, R219.reuse, -R230 ;  /* 0x000000db3c357210 */ /* 0x080fe20007ffe9e6 */
        /* <DEDUP_REMOVED lines=11> */
[-C--:B------:R-:W-:Y:S02]  /*40d0*/  IMNMX R52, R63, R219.reuse, PT ;  /* 0x000000db3f347217 */ /* 0x080fe40003800200 */
        /* <DEDUP_REMOVED lines=55> */
.L_x_253:
[C---:B------:R-:W-:Y:S01]  /*4450*/  FMUL.FTZ R2, R227.reuse, 1.4426950216293334961 ;  /* 0x3fb8aa3be3027820 */ /* 0x040fe20000410000 */
[----:B------:R-:W-:Y:S01]  /*4460*/  FSETP.NEU.FTZ.AND P0, PT, R227, -INF , PT ;  /* 0xff800000e300780b */ /* 0x000fe20003f1d000 */
[----:B------:R-:W-:Y:S01]  /*4470*/  FMUL.FTZ R0, R228, 1.4426950216293334961 ;  /* 0x3fb8aa3be4007820 */ /* 0x000fe20000410000 */
[----:B------:R-:W-:Y:S02]  /*4480*/  MOV R245, c[0x0][0x22c] ;  /* 0x00008b0000f57a02 */ /* 0x000fe40000000f00 */
[----:B------:R-:W-:Y:S02]  /*4490*/  FSEL R2, R2, RZ, P0 ;  /* 0x000000ff02027208 */ /* 0x000fe40000000000 */
[----:B------:R-:W-:Y:S01]  /*44a0*/  FSETP.NEU.FTZ.AND P0, PT, R228, -INF , PT ;  /* 0xff800000e400780b */ /* 0x000fe20003f1d000 */
[----:B------:R-:W-:Y:S01]  /*44b0*/  IMAD R245, R245, c[0x0][0x1c0], RZ ;  /* 0x00007000f5f57a24 */ /* 0x000fe200078e02ff */
[----:B------:R-:W-:Y:S01]  /*44c0*/  ISETP.GT.AND P5, PT, R217, R242, PT ;  /* 0x000000f2d900720c */ /* 0x000fe20003fa4270 */
[--C-:B------:R-:W-:Y:S01]  /*44d0*/  FFMA.FTZ R4, R4, c[0x0][0x23c], -R2.reuse ;  /* 0x00008f0004047a23 */ /* 0x100fe20000010802 */
[----:B------:R-:W-:Y:S01]  /*44e0*/  FSEL R0, R0, RZ, P0 ;  /* 0x000000ff00007208 */ /* 0x000fe20000000000 */
[--C-:B------:R-:W-:Y:S02]  /*44f0*/  FFMA.FTZ R5, R5, c[0x0][0x23c], -R2.reuse ;  /* 0x00008f0005057a23 */ /* 0x100fe40000010802 */
[----:B------:R-:W-:Y:S01]  /*4500*/  FFMA.FTZ R16, R16, c[0x0][0x23c], -R2 ;  /* 0x00008f0010107a23 */ /* 0x000fe20000010802 */
[----:B------:R-:W-:Y:S01]  /*4510*/  MUFU.EX2 R109, R4 ;  /* 0x00000004006d7308 */ /* 0x000fe20000000800 */
[--C-:B------:R-:W-:Y:S02]  /*4520*/  FFMA.FTZ R6, R6, c[0x0][0x23c], -R0.reuse ;  /* 0x00008f0006067a23 */ /* 0x100fe40000010800 */
[----:B------:R-:W-:Y:S02]  /*4530*/  FFMA.FTZ R7, R7, c[0x0][0x23c], -R0 ;  /* 0x00008f0007077a23 */ /* 0x000fe40000010800 */
[--C-:B------:R-:W-:Y:S02]  /*4540*/  FFMA.FTZ R8, R8, c[0x0][0x23c], -R2.reuse ;  /* 0x00008f0008087a23 */ /* 0x100fe40000010802 */
[--C-:B------:R-:W-:Y:S02]  /*4550*/  FFMA.FTZ R9, R9, c[0x0][0x23c], -R2.reuse ;  /* 0x00008f0009097a23 */ /* 0x100fe40000010802 */
[--C-:B------:R-:W-:Y:S01]  /*4560*/  FFMA.FTZ R12, R12, c[0x0][0x23c], -R2.reuse ;  /* 0x00008f000c0c7a23 */ /* 0x100fe20000010802 */
[----:B------:R-:W1:Y:S01]  /*4570*/  MUFU.EX2 R107, R5 ;  /* 0x00000005006b7308 */ /* 0x000e620000000800 */
[--C-:B------:R-:W-:Y:S02]  /*4580*/  FFMA.FTZ R13, R13, c[0x0][0x23c], -R2.reuse ;  /* 0x00008f000d0d7a23 */ /* 0x100fe40000010802 */
[----:B------:R-:W-:Y:S02]  /*4590*/  FFMA.FTZ R2, R17, c[0x0][0x23c], -R2 ;  /* 0x00008f0011027a23 */ /* 0x000fe40000010802 */
[--C-:B------:R-:W-:Y:S02]  /*45a0*/  FFMA.FTZ R18, R18, c[0x0][0x23c], -R0.reuse ;  /* 0x00008f0012127a23 */ /* 0x100fe40000010800 */
[--C-:B------:R-:W-:Y:S02]  /*45b0*/  FFMA.FTZ R10, R10, c[0x0][0x23c], -R0.reuse ;  /* 0x00008f000a0a7a23 */ /* 0x100fe40000010800 */
[--C-:B------:R-:W-:Y:S01]  /*45c0*/  FFMA.FTZ R11, R11, c[0x0][0x23c], -R0.reuse ;  /* 0x00008f000b0b7a23 */ /* 0x100fe20000010800 */
[----:B------:R-:W-:Y:S01]  /*45d0*/  MUFU.EX2 R102, R6 ;  /* 0x0000000600667308 */ /* 0x000fe20000000800 */
[--C-:B------:R-:W-:Y:S02]  /*45e0*/  FFMA.FTZ R14, R14, c[0x0][0x23c], -R0.reuse ;  /* 0x00008f000e0e7a23 */ /* 0x100fe40000010800 */
[--C-:B------:R-:W-:Y:S02]  /*45f0*/  FFMA.FTZ R15, R15, c[0x0][0x23c], -R0.reuse ;  /* 0x00008f000f0f7a23 */ /* 0x100fe40000010800 */
[----:B------:R-:W-:Y:S05]  /*4600*/  FFMA.FTZ R0, R19, c[0x0][0x23c], -R0 ;  /* 0x00008f0013007a23 */ /* 0x000fea0000010800 */
[----:B------:R-:W2:Y:S10]  /*4610*/  MUFU.EX2 R100, R7 ;  /* 0x0000000700647308 */ /* 0x000eb40000000800 */
[----:B------:R-:W-:Y:S10]  /*4620*/  MUFU.EX2 R106, R8 ;  /* 0x00000008006a7308 */ /* 0x000ff40000000800 */
[----:B------:R-:W3:Y:S10]  /*4630*/  MUFU.EX2 R104, R9 ;  /* 0x0000000900687308 */ /* 0x000ef40000000800 */
[----:B------:R3:W-:Y:S10]  /*4640*/  MUFU.EX2 R103, R2 ;  /* 0x0000000200677308 */ /* 0x0007f40000000800 */
[----:B------:R-:W-:Y:S10]  /*4650*/  MUFU.EX2 R101, R10 ;  /* 0x0000000a00657308 */ /* 0x000ff40000000800 */
[----:B------:R-:W4:Y:S10]  /*4660*/  MUFU.EX2 R67, R11 ;  /* 0x0000000b00437308 */ /* 0x000f340000000800 */
[----:B------:R4:W-:Y:S10]  /*4670*/  MUFU.EX2 R65, R0 ;  /* 0x0000000000417308 */ /* 0x0009f40000000800 */
[----:B------:R-:W-:Y:S10]  /*4680*/  MUFU.EX2 R178, R12 ;  /* 0x0000000c00b27308 */ /* 0x000ff40000000800 */
[----:B------:R-:W1:Y:S10]  /*4690*/  MUFU.EX2 R111, R13 ;  /* 0x0000000d006f7308 */ /* 0x000e740000000800 */
[----:B------:R-:W-:Y:S10]  /*46a0*/  MUFU.EX2 R110, R14 ;  /* 0x0000000e006e7308 */ /* 0x000ff40000000800 */
[----:B------:R-:W3:Y:S10]  /*46b0*/  MUFU.EX2 R108, R15 ;  /* 0x0000000f006c7308 */ /* 0x000ef40000000800 */
[----:B------:R-:W4:Y:S10]  /*46c0*/  MUFU.EX2 R105, R16 ;  /* 0x0000001000697308 */ /* 0x000f340000000800 */
[----:B------:R-:W4:Y:S01]  /*46d0*/  MUFU.EX2 R66, R18 ;  /* 0x0000001200427308 */ /* 0x000f220000000800 */
[----:B-1----:R-:W-:Y:S02]  /*46e0*/  F2FP.BF16.PACK_AB R4, R107, R109 ;  /* 0x0000006d6b04723e */ /* 0x002fe400000010ff */
[----:B--2---:R-:W-:Y:S02]  /*46f0*/  F2FP.BF16.PACK_AB R3, R100, R102 ;  /* 0x000000666403723e */ /* 0x004fe400000010ff */
[----:B---3--:R-:W-:Y:S01]  /*4700*/  F2FP.BF16.PACK_AB R2, R104, R106 ;  /* 0x0000006a6802723e */ /* 0x008fe200000010ff */
[----:B------:R1:W-:Y:S01]  /*4710*/  STS [R231+0x12000], R4 ;  /* 0x01200004e7007388 */ /* 0x0003e20000000800 */
[----:B----4-:R-:W-:Y:S02]  /*4720*/  F2FP.BF16.PACK_AB R0, R67, R101 ;  /* 0x000000654300723e */ /* 0x010fe400000010ff */
[----:B------:R-:W-:Y:S01]  /*4730*/  F2FP.BF16.PACK_AB R5, R111, R178 ;  /* 0x000000b26f05723e */ /* 0x000fe200000010ff */
[----:B------:R2:W-:Y:S04]  /*4740*/  STS [R231+0x12400], R3 ;  /* 0x01240003e7007388 */ /* 0x0005e80000000800 */
[----:B------:R3:W-:Y:S04]  /*4750*/  STS [R234+0x12000], R2 ;  /* 0x01200002ea007388 */ /* 0x0007e80000000800 */
[----:B------:R4:W-:Y:S04]  /*4760*/  STS [R234+0x12400], R0 ;  /* 0x01240000ea007388 */ /* 0x0009e80000000800 */
[----:B------:R-:W-:Y:S01]  /*4770*/  STS [R232+0x12000], R5 ;  /* 0x01200005e8007388 */ /* 0x000fe20000000800 */
[----:B-1----:R-:W-:Y:S02]  /*4780*/  F2FP.BF16.PACK_AB R4, R108, R110 ;  /* 0x0000006e6c04723e */ /* 0x002fe400000010ff */
[----:B--2---:R-:W-:Y:S03]  /*4790*/  F2FP.BF16.PACK_AB R3, R103, R105 ;  /* 0x000000696703723e */ /* 0x004fe600000010ff */
[----:B------:R-:W-:Y:S01]  /*47a0*/  STS [R232+0x12400], R4 ;  /* 0x01240004e8007388 */ /* 0x000fe20000000800 */
[----:B---3--:R-:W-:Y:S03]  /*47b0*/  F2FP.BF16.PACK_AB R2, R65, R66 ;  /* 0x000000424102723e */ /* 0x008fe600000010ff */
[----:B------:R1:W-:Y:S01]  /*47c0*/  STS [R233+0x12000], R3 ;  /* 0x01200003e9007388 */ /* 0x0003e20000000800 */
[----:B----4-:R-:W-:Y:S03]  /*47d0*/  SHF.L.U32 R0, R210, 0x1, RZ ;  /* 0x00000001d2007819 */ /* 0x010fe600000006ff */
[----:B------:R2:W-:Y:S04]  /*47e0*/  STS [R233+0x12400], R2 ;  /* 0x01240002e9007388 */ /* 0x0005e80000000800 */
[----:B------:R-:W3:Y:S01]  /*47f0*/  LDSM.16.M88.4 R16, [R0+0x8000] ;  /* 0x008000000010783b */ /* 0x000ee20000000200 */
[-C--:B-1----:R-:W-:Y:S02]  /*4800*/  IADD3 R3, R201, R0.reuse, RZ ;  /* 0x00000000c9037210 */ /* 0x082fe40007ffe0ff */
[----:B--2---:R-:W-:Y:S05]  /*4810*/  IADD3 R2, R205, R0, RZ ;  /* 0x00000000cd027210 */ /* 0x004fea0007ffe0ff */
[----:B------:R-:W-:Y:S01]  /*4820*/  LDSM.16.M88.4 R56, [R3+0x8000] ;  /* 0x008000000338783b */ /* 0x000fe20000000200 */
[----:B------:R-:W-:Y:S07]  /*4830*/  IADD3 R64, R201, R2, RZ ;  /* 0x00000002c9407210 */ /* 0x000fee0007ffe0ff */
[----:B------:R-:W1:Y:S08]  /*4840*/  LDSM.16.M88.4 R52, [R2+0x8000] ;  /* 0x008000000234783b */ /* 0x000e700000000200 */
[----:B------:R-:W2:Y:S01]  /*4850*/  LDSM.16.M88.4 R60, [R64+0x8000] ;  /* 0x00800000403c783b */ /* 0x000ea20000000200 */
[C---:B---3--:R-:W-:Y:S08]  /*4860*/  HMMA.16816.F32.BF16 R4, R16.reuse, R112, RZ ;  /* 0x000000701004723c */ /* 0x048ff000000418ff */
[C---:B------:R-:W-:Y:S08]  /*4870*/  HMMA.16816.F32.BF16 R8, R16.reuse, R114, RZ ;  /* 0x000000721008723c */ /* 0x040ff000000418ff */
[C---:B------:R-:W-:Y:S08]  /*4880*/  HMMA.16816.F32.BF16 R12, R16.reuse, R116, RZ ;  /* 0x00000074100c723c */ /* 0x040ff000000418ff */
[----:B------:R-:W-:Y:S08]  /*4890*/  HMMA.16816.F32.BF16 R16, R16, R118, RZ ;  /* 0x000000761010723c */ /* 0x000ff000000418ff */
[C---:B-1----:R-:W-:Y:S08]  /*48a0*/  HMMA.16816.F32.BF16 R4, R52.reuse, R120, R4 ;  /* 0x000000783404723c */ /* 0x042ff00000041804 */
[C---:B------:R-:W-:Y:S08]  /*48b0*/  HMMA.16816.F32.BF16 R8, R52.reuse, R122, R8 ;  /* 0x0000007a3408723c */ /* 0x040ff00000041808 */
[C---:B------:R-:W-:Y:S08]  /*48c0*/  HMMA.16816.F32.BF16 R12, R52.reuse, R124, R12 ;  /* 0x0000007c340c723c */ /* 0x040ff0000004180c */
[----:B------:R-:W-:Y:S01]  /*48d0*/  HMMA.16816.F32.BF16 R16, R52, R126, R16 ;  /* 0x0000007e3410723c */ /* 0x000fe20000041810 */
[----:B------:R1:W3:Y:S07]  /*48e0*/  LDSM.16.M88.4 R52, [R0+0xa000] ;  /* 0x00a000000034783b */ /* 0x0002ee0000000200 */
[C---:B------:R-:W-:Y:S08]  /*48f0*/  HMMA.16816.F32.BF16 R4, R56.reuse, R128, R4 ;  /* 0x000000803804723c */ /* 0x040ff00000041804 */
[C---:B------:R-:W-:Y:S08]  /*4900*/  HMMA.16816.F32.BF16 R8, R56.reuse, R130, R8 ;  /* 0x000000823808723c */ /* 0x040ff00000041808 */
[C---:B------:R-:W-:Y:S04]  /*4910*/  HMMA.16816.F32.BF16 R12, R56.reuse, R132, R12 ;  /* 0x00000084380c723c */ /* 0x040fe8000004180c */
[----:B-1----:R-:W-:Y:S04]  /*4920*/  LEA R0, -R245, RZ, 0x6 ;  /* 0x000000fff5007211 */ /* 0x002fe800078e31ff */
[----:B------:R-:W-:Y:S01]  /*4930*/  HMMA.16816.F32.BF16 R16, R56, R134, R16 ;  /* 0x000000863810723c */ /* 0x000fe20000041810 */
[----:B------:R-:W1:Y:S03]  /*4940*/  LDSM.16.M88.4 R56, [R2+0xa000] ;  /* 0x00a000000238783b */ /* 0x000e660000000200 */
[C---:B------:R-:W-:Y:S04]  /*4950*/  LEA R212, P0, R0.reuse, R212, 0x2 ;  /* 0x000000d400d47211 */ /* 0x040fe800078010ff */
[C---:B--2---:R-:W-:Y:S05]  /*4960*/  HMMA.16816.F32.BF16 R4, R60.reuse, R136, R4 ;  /* 0x000000883c04723c */ /* 0x044fea0000041804 */
[----:B------:R-:W-:Y:S03]  /*4970*/  LEA.HI.X.SX32 R213, R0, R213, 0x2, P0 ;  /* 0x000000d500d57211 */ /* 0x000fe600000f16ff */
[C---:B------:R-:W-:Y:S08]  /*4980*/  HMMA.16816.F32.BF16 R8, R60.reuse, R138, R8 ;  /* 0x0000008a3c08723c */ /* 0x040ff00000041808 */
[C---:B------:R-:W-:Y:S08]  /*4990*/  HMMA.16816.F32.BF16 R12, R60.reuse, R140, R12 ;  /* 0x0000008c3c0c723c */ /* 0x040ff0000004180c */
[----:B------:R-:W-:Y:S01]  /*49a0*/  HMMA.16816.F32.BF16 R16, R60, R142, R16 ;  /* 0x0000008e3c10723c */ /* 0x000fe20000041810 */
[----:B------:R-:W2:Y:S07]  /*49b0*/  LDSM.16.M88.4 R60, [R3+0xa000] ;  /* 0x00a00000033c783b */ /* 0x000eae0000000200 */
[C---:B---3--:R-:W-:Y:S08]  /*49c0*/  HMMA.16816.F32.BF16 R4, R52.reuse, R144, R4 ;  /* 0x000000903404723c */ /* 0x048ff00000041804 */
[C---:B------:R-:W-:Y:S08]  /*49d0*/  HMMA.16816.F32.BF16 R8, R52.reuse, R146, R8 ;  /* 0x000000923408723c */ /* 0x040ff00000041808 */
[C---:B------:R-:W-:Y:S08]  /*49e0*/  HMMA.16816.F32.BF16 R12, R52.reuse, R148, R12 ;  /* 0x00000094340c723c */ /* 0x040ff0000004180c */
[----:B------:R-:W-:Y:S01]  /*49f0*/  HMMA.16816.F32.BF16 R16, R52, R150, R16 ;  /* 0x000000963410723c */ /* 0x000fe20000041810 */
[----:B------:R-:W3:Y:S07]  /*4a00*/  LDSM.16.M88.4 R52, [R64+0xa000] ;  /* 0x00a000004034783b */ /* 0x000eee0000000200 */
[C---:B-1----:R-:W-:Y:S08]  /*4a10*/  HMMA.16816.F32.BF16 R4, R56.reuse, R152, R4 ;  /* 0x000000983804723c */ /* 0x042ff00000041804 */
[C---:B------:R-:W-:Y:S08]  /*4a20*/  HMMA.16816.F32.BF16 R8, R56.reuse, R154, R8 ;  /* 0x0000009a3808723c */ /* 0x040ff00000041808 */
[C---:B------:R-:W-:Y:S08]  /*4a30*/  HMMA.16816.F32.BF16 R12, R56.reuse, R156, R12 ;  /* 0x0000009c380c723c */ /* 0x040ff0000004180c */
[----:B------:R-:W-:Y:S08]  /*4a40*/  HMMA.16816.F32.BF16 R16, R56, R158, R16 ;  /* 0x0000009e3810723c */ /* 0x000ff00000041810 */
[C---:B--2---:R-:W-:Y:S08]  /*4a50*/  HMMA.16816.F32.BF16 R4, R60.reuse, R160, R4 ;  /* 0x000000a03c04723c */ /* 0x044ff00000041804 */
[C---:B------:R-:W-:Y:S08]  /*4a60*/  HMMA.16816.F32.BF16 R8, R60.reuse, R162, R8 ;  /* 0x000000a23c08723c */ /* 0x040ff00000041808 */
[C---:B------:R-:W-:Y:S08]  /*4a70*/  HMMA.16816.F32.BF16 R12, R60.reuse, R164, R12 ;  /* 0x000000a43c0c723c */ /* 0x040ff0000004180c */
[----:B------:R-:W-:Y:S08]  /*4a80*/  HMMA.16816.F32.BF16 R16, R60, R166, R16 ;  /* 0x000000a63c10723c */ /* 0x000ff00000041810 */
[C---:B---3--:R-:W-:Y:S08]  /*4a90*/  HMMA.16816.F32.BF16 R4, R52.reuse, R168, R4 ;  /* 0x000000a83404723c */ /* 0x048ff00000041804 */
        /* <DEDUP_REMOVED lines=49> */
[--C-:B------:R-:W-:Y:S01]  /*4db0*/  IMAD.IADD R214, R214, 0x1, R0.reuse ;  /* 0x00000001d6d67824 */ /* 0x100fe200078e0200 */
        /* <DEDUP_REMOVED lines=42> */
.L_x_254:
[----:B-1----:R-:W-:Y:S01]  /*5060*/  F2FP.BF16.PACK_AB R6, R55, R56 ;  /* 0x000000383706723e */ /* 0x002fe200000010ff */
        /* <DEDUP_REMOVED lines=70> */
[C---:B------:R-:W-:Y:S05]  /*54d0*/  IMAD.U32 R3, R8.reuse, -0x40, RZ ;  /* 0xffffffc008037824 */ /* 0x040fea00078e00ff */
[C---:B------:R-:W-:Y:S02]  /*54e0*/  LEA R2, P0, R3.reuse, R220, 0x1 ;  /* 0x000000dc03027211 */ /* 0x040fe400078008ff */
[----:B------:R-:W-:Y:S01]  /*54f0*/  SHF.R.S32.HI R4, RZ, 0x1f, R3 ;  /* 0x0000001fff047819 */ /* 0x000fe20000011403 */
[----:B------:R-:W-:Y:S01]  /*5500*/  @!P1 IMAD.MOV.U32 R5, RZ, RZ, c[0x0][0x374] ;  /* 0x0000dd00ff059624 */ /* 0x000fe200078e00ff */
[C---:B------:R-:W-:Y:S01]  /*5510*/  @!P1 LEA R0, P3, R8.reuse, R3, 0x5 ;  /* 0x0000000308009211 */ /* 0x040fe200078628ff */
[----:B------:R1:W-:Y:S01]  /*5520*/  @P2 STS.128 [R216+0x8000], RZ ;  /* 0x008000ffd8002388 */ /* 0x0003e20000000c00 */
[----:B------:R-:W-:Y:S01]  /*5530*/  LEA.HI.X.SX32 R3, R3, R221, 0x1, P0 ;  /* 0x000000dd03037211 */ /* 0x000fe200000f0eff */
[----:B------:R-:W-:Y:S01]  /*5540*/  @!P2 IMAD.MOV.U32 R7, RZ, RZ, c[0x0][0x374] ;  /* 0x0000dd00ff07a624 */ /* 0x000fe200078e00ff */
[C---:B------:R-:W-:Y:S02]  /*5550*/  @!P1 LEA.HI.X R5, R8.reuse, R4, R5, 0x5, P3 ;  /* 0x0000000408059211 */ /* 0x040fe400018f2c05 */
        /* <DEDUP_REMOVED lines=26> */
.L_x_255:
[----:B------:R-:W-:Y:S01]  /*5700*/  LDSM.16.M88.4 R64, [R206] ;  /* 0x00000000ce40783b */ /* 0x000fe20000000200 */
[----:B-1----:R-:W-:Y:S01]  /*5710*/  @P5 IADD3 R2, P0, R241, R236, RZ ;  /* 0x000000ecf1025210 */ /* 0x002fe20007f1e0ff */
[C---:B------:R-:W-:Y:S02]  /*5720*/  IMAD R0, R245.reuse, 0x18, RZ ;  /* 0x00000018f5007824 */ /* 0x040fe400078e02ff */
[----:B------:R-:W1:Y:S02]  /*5730*/  LDSM.16.MT88.4 R16, [R192+0xc000] ;  /* 0x00c00000c010783b */ /* 0x000e640000004200 */
[----:B------:R-:W-:Y:S02]  /*5740*/  @P5 IMAD.X R3, R240, 0x1, R235, P0 ;  /* 0x00000001f0035824 */ /* 0x000fe400000e06eb */
[----:B------:R-:W2:Y:S04]  /*5750*/  LDSM.16.M88.4 R60, [R206+0x1000] ;  /* 0x00100000ce3c783b */ /* 0x000ea80000000200 */
[----:B------:R-:W3:Y:S04]  /*5760*/  LDSM.16.MT88.4 R100, [R192+0xe000] ;  /* 0x00e00000c064783b */ /* 0x000ee80000004200 */
[----:B------:R-:W-:Y:S04]  /*5770*/  LDSM.16.M88.4 R104, [R207] ;  /* 0x00000000cf68783b */ /* 0x000fe80000000200 */
[----:B------:R-:W4:Y:S04]  /*5780*/  LDSM.16.MT88.4 R108, [R192+0xc800] ;  /* 0x00c80000c06c783b */ /* 0x000f280000004200 */
[----:B------:R-:W3:Y:S04]  /*5790*/  LDSM.16.M88.4 R176, [R207+0x1000] ;  /* 0x00100000cfb0783b */ /* 0x000ee80000000200 */
[----:B------:R-:W3:Y:S04]  /*57a0*/  LDSM.16.MT88.4 R180, [R192+0xe800] ;  /* 0x00e80000c0b4783b */ /* 0x000ee80000004200 */
[----:B------:R-:W-:Y:S04]  /*57b0*/  LDSM.16.M88.4 R184, [R208] ;  /* 0x00000000d0b8783b */ /* 0x000fe80000000200 */
[----:B------:R-:W3:Y:S04]  /*57c0*/  LDSM.16.MT88.4 R188, [R192+0xd000] ;  /* 0x00d00000c0bc783b */ /* 0x000ee80000004200 */
[----:B------:R3:W5:Y:S01]  /*57d0*/  @P5 LDG.E R227, [R2.64+-0x100] ;  /* 0xffff000602e35981 */ /* 0x000762000c1e1900 */
[-C--:B-1----:R-:W-:Y:S03]  /*57e0*/  HMMA.16816.F32.BF16 R4, R64, R16.reuse, RZ ;  /* 0x000000104004723c */ /* 0x082fe600000418ff */
[----:B------:R1:W5:Y:S05]  /*57f0*/  @P5 LDG.E R228, [R2.64+-0xe0] ;  /* 0xffff200602e45981 */ /* 0x00036a000c1e1900 */
[C---:B--2---:R-:W-:Y:S08]  /*5800*/  HMMA.16816.F32.BF16 R8, R60.reuse, R16, RZ ;  /* 0x000000103c08723c */ /* 0x044ff000000418ff */
[-C--:B------:R-:W-:Y:S08]  /*5810*/  HMMA.16816.F32.BF16 R12, R60, R18.reuse, RZ ;  /* 0x000000123c0c723c */ /* 0x080ff000000418ff */
[C---:B------:R-:W-:Y:S08]  /*5820*/  HMMA.16816.F32.BF16 R16, R64.reuse, R18, RZ ;  /* 0x000000124010723c */ /* 0x040ff000000418ff */
[-C--:B---3--:R-:W-:Y:S08]  /*5830*/  HMMA.16816.F32.BF16 R52, R64, R100.reuse, RZ ;  /* 0x000000644034723c */ /* 0x088ff000000418ff */
[C---:B------:R-:W-:Y:S08]  /*5840*/  HMMA.16816.F32.BF16 R56, R60.reuse, R100, RZ ;  /* 0x000000643c38723c */ /* 0x040ff000000418ff */
[-C--:B------:R-:W-:Y:S08]  /*5850*/  HMMA.16816.F32.BF16 R60, R60, R102.reuse, RZ ;  /* 0x000000663c3c723c */ /* 0x080ff000000418ff */
[----:B------:R-:W-:Y:S01]  /*5860*/  HMMA.16816.F32.BF16 R64, R64, R102, RZ ;  /* 0x000000664040723c */ /* 0x000fe200000418ff */
[----:B------:R-:W2:Y:S07]  /*5870*/  LDSM.16.M88.4 R100, [R208+0x1000] ;  /* 0x00100000d064783b */ /* 0x000eae0000000200 */
[-C--:B----4-:R-:W-:Y:S08]  /*5880*/  HMMA.16816.F32.BF16 R4, R104, R108.reuse, R4 ;  /* 0x0000006c6804723c */ /* 0x090ff00000041804 */
[C---:B------:R-:W-:Y:S08]  /*5890*/  HMMA.16816.F32.BF16 R8, R176.reuse, R108, R8 ;  /* 0x0000006cb008723c */ /* 0x040ff00000041808 */
[-C--:B------:R-:W-:Y:S08]  /*58a0*/  HMMA.16816.F32.BF16 R12, R176, R110.reuse, R12 ;  /* 0x0000006eb00c723c */ /* 0x080ff0000004180c */
[C---:B------:R-:W-:Y:S01]  /*58b0*/  HMMA.16816.F32.BF16 R16, R104.reuse, R110, R16 ;  /* 0x0000006e6810723c */ /* 0x040fe20000041810 */
[----:B------:R-:W3:Y:S07]  /*58c0*/  LDSM.16.MT88.4 R108, [R192+0xf000] ;  /* 0x00f00000c06c783b */ /* 0x000eee0000004200 */
[-C--:B------:R-:W-:Y:S08]  /*58d0*/  HMMA.16816.F32.BF16 R52, R104, R180.reuse, R52 ;  /* 0x000000b46834723c */ /* 0x080ff00000041834 */
[C---:B------:R-:W-:Y:S08]  /*58e0*/  HMMA.16816.F32.BF16 R56, R176.reuse, R180, R56 ;  /* 0x000000b4b038723c */ /* 0x040ff00000041838 */
[-C--:B------:R-:W-:Y:S01]  /*58f0*/  HMMA.16816.F32.BF16 R60, R176, R182.reuse, R60 ;  /* 0x000000b6b03c723c */ /* 0x080fe2000004183c */
[----:B------:R-:W-:Y:S04]  /*5900*/  LDSM.16.MT88.4 R176, [R192+0xd800] ;  /* 0x00d80000c0b0783b */ /* 0x000fe80000004200 */
[----:B------:R-:W-:Y:S03]  /*5910*/  LDSM.16.MT88.4 R192, [R192+0xf800] ;  /* 0x00f80000c0c0783b */ /* 0x000fe60000004200 */
[----:B------:R-:W-:Y:S01]  /*5920*/  HMMA.16816.F32.BF16 R64, R104, R182, R64 ;  /* 0x000000b66840723c */ /* 0x000fe20000041840 */
[----:B------:R-:W4:Y:S04]  /*5930*/  LDSM.16.M88.4 R104, [R209] ;  /* 0x00000000d168783b */ /* 0x000f280000000200 */
[----:B------:R-:W1:Y:S03]  /*5940*/  LDSM.16.M88.4 R180, [R209+0x1000] ;  /* 0x00100000d1b4783b */ /* 0x000e660000000200 */
[-C--:B------:R-:W-:Y:S08]  /*5950*/  HMMA.16816.F32.BF16 R4, R184, R188.reuse, R4 ;  /* 0x000000bcb804723c */ /* 0x080ff00000041804 */
[C---:B--2---:R-:W-:Y:S08]  /*5960*/  HMMA.16816.F32.BF16 R8, R100.reuse, R188, R8 ;  /* 0x000000bc6408723c */ /* 0x044ff00000041808 */
[-C--:B------:R-:W-:Y:S08]  /*5970*/  HMMA.16816.F32.BF16 R12, R100, R190.reuse, R12 ;  /* 0x000000be640c723c */ /* 0x080ff0000004180c */
[C---:B------:R-:W-:Y:S08]  /*5980*/  HMMA.16816.F32.BF16 R16, R184.reuse, R190, R16 ;  /* 0x000000beb810723c */ /* 0x040ff00000041810 */
[-C--:B---3--:R-:W-:Y:S08]  /*5990*/  HMMA.16816.F32.BF16 R52, R184, R108.reuse, R52 ;  /* 0x0000006cb834723c */ /* 0x088ff00000041834 */
[C---:B------:R-:W-:Y:S07]  /*59a0*/  HMMA.16816.F32.BF16 R56, R100.reuse, R108, R56 ;  /* 0x0000006c6438723c */ /* 0x040fee0000041838 */
[C---:B------:R-:W-:Y:S01]  /*59b0*/  IMAD.SHL.U32 R108, R245.reuse, 0x8, RZ ;  /* 0x00000008f56c7824 */ /* 0x040fe200078e00ff */
[-C--:B------:R-:W-:Y:S04]  /*59c0*/  HMMA.16816.F32.BF16 R60, R100, R110.reuse, R60 ;  /* 0x0000006e643c723c */ /* 0x080fe8000004183c */
[CC--:B-1----:R-:W-:Y:S01]  /*59d0*/  LEA R2, P0, R108.reuse, R212.reuse, 0x2 ;  /* 0x000000d46c027211 */ /* 0x0c2fe200078010ff */
[C---:B------:R-:W-:Y:S02]  /*59e0*/  IMAD.SHL.U32 R109, R245.reuse, 0x10, RZ ;  /* 0x00000010f56d7824 */ /* 0x040fe400078e00ff */
[----:B------:R-:W-:Y:S01]  /*59f0*/  IMAD.SHL.U32 R101, R245, 0x20, RZ ;  /* 0x00000020f5657824 */ /* 0x000fe200078e00ff */
[----:B------:R-:W-:Y:S04]  /*5a00*/  HMMA.16816.F32.BF16 R64, R184, R110, R64 ;  /* 0x0000006eb840723c */ /* 0x000fe80000041840 */
[-C--:B------:R-:W-:Y:S02]  /*5a10*/  LEA.HI.X.SX32 R3, R108, R213.reuse, 0x2, P0 ;  /* 0x000000d56c037211 */ /* 0x080fe400000f16ff */
[CC--:B------:R-:W-:Y:S02]  /*5a20*/  LEA R102, P1, R109.reuse, R212.reuse, 0x2 ;  /* 0x000000d46d667211 */ /* 0x0c0fe400078210ff */
[-C--:B----4-:R-:W-:Y:S05]  /*5a30*/  HMMA.16816.F32.BF16 R4, R104, R176.reuse, R4 ;  /* 0x000000b06804723c */ /* 0x090fea0000041804 */
[-C--:B------:R-:W-:Y:S02]  /*5a40*/  LEA.HI.X.SX32 R103, R109, R213.reuse, 0x2, P1 ;  /* 0x000000d56d677211 */ /* 0x080fe400008f16ff */
[CC--:B------:R-:W-:Y:S01]  /*5a50*/  LEA R100, P1, R101.reuse, R212.reuse, 0x2 ;  /* 0x000000d465647211 */ /* 0x0c0fe200078210ff */
[C---:B------:R-:W-:Y:S04]  /*5a60*/  HMMA.16816.F32.BF16 R8, R180.reuse, R176, R8 ;  /* 0x000000b0b408723c */ /* 0x040fe80000041808 */
[-C--:B------:R-:W-:Y:S04]  /*5a70*/  LEA.HI.X.SX32 R101, R101, R213.reuse, 0x2, P1 ;  /* 0x000000d565657211 */ /* 0x080fe800008f16ff */
[-C--:B------:R-:W-:Y:S07]  /*5a80*/  HMMA.16816.F32.BF16 R12, R180, R178.reuse, R12 ;  /* 0x000000b2b40c723c */ /* 0x080fee000004180c */
[----:B------:R1:W-:Y:S01]  /*5a90*/  RED.E.ADD.F32.FTZ.RN.STRONG.GPU [R212.64], R4 ;  /* 0x00000004d400798e */ /* 0x0003e2000c10e786 */
[C---:B------:R-:W-:Y:S03]  /*5aa0*/  HMMA.16816.F32.BF16 R16, R104.reuse, R178, R16 ;  /* 0x000000b26810723c */ /* 0x040fe60000041810 */
[----:B------:R2:W-:Y:S04]  /*5ab0*/  RED.E.ADD.F32.FTZ.RN.STRONG.GPU [R2.64], R5 ;  /* 0x000000050200798e */ /* 0x0005e8000c10e786 */
[----:B------:R3:W-:Y:S01]  /*5ac0*/  RED.E.ADD.F32.FTZ.RN.STRONG.GPU [R102.64], R6 ;  /* 0x000000066600798e */ /* 0x0007e2000c10e786 */
[-C--:B------:R-:W-:Y:S08]  /*5ad0*/  HMMA.16816.F32.BF16 R52, R104, R192.reuse, R52 ;  /* 0x000000c06834723c */ /* 0x080ff00000041834 */
[C---:B------:R-:W-:Y:S08]  /*5ae0*/  HMMA.16816.F32.BF16 R56, R180.reuse, R192, R56 ;  /* 0x000000c0b438723c */ /* 0x040ff00000041838 */
[-C--:B------:R-:W-:Y:S04]  /*5af0*/  HMMA.16816.F32.BF16 R60, R180, R194.reuse, R60 ;  /* 0x000000c2b43c723c */ /* 0x080fe8000004183c */
[CC--:B-1----:R-:W-:Y:S04]  /*5b00*/  LEA R4, P0, R0.reuse, R212.reuse, 0x2 ;  /* 0x000000d400047211 */ /* 0x0c2fe800078010ff */
[----:B------:R-:W-:Y:S04]  /*5b10*/  HMMA.16816.F32.BF16 R64, R104, R194, R64 ;  /* 0x000000c26840723c */ /* 0x000fe80000041840 */
[-C--:B--2---:R-:W-:Y:S01]  /*5b20*/  LEA.HI.X.SX32 R5, R0, R213.reuse, 0x2, P0 ;  /* 0x000000d500057211 */ /* 0x084fe200000f16ff */
[C---:B---3--:R-:W-:Y:S02]  /*5b30*/  IMAD R102, R245.reuse, 0x30, RZ ;  /* 0x00000030f5667824 */ /* 0x048fe400078e02ff */
[C---:B------:R-:W-:Y:S02]  /*5b40*/  IMAD R104, R245.reuse, 0x28, RZ ;  /* 0x00000028f5687824 */ /* 0x040fe400078e02ff */
[----:B------:R1:W-:Y:S03]  /*5b50*/  RED.E.ADD.F32.FTZ.RN.STRONG.GPU [R4.64], R7 ;  /* 0x000000070400798e */ /* 0x0003e6000c10e786 */
[CC--:B------:R-:W-:Y:S01]  /*5b60*/  LEA R6, P0, R104.reuse, R212.reuse, 0x2 ;  /* 0x000000d468067211 */ /* 0x0c0fe200078010ff */
[----:B------:R2:W-:Y:S01]  /*5b70*/  RED.E.ADD.F32.FTZ.RN.STRONG.GPU [R100.64], R8 ;  /* 0x000000086400798e */ /* 0x0005e2000c10e786 */
[----:B------:R-:W-:Y:S02]  /*5b80*/  IMAD R0, R245, 0x38, RZ ;  /* 0x00000038f5007824 */ /* 0x000fe400078e02ff */
[-C--:B-1----:R-:W-:Y:S02]  /*5b90*/  LEA.HI.X.SX32 R7, R104, R213.reuse, 0x2, P0 ;  /* 0x000000d568077211 */ /* 0x082fe400000f16ff */
[-C--:B------:R-:W-:Y:S02]  /*5ba0*/  LEA R4, P1, R102, R212.reuse, 0x2 ;  /* 0x000000d466047211 */ /* 0x080fe400078210ff */
[-C--:B--2---:R-:W-:Y:S01]  /*5bb0*/  LEA R8, P0, R0, R212.reuse, 0x2 ;  /* 0x000000d400087211 */ /* 0x084fe200078010ff */
[----:B------:R1:W-:Y:S01]  /*5bc0*/  RED.E.ADD.F32.FTZ.RN.STRONG.GPU [R6.64], R9 ;  /* 0x000000090600798e */ /* 0x0003e2000c10e786 */
[-C--:B------:R-:W-:Y:S05]  /*5bd0*/  LEA.HI.X.SX32 R5, R102, R213.reuse, 0x2, P1 ;  /* 0x000000d566057211 */ /* 0x080fea00008f16ff */
[----:B------:R2:W-:Y:S01]  /*5be0*/  RED.E.ADD.F32.FTZ.RN.STRONG.GPU [R4.64], R10 ;  /* 0x0000000a0400798e */ /* 0x0005e2000c10e786 */
[-C--:B-1----:R-:W-:Y:S02]  /*5bf0*/  LEA.HI.X.SX32 R9, R0, R213.reuse, 0x2, P0 ;  /* 0x000000d500097211 */ /* 0x082fe400000f16ff */
[----:B------:R-:W-:Y:S03]  /*5c00*/  IADD3 R7, R109, 0x20, RZ ;  /* 0x000000206d077810 */ /* 0x000fe60007ffe0ff */
[----:B------:R1:W-:Y:S01]  /*5c10*/  RED.E.ADD.F32.FTZ.RN.STRONG.GPU [R8.64], R11 ;  /* 0x0000000b0800798e */ /* 0x0003e2000c10e786 */
[CC--:B------:R-:W-:Y:S01]  /*5c20*/  LEA R6, P0, R7.reuse, R212.reuse, 0x2 ;  /* 0x000000d407067211 */ /* 0x0c0fe200078010ff */
[C---:B------:R-:W-:Y:S02]  /*5c30*/  IMAD.IADD R0, R108.reuse, 0x1, R7 ;  /* 0x000000016c007824 */ /* 0x040fe400078e0207 */
[----:B------:R-:W-:Y:S01]  /*5c40*/  RED.E.ADD.F32.FTZ.RN.STRONG.GPU [R212.64+0x80], R16 ;  /* 0x00008010d400798e */ /* 0x000fe2000c10e786 */
[-C--:B------:R-:W-:Y:S01]  /*5c50*/  LEA.HI.X.SX32 R7, R7, R213.reuse, 0x2, P0 ;  /* 0x000000d507077211 */ /* 0x080fe200000f16ff */
[----:B--2---:R-:W-:Y:S01]  /*5c60*/  IMAD.IADD R5, R108, 0x1, R0 ;  /* 0x000000016c057824 */ /* 0x004fe200078e0200 */
[-C--:B------:R-:W-:Y:S01]  /*5c70*/  LEA R100, P0, R0, R212.reuse, 0x2 ;  /* 0x000000d400647211 */ /* 0x080fe200078010ff */
[----:B------:R-:W-:Y:S02]  /*5c80*/  RED.E.ADD.F32.FTZ.RN.STRONG.GPU [R2.64+0x80], R17 ;  /* 0x000080110200798e */ /* 0x000fe4000c10e786 */
[----:B------:R-:W-:Y:S01]  /*5c90*/  IMAD.IADD R4, R108, 0x1, R5 ;  /* 0x000000016c047824 */ /* 0x000fe200078e0205 */
[-C--:B------:R-:W-:Y:S01]  /*5ca0*/  LEA.HI.X.SX32 R101, R0, R213.reuse, 0x2, P0 ;  /* 0x000000d500657211 */ /* 0x080fe200000f16ff */
[----:B------:R2:W-:Y:S02]  /*5cb0*/  RED.E.ADD.F32.FTZ.RN.STRONG.GPU [R6.64], R18 ;  /* 0x000000120600798e */ /* 0x0005e4000c10e786 */
[----:B------:R-:W-:Y:S01]  /*5cc0*/  IMAD.IADD R0, R108, 0x1, R4 ;  /* 0x000000016c007824 */ /* 0x000fe200078e0204 */
[CC--:B------:R-:W-:Y:S01]  /*5cd0*/  LEA R10, P0, R4.reuse, R212.reuse, 0x2 ;  /* 0x000000d4040a7211 */ /* 0x0c0fe200078010ff */
[----:B------:R-:W-:Y:S04]  /*5ce0*/  RED.E.ADD.F32.FTZ.RN.STRONG.GPU [R100.64], R19 ;  /* 0x000000136400798e */ /* 0x000fe8000c10e786 */
[----:B------:R-:W-:Y:S04]  /*5cf0*/  LDSM.16.MT88.4 R16, [R196+0x2000] ;  /* 0x00200000c410783b */ /* 0x000fe80000004200 */
[----:B------:R-:W-:Y:S01]  /*5d00*/  LDSM.16.MT88.4 R100, [R196+0x2800] ;  /* 0x00280000c464783b */ /* 0x000fe20000004200 */
[CC--:B-1----:R-:W-:Y:S02]  /*5d10*/  LEA R8, P1, R5.reuse, R212.reuse, 0x2 ;  /* 0x000000d405087211 */ /* 0x0c2fe400078210ff */
[-C--:B------:R-:W-:Y:S02]  /*5d20*/  LEA.HI.X.SX32 R11, R4, R213.reuse, 0x2, P0 ;  /* 0x000000d5040b7211 */ /* 0x080fe400000f16ff */
[-C--:B------:R-:W-:Y:S01]  /*5d30*/  LEA.HI.X.SX32 R9, R5, R213.reuse, 0x2, P1 ;  /* 0x000000d505097211 */ /* 0x080fe200008f16ff */
[----:B------:R-:W-:Y:S04]  /*5d40*/  IMAD.IADD R5, R108, 0x1, R0 ;  /* 0x000000016c057824 */ /* 0x000fe800078e0200 */
[----:B------:R1:W-:Y:S01]  /*5d50*/  RED.E.ADD.F32.FTZ.RN.STRONG.GPU [R8.64], R12 ;  /* 0x0000000c0800798e */ /* 0x0003e2000c10e786 */
[CC--:B--2---:R-:W-:Y:S03]  /*5d60*/  LEA R6, P0, R0.reuse, R212.reuse, 0x2 ;  /* 0x000000d400067211 */ /* 0x0c4fe600078010ff */
[----:B------:R-:W-:Y:S01]  /*5d70*/  RED.E.ADD.F32.FTZ.RN.STRONG.GPU [R10.64], R13 ;  /* 0x0000000d0a00798e */ /* 0x000fe2000c10e786 */
[-C--:B------:R-:W-:Y:S02]  /*5d80*/  LEA.HI.X.SX32 R7, R0, R213.reuse, 0x2, P0 ;  /* 0x000000d500077211 */ /* 0x080fe400000f16ff */
[CC--:B------:R-:W-:Y:S03]  /*5d90*/  LEA R4, P0, R5.reuse, R212.reuse, 0x2 ;  /* 0x000000d405047211 */ /* 0x0c0fe600078010ff */
[----:B------:R2:W-:Y:S01]  /*5da0*/  RED.E.ADD.F32.FTZ.RN.STRONG.GPU [R6.64], R14 ;  /* 0x0000000e0600798e */ /* 0x0005e2000c10e786 */
[-C--:B------:R-:W-:Y:S05]  /*5db0*/  LEA.HI.X.SX32 R5, R5, R213.reuse, 0x2, P0 ;  /* 0x000000d505057211 */ /* 0x080fea00000f16ff */
[----:B------:R3:W-:Y:S04]  /*5dc0*/  RED.E.ADD.F32.FTZ.RN.STRONG.GPU [R4.64], R15 ;  /* 0x0000000f0400798e */ /* 0x0007e8000c10e786 */
[----:B------:R-:W-:Y:S04]  /*5dd0*/  RED.E.ADD.F32.FTZ.RN.STRONG.GPU [R212.64+0x100], R52 ;  /* 0x00010034d400798e */ /* 0x000fe8000c10e786 */
[----:B------:R-:W-:Y:S01]  /*5de0*/  RED.E.ADD.F32.FTZ.RN.STRONG.GPU [R2.64+0x100], R53 ;  /* 0x000100350200798e */ /* 0x000fe2000c10e786 */
[----:B-1----:R-:W-:Y:S05]  /*5df0*/  IADD3 R8, R109, 0x40, RZ ;  /* 0x000000406d087810 */ /* 0x002fea0007ffe0ff */
[----:B------:R-:W-:Y:S01]  /*5e00*/  IMAD.IADD R0, R108, 0x1, R8 ;  /* 0x000000016c007824 */ /* 0x000fe200078e0208 */
[CC--:B--2---:R-:W-:Y:S04]  /*5e10*/  LEA R6, P0, R8.reuse, R212.reuse, 0x2 ;  /* 0x000000d408067211 */ /* 0x0c4fe800078010ff */
[-C--:B------:R-:W-:Y:S02]  /*5e20*/  LEA.HI.X.SX32 R7, R8, R213.reuse, 0x2, P0 ;  /* 0x000000d508077211 */ /* 0x080fe400000f16ff */
[-C--:B------:R-:W-:Y:S01]  /*5e30*/  LEA R10, P0, R0, R212.reuse, 0x2 ;  /* 0x000000d4000a7211 */ /* 0x080fe200078010ff */
[----:B---3--:R-:W-:Y:S02]  /*5e40*/  IMAD.IADD R5, R108, 0x1, R0 ;  /* 0x000000016c057824 */ /* 0x008fe400078e0200 */
[----:B------:R1:W-:Y:S01]  /*5e50*/  RED.E.ADD.F32.FTZ.RN.STRONG.GPU [R6.64], R54 ;  /* 0x000000360600798e */ /* 0x0003e2000c10e786 */
[-C--:B------:R-:W-:Y:S01]  /*5e60*/  LEA.HI.X.SX32 R11, R0, R213.reuse, 0x2, P0 ;  /* 0x000000d5000b7211 */ /* 0x080fe200000f16ff */
[----:B------:R-:W-:Y:S04]  /*5e70*/  IMAD.IADD R4, R108, 0x1, R5 ;  /* 0x000000016c047824 */ /* 0x000fe800078e0205 */
[----:B------:R2:W-:Y:S01]  /*5e80*/  RED.E.ADD.F32.FTZ.RN.STRONG.GPU [R10.64], R55 ;  /* 0x000000370a00798e */ /* 0x0005e2000c10e786 */
[-C--:B------:R-:W-:Y:S01]  /*5e90*/  LEA R8, P0, R4, R212.reuse, 0x2 ;  /* 0x000000d404087211 */ /* 0x080fe200078010ff */
[----:B------:R-:W-:Y:S02]  /*5ea0*/  IMAD.IADD R0, R108, 0x1, R4 ;  /* 0x000000016c007824 */ /* 0x000fe400078e0204 */
[----:B------:R-:W-:Y:S01]  /*5eb0*/  LDSM.16.MT88.4 R52, [R198+0x10800] ;  /* 0x01080000c634783b */ /* 0x000fe20000004200 */
[-C--:B------:R-:W-:Y:S02]  /*5ec0*/  LEA.HI.X.SX32 R9, R4, R213.reuse, 0x2, P0 ;  /* 0x000000d504097211 */ /* 0x080fe400000f16ff */
[-C--:B------:R-:W-:Y:S02]  /*5ed0*/  LEA R4, P0, R0, R212.reuse, 0x2 ;  /* 0x000000d400047211 */ /* 0x080fe400078010ff */
[CC--:B-1----:R-:W-:Y:S04]  /*5ee0*/  LEA R6, P1, R5.reuse, R212.reuse, 0x2 ;  /* 0x000000d405067211 */ /* 0x0c2fe800078210ff */
[-C--:B------:R-:W-:Y:S01]  /*5ef0*/  LEA.HI.X.SX32 R7, R5, R213.reuse, 0x2, P1 ;  /* 0x000000d505077211 */ /* 0x080fe200008f16ff */
[----:B--2---:R-:W-:Y:S01]  /*5f00*/  IMAD.IADD R10, R108, 0x1, R0 ;  /* 0x000000016c0a7824 */ /* 0x004fe200078e0200 */
[-C--:B------:R-:W-:Y:S03]  /*5f10*/  LEA.HI.X.SX32 R5, R0, R213.reuse, 0x2, P0 ;  /* 0x000000d500057211 */ /* 0x080fe600000f16ff */
[----:B------:R1:W-:Y:S01]  /*5f20*/  RED.E.ADD.F32.FTZ.RN.STRONG.GPU [R6.64], R56 ;  /* 0x000000380600798e */ /* 0x0003e2000c10e786 */
[----:B------:R-:W-:Y:S03]  /*5f30*/  IADD3 R0, R109, 0x60, RZ ;  /* 0x000000606d007810 */ /* 0x000fe60007ffe0ff */
[----:B------:R2:W-:Y:S04]  /*5f40*/  RED.E.ADD.F32.FTZ.RN.STRONG.GPU [R8.64], R57 ;  /* 0x000000390800798e */ /* 0x0005e8000c10e786 */
[----:B------:R3:W-:Y:S01]  /*5f50*/  RED.E.ADD.F32.FTZ.RN.STRONG.GPU [R4.64], R58 ;  /* 0x0000003a0400798e */ /* 0x0007e2000c10e786 */
[CC--:B-1----:R-:W-:Y:S04]  /*5f60*/  LEA R6, P0, R10.reuse, R212.reuse, 0x2 ;  /* 0x000000d40a067211 */ /* 0x0c2fe800078010ff */
[-C--:B------:R-:W-:Y:S02]  /*5f70*/  LEA.HI.X.SX32 R7, R10, R213.reuse, 0x2, P0 ;  /* 0x000000d50a077211 */ /* 0x080fe400000f16ff */
[-C--:B--2---:R-:W-:Y:S01]  /*5f80*/  LEA R8, P0, R0, R212.reuse, 0x2 ;  /* 0x000000d400087211 */ /* 0x084fe200078010ff */
[----:B---3--:R-:W-:Y:S02]  /*5f90*/  IMAD.IADD R5, R108, 0x1, R0 ;  /* 0x000000016c057824 */ /* 0x008fe400078e0200 */
[----:B------:R1:W-:Y:S01]  /*5fa0*/  RED.E.ADD.F32.FTZ.RN.STRONG.GPU [R6.64], R59 ;  /* 0x0000003b0600798e */ /* 0x0003e2000c10e786 */
[-C--:B------:R-:W-:Y:S03]  /*5fb0*/  LEA.HI.X.SX32 R9, R0, R213.reuse, 0x2, P0 ;  /* 0x000000d500097211 */ /* 0x080fe600000f16ff */
[----:B------:R-:W-:Y:S01]  /*5fc0*/  RED.E.ADD.F32.FTZ.RN.STRONG.GPU [R212.64+0x180], R64 ;  /* 0x00018040d400798e */ /* 0x000fe2000c10e786 */
[CC--:B------:R-:W-:Y:S03]  /*5fd0*/  LEA R12, P0, R5.reuse, R212.reuse, 0x2 ;  /* 0x000000d4050c7211 */ /* 0x0c0fe600078010ff */
[----:B------:R-:W-:Y:S01]  /*5fe0*/  RED.E.ADD.F32.FTZ.RN.STRONG.GPU [R2.64+0x180], R65 ;  /* 0x000180410200798e */ /* 0x000fe2000c10e786 */
[-C--:B------:R-:W-:Y:S03]  /*5ff0*/  LEA.HI.X.SX32 R13, R5, R213.reuse, 0x2, P0 ;  /* 0x000000d5050d7211 */ /* 0x080fe600000f16ff */
[----:B------:R2:W-:Y:S04]  /*6000*/  RED.E.ADD.F32.FTZ.RN.STRONG.GPU [R8.64], R66 ;  /* 0x000000420800798e */ /* 0x0005e8000c10e786 */
[----:B------:R-:W-:Y:S04]  /*6010*/  RED.E.ADD.F32.FTZ.RN.STRONG.GPU [R12.64], R67 ;  /* 0x000000430c00798e */ /* 0x000fe8000c10e786 */
[----:B------:R-:W-:Y:S04]  /*6020*/  LDSM.16.MT88.4 R12, [R197+0x10000] ;  /* 0x01000000c50c783b */ /* 0x000fe80000004200 */
[----:B------:R-:W-:Y:S01]  /*6030*/  LDSM.16.MT88.4 R56, [R196+0x800] ;  /* 0x00080000c438783b */ /* 0x000fe20000004200 */
[C---:B-1----:R-:W-:Y:S03]  /*6040*/  IMAD.IADD R6, R108.reuse, 0x1, R5 ;  /* 0x000000016c067824 */ /* 0x042fe600078e0205 */
[----:B------:R-:W-:Y:S01]  /*6050*/  LDSM.16.MT88.4 R64, [R197+0x10800] ;  /* 0x01080000c540783b */ /* 0x000fe20000004200 */
[----:B------:R-:W-:Y:S01]  /*6060*/  IMAD.IADD R4, R108, 0x1, R6 ;  /* 0x000000016c047824 */ /* 0x000fe200078e0206 */
[-C--:B------:R-:W-:Y:S03]  /*6070*/  LEA R10, P0, R6, R212.reuse, 0x2 ;  /* 0x000000d4060a7211 */ /* 0x080fe600078010ff */
[----:B------:R-:W-:Y:S01]  /*6080*/  IMAD.IADD R0, R108, 0x1, R4 ;  /* 0x000000016c007824 */ /* 0x000fe200078e0204 */
[-C--:B------:R-:W-:Y:S02]  /*6090*/  LEA.HI.X.SX32 R11, R6, R213.reuse, 0x2, P0 ;  /* 0x000000d5060b7211 */ /* 0x080fe400000f16ff */
[-C--:B--2---:R-:W-:Y:S01]  /*60a0*/  LEA R8, P2, R4, R212.reuse, 0x2 ;  /* 0x000000d404087211 */ /* 0x084fe200078410ff */
[----:B------:R-:W-:Y:S01]  /*60b0*/  IMAD.IADD R3, R108, 0x1, R0 ;  /* 0x000000016c037824 */ /* 0x000fe200078e0200 */
[-C--:B------:R-:W-:Y:S01]  /*60c0*/  LEA R6, P1, R0, R212.reuse, 0x2 ;  /* 0x000000d400067211 */ /* 0x080fe200078210ff */
[----:B------:R-:W-:Y:S01]  /*60d0*/  RED.E.ADD.F32.FTZ.RN.STRONG.GPU [R10.64], R60 ;  /* 0x0000003c0a00798e */ /* 0x000fe2000c10e786 */
[-C--:B------:R-:W-:Y:S02]  /*60e0*/  LEA.HI.X.SX32 R9, R4, R213.reuse, 0x2, P2 ;  /* 0x000000d504097211 */ /* 0x080fe400010f16ff */
[-C--:B------:R-:W-:Y:S02]  /*60f0*/  LEA.HI.X.SX32 R7, R0, R213.reuse, 0x2, P1 ;  /* 0x000000d500077211 */ /* 0x080fe400008f16ff */
[----:B------:R-:W-:Y:S01]  /*6100*/  LEA R2, P0, R3, R212, 0x2 ;  /* 0x000000d403027211 */ /* 0x000fe200078010ff */
[----:B------:R-:W-:Y:S01]  /*6110*/  RED.E.ADD.F32.FTZ.RN.STRONG.GPU [R8.64], R61 ;  /* 0x0000003d0800798e */ /* 0x000fe2000c10e786 */
[----:B------:R-:W-:Y:S02]  /*6120*/  LOP3.LUT R0, R217, 0x1, RZ, 0xc0, !PT ;  /* 0x00000001d9007812 */ /* 0x000fe400078ec0ff */
[----:B------:R-:W-:Y:S01]  /*6130*/  LEA.HI.X.SX32 R3, R3, R213, 0x2, P0 ;  /* 0x000000d503037211 */ /* 0x000fe200000f16ff */
[----:B------:R-:W-:Y:S01]  /*6140*/  LDSM.16.MT88.4 R8, [R196] ;  /* 0x00000000c408783b */ /* 0x000fe20000004200 */
[----:B------:R-:W-:Y:S02]  /*6150*/  ISETP.NE.U32.AND P0, PT, R0, 0x1, PT ;  /* 0x000000010000780c */ /* 0x000fe40003f05070 */
[----:B------:R-:W-:Y:S01]  /*6160*/  @P5 IADD3 R0, P2, R236, -0x100, RZ ;  /* 0xffffff00ec005810 */ /* 0x000fe20007f5e0ff */
[----:B------:R-:W-:Y:S01]  /*6170*/  RED.E.ADD.F32.FTZ.RN.STRONG.GPU [R6.64], R62 ;  /* 0x0000003e0600798e */ /* 0x000fe2000c10e786 */
[----:B------:R-:W-:Y:S03]  /*6180*/  @P5 IADD3 R238, P1, R238, -0x100, RZ ;  /* 0xffffff00eeee5810 */ /* 0x000fe60007f3e0ff */
[----:B------:R-:W1:Y:S01]  /*6190*/  LDSM.16.MT88.4 R4, [R198+0x10000] ;  /* 0x01000000c604783b */ /* 0x000e620000004200 */
[----:B------:R-:W-:Y:S01]  /*61a0*/  @P5 IMAD.MOV.U32 R236, RZ, RZ, R0 ;  /* 0x000000ffffec5224 */ /* 0x000fe200078e0000 */
[C---:B------:R-:W-:Y:S02]  /*61b0*/  IADD3 R0, R196.reuse, -0x4000, RZ ;  /* 0xffffc000c4007810 */ /* 0x040fe40007ffe0ff */
[----:B------:R2:W-:Y:S01]  /*61c0*/  RED.E.ADD.F32.FTZ.RN.STRONG.GPU [R2.64], R63 ;  /* 0x0000003f0200798e */ /* 0x0005e2000c10e786 */
[----:B------:R-:W-:Y:S02]  /*61d0*/  @P5 IADD3.X R237, R237, -0x1, RZ, P1, !PT ;  /* 0xffffffffeded5810 */ /* 0x000fe40000ffe4ff */
[----:B------:R-:W-:Y:S01]  /*61e0*/  @P0 IADD3 R0, R196, 0x4000, RZ ;  /* 0x00004000c4000810 */ /* 0x000fe20007ffe0ff */
[----:B------:R-:W-:Y:S01]  /*61f0*/  LDSM.16.MT88.4 R60, [R197+0x11000] ;  /* 0x01100000c53c783b */ /* 0x000fe20000004200 */
[----:B--2---:R-:W-:Y:S02]  /*6200*/  @P5 IADD3.X R2, R235, -0x1, RZ, P2, !PT ;  /* 0xffffffffeb025810 */ /* 0x004fe400017fe4ff */
[C---:B------:R-:W-:Y:S02]  /*6210*/  ISETP.GT.AND P2, PT, R217.reuse, R242, PT ;  /* 0x000000f2d900720c */ /* 0x040fe40003f44270 */
        /* <DEDUP_REMOVED lines=44> */
[----:B------:R-:W2:Y:S04]  /*64e0*/  LDL R189, [R1] ;  /* 0x0000000001bd7983 */ /* 0x000ea80000100800 */
[----:B------:R-:W3:Y:S01]  /*64f0*/  LDL R188, [R1+0x4] ;  /* 0x0000040001bc7983 */ /* 0x000ee20000100800 */
        /* <DEDUP_REMOVED lines=64> */
[----:B------:R-:W-:-:S02]  /*6900*/  F2FP.BF16.PACK_AB R2, R2, R92 ;  /* 0x0000005c0202723e */ /* 0x000fc400000010ff */
[----:B------:R-:W-:Y:S02]  /*6910*/  F2FP.BF16.PACK_AB R46, R47, R46 ;  /* 0x0000002e2f2e723e */ /* 0x000fe400000010ff */
[----:B------:R-:W-:Y:S01]  /*6920*/  F2FP.BF16.PACK_AB R0, R0, R94 ;  /* 0x0000005e0000723e */ /* 0x000fe200000010ff */
[----:B--2---:R-:W-:Y:S04]  /*6930*/  STS [R189], R12 ;  /* 0x0000000cbd007388 */ /* 0x004fe80000000800 */
[----:B------:R-:W-:Y:S01]  /*6940*/  STS [R189+0x400], R11 ;  /* 0x0004000bbd007388 */ /* 0x000fe20000000800 */
[----:B---3--:R-:W-:-:S03]  /*6950*/  ISETP.NE.AND P0, PT, R188, -0x1, PT ;  /* 0xffffffffbc00780c */ /* 0x008fc60003f05270 */
        /* <DEDUP_REMOVED lines=45> */
.L_x_257:
        /* <DEDUP_REMOVED lines=15> */
.L_x_258:
[----:B------:R-:W-:Y:S01]  /*6d20*/  BAR.SYNC.DEFER_BLOCKING 0x0 ;  /* 0x0000000000007b1d */ /* 0x000fe20000010000 */
[C---:B------:R-:W-:Y:S01]  /*6d30*/  IMAD.SHL.U32 R0, R239.reuse, 0x40, RZ ;  /* 0x00000040ef007824 */ /* 0x040fe200078e00ff */
[----:B------:R-:W-:Y:S01]  /*6d40*/  SHF.R.S32.HI R3, RZ, 0x1f, R224 ;  /* 0x0000001fff037819 */ /* 0x000fe200000114e0 */
[----:B------:R-:W-:Y:S01]  /*6d50*/  IMAD R11, R239, -0x40, R219 ;  /* 0xffffffc0ef0b7824 */ /* 0x000fe200078e02db */
[----:B------:R-:W-:Y:S02]  /*6d60*/  MOV R2, R224 ;  /* 0x000000e000027202 */ /* 0x000fe40000000f00 */
[----:B------:R-:W-:Y:S01]  /*6d70*/  SHF.R.S32.HI R21, RZ, 0x1f, R0 ;  /* 0x0000001fff157819 */ /* 0x000fe20000011400 */
[----:B------:R-:W-:Y:S01]  /*6d80*/  BSSY B0, `(.L_x_259) ;  /* 0x0000023000007945 */ /* 0x000fe20003800000 */
[----:B------:R-:W-:Y:S01]  /*6d90*/  ISETP.GE.AND P3, PT, R243, R11, PT ;  /* 0x0000000bf300720c */ /* 0x000fe20003f66270 */
[----:B------:R-:W-:Y:S01]  /*6da0*/  IMAD.WIDE.U32 R4, R0, c[0x0][0x3a0], R2 ;  /* 0x0000e80000047a25 */ /* 0x000fe200078e0002 */
[----:B------:R-:W-:-:S02]  /*6db0*/  SHF.R.S32.HI R23, RZ, 0x1f, R246 ;  /* 0x0000001fff177819 */ /* 0x000fc400000114f6 */
[----:B------:R-:W-:Y:S01]  /*6dc0*/  IADD3 R20, R224, 0x40, RZ ;  /* 0x00000040e0147810 */ /* 0x000fe20007ffe0ff */
[----:B------:R-:W-:Y:S01]  /*6dd0*/  IMAD R6, R21, c[0x0][0x3a0], RZ ;  /* 0x0000e80015067a24 */ /* 0x000fe200078e02ff */
[----:B------:R-:W-:Y:S02]  /*6de0*/  IADD3 R4, P0, R7, R4, RZ ;  /* 0x0000000407047210 */ /* 0x000fe40007f1e0ff */
[----:B------:R-:W-:Y:S01]  /*6df0*/  SHF.R.S32.HI R33, RZ, 0x1f, R243 ;  /* 0x0000001fff217819 */ /* 0x000fe200000114f3 */
[----:B------:R-:W-:-:S05]  /*6e00*/  IMAD R6, R0, c[0x0][0x3a4], R6 ;  /* 0x0000e90000067a24 */ /* 0x000fca00078e0206 */
[----:B------:R-:W-:Y:S01]  /*6e10*/  IADD3.X R5, R8, R5, R6, P0, !PT ;  /* 0x0000000508057210 */ /* 0x000fe200007fe406 */
[----:B------:R-:W-:Y:S01]  /*6e20*/  IMAD R6, R23, c[0x0][0x3b8], RZ ;  /* 0x0000ee0017067a24 */ /* 0x000fe200078e02ff */
[----:B------:R1:W2:Y:S03]  /*6e30*/  LDS.128 R28, [R216+0xd000] ;  /* 0x00d00000d81c7984 */ /* 0x0002a60000000c00 */
[C---:B------:R-:W-:Y:S01]  /*6e40*/  IMAD R6, R246.reuse, c[0x0][0x3bc], R6 ;  /* 0x0000ef00f6067a24 */ /* 0x040fe200078e0206 */
[----:B------:R1:W3:Y:S01]  /*6e50*/  LDS.128 R24, [R216+0xf000] ;  /* 0x00f00000d8187984 */ /* 0x0002e20000000c00 */
[----:B------:R-:W-:-:S03]  /*6e60*/  IMAD.WIDE.U32 R4, R246, c[0x0][0x3b8], R4 ;  /* 0x0000ee00f6047a25 */ /* 0x000fc600078e0004 */
[----:B------:R1:W4:Y:S01]  /*6e70*/  LDS.128 R40, [R216+0x10000] ;  /* 0x01000000d8287984 */ /* 0x0003220000000c00 */
[----:B------:R-:W-:-:S03]  /*6e80*/  IMAD.IADD R10, R6, 0x1, R5 ;  /* 0x00000001060a7824 */ /* 0x000fc600078e0205 */
[----:B------:R1:W1:Y:S04]  /*6e90*/  LDS.128 R48, [R216+0x11000] ;  /* 0x01100000d8307984 */ /* 0x0002680000000c00 */
[----:B------:R1:W1:Y:S04]  /*6ea0*/  LDS.128 R36, [R216+0x12000] ;  /* 0x01200000d8247984 */ /* 0x0002680000000c00 */
[----:B------:R1:W1:Y:S01]  /*6eb0*/  LDS.128 R44, [R216+0x13000] ;  /* 0x01300000d82c7984 */ /* 0x0002620000000c00 */
[----:B------:R-:W-:Y:S05]  /*6ec0*/  @P3 BRA `(.L_x_260) ;  /* 0x000000e000003947 */ /* 0x000fea0003800000 */
[----:B------:R-:W-:Y:S01]  /*6ed0*/  ISETP.GE.AND P1, PT, R224, c[0x0][0x220], PT ;  /* 0x00008800e0007a0c */ /* 0x000fe20003f26270 */
[----:B------:R-:W4:Y:S01]  /*6ee0*/  LDS.128 R16, [R216+0xe000] ;  /* 0x00e00000d8107984 */ /* 0x000f220000000c00 */
[----:B------:R-:W-:Y:S01]  /*6ef0*/  MOV R7, R10 ;  /* 0x0000000a00077202 */ /* 0x000fe20000000f00 */
[----:B------:R-:W-:Y:S01]  /*6f00*/  IMAD.MOV.U32 R6, RZ, RZ, R4 ;  /* 0x000000ffff067224 */ /* 0x000fe200078e0004 */
[----:B------:R-:W-:Y:S01]  /*6f10*/  ISETP.GE.AND P0, PT, R20, c[0x0][0x220], PT ;  /* 0x0000880014007a0c */ /* 0x000fe20003f06270 */
[----:B------:R-:W-:-:S02]  /*6f20*/  IMAD R34, R33, c[0x0][0x3a0], RZ ;  /* 0x0000e80021227a24 */ /* 0x000fc400078e02ff */
[----:B------:R-:W-:-:S04]  /*6f30*/  IMAD.WIDE.U32 R8, R243, c[0x0][0x3a0], R6 ;  /* 0x0000e800f3087a25 */ /* 0x000fc800078e0006 */
[----:B------:R-:W-:Y:S02]  /*6f40*/  IMAD R6, R243, c[0x0][0x3a4], R34 ;  /* 0x0000e900f3067a24 */ /* 0x000fe400078e0222 */
[----:B------:R-:W3:Y:S02]  /*6f50*/  @!P1 LDS.128 R12, [R216+0xc000] ;  /* 0x00c00000d80c9984 */ /* 0x000ee40000000c00 */
[----:B------:R-:W-:Y:S01]  /*6f60*/  IMAD.IADD R7, R6, 0x1, R9 ;  /* 0x0000000106077824 */ /* 0x000fe200078e0209 */
[----:B------:R-:W-:-:S04]  /*6f70*/  LEA R6, P2, R8, c[0x0][0x340], 0x1 ;  /* 0x0000d00008067a11 */ /* 0x000fc800078408ff */
[----:B------:R-:W-:-:S05]  /*6f80*/  LEA.HI.X R7, R8, c[0x0][0x344], R7, 0x1, P2 ;  /* 0x0000d10008077a11 */ /* 0x000fca00010f0c07 */
[----:B----4-:R4:W-:Y:S04]  /*6f90*/  @!P0 STG.E.128 [R6.64+0x80], R16 ;  /* 0x0000801006008986 */ /* 0x0109e8000c101d06 */
[----:B---3--:R4:W-:Y:S02]  /*6fa0*/  @!P1 STG.E.128 [R6.64], R12 ;  /* 0x0000000c06009986 */ /* 0x0089e4000c101d06 */
.L_x_260:
[----:B------:R-:W-:Y:S05]  /*6fb0*/  BSYNC B0 ;  /* 0x0000000000007941 */ /* 0x000fea0003800000 */
.L_x_259:
        /* <DEDUP_REMOVED lines=16> */
[----:B--2---:R2:W-:Y:S04]  /*70c0*/  @!P1 STG.E.128 [R4.64], R28 ;  /* 0x0000001c04009986 */ /* 0x0045e8000c101d06 */
[----:B---3--:R2:W-:Y:S02]  /*70d0*/  @!P0 STG.E.128 [R4.64+0x80], R24 ;  /* 0x0000801804008986 */ /* 0x0085e4000c101d06 */
.L_x_262:
[----:B------:R-:W-:Y:S05]  /*70e0*/  BSYNC B0 ;  /* 0x0000000000007941 */ /* 0x000fea0003800000 */
.L_x_261:
        /* <DEDUP_REMOVED lines=23> */
.L_x_264:
[----:B------:R-:W-:Y:S05]  /*7260*/  BSYNC B0 ;  /* 0x0000000000007941 */ /* 0x000fea0003800000 */
.L_x_263:
        /* <DEDUP_REMOVED lines=12> */
[----:B-1----:R1:W-:Y:S04]  /*7330*/  @!P1 STG.E.128 [R2.64], R48 ;  /* 0x0000003002009986 */ /* 0x0023e8000c101d06 */
[----:B------:R1:W-:Y:S02]  /*7340*/  @!P0 STG.E.128 [R2.64+0x80], R44 ;  /* 0x0000802c02008986 */ /* 0x0003e4000c101d06 */
.L_x_233:
[----:B------:R-:W-:Y:S05]  /*7350*/  BSYNC B1 ;  /* 0x0000000000017941 */ /* 0x000fea0003800000 */
.L_x_219:
        /* <DEDUP_REMOVED lines=9> */
.L_x_265:
[----:B------:R-:W-:Y:S05]  /*73f0*/  EXIT ;  /* 0x000000000000794d */ /* 0x000fea0003800000 */
.L_x_267:
        /* <DEDUP_REMOVED lines=16> */
.L_x_2052:


//--------------------- .text._ZN5flash44flash_bwd_dq_dk_dv_loop_seqk_parallel_kernelI23Flash_bwd_kernel_traitsILi128ELi64ELi128ELi8ELi2ELi4ELi2ELb0ELb0EN7cutlass10bfloat16_tE19Flash_kernel_traitsILi128ELi64ELi128ELi8ES3_EELb0ELb0ELb0ELb0ELb0ELb1ELb0EEEvNS_16Flash_bwd_paramsE --------------------------
	.section	.text._ZN5flash44flash_bwd_dq_dk_dv_loop_seqk_parallel_kernelI23Flash_bwd_kernel_traitsILi128ELi64ELi128ELi8ELi2ELi4ELi2ELb0ELb0EN7cutlass10bfloat16_tE19Flash_kernel_traitsILi128ELi64ELi128ELi8ES3_EELb0ELb0ELb0ELb0ELb0ELb1ELb0EEEvNS_16Flash_bwd_paramsE,"ax",@progbits
	.sectioninfo	@"SHI_REGISTERS=255"
	.align	128
        .global         _ZN5flash44flash_bwd_dq_dk_dv_loop_seqk_parallel_kernelI23Flash_bwd_kernel_traitsILi128ELi64ELi128ELi8ELi2ELi4ELi2ELb0ELb0EN7cutlass10bfloat16_tE19Flash_kernel_traitsILi128ELi64ELi128ELi8ES3_EELb0ELb0ELb0ELb0ELb0ELb1ELb0EEEvNS_16Flash_bwd_paramsE
        .type           _ZN5flash44flash_bwd_dq_dk_dv_loop_seqk_parallel_kernelI23Flash_bwd_kernel_traitsILi128ELi64ELi128ELi8ELi2ELi4ELi2ELb0ELb0EN7cutlass10bfloat16_tE19Flash_kernel_traitsILi128ELi64ELi128ELi8ES3_EELb0ELb0ELb0ELb0ELb0ELb1ELb0EEEvNS_16Flash_bwd_paramsE,@function
        .size           _ZN5flash44flash_bwd_dq_dk_dv_loop_seqk_parallel_kernelI23Flash_bwd_kernel_traitsILi128ELi64ELi128ELi8ELi2ELi4ELi2ELb0ELb0EN7cutlass10bfloat16_tE19Flash_kernel_traitsILi128ELi64ELi128ELi8ES3_EELb0ELb0ELb0ELb0ELb0ELb1ELb0EEEvNS_16Flash_bwd_paramsE,(.L_x_2053 - _ZN5flash44flash_bwd_dq_dk_dv_loop_seqk_parallel_kernelI23Flash_bwd_kernel_traitsILi128ELi64ELi128ELi8ELi2ELi4ELi2ELb0ELb0EN7cutlass10bfloat16_tE19Flash_kernel_traitsILi128ELi64ELi128ELi8ES3_EELb0ELb0ELb0ELb0ELb0ELb1ELb0EEEvNS_16Flash_bwd_paramsE)
        .other          _ZN5flash44flash_bwd_dq_dk_dv_loop_seqk_parallel_kernelI23Flash_bwd_kernel_traitsILi128ELi64ELi128ELi8ELi2ELi4ELi2ELb0ELb0EN7cutlass10bfloat16_tE19Flash_kernel_traitsILi128ELi64ELi128ELi8ES3_EELb0ELb0ELb0ELb0ELb0ELb1ELb0EEEvNS_16Flash_bwd_paramsE,@"STO_CUDA_ENTRY STV_DEFAULT"
_ZN5flash44flash_bwd_dq_dk_dv_loop_seqk_parallel_kernelI23Flash_bwd_kernel_traitsILi128ELi64ELi128ELi8ELi2ELi4ELi2ELb0ELb0EN7cutlass10bfloat16_tE19Flash_kernel_traitsILi128ELi64ELi128ELi8ES3_EELb0ELb0ELb0ELb0ELb0ELb1ELb0EEEvNS_16Flash_bwd_paramsE:
.text._ZN5flash44flash_bwd_dq_dk_dv_loop_seqk_parallel_kernelI23Flash_bwd_kernel_traitsILi128ELi64ELi128ELi8ELi2ELi4ELi2ELb0ELb0EN7cutlass10bfloat16_tE19Flash_kernel_traitsILi128ELi64ELi128ELi8ES3_EELb0ELb0ELb0ELb0ELb0ELb1ELb0EEEvNS_16Flash_bwd_paramsE:
[----:B------:R-:W-:Y:S02]  /*0000*/  MOV R1, c[0x0][0x28] ;  /* 0x00000a0000017a02 */ /* 0x000fe40000000f00 */
[----:B------:R-:W1:Y:S01]  /*0010*/  S2UR UR18, SR_CTAID.X ;  /* 0x00000000001279c3 */ /* 0x000e620000002500 */
[----:B------:R-:W-:Y:S01]  /*0020*/  ULDC UR4, c[0x0][0x218] ;  /* 0x0000860000047ab9 */ /* 0x000fe20000000800 */
[----:B------:R-:W-:Y:S01]  /*0030*/  IADD3 R1, R1, -0x38, RZ ;  /* 0xffffffc801017810 */ /* 0x000fe20007ffe0ff */
[----:B------:R-:W-:-:S04]  /*0040*/  UIADD3 UR5, UR4, 0x7f, URZ ;  /* 0x0000007f04057890 */ /* 0x000fc8000fffe03f */
[----:B------:R-:W-:-:S04]  /*0050*/  USHF.R.S32.HI UR4, URZ, 0x1f, UR5 ;  /* 0x0000001f3f047899 */ /* 0x000fc80008011405 */
[----:B------:R-:W-:-:S04]  /*0060*/  ULEA.HI UR4, UR4, UR5, URZ, 0x7 ;  /* 0x0000000504047291 */ /* 0x000fc8000f8f383f */
[----:B------:R-:W-:-:S04]  /*0070*/  USHF.R.S32.HI UR4, URZ, 0x7, UR4 ;  /* 0x000000073f047899 */ /* 0x000fc80008011404 */
[----:B-1----:R-:W-:-:S06]  /*0080*/  UISETP.GE.AND UP0, UPT, UR18, UR4, UPT ;  /* 0x000000041200728c */ /* 0x002fcc000bf06270 */
[----:B------:R-:W-:-:S13]  /*0090*/  PLOP3.LUT P0, PT, PT, PT, UP0, 0x80, 0x0 ;  /* 0x000000000000781c */ /* 0x000fda0003f0f008 */
[----:B------:R-:W-:Y:S05]  /*00a0*/  @P0 EXIT ;  /* 0x000000000000094d */ /* 0x000fea0003800000 */
[----:B------:R-:W1:Y:S01]  /*00b0*/  S2R R15, SR_TID.X ;  /* 0x00000000000f7919 */ /* 0x000e620000002100 */
[----:B------:R-:W2:Y:S01]  /*00c0*/  S2UR UR31, SR_CTAID.Y ;  /* 0x00000000001f79c3 */ /* 0x000ea20000002600 */
[----:B------:R-:W-:Y:S01]  /*00d0*/  ULDC UR14, c[0x0][0x224] ;  /* 0x00008900000e7ab9 */ /* 0x000fe20000000800 */
[----:B------:R-:W-:Y:S01]  /*00e0*/  IMAD.MOV.U32 R226, RZ, RZ, -0x10 ;  /* 0xfffffff0ffe27424 */ /* 0x000fe200078e00ff */
[----:B------:R-:W-:Y:S02]  /*00f0*/  USHF.R.S32.HI UR7, URZ, 0x1f, UR14 ;  /* 0x0000001f3f077899 */ /* 0x000fe4000801140e */
[----:B------:R-:W-:Y:S02]  /*0100*/  ULDC.U8 UR9, c[0x0][0x328] ;  /* 0x0000ca0000097ab9 */ /* 0x000fe40000000000 */
[----:B------:R-:W-:Y:S01]  /*0110*/  UISETP.NE.AND UP5, UPT, UR9, URZ, UPT ;  /* 0x0000003f0900728c */ /* 0x000fe2000bfa5270 */
[----:B------:R-:W3:Y:S01]  /*0120*/  S2UR UR38, SR_CTAID.Z ;  /* 0x00000000002679c3 */ /* 0x000ee20000002700 */
[----:B------:R-:W-:-:S02]  /*0130*/  ULDC UR46, c[0x0][0x22c] ;  /* 0x00008b00002e7ab9 */ /* 0x000fc40000000800 */
[----:B------:R-:W-:Y:S02]  /*0140*/  ULDC UR36, c[0x0][0x1c0] ;  /* 0x0000700000247ab9 */ /* 0x000fe40000000800 */
[----:B------:R-:W-:Y:S02]  /*0150*/  ULDC UR12, c[0x0][0x1c0] ;  /* 0x00007000000c7ab9 */ /* 0x000fe40000000800 */
[----:B------:R-:W-:Y:S02]  /*0160*/  UIMAD.WIDE UR36, UR46, UR36, URZ ;  /* 0x000000242e2472a5 */ /* 0x000fe4000f8e023f */
[----:B------:R-:W-:Y:S02]  /*0170*/  UMOV UR8, 0x80 ;  /* 0x0000008000087882 */ /* 0x000fe40000000000 */
[----:B------:R-:W-:Y:S02]  /*0180*/  ULDC UR6, c[0x0][0x210] ;  /* 0x0000840000067ab9 */ /* 0x000fe40000000800 */
[----:B------:R-:W-:Y:S01]  /*0190*/  ULDC UR55, c[0x0][0x234] ;  /* 0x00008d0000377ab9 */ /* 0x000fe20000000800 */
[----:B-1----:R-:W-:Y:S01]  /*01a0*/  SHF.R.S32.HI R14, RZ, 0x1f, R15 ;  /* 0x0000001fff0e7819 */ /* 0x002fe2000001140f */
[----:B--2---:R-:W-:-:S02]  /*01b0*/  UIMAD.WIDE.U32 UR44, UR31, UR14, URZ ;  /* 0x0000000e1f2c72a5 */ /* 0x004fc4000f8e003f */
[----:B------:R-:W-:Y:S01]  /*01c0*/  USHF.L.U32 UR14, UR31, 0x7, URZ ;  /* 0x000000071f0e7899 */ /* 0x000fe2000800063f */
[CC--:B------:R-:W-:Y:S01]  /*01d0*/  LEA.HI R4, R14.reuse, R15.reuse, RZ, 0x5 ;  /* 0x0000000f0e047211 */ /* 0x0c0fe200078f28ff */
[----:B------:R-:W-:Y:S01]  /*01e0*/  ULDC UR13, c[0x0][0x1c0] ;  /* 0x00007000000d7ab9 */ /* 0x000fe20000000800 */
[----:B------:R-:W-:Y:S01]  /*01f0*/  LEA.HI R8, R14, R15, RZ, 0x4 ;  /* 0x0000000f0e087211 */ /* 0x000fe200078f20ff */
[----:B------:R-:W-:Y:S01]  /*0200*/  ULDC UR11, c[0x0][0x1c0] ;  /* 0x00007000000b7ab9 */ /* 0x000fe20000000800 */
[--C-:B------:R-:W-:Y:S01]  /*0210*/  SHF.R.S32.HI R3, RZ, 0x5, R4.reuse ;  /* 0x00000005ff037819 */ /* 0x100fe20000011404 */
[----:B---3--:R-:W-:Y:S01]  /*0220*/  UIMAD UR47, UR38, UR46, URZ ;  /* 0x0000002e262f72a4 */ /* 0x008fe2000f8e023f */
[----:B------:R-:W-:Y:S01]  /*0230*/  SHF.R.S32.HI R0, RZ, 0x1f, R4 ;  /* 0x0000001fff007819 */ /* 0x000fe20000011404 */
[----:B------:R-:W-:Y:S01]  /*0240*/  UIMAD UR46, UR46, UR12, URZ ;  /* 0x0000000c2e2e72a4 */ /* 0x000fe2000f8e023f */
[-C--:B------:R-:W-:Y:S01]  /*0250*/  LEA.HI R2, R4, R3.reuse, RZ, 0x1 ;  /* 0x0000000304027211 */ /* 0x080fe200078f08ff */
[----:B------:R-:W-:Y:S01]  /*0260*/  UIMAD UR55, UR8, UR6, UR55 ;  /* 0x00000006083772a4 */ /* 0x000fe2000f8e0237 */
[----:B------:R-:W-:Y:S01]  /*0270*/  LEA.HI R0, R0, R3, RZ, 0x2 ;  /* 0x0000000300007211 */ /* 0x000fe200078f10ff */
[----:B------:R-:W-:Y:S01]  /*0280*/  UIMAD UR52, UR7, UR31, URZ ;  /* 0x0000001f073472a4 */ /* 0x000fe2000f8e023f */
[----:B------:R-:W-:Y:S01]  /*0290*/  LOP3.LUT R2, R2, 0xfffffffe, RZ, 0xc0, !PT ;  /* 0xfffffffe02027812 */ /* 0x000fe200078ec0ff */
[----:B------:R-:W-:Y:S01]  /*02a0*/  UIMAD UR6, UR31, UR11, UR38 ;  /* 0x0000000b1f0672a4 */ /* 0x000fe2000f8e0226 */
[----:B------:R-:W-:Y:S01]  /*02b0*/  LOP3.LUT R0, R0, 0xfffffffc, RZ, 0xc0, !PT ;  /* 0xfffffffc00007812 */ /* 0x000fe200078ec0ff */
[----:B------:R-:W-:Y:S01]  /*02c0*/  @!UP5 UIMAD UR7, UR31, UR13, UR38 ;  /* 0x0000000d1f07d2a4 */ /* 0x000fe2000f8e0226 */
[----:B------:R-:W-:Y:S01]  /*02d0*/  SHF.R.S32.HI R5, RZ, 0x4, R8 ;  /* 0x00000004ff057819 */ /* 0x000fe20000011408 */
[C---:B------:R-:W-:Y:S01]  /*02e0*/  IMAD.IADD R13, R3.reuse, 0x1, -R2 ;  /* 0x00000001030d7824 */ /* 0x040fe200078e0a02 */
[----:B------:R-:W-:Y:S01]  /*02f0*/  LEA.HI R17, R14, R15, RZ, 0x2 ;  /* 0x0000000f0e117211 */ /* 0x000fe200078f10ff */
[----:B------:R-:W-:Y:S01]  /*0300*/  IMAD.IADD R11, R3, 0x1, -R0 ;  /* 0x00000001030b7824 */ /* 0x000fe200078e0a00 */
[----:B------:R-:W-:Y:S01]  /*0310*/  LEA.HI R0, R8, R5, RZ, 0x1 ;  /* 0x0000000508007211 */ /* 0x000fe200078f08ff */
[----:B------:R-:W-:Y:S01]  /*0320*/  USHF.L.U32 UR41, UR46, 0x6, URZ ;  /* 0x000000062e297899 */ /* 0x000fe2000800063f */
[--C-:B------:R-:W-:Y:S01]  /*0330*/  SHF.R.S32.HI R6, RZ, 0x2, R17.reuse ;  /* 0x00000002ff067819 */ /* 0x100fe20000011411 */
[----:B------:R-:W-:Y:S01]  /*0340*/  ULDC UR49, c[0x0][0x214] ;  /* 0x0000850000317ab9 */ /* 0x000fe20000000800 */
[----:B------:R-:W-:Y:S01]  /*0350*/  SHF.R.S32.HI R3, RZ, 0x1f, R17 ;  /* 0x0000001fff037819 */ /* 0x000fe20000011411 */
[----:B------:R-:W-:Y:S01]  /*0360*/  ULDC UR56, c[0x0][0x1c8] ;  /* 0x0000720000387ab9 */ /* 0x000fe20000000800 */
[----:B------:R-:W-:Y:S01]  /*0370*/  LOP3.LUT R2, R0, 0xfffffffe, RZ, 0xc0, !PT ;  /* 0xfffffffe00027812 */ /* 0x000fe200078ec0ff */
[----:B------:R-:W-:Y:S01]  /*0380*/  ULDC.U8 UR10, c[0x0][0x3d0] ;  /* 0x0000f400000a7ab9 */ /* 0x000fe20000000000 */
[----:B------:R-:W-:Y:S01]  /*0390*/  LEA.HI R0, R3, R6, RZ, 0x3 ;  /* 0x0000000603007211 */ /* 0x000fe200078f18ff */
[----:B------:R-:W-:-:S02]  /*03a0*/  ULDC UR50, c[0x0][0x224] ;  /* 0x0000890000327ab9 */ /* 0x000fc40000000800 */
[----:B------:R-:W-:Y:S01]  /*03b0*/  IMAD.IADD R9, R5, 0x1, -R2 ;  /* 0x0000000105097824 */ /* 0x000fe200078e0a02 */
[----:B------:R-:W-:Y:S01]  /*03c0*/  LOP3.LUT R0, R0, 0xfffffff8, RZ, 0xc0, !PT ;  /* 0xfffffff800007812 */ /* 0x000fe200078ec0ff */
[----:B------:R-:W-:Y:S01]  /*03d0*/  @UP5 UIMAD UR54, UR31, UR49, URZ ;  /* 0x000000311f3652a4 */ /* 0x000fe2000f8e023f */
[----:B------:R-:W-:Y:S01]  /*03e0*/  LOP3.LUT R2, R4, 0xffffffe0, RZ, 0xc0, !PT ;  /* 0xffffffe004027812 */ /* 0x000fe200078ec0ff */
[----:B------:R-:W-:Y:S02]  /*03f0*/  ULDC.64 UR4, c[0x0][0x118] ;  /* 0x0000460000047ab9 */ /* 0x000fe40000000a00 */
[----:B------:R-:W-:Y:S01]  /*0400*/  IMAD.IADD R7, R6, 0x1, -R0 ;  /* 0x0000000106077824 */ /* 0x000fe200078e0a00 */
[----:B------:R-:W-:Y:S01]  /*0410*/  LEA.HI R6, R14, R15, RZ, 0x3 ;  /* 0x0000000f0e067211 */ /* 0x000fe200078f18ff */
[----:B------:R-:W-:Y:S01]  /*0420*/  IMAD.IADD R0, R15, 0x1, -R2 ;  /* 0x000000010f007824 */ /* 0x000fe200078e0a02 */
[----:B------:R-:W-:Y:S02]  /*0430*/  ULOP3.LUT UR56, UR38, UR56, URZ, 0x3c, !UPT ;  /* 0x0000003826387292 */ /* 0x000fe4000f8e3c3f */
[----:B------:R-:W-:Y:S01]  /*0440*/  SHF.R.S32.HI R245, RZ, 0x3, R6 ;  /* 0x00000003fff57819 */ /* 0x000fe20000011406 */
[----:B------:R-:W-:Y:S01]  /*0450*/  USHF.R.S32.HI UR61, URZ, 0x1f, UR38 ;  /* 0x0000001f3f3d7899 */ /* 0x000fe20008011426 */
[----:B------:R-:W-:Y:S01]  /*0460*/  SHF.R.S32.HI R2, RZ, 0x1f, R0 ;  /* 0x0000001fff027819 */ /* 0x000fe20000011400 */
[----:B------:R-:W-:-:S02]  /*0470*/  UISETP.NE.AND UP6, UPT, UR10, URZ, UPT ;  /* 0x0000003f0a00728c */ /* 0x000fc4000bfc5270 */
[----:B------:R-:W-:Y:S01]  /*0480*/  IMAD.SHL.U32 R3, R245, 0x40, RZ ;  /* 0x00000040f5037824 */ /* 0x000fe200078e00ff */
[----:B------:R-:W-:Y:S01]  /*0490*/  LEA.HI R18, R2, R0, RZ, 0x2 ;  /* 0x0000000002127211 */ /* 0x000fe200078f10ff */
[----:B------:R-:W-:Y:S01]  /*04a0*/  USHF.R.S32.HI UR60, URZ, 0x1f, UR31 ;  /* 0x0000001f3f3c7899 */ /* 0x000fe2000801141f */
[----:B------:R-:W-:Y:S01]  /*04b0*/  LOP3.LUT R0, R6, 0xfffffff8, RZ, 0xc0, !PT ;  /* 0xfffffff806007812 */ /* 0x000fe200078ec0ff */
[----:B------:R-:W-:Y:S01]  /*04c0*/  USHF.R.S32.HI UR59, URZ, 0x1f, UR38 ;  /* 0x0000001f3f3b7899 */ /* 0x000fe20008011426 */
[----:B------:R-:W-:Y:S01]  /*04d0*/  LOP3.LUT R2, R8, 0xfffffff0, RZ, 0xc0, !PT ;  /* 0xfffffff008027812 */ /* 0x000fe200078ec0ff */
[----:B------:R-:W-:Y:S01]  /*04e0*/  IMAD.U32 R8, RZ, RZ, UR14 ;  /* 0x0000000eff087e24 */ /* 0x000fe2000f8e00ff */
[----:B------:R-:W-:Y:S01]  /*04f0*/  LOP3.LUT R3, R3, 0x1c0, RZ, 0xc0, !PT ;  /* 0x000001c003037812 */ /* 0x000fe200078ec0ff */
[C---:B------:R-:W-:Y:S01]  /*0500*/  IMAD.IADD R0, R15.reuse, 0x1, -R0 ;  /* 0x000000010f007824 */ /* 0x040fe200078e0a00 */
[----:B------:R-:W-:Y:S01]  /*0510*/  USHF.R.S32.HI UR58, URZ, 0x1f, UR31 ;  /* 0x0000001f3f3a7899 */ /* 0x000fe2000801141f */
[----:B------:R-:W-:Y:S01]  /*0520*/  IMAD.IADD R2, R15, 0x1, -R2 ;  /* 0x000000010f027824 */ /* 0x000fe200078e0a02 */
[----:B------:R-:W-:Y:S01]  /*0530*/  USHF.R.S32.HI UR57, URZ, 0x1f, UR38 ;  /* 0x0000001f3f397899 */ /* 0x000fe20008011426 */
[C---:B------:R-:W-:Y:S01]  /*0540*/  IMAD.SHL.U32 R4, R0.reuse, 0x8, RZ ;  /* 0x0000000800047824 */ /* 0x040fe200078e00ff */
[----:B------:R-:W-:Y:S01]  /*0550*/  LOP3.LUT P4, RZ, R0, 0x2, RZ, 0xc0, !PT ;  /* 0x0000000200ff7812 */ /* 0x000fe2000788c0ff */
[----:B------:R-:W-:Y:S01]  /*0560*/  UIMAD.WIDE.U32 UR42, UR36, UR44, URZ ;  /* 0x0000002c242a72a5 */ /* 0x000fe2000f8e003f */
[----:B------:R-:W-:Y:S01]  /*0570*/  SHF.R.S32.HI R5, RZ, 0x1f, R2 ;  /* 0x0000001fff057819 */ /* 0x000fe20000011402 */
[----:B------:R-:W-:Y:S01]  /*0580*/  UIMAD UR51, UR37, UR44, URZ ;  /* 0x0000002c253372a4 */ /* 0x000fe2000f8e023f */
[----:B------:R-:W-:Y:S01]  /*0590*/  LOP3.LUT R4, R3, 0x38, R4, 0xf8, !PT ;  /* 0x0000003803047812 */ /* 0x000fe200078ef804 */
[----:B------:R-:W-:Y:S01]  /*05a0*/  USHF.R.S32.HI UR53, URZ, 0x1f, UR47 ;  /* 0x0000001f3f357899 */ /* 0x000fe2000801142f */
[----:B------:R-:W-:Y:S01]  /*05b0*/  SHF.R.U32.HI R3, RZ, 0x3, R3 ;  /* 0x00000003ff037819 */ /* 0x000fe20000011603 */
[----:B------:R-:W-:Y:S01]  /*05c0*/  UIMAD UR50, UR6, UR50, URZ ;  /* 0x00000032063272a4 */ /* 0x000fe2000f8e023f */
[----:B------:R-:W-:Y:S01]  /*05d0*/  LEA.HI R10, R5, R2, RZ, 0x3 ;  /* 0x00000002050a7211 */ /* 0x000fe200078f18ff */
[----:B------:R-:W-:Y:S01]  /*05e0*/  IMAD.SHL.U32 R5, R9, 0x200, RZ ;  /* 0x0000020009057824 */ /* 0x000fe200078e00ff */
[----:B------:R-:W-:Y:S01]  /*05f0*/  LOP3.LUT R12, R4, R3, RZ, 0x3c, !PT ;  /* 0x00000003040c7212 */ /* 0x000fe200078e3cff */
[----:B------:R-:W-:Y:S01]  /*0600*/  @!UP5 UIMAD UR49, UR7, UR49, URZ ;  /* 0x000000310731d2a4 */ /* 0x000fe2000f8e023f */
[----:B------:R-:W-:Y:S01]  /*0610*/  LOP3.LUT R3, R10, 0xfffffff8, RZ, 0xc0, !PT ;  /* 0xfffffff80a037812 */ /* 0x000fe200078ec0ff */
[----:B------:R-:W-:Y:S01]  /*0620*/  USHF.R.S32.HI UR48, URZ, 0x1f, UR41 ;  /* 0x0000001f3f307899 */ /* 0x000fe20008011429 */
[C---:B------:R-:W-:Y:S01]  /*0630*/  LOP3.LUT P3, RZ, R0.reuse, 0x4, RZ, 0xc0, !PT ;  /* 0x0000000400ff7812 */ /* 0x040fe2000786c0ff */
[----:B------:R-:W-:Y:S01]  /*0640*/  IMAD.SHL.U32 R0, R0, 0x40, RZ ;  /* 0x0000004000007824 */ /* 0x000fe200078e00ff */
[----:B------:R-:W-:Y:S01]  /*0650*/  LEA.HI R4, R14, R15, RZ, 0x6 ;  /* 0x0000000f0e047211 */ /* 0x000fe200078f30ff */
[----:B------:R-:W-:Y:S01]  /*0660*/  IMAD.IADD R16, R2, 0x1, -R3 ;  /* 0x0000000102107824 */ /* 0x000fe200078e0a03 */
[----:B------:R-:W-:Y:S01]  /*0670*/  LOP3.LUT R3, R7, 0x1, RZ, 0xc0, !PT ;  /* 0x0000000107037812 */ /* 0x000fe200078ec0ff */
[----:B------:R-:W-:Y:S01]  /*0680*/  IMAD.SHL.U32 R2, R11, 0x10, RZ ;  /* 0x000000100b027824 */ /* 0x000fe200078e00ff */
[----:B------:R-:W-:Y:S01]  /*0690*/  LOP3.LUT R0, R0, 0x1c0, RZ, 0xc0, !PT ;  /* 0x000001c000007812 */ /* 0x000fe200078ec0ff */
[----:B------:R-:W-:Y:S01]  /*06a0*/  UMOV UR40, 0xffffc000 ;  /* 0xffffc00000287882 */ /* 0x000fe20000000000 */
[----:B------:R-:W-:-:S02]  /*06b0*/  SHF.R.S32.HI R4, RZ, 0x6, R4 ;  /* 0x00000006ff047819 */ /* 0x000fc40000011404 */
[C---:B------:R-:W-:Y:S02]  /*06c0*/  LOP3.LUT R210, R0.reuse, 0x8, R6, 0xf8, !PT ;  /* 0x0000000800d27812 */ /* 0x040fe400078ef806 */
[----:B------:R-:W-:Y:S02]  /*06d0*/  LOP3.LUT R2, R0, 0x30, R2, 0xf8, !PT ;  /* 0x0000003000027812 */ /* 0x000fe400078ef802 */
[----:B------:R-:W-:Y:S01]  /*06e0*/  SHF.R.U32.HI R205, RZ, 0x3, R0 ;  /* 0x00000003ffcd7819 */ /* 0x000fe20000011600 */
[----:B------:R-:W-:Y:S01]  /*06f0*/  IMAD R0, R4, 0x800, R5 ;  /* 0x0000080004007824 */ /* 0x000fe200078e0205 */
[----:B------:R-:W-:Y:S02]  /*0700*/  ISETP.NE.U32.AND P0, PT, R3, 0x1, PT ;  /* 0x000000010300780c */ /* 0x000fe40003f05070 */
[----:B------:R-:W-:Y:S02]  /*0710*/  LOP3.LUT R210, R210, R205, RZ, 0x3c, !PT ;  /* 0x000000cdd2d27212 */ /* 0x000fe400078e3cff */
[----:B------:R-:W-:Y:S01]  /*0720*/  LOP3.LUT R3, R2, 0x8, R6, 0xf8, !PT ;  /* 0x0000000802037812 */ /* 0x000fe200078ef806 */
[----:B------:R-:W-:Y:S01]  /*0730*/  IMAD.SHL.U32 R2, R9, 0x20, RZ ;  /* 0x0000002009027824 */ /* 0x000fe200078e00ff */
[----:B------:R-:W-:Y:S01]  /*0740*/  R2P PR, R7, 0x6 ;  /* 0x0000000607007804 */ /* 0x000fe20000000000 */
[----:B------:R-:W-:Y:S01]  /*0750*/  IMAD.IADD R210, R0, 0x1, R210 ;  /* 0x0000000100d27824 */ /* 0x000fe200078e02d2 */
[----:B------:R-:W-:Y:S01]  /*0760*/  LOP3.LUT R205, R5, R3, R205, 0xf6, !PT ;  /* 0x0000000305cd7212 */ /* 0x000fe200078ef6cd */
[----:B------:R-:W-:Y:S01]  /*0770*/  IMAD.SHL.U32 R6, R4, 0x8, RZ ;  /* 0x0000000804067824 */ /* 0x000fe200078e00ff */
[----:B------:R-:W-:Y:S01]  /*0780*/  LOP3.LUT R0, R2, 0x20, RZ, 0xc0, !PT ;  /* 0x0000002002007812 */ /* 0x000fe200078ec0ff */
[----:B------:R-:W-:Y:S01]  /*0790*/  IMAD.SHL.U32 R5, R7, 0x40, RZ ;  /* 0x0000004007057824 */ /* 0x000fe200078e00ff */
[----:B------:R-:W-:Y:S01]  /*07a0*/  LOP3.LUT R2, R17, 0x7ffffffc, RZ, 0xc0, !PT ;  /* 0x7ffffffc11027812 */ /* 0x000fe200078ec0ff */
[----:B------:R-:W-:Y:S01]  /*07b0*/  IMAD R7, R4, 0x200, R12 ;  /* 0x0000020004077824 */ /* 0x000fe200078e020c */
[----:B------:R-:W-:Y:S01]  /*07c0*/  LOP3.LUT R204, R0, 0x18, R6, 0xf8, !PT ;  /* 0x0000001800cc7812 */ /* 0x000fe200078ef806 */
[----:B------:R-:W-:Y:S01]  /*07d0*/  IMAD.SHL.U32 R210, R210, 0x2, RZ ;  /* 0x00000002d2d27824 */ /* 0x000fe200078e00ff */
[----:B------:R-:W-:Y:S01]  /*07e0*/  LEA.HI R0, R14, R15, RZ, 0x7 ;  /* 0x0000000f0e007211 */ /* 0x000fe200078f38ff */
[C---:B------:R-:W-:Y:S01]  /*07f0*/  IMAD.IADD R2, R15.reuse, 0x1, -R2 ;  /* 0x000000010f027824 */ /* 0x040fe200078e0a02 */
[----:B------:R-:W-:Y:S01]  /*0800*/  STL [R1+0x8], R7 ;  /* 0x0000080701007387 */ /* 0x000fe20000100800 */
[----:B------:R-:W-:Y:S01]  /*0810*/  IMAD.SHL.U32 R15, R15, 0x2, RZ ;  /* 0x000000020f0f7824 */ /* 0x000fe200078e00ff */
[----:B------:R-:W-:Y:S01]  /*0820*/  SHF.R.S32.HI R0, RZ, 0x7, R0 ;  /* 0x00000007ff007819 */ /* 0x000fe20000011400 */
[----:B------:R-:W-:Y:S01]  /*0830*/  IMAD.SHL.U32 R2, R2, 0x2, RZ ;  /* 0x0000000202027824 */ /* 0x000fe200078e00ff */
[----:B------:R-:W-:Y:S01]  /*0840*/  SEL R226, R226, 0x10, !P0 ;  /* 0x00000010e2e27807 */ /* 0x000fe20004000000 */
[----:B------:R-:W-:-:S02]  /*0850*/  IMAD.SHL.U32 R205, R205, 0x2, RZ ;  /* 0x00000002cdcd7824 */ /* 0x000fc400078e00ff */
[--C-:B------:R-:W-:Y:S02]  /*0860*/  IMAD R8, R11, 0x400, R2.reuse ;  /* 0x000004000b087824 */ /* 0x100fe400078e0202 */
[----:B------:R-:W-:Y:S02]  /*0870*/  IMAD R6, R0, 0x1000, R2 ;  /* 0x0000100000067824 */ /* 0x000fe400078e0202 */
[----:B------:R-:W-:Y:S02]  /*0880*/  IMAD.SHL.U32 R2, R4, 0x20, RZ ;  /* 0x0000002004027824 */ /* 0x000fe400078e00ff */
[----:B------:R-:W-:Y:S01]  /*0890*/  IMAD.SHL.U32 R3, R0, 0x8, RZ ;  /* 0x0000000800037824 */ /* 0x000fe200078e00ff */
[----:B------:R-:W-:Y:S01]  /*08a0*/  LOP3.LUT R0, R5, 0x1c0, RZ, 0xc0, !PT ;  /* 0x000001c005007812 */ /* 0x000fe200078ec0ff */
[----:B------:R-:W-:Y:S01]  /*08b0*/  IMAD R6, R13, 0x400, R6 ;  /* 0x000004000d067824 */ /* 0x000fe200078e0206 */
[----:B------:R-:W-:Y:S02]  /*08c0*/  LOP3.LUT R4, R2, 0x6, R15, 0xf8, !PT ;  /* 0x0000000602047812 */ /* 0x000fe400078ef80f */
[----:B------:R-:W-:-:S02]  /*08d0*/  LOP3.LUT R5, R0, 0x20, R2, 0xf8, !PT ;  /* 0x0000002000057812 */ /* 0x000fc400078ef802 */
[----:B------:R-:W-:Y:S01]  /*08e0*/  LOP3.LUT R3, R3, 0x8, RZ, 0xc0, !PT ;  /* 0x0000000803037812 */ /* 0x000fe200078ec0ff */
[----:B------:R1:W-:Y:S01]  /*08f0*/  STL [R1+0x1c], R4 ;  /* 0x00001c0401007387 */ /* 0x0003e20000100800 */
[----:B------:R-:W-:-:S04]  /*0900*/  SHF.R.U32.HI R2, RZ, 0x3, R0 ;  /* 0x00000003ff027819 */ /* 0x000fc80000011600 */
[----:B------:R-:W-:Y:S02]  /*0910*/  LOP3.LUT R0, R2, R0, R3, 0x1e, !PT ;  /* 0x0000000002007212 */ /* 0x000fe400078e1e03 */
[----:B------:R-:W-:Y:S01]  /*0920*/  LOP3.LUT R5, R5, R2, RZ, 0x3c, !PT ;  /* 0x0000000205057212 */ /* 0x000fe200078e3cff */
[----:B------:R-:W-:Y:S02]  /*0930*/  IMAD.SHL.U32 R2, R9, 0x8, RZ ;  /* 0x0000000809027824 */ /* 0x000fe400078e00ff */
[----:B------:R-:W-:Y:S02]  /*0940*/  IMAD.IADD R8, R8, 0x1, R0 ;  /* 0x0000000108087824 */ /* 0x000fe400078e0200 */
[----:B------:R-:W-:Y:S01]  /*0950*/  IMAD.IADD R6, R5, 0x1, R6 ;  /* 0x0000000105067824 */ /* 0x000fe200078e0206 */
[----:B------:R-:W-:Y:S01]  /*0960*/  SHF.R.S32.HI R5, RZ, 0x2, R18 ;  /* 0x00000002ff057819 */ /* 0x000fe20000011412 */
[----:B------:R-:W-:Y:S02]  /*0970*/  IMAD.SHL.U32 R0, R10, 0x40, RZ ;  /* 0x000000400a007824 */ /* 0x000fe400078e00ff */
[----:B------:R-:W-:-:S02]  /*0980*/  IMAD.SHL.U32 R224, R6, 0x2, RZ ;  /* 0x0000000206e07824 */ /* 0x000fc400078e00ff */
[----:B------:R-:W-:Y:S01]  /*0990*/  IMAD R11, R13, 0x10, R5 ;  /* 0x000000100d0b7824 */ /* 0x000fe200078e0205 */
[----:B------:R-:W-:Y:S01]  /*09a0*/  LOP3.LUT R0, R0, 0xfffffe00, RZ, 0xc0, !PT ;  /* 0xfffffe0000007812 */ /* 0x000fe200078ec0ff */
[----:B------:R-:W-:-:S03]  /*09b0*/  IMAD.IADD R227, R224, 0x1, R226 ;  /* 0x00000001e0e37824 */ /* 0x000fc600078e02e2 */
[----:B------:R-:W-:Y:S01]  /*09c0*/  STL [R1+0x28], R11 ;  /* 0x0000280b01007387 */ /* 0x000fe20000100800 */
[----:B------:R-:W-:Y:S02]  /*09d0*/  IMAD R5, R13, 0x400, R0 ;  /* 0x000004000d057824 */ /* 0x000fe400078e0200 */
[----:B-1----:R-:W-:-:S05]  /*09e0*/  IMAD.SHL.U32 R4, R9, 0x10, RZ ;  /* 0x0000001009047824 */ /* 0x002fca00078e00ff */
[----:B------:R-:W-:Y:S01]  /*09f0*/  LOP3.LUT R7, R3, 0x10, R4, 0xf8, !PT ;  /* 0x0000001003077812 */ /* 0x000fe200078ef804 */
[----:B------:R-:W-:-:S05]  /*0a00*/  IMAD.SHL.U32 R3, R16, 0x40, RZ ;  /* 0x0000004010037824 */ /* 0x000fca00078e00ff */
[----:B------:R-:W-:-:S04]  /*0a10*/  LOP3.LUT R3, R3, 0x1c0, RZ, 0xc0, !PT ;  /* 0x000001c003037812 */ /* 0x000fc800078ec0ff */
[----:B------:R-:W-:Y:S02]  /*0a20*/  LOP3.LUT R2, R3, 0x8, R2, 0xf8, !PT ;  /* 0x0000000803027812 */ /* 0x000fe400078ef802 */
[----:B------:R-:W-:-:S04]  /*0a30*/  SHF.R.U32.HI R4, RZ, 0x3, R3 ;  /* 0x00000003ff047819 */ /* 0x000fc80000011603 */
[----:B------:R-:W-:Y:S02]  /*0a40*/  LOP3.LUT R216, R2, R4, RZ, 0x3c, !PT ;  /* 0x0000000402d87212 */ /* 0x000fe400078e3cff */
[C-C-:B------:R-:W-:Y:S02]  /*0a50*/  LOP3.LUT R2, R4.reuse, R7, R3.reuse, 0x1e, !PT ;  /* 0x0000000704027212 */ /* 0x140fe400078e1e03 */
[----:B------:R-:W-:Y:S01]  /*0a60*/  LOP3.LUT R204, R4, R204, R3, 0x1e, !PT ;  /* 0x000000cc04cc7212 */ /* 0x000fe200078e1e03 */
[----:B------:R-:W-:Y:S01]  /*0a70*/  IMAD.MOV.U32 R4, RZ, RZ, 0x20 ;  /* 0x00000020ff047424 */ /* 0x000fe200078e00ff */
[-C--:B------:R-:W-:Y:S01]  /*0a80*/  LOP3.LUT R214, R2, R0.reuse, RZ, 0xfc, !PT ;  /* 0x0000000002d67212 */ /* 0x080fe200078efcff */
[----:B------:R-:W-:Y:S01]  /*0a90*/  IMAD.MOV.U32 R2, RZ, RZ, 0x40 ;  /* 0x00000040ff027424 */ /* 0x000fe200078e00ff */
[----:B------:R-:W-:Y:S01]  /*0aa0*/  LOP3.LUT R204, R204, R0, RZ, 0xfc, !PT ;  /* 0x00000000cccc7212 */ /* 0x000fe200078efcff */
[----:B------:R-:W-:Y:S01]  /*0ab0*/  IMAD.IADD R216, R5, 0x1, R216 ;  /* 0x0000000105d87824 */ /* 0x000fe200078e02d8 */
[----:B------:R-:W-:-:S02]  /*0ac0*/  IADD3 R0, R11, -0x40, RZ ;  /* 0xffffffc00b007810 */ /* 0x000fc40007ffe0ff */
[----:B------:R-:W-:Y:S02]  /*0ad0*/  SEL R211, R4, 0xffffffe0, !P4 ;  /* 0xffffffe004d37807 */ /* 0x000fe40006000000 */
[----:B------:R-:W-:Y:S02]  /*0ae0*/  SHF.R.S32.HI R3, RZ, 0x1f, R0 ;  /* 0x0000001fff037819 */ /* 0x000fe40000011400 */
[----:B------:R-:W-:Y:S01]  /*0af0*/  SEL R212, R2, 0xffffffc0, !P3 ;  /* 0xffffffc002d47807 */ /* 0x000fe20005800000 */
[----:B------:R-:W-:Y:S01]  /*0b00*/  IMAD.IADD R211, R210, 0x1, R211 ;  /* 0x00000001d2d37824 */ /* 0x000fe200078e02d3 */
[C---:B------:R-:W-:Y:S01]  /*0b10*/  SHF.L.U64.HI R3, R0.reuse, 0x2, R3 ;  /* 0x0000000200037819 */ /* 0x040fe20000010203 */
[----:B------:R-:W-:Y:S01]  /*0b20*/  IMAD.SHL.U32 R0, R0, 0x4, RZ ;  /* 0x0000000400007824 */ /* 0x000fe200078e00ff */
[----:B------:R-:W-:Y:S01]  /*0b30*/  SEL R4, R4, 0xffffffe0, !P1 ;  /* 0xffffffe004047807 */ /* 0x000fe20004800000 */
[----:B------:R-:W-:Y:S01]  /*0b40*/  IMAD.IADD R213, R210, 0x1, R212 ;  /* 0x00000001d2d57824 */ /* 0x000fe200078e02d4 */
[----:B------:R-:W-:Y:S01]  /*0b50*/  LEA R7, R8, 0xc000, 0x1 ;  /* 0x0000c00008077811 */ /* 0x000fe200078e08ff */
[----:B------:R1:W-:Y:S01]  /*0b60*/  STL [R1+0x18], R3 ;  /* 0x0000180301007387 */ /* 0x0003e20000100800 */
[----:B------:R-:W-:Y:S01]  /*0b70*/  SEL R2, R2, 0xffffffc0, !P2 ;  /* 0xffffffc002027807 */ /* 0x000fe20005000000 */
[----:B------:R-:W-:Y:S01]  /*0b80*/  IMAD.IADD R225, R224, 0x1, R4 ;  /* 0x00000001e0e17824 */ /* 0x000fe200078e0204 */
[----:B------:R-:W-:Y:S01]  /*0b90*/  LEA R204, R204, 0xc000, 0x1 ;  /* 0x0000c000cccc7811 */ /* 0x000fe200078e08ff */
[----:B------:R2:W-:Y:S01]  /*0ba0*/  STL [R1+0x14], R0 ;  /* 0x0000140001007387 */ /* 0x0005e20000100800 */
[----:B------:R-:W-:-:S02]  /*0bb0*/  IMAD.IADD R5, R4, 0x1, R7 ;  /* 0x0000000104057824 */ /* 0x000fc400078e0207 */
[----:B------:R-:W-:Y:S01]  /*0bc0*/  IMAD.IADD R212, R212, 0x1, R211 ;  /* 0x00000001d4d47824 */ /* 0x000fe200078e02d3 */
[----:B------:R-:W-:Y:S01]  /*0bd0*/  STL [R1+0xc], R7 ;  /* 0x00000c0701007387 */ /* 0x000fe20000100800 */
[--C-:B------:R-:W-:Y:S02]  /*0be0*/  IMAD.IADD R4, R5, 0x1, R2.reuse ;  /* 0x0000000105047824 */ /* 0x100fe400078e0202 */
[----:B------:R-:W-:Y:S01]  /*0bf0*/  IMAD.IADD R226, R226, 0x1, R225 ;  /* 0x00000001e2e27824 */ /* 0x000fe200078e02e1 */
[----:B------:R-:W-:Y:S01]  /*0c00*/  STL [R1+0x20], R5 ;  /* 0x0000200501007387 */ /* 0x000fe20000100800 */
[C---:B-1----:R-:W-:Y:S02]  /*0c10*/  IADD3 R3, R7.reuse, 0x420, RZ ;  /* 0x0000042007037810 */ /* 0x042fe40007ffe0ff */
[C---:B------:R-:W-:Y:S01]  /*0c20*/  @P1 IADD3 R3, R7.reuse, 0x3e0, RZ ;  /* 0x000003e007031810 */ /* 0x040fe20007ffe0ff */
[----:B--2---:R-:W-:-:S05]  /*0c30*/  IMAD.IADD R0, R7, 0x1, R2 ;  /* 0x0000000107007824 */ /* 0x004fca00078e0202 */
[----:B------:R1:W-:Y:S04]  /*0c40*/  STL [R1+0x10], R0 ;  /* 0x0000100001007387 */ /* 0x0003e80000100800 */
[----:B------:R2:W-:Y:S04]  /*0c50*/  STL [R1+0x30], R3 ;  /* 0x0000300301007387 */ /* 0x0005e80000100800 */
[----:B------:R2:W-:Y:S01]  /*0c60*/  STL [R1+0x24], R4 ;  /* 0x0000240401007387 */ /* 0x0005e20000100800 */
[----:B-1----:R-:W-:-:S05]  /*0c70*/  IMAD.IADD R0, R2, 0x1, R3 ;  /* 0x0000000102007824 */ /* 0x002fca00078e0203 */
[----:B------:R2:W-:Y:S02]  /*0c80*/  STL [R1+0x2c], R0 ;  /* 0x00002c0001007387 */ /* 0x0005e40000100800 */
.L_x_312:
[----:B------:R-:W-:Y:S02]  /*0c90*/  ULDC.64 UR6, c[0x0][0x240] ;  /* 0x0000900000067ab9 */ /* 0x000fe40000000a00 */
[----:B------:R-:W-:Y:S02]  /*0ca0*/  UISETP.NE.U32.AND UP4, UPT, URZ, UR6, UPT ;  /* 0x000000063f00728c */ /* 0x000fe4000bf85070 */
[----:B------:R-:W-:Y:S02]  /*0cb0*/  USHF.L.U32 UR13, UR31, 0x2, URZ ;  /* 0x000000021f0d7899 */ /* 0x000fe4000800063f */
[----:B------:R-:W-:Y:S02]  /*0cc0*/  USHF.R.S32.HI UR23, URZ, 0x1f, UR31 ;  /* 0x0000001f3f177899 */ /* 0x000fe4000801141f */
[----:B------:R-:W-:Y:S02]  /*0cd0*/  UISETP.NE.AND.EX UP4, UPT, URZ, UR7, UPT, UP4 ;  /* 0x000000073f00728c */ /* 0x000fe4000bf85340 */
[----:B------:R-:W-:-:S02]  /*0ce0*/  ULDC.64 UR10, c[0x0][0x250] ;  /* 0x00009400000a7ab9 */ /* 0x000fc40000000a00 */
[----:B------:R-:W-:Y:S02]  /*0cf0*/  UISETP.NE.U32.AND UP2, UPT, URZ, UR10, UPT ;  /* 0x0000000a3f00728c */ /* 0x000fe4000bf45070 */
[----:B------:R-:W-:Y:S01]  /*0d00*/  USHF.L.U64.HI UR12, UR31, 0x2, UR23 ;  /* 0x000000021f0c7899 */ /* 0x000fe20008010217 */
[----:B------:R-:W-:Y:S01]  /*0d10*/  PLOP3.LUT P2, PT, PT, PT, UP4, 0x80, 0x0 ;  /* 0x000000000000781c */ /* 0x000fe20003f4f048 */
[----:B------:R-:W-:Y:S02]  /*0d20*/  UIADD3 UR6, UP0, UR13, UR6, URZ ;  /* 0x000000060d067290 */ /* 0x000fe4000ff1e03f */
[----:B------:R-:W-:Y:S02]  /*0d30*/  UISETP.NE.AND.EX UP2, UPT, URZ, UR11, UPT, UP2 ;  /* 0x0000000b3f00728c */ /* 0x000fe4000bf45320 */
[----:B------:R-:W-:Y:S02]  /*0d40*/  UIADD3.X UR7, UR12, UR7, URZ, UP0, !UPT ;  /* 0x000000070c077290 */ /* 0x000fe400087fe43f */
[----:B-1----:R-:W-:Y:S01]  /*0d50*/  IMAD.U32 R2, RZ, RZ, UR6 ;  /* 0x00000006ff027e24 */ /* 0x002fe2000f8e00ff */
[----:B------:R-:W-:Y:S01]  /*0d60*/  ULDC.U8 UR14, c[0x0][0x312] ;  /* 0x0000c480000e7ab9 */ /* 0x000fe20000000000 */
[----:B------:R-:W-:Y:S01]  /*0d70*/  PLOP3.LUT P0, PT, PT, PT, UP2, 0x80, 0x0 ;  /* 0x000000000000781c */ /* 0x000fe20003f0f028 */
[----:B------:R-:W-:Y:S01]  /*0d80*/  ULDC.64 UR8, c[0x0][0x248] ;  /* 0x0000920000087ab9 */ /* 0x000fe20000000a00 */
[----:B--2---:R-:W-:Y:S01]  /*0d90*/  IMAD.U32 R3, RZ, RZ, UR7 ;  /* 0x00000007ff037e24 */ /* 0x004fe2000f8e00ff */
[----:B------:R-:W-:-:S02]  /*0da0*/  UISETP.NE.AND UP3, UPT, UR14, URZ, UPT ;  /* 0x0000003f0e00728c */ /* 0x000fc4000bf65270 */
[----:B------:R-:W-:Y:S02]  /*0db0*/  @UP2 UIADD3 UR6, UP0, UR13, UR10, URZ ;  /* 0x0000000a0d062290 */ /* 0x000fe4000ff1e03f */
[----:B------:R1:W2:Y:S01]  /*0dc0*/  @P2 LDG.E R7, [R2.64] ;  /* 0x0000000402072981 */ /* 0x0002a2000c1e1900 */
[----:B------:R-:W-:Y:S02]  /*0dd0*/  UISETP.EQ.U32.AND UP1, UPT, URZ, UR8, UPT ;  /* 0x000000083f00728c */ /* 0x000fe4000bf22070 */
[----:B------:R-:W-:Y:S01]  /*0de0*/  @UP2 UIADD3.X UR7, UR12, UR11, URZ, UP0, !UPT ;  /* 0x0000000b0c072290 */ /* 0x000fe200087fe43f */
[----:B------:R1:W3:Y:S01]  /*0df0*/  @P2 LDG.E R6, [R2.64+0x4] ;  /* 0x0000040402062981 */ /* 0x0002e2000c1e1900 */
[----:B------:R-:W-:Y:S01]  /*0e00*/  MOV R4, UR6 ;  /* 0x0000000600047c02 */ /* 0x000fe20008000f00 */
[----:B------:R-:W-:-:S03]  /*0e10*/  UISETP.EQ.OR.EX UP1, UPT, URZ, UR9, !UP3, UP1 ;  /* 0x000000093f00728c */ /* 0x000fc6000df22710 */
[----:B------:R-:W-:Y:S01]  /*0e20*/  IMAD.U32 R5, RZ, RZ, UR7 ;  /* 0x00000007ff057e24 */ /* 0x000fe2000f8e00ff */
[----:B------:R-:W-:-:S04]  /*0e30*/  UIADD3 UR8, UP0, UR13, UR8, URZ ;  /* 0x000000080d087290 */ /* 0x000fc8000ff1e03f */
[----:B------:R-:W4:Y:S01]  /*0e40*/  @P0 LDG.E R4, [R4.64] ;  /* 0x0000000404040981 */ /* 0x000f22000c1e1900 */
[----:B------:R-:W-:Y:S01]  /*0e50*/  PLOP3.LUT P1, PT, PT, PT, UP1, 0x80, 0x0 ;  /* 0x000000000000781c */ /* 0x000fe20003f2f018 */
[----:B------:R-:W-:Y:S01]  /*0e60*/  UIADD3.X UR9, UR12, UR9, URZ, UP0, !UPT ;  /* 0x000000090c097290 */ /* 0x000fe200087fe43f */
[----:B-1----:R-:W-:-:S05]  /*0e70*/  IMAD.U32 R2, RZ, RZ, UR8 ;  /* 0x00000008ff027e24 */ /* 0x002fca000f8e00ff */
[----:B------:R-:W-:-:S06]  /*0e80*/  MOV R3, UR9 ;  /* 0x0000000900037c02 */ /* 0x000fcc0008000f00 */
[----:B------:R-:W5:Y:S01]  /*0e90*/  @!P1 LDG.E R0, [R2.64] ;  /* 0x0000000402009981 */ /* 0x000f62000c1e1900 */
[----:B------:R-:W-:Y:S02]  /*0ea0*/  UMOV UR17, 0xffffffff ;  /* 0xffffffff00117882 */ /* 0x000fe40000000000 */
[----:B------:R-:W-:Y:S02]  /*0eb0*/  UMOV UR16, URZ ;  /* 0x0000003f00107c82 */ /* 0x000fe40008000000 */
[----:B------:R-:W-:Y:S02]  /*0ec0*/  UMOV UR19, 0xffffffff ;  /* 0xffffffff00137882 */ /* 0x000fe40000000000 */
[----:B------:R-:W-:Y:S01]  /*0ed0*/  ULDC UR8, c[0x0][0x218] ;  /* 0x0000860000087ab9 */ /* 0x000fe20000000800 */
[----:B--2---:R-:W1:Y:S08]  /*0ee0*/  @P2 R2UR UR17, R7 ;  /* 0x00000000071123c2 */ /* 0x004e7000000e0000 */
[----:B---3--:R-:W1:Y:S08]  /*0ef0*/  @P2 R2UR UR6, R6 ;  /* 0x00000000060623c2 */ /* 0x008e7000000e0000 */
[----:B----4-:R2:W3:Y:S01]  /*0f00*/  @P0 R2UR UR16, R4 ;  /* 0x00000000041003c2 */ /* 0x0104e200000e0000 */
[----:B------:R-:W-:-:S04]  /*0f10*/  ISETP.NE.U32.AND P0, PT, RZ, c[0x0][0x248], PT ;  /* 0x00009200ff007a0c */ /* 0x000fc80003f05070 */
[----:B------:R-:W-:Y:S01]  /*0f20*/  ISETP.NE.AND.EX P0, PT, RZ, c[0x0][0x24c], PT, P0 ;  /* 0x00009300ff007a0c */ /* 0x000fe20003f05300 */
[----:B-1----:R-:W-:Y:S02]  /*0f30*/  @UP4 UIADD3 UR27, UR6, -UR17, URZ ;  /* 0x80000011061b4290 */ /* 0x002fe4000fffe03f */
[----:B-----5:R2:W1:Y:S05]  /*0f40*/  @!P1 R2UR UR19, R0 ;  /* 0x00000000001393c2 */ /* 0x02046a00000e0000 */
[----:B------:R-:W-:-:S05]  /*0f50*/  @!UP4 ULDC UR27, c[0x0][0x214] ;  /* 0x00008500001bcab9 */ /* 0x000fca0000000800 */
[----:B------:R-:W-:Y:S05]  /*0f60*/  @!P0 BRA `(.L_x_268) ;  /* 0x0000007000008947 */ /* 0x000fea0003800000 */
[----:B---3--:R-:W-:-:S13]  /*0f70*/  PLOP3.LUT P0, PT, PT, PT, UP3, 0x80, 0x0 ;  /* 0x000000000000781c */ /* 0x008fda0003f0f038 */
[----:B--2---:R-:W2:Y:S04]  /*0f80*/  @P0 LDG.E R0, [R2.64+0x4] ;  /* 0x0000040402000981 */ /* 0x004ea8000c1e1900 */
[----:B------:R-:W3:Y:S01]  /*0f90*/  @!P0 LDG.E R2, [R2.64] ;  /* 0x0000000402028981 */ /* 0x000ee2000c1e1900 */
[----:B--2---:R-:W2:Y:S02]  /*0fa0*/  @P0 R2UR UR6, R0 ;  /* 0x00000000000603c2 */ /* 0x004ea400000e0000 */
[----:B-12---:R-:W-:-:S11]  /*0fb0*/  @UP3 UIADD3 UR8, UR6, -UR19, URZ ;  /* 0x8000001306083290 */ /* 0x006fd6000fffe03f */
[----:B---3--:R1:W2:Y:S01]  /*0fc0*/  @!P0 R2UR UR8, R2 ;  /* 0x00000000020883c2 */ /* 0x0082a200000e0000 */
[----:B------:R-:W-:-:S07]  /*0fd0*/  DEPBAR.LE SB1, 0x0, {2} ;  /* 0x000090040000791a */ /* 0x000fce0000000000 */
.L_x_268:
[----:B---3--:R-:W-:Y:S02]  /*0fe0*/  ULDC.64 UR6, c[0x0][0x258] ;  /* 0x0000960000067ab9 */ /* 0x008fe40000000a00 */
[----:B------:R-:W-:-:S04]  /*0ff0*/  UISETP.NE.U32.AND UP1, UPT, URZ, UR6, UPT ;  /* 0x000000063f00728c */ /* 0x000fc8000bf25070 */
[----:B------:R-:W-:-:S06]  /*1000*/  UISETP.NE.AND.EX UP1, UPT, URZ, UR7, UPT, UP1 ;  /* 0x000000073f00728c */ /* 0x000fcc000bf25310 */
[----:B------:R-:W-:-:S05]  /*1010*/  PLOP3.LUT P0, PT, PT, PT, UP1, 0x80, 0x0 ;  /* 0x000000000000781c */ /* 0x000fca0003f0f018 */
[----:B------:R-:W-:-:S04]  /*1020*/  @UP1 UIADD3 UR6, UP0, UR13, UR6, URZ ;  /* 0x000000060d061290 */ /* 0x000fc8000ff1e03f */
[----:B------:R-:W-:Y:S02]  /*1030*/  @UP1 UIADD3.X UR7, UR12, UR7, URZ, UP0, !UPT ;  /* 0x000000070c071290 */ /* 0x000fe400087fe43f */
[----:B------:R-:W-:-:S04]  /*1040*/  IMAD.U32 R2, RZ, RZ, UR6 ;  /* 0x00000006ff027e24 */ /* 0x000fc8000f8e00ff */
[----:B------:R-:W-:Y:S01]  /*1050*/  IMAD.U32 R3, RZ, RZ, UR7 ;  /* 0x00000007ff037e24 */ /* 0x000fe2000f8e00ff */
[----:B------:R-:W-:-:S04]  /*1060*/  ULDC.64 UR6, c[0x0][0x268] ;  /* 0x00009a0000067ab9 */ /* 0x000fc80000000a00 */
[----:B--2---:R-:W2:Y:S01]  /*1070*/  @P0 LDG.E R0, [R2.64] ;  /* 0x0000000402000981 */ /* 0x004ea2000c1e1900 */
[----:B------:R-:W-:Y:S02]  /*1080*/  @!UP1 UISETP.NE.U32.AND UP0, UPT, URZ, UR6, UPT ;  /* 0x000000063f00928c */ /* 0x000fe4000bf05070 */
[----:B------:R-:W-:Y:S02]  /*1090*/  ULDC UR10, c[0x0][0x21c] ;  /* 0x00008700000a7ab9 */ /* 0x000fe40000000800 */
[----:B------:R-:W-:Y:S02]  /*10a0*/  @!UP1 UISETP.NE.AND.EX UP0, UPT, URZ, UR7, UPT, UP0 ;  /* 0x000000073f00928c */ /* 0x000fe4000bf05300 */
[----:B------:R-:W-:Y:S02]  /*10b0*/  USHF.L.U32 UR22, UR18, 0x7, URZ ;  /* 0x0000000712167899 */ /* 0x000fe4000800063f */
[----:B------:R-:W-:Y:S01]  /*10c0*/  @!UP1 USEL UR7, URZ, UR10, !UP0 ;  /* 0x0000000a3f079287 */ /* 0x000fe2000c000000 */
[----:B--2---:R-:W2:Y:S02]  /*10d0*/  @P0 R2UR UR9, R0 ;  /* 0x00000000000903c2 */ /* 0x004ea400000e0000 */
[----:B--2---:R-:W-:-:S02]  /*10e0*/  @UP1 UIADD3 UR6, UR9, -UR16, URZ ;  /* 0x8000001009061290 */ /* 0x004fc4000fffe03f */
[----:B------:R-:W-:-:S04]  /*10f0*/  @!UP1 UIADD3 UR6, UR7, UR8, -UR16 ;  /* 0x0000000807069290 */ /* 0x000fc8000fffe810 */
[----:B------:R-:W-:-:S06]  /*1100*/  UISETP.GT.AND UP0, UPT, UR6, UR22, UPT ;  /* 0x000000160600728c */ /* 0x000fcc000bf04270 */
[----:B------:R-:W-:-:S13]  /*1110*/  PLOP3.LUT P0, PT, PT, PT, UP0, 0x80, 0x0 ;  /* 0x000000000000781c */ /* 0x000fda0003f0f008 */
[----:B------:R-:W-:Y:S05]  /*1120*/  @!P0 BRA `(.L_x_269) ;  /* 0x0000870000008947 */ /* 0x000fea0003800000 */
[----:B------:R-:W-:Y:S02]  /*1130*/  ULDC.64 UR10, c[0x0][0x178] ;  /* 0x00005e00000a7ab9 */ /* 0x000fe40000000a00 */
[----:B------:R-:W-:Y:S02]  /*1140*/  UIMAD UR7, UR23, UR10, URZ ;  /* 0x0000000a170772a4 */ /* 0x000fe4000f8e023f */
[----:B-1----:R-:W-:Y:S02]  /*1150*/  UISETP.NE.AND UP0, UPT, UR19, -0x1, UPT ;  /* 0xffffffff1300788c */ /* 0x002fe4000bf05270 */
[----:B------:R-:W-:Y:S02]  /*1160*/  UIMAD UR13, UR31, UR11, UR7 ;  /* 0x0000000b1f0d72a4 */ /* 0x000fe4000f8e0207 */
[----:B------:R-:W-:Y:S02]  /*1170*/  UIADD3 UR7, UR27, 0x3f, URZ ;  /* 0x0000003f1b077890 */ /* 0x000fe4000fffe03f */
[----:B------:R-:W-:Y:S01]  /*1180*/  ULDC.64 UR14, c[0x0][0x190] ;  /* 0x00006400000e7ab9 */ /* 0x000fe20000000a00 */
[----:B------:R-:W-:Y:S01]  /*1190*/  PLOP3.LUT P0, PT, PT, PT, UP0, 0x80, 0x0 ;  /* 0x000000000000781c */ /* 0x000fe20003f0f008 */
[----:B------:R-:W-:-:S02]  /*11a0*/  USHF.R.S32.HI UR12, URZ, 0x1f, UR7 ;  /* 0x0000001f3f0c7899 */ /* 0x000fc40008011407 */
[----:B------:R-:W-:Y:S02]  /*11b0*/  UIMAD.WIDE.U32 UR8, UR31, UR10, URZ ;  /* 0x0000000a1f0872a5 */ /* 0x000fe4000f8e003f */
[----:B------:R-:W-:Y:S02]  /*11c0*/  UISETP.NE.AND UP1, UPT, UR17, -0x1, UPT ;  /* 0xffffffff1100788c */ /* 0x000fe4000bf25270 */
[----:B------:R-:W-:Y:S02]  /*11d0*/  UIMAD.WIDE.U32 UR10, UR17, UR14, URZ ;  /* 0x0000000e110a72a5 */ /* 0x000fe4000f8e003f */
[----:B------:R-:W-:Y:S02]  /*11e0*/  ULEA.HI UR33, UR12, UR7, URZ, 0x6 ;  /* 0x000000070c217291 */ /* 0x000fe4000f8f303f */
[----:B------:R-:W-:Y:S02]  /*11f0*/  @UP0 UIADD3 UR7, UR16, UR19, URZ ;  /* 0x0000001310070290 */ /* 0x000fe4000fffe03f */
[----:B------:R-:W-:-:S02]  /*1200*/  ULDC.64 UR20, c[0x0][0x198] ;  /* 0x0000660000147ab9 */ /* 0x000fc40000000a00 */
[----:B------:R-:W-:Y:S02]  /*1210*/  USEL UR39, UR8, UR10, !UP1 ;  /* 0x0000000a08277287 */ /* 0x000fe4000c800000 */
[----:B------:R-:W-:Y:S02]  /*1220*/  UIADD3 UR34, UR9, UR13, URZ ;  /* 0x0000000d09227290 */ /* 0x000fe4000fffe03f */
[----:B------:R-:W-:Y:S02]  /*1230*/  ULOP3.LUT UR12, UR33, 0xffffffc0, URZ, 0xc0, !UPT ;  /* 0xffffffc0210c7892 */ /* 0x000fe4000f8ec03f */
[----:B------:R-:W-:Y:S02]  /*1240*/  @UP0 UIMAD.WIDE.U32 UR8, UR7, UR20, URZ ;  /* 0x00000014070802a5 */ /* 0x000fe4000f8e003f */
[----:B------:R-:W-:Y:S02]  /*1250*/  UIMAD UR10, UR17, UR15, URZ ;  /* 0x0000000f110a72a4 */ /* 0x000fe4000f8e023f */
[----:B------:R-:W-:-:S02]  /*1260*/  UIADD3 UR14, UR12, -0x40, URZ ;  /* 0xffffffc00c0e7890 */ /* 0x000fc4000fffe03f */
[----:B------:R-:W-:Y:S02]  /*1270*/  @UP0 UIMAD UR35, UR7, UR21, UR9 ;  /* 0x00000015072302a4 */ /* 0x000fe4000f8e0209 */
[----:B------:R-:W-:Y:S02]  /*1280*/  @UP1 UIADD3 UR34, UR11, UR10, URZ ;  /* 0x0000000a0b221290 */ /* 0x000fe4000fffe03f */
[----:B------:R-:W-:Y:S02]  /*1290*/  USHF.R.S32.HI UR28, URZ, 0x1f, UR14 ;  /* 0x0000001f3f1c7899 */ /* 0x000fe4000801140e */
[----:B------:R-:W-:Y:S01]  /*12a0*/  @UP0 UMOV UR32, UR8 ;  /* 0x0000000800200c82 */ /* 0x000fe20008000000 */
[----:B------:R-:W-:Y:S05]  /*12b0*/  @P0 BRA `(.L_x_270) ;  /* 0x000000c000000947 */ /* 0x000fea0003800000 */
[----:B------:R-:W-:Y:S02]  /*12c0*/  USHF.R.S32.HI UR7, URZ, 0x1f, UR16 ;  /* 0x0000001f3f077899 */ /* 0x000fe40008011410 */
[----:B------:R-:W-:Y:S02]  /*12d0*/  ULDC.64 UR10, c[0x0][0x198] ;  /* 0x00006600000a7ab9 */ /* 0x000fe40000000a00 */
[----:B------:R-:W-:-:S02]  /*12e0*/  UIMAD UR7, UR7, UR10, URZ ;  /* 0x0000000a070772a4 */ /* 0x000fc4000f8e023f */
[----:B------:R-:W-:Y:S02]  /*12f0*/  UIMAD.WIDE.U32 UR8, UR16, UR10, URZ ;  /* 0x0000000a100872a5 */ /* 0x000fe4000f8e003f */
[----:B------:R-:W-:Y:S02]  /*1300*/  UIMAD UR11, UR16, UR11, UR7 ;  /* 0x0000000b100b72a4 */ /* 0x000fe4000f8e0207 */
[----:B------:R-:W-:Y:S02]  /*1310*/  ULDC.64 UR12, c[0x0][0x180] ;  /* 0x00006000000c7ab9 */ /* 0x000fe40000000a00 */
[----:B------:R-:W-:Y:S02]  /*1320*/  UIADD3 UR9, UR9, UR11, URZ ;  /* 0x0000000b09097290 */ /* 0x000fe4000fffe03f */
[----:B------:R-:W-:Y:S02]  /*1330*/  UIMAD UR7, UR23, UR12, URZ ;  /* 0x0000000c170772a4 */ /* 0x000fe4000f8e023f */
[----:B------:R-:W-:-:S02]  /*1340*/  UIMAD.WIDE.U32 UR8, UR31, UR12, UR8 ;  /* 0x0000000c1f0872a5 */ /* 0x000fc4000f8e0008 */
[----:B------:R-:W-:-:S04]  /*1350*/  UIMAD UR7, UR31, UR13, UR7 ;  /* 0x0000000d1f0772a4 */ /* 0x000fc8000f8e0207 */
[----:B------:R-:W-:Y:S02]  /*1360*/  UIADD3 UR35, UR9, UR7, URZ ;  /* 0x0000000709237290 */ /* 0x000fe4000fffe03f */
[----:B------:R-:W-:Y:S02]  /*1370*/  UMOV UR32, UR8 ;  /* 0x0000000800207c82 */ /* 0x000fe40008000000 */
.L_x_270:
[----:B------:R-:W-:Y:S02]  /*1380*/  @UP0 UIADD3 UR7, UR16, UR19, URZ ;  /* 0x0000001310070290 */ /* 0x000fe4000fffe03f */
[----:B------:R-:W-:Y:S02]  /*1390*/  ULDC.64 UR10, c[0x0][0x1a0] ;  /* 0x00006800000a7ab9 */ /* 0x000fe40000000a00 */
[----:B------:R-:W-:-:S04]  /*13a0*/  @UP0 UIMAD.WIDE.U32 UR8, UR7, UR10, URZ ;  /* 0x0000000a070802a5 */ /* 0x000fc8000f8e003f */
[----:B------:R-:W-:-:S03]  /*13b0*/  @UP0 UIMAD UR30, UR7, UR11, UR9 ;  /* 0x0000000b071e02a4 */ /* 0x000fc6000f8e0209 */
[----:B------:R-:W-:Y:S01]  /*13c0*/  @UP0 UMOV UR29, UR8 ;  /* 0x00000008001d0c82 */ /* 0x000fe20008000000 */
[----:B------:R-:W-:Y:S05]  /*13d0*/  @P0 BRA `(.L_x_271) ;  /* 0x000000c000000947 */ /* 0x000fea0003800000 */
[----:B------:R-:W-:Y:S02]  /*13e0*/  USHF.R.S32.HI UR7, URZ, 0x1f, UR16 ;  /* 0x0000001f3f077899 */ /* 0x000fe40008011410 */
[----:B------:R-:W-:Y:S02]  /*13f0*/  ULDC.64 UR10, c[0x0][0x1a0] ;  /* 0x00006800000a7ab9 */ /* 0x000fe40000000a00 */
[----:B------:R-:W-:Y:S02]  /*1400*/  UIMAD UR7, UR7, UR10, URZ ;  /* 0x0000000a070772a4 */ /* 0x000fe4000f8e023f */
[----:B------:R-:W-:Y:S02]  /*1410*/  UIMAD.WIDE.U32 UR8, UR16, UR10, URZ ;  /* 0x0000000a100872a5 */ /* 0x000fe4000f8e003f */
[----:B------:R-:W-:-:S04]  /*1420*/  UIMAD UR11, UR16, UR11, UR7 ;  /* 0x0000000b100b72a4 */ /* 0x000fc8000f8e0207 */
[----:B------:R-:W-:-:S03]  /*1430*/  UIADD3 UR9, UR9, UR11, URZ ;  /* 0x0000000b09097290 */ /* 0x000fc6000fffe03f */
[----:B------:R-:W-:Y:S02]  /*1440*/  ULDC.64 UR10, c[0x0][0x188] ;  /* 0x00006200000a7ab9 */ /* 0x000fe40000000a00 */
[----:B------:R-:W-:Y:S02]  /*1450*/  UIMAD UR7, UR23, UR10, URZ ;  /* 0x0000000a170772a4 */ /* 0x000fe4000f8e023f */
[----:B------:R-:W-:Y:S02]  /*1460*/  UIMAD.WIDE.U32 UR8, UR31, UR10, UR8 ;  /* 0x0000000a1f0872a5 */ /* 0x000fe4000f8e0008 */
[----:B------:R-:W-:-:S04]  /*1470*/  UIMAD UR7, UR31, UR11, UR7 ;  /* 0x0000000b1f0772a4 */ /* 0x000fc8000f8e0207 */
[----:B------:R-:W-:Y:S02]  /*1480*/  UIADD3 UR30, UR9, UR7, URZ ;  /* 0x00000007091e7290 */ /* 0x000fe4000fffe03f */
[----:B------:R-:W-:Y:S02]  /*1490*/  UMOV UR29, UR8 ;  /* 0x00000008001d7c82 */ /* 0x000fe40008000000 */
.L_x_271:
[----:B------:R-:W-:Y:S01]  /*14a0*/  IABS R5, c[0x0][0x1c8] ;  /* 0x0000720000057a13 */ /* 0x000fe20000000000 */
[----:B------:R-:W-:Y:S01]  /*14b0*/  ULDC.64 UR10, c[0x0][0x370] ;  /* 0x0000dc00000a7ab9 */ /* 0x000fe20000000a00 */
[----:B------:R-:W-:Y:S01]  /*14c0*/  IABS R4, UR38 ;  /* 0x0000002600047c13 */ /* 0x000fe20008000000 */
[----:B------:R-:W-:Y:S01]  /*14d0*/  @UP1 UIMAD.WIDE.U32 UR8, UR17, UR10, URZ ;  /* 0x0000000a110812a5 */ /* 0x000fe2000f8e003f */
[----:B------:R-:W1:Y:S01]  /*14e0*/  I2F.RP R2, R5 ;  /* 0x0000000500027306 */ /* 0x000e620000209400 */
[----:B------:R-:W-:Y:S01]  /*14f0*/  ULDC UR12, c[0x0][0x224] ;  /* 0x00008900000c7ab9 */ /* 0x000fe20000000800 */
[----:B------:R-:W-:Y:S01]  /*1500*/  ISETP.NE.AND P1, PT, RZ, c[0x0][0x1c8], PT ;  /* 0x00007200ff007a0c */ /* 0x000fe20003f25270 */
[----:B------:R-:W-:Y:S02]  /*1510*/  @UP1 UIMAD UR25, UR17, UR11, UR9 ;  /* 0x0000000b111912a4 */ /* 0x000fe4000f8e0209 */
[----:B------:R-:W-:-:S02]  /*1520*/  USHF.L.U32 UR13, UR31, 0x7, URZ ;  /* 0x000000071f0d7899 */ /* 0x000fc4000800063f */
[----:B------:R-:W-:Y:S02]  /*1530*/  @UP1 UMOV UR24, UR8 ;  /* 0x0000000800181c82 */ /* 0x000fe40008000000 */
[----:B------:R-:W-:Y:S02]  /*1540*/  ULDC.64 UR8, c[0x0][0x368] ;  /* 0x0000da0000087ab9 */ /* 0x000fe40000000a00 */
[----:B------:R-:W-:Y:S02]  /*1550*/  @!UP1 UIMAD UR7, UR23, UR8, URZ ;  /* 0x00000008170792a4 */ /* 0x000fe4000f8e023f */
[----:B------:R-:W-:Y:S02]  /*1560*/  ULDC.64 UR10, c[0x0][0x3d8] ;  /* 0x0000f600000a7ab9 */ /* 0x000fe40000000a00 */
[----:B------:R-:W-:Y:S01]  /*1570*/  @!UP1 UIMAD UR7, UR31, UR9, UR7 ;  /* 0x000000091f0792a4 */ /* 0x000fe2000f8e0207 */
[----:B-1----:R-:W1:Y:S01]  /*1580*/  MUFU.RCP R2, R2 ;  /* 0x0000000200027308 */ /* 0x002e620000001000 */
[----:B------:R-:W-:-:S02]  /*1590*/  @!UP1 UIMAD.WIDE.U32 UR8, UR31, UR8, URZ ;  /* 0x000000081f0892a5 */ /* 0x000fc4000f8e003f */
[----:B------:R-:W-:Y:S02]  /*15a0*/  USHF.R.S32.HI UR20, URZ, 0x1f, UR22 ;  /* 0x0000001f3f147899 */ /* 0x000fe40008011416 */
[----:B------:R-:W-:Y:S02]  /*15b0*/  @!UP1 UIADD3 UR25, UR9, UR7, URZ ;  /* 0x0000000709199290 */ /* 0x000fe4000fffe03f */
[----:B------:R-:W-:Y:S01]  /*15c0*/  UIMAD UR7, UR23, UR12, UR52 ;  /* 0x0000000c170772a4 */ /* 0x000fe2000f8e0234 */
[----:B------:R-:W2:Y:S01]  /*15d0*/  S2UR UR12, SR_CTAID.X ;  /* 0x00000000000c79c3 */ /* 0x000ea20000002500 */
[----:B------:R-:W-:Y:S02]  /*15e0*/  @!UP1 UMOV UR24, UR8 ;  /* 0x0000000800189c82 */ /* 0x000fe40008000000 */
[----:B------:R-:W-:Y:S02]  /*15f0*/  UIADD3 UR7, UR45, UR7, URZ ;  /* 0x000000072d077290 */ /* 0x000fe4000fffe03f */
[----:B------:R-:W-:-:S02]  /*1600*/  UIMAD.WIDE.U32 UR8, UR36, UR17, URZ ;  /* 0x00000011240872a5 */ /* 0x000fc4000f8e003f */
[----:B------:R-:W-:Y:S01]  /*1610*/  UIMAD UR7, UR36, UR7, UR51 ;  /* 0x00000007240772a4 */ /* 0x000fe2000f8e0233 */
[----:B-1----:R-:W-:Y:S01]  /*1620*/  IADD3 R2, R2, 0xffffffe, RZ ;  /* 0x0ffffffe02027810 */ /* 0x002fe20007ffe0ff */
[----:B------:R-:W-:Y:S02]  /*1630*/  USEL UR15, UR42, UR8, !UP1 ;  /* 0x000000082a0f7287 */ /* 0x000fe4000c800000 */
[----:B------:R-:W-:Y:S01]  /*1640*/  UIADD3 UR21, UR43, UR7, URZ ;  /* 0x000000072b157290 */ /* 0x000fe2000fffe03f */
[----:B------:R-:W1:Y:S01]  /*1650*/  F2I.FTZ.U32.TRUNC.NTZ R3, R2 ;  /* 0x0000000200037305 */ /* 0x000e62000021f000 */
[----:B------:R-:W-:-:S04]  /*1660*/  UIMAD UR7, UR37, UR17, URZ ;  /* 0x00000011250772a4 */ /* 0x000fc8000f8e023f */
[----:B------:R-:W-:Y:S02]  /*1670*/  @UP1 UIADD3 UR21, UR9, UR7, URZ ;  /* 0x0000000709151290 */ /* 0x000fe4000fffe03f */
[----:B------:R-:W-:-:S04]  /*1680*/  USHF.L.U64.HI UR7, UR31, 0x7, UR23 ;  /* 0x000000071f077899 */ /* 0x000fc80008010217 */
[----:B------:R-:W-:Y:S02]  /*1690*/  USEL UR7, UR7, URZ, UP4 ;  /* 0x0000003f07077287 */ /* 0x000fe4000a000000 */
[----:B--2---:R-:W-:Y:S01]  /*16a0*/  UIMAD.WIDE.U32 UR8, UR12, UR10, URZ ;  /* 0x0000000a0c0872a5 */ /* 0x004fe2000f8e003f */
[----:B-1----:R-:W-:-:S03]  /*16b0*/  IMAD.MOV R0, RZ, RZ, -R3 ;  /* 0x000000ffff007224 */ /* 0x002fc600078e0a03 */
[----:B------:R-:W-:Y:S01]  /*16c0*/  UIMAD UR11, UR12, UR11, UR9 ;  /* 0x0000000b0c0b72a4 */ /* 0x000fe2000f8e0209 */
[----:B------:R-:W-:Y:S01]  /*16d0*/  IMAD.MOV.U32 R2, RZ, RZ, RZ ;  /* 0x000000ffff027224 */ /* 0x000fe200078e00ff */
[----:B------:R-:W-:Y:S01]  /*16e0*/  USEL UR12, UR8, URZ, UP6 ;  /* 0x0000003f080c7287 */ /* 0x000fe2000b000000 */
[----:B------:R-:W-:Y:S01]  /*16f0*/  IMAD R0, R0, R5, RZ ;  /* 0x0000000500007224 */ /* 0x000fe200078e02ff */
[----:B------:R-:W-:Y:S02]  /*1700*/  USEL UR8, UR13, URZ, UP4 ;  /* 0x0000003f0d087287 */ /* 0x000fe4000a000000 */
[----:B------:R-:W-:Y:S01]  /*1710*/  USEL UR26, UR11, URZ, UP6 ;  /* 0x0000003f0b1a7287 */ /* 0x000fe2000b000000 */
[----:B------:R-:W-:Y:S01]  /*1720*/  IMAD.HI.U32 R0, R3, R0, R2 ;  /* 0x0000000003007227 */ /* 0x000fe200078e0002 */
[----:B------:R-:W-:Y:S02]  /*1730*/  UIADD3 UR8, UP0, UR14, UR8, URZ ;  /* 0x000000080e087290 */ /* 0x000fe4000ff1e03f */
[----:B------:R-:W-:Y:S01]  /*1740*/  ULDC UR13, c[0x0][0x234] ;  /* 0x00008d00000d7ab9 */ /* 0x000fe20000000800 */
[----:B------:R-:W-:Y:S01]  /*1750*/  IMAD.MOV.U32 R2, RZ, RZ, R4 ;  /* 0x000000ffff027224 */ /* 0x000fe200078e0004 */
[----:B------:R-:W-:-:S02]  /*1760*/  UIADD3.X UR9, UR28, UR7, URZ, UP0, !UPT ;  /* 0x000000071c097290 */ /* 0x000fc400087fe43f */
[----:B------:R-:W-:Y:S01]  /*1770*/  UIMAD UR7, UR37, UR8, URZ ;  /* 0x00000008250772a4 */ /* 0x000fe2000f8e023f */
[----:B------:R-:W-:-:S03]  /*1780*/  IMAD.HI.U32 R0, R0, R2, RZ ;  /* 0x0000000200007227 */ /* 0x000fc600078e00ff */
[----:B------:R-:W-:Y:S01]  /*1790*/  UIMAD UR10, UR36, UR9, UR7 ;  /* 0x00000009240a72a4 */ /* 0x000fe2000f8e0207 */
[----:B------:R-:W-:Y:S01]  /*17a0*/  IMAD.MOV R3, RZ, RZ, -R0 ;  /* 0x000000ffff037224 */ /* 0x000fe200078e0a00 */
[----:B------:R-:W-:Y:S02]  /*17b0*/  @UP5 USEL UR7, UR54, UR17, !UP1 ;  /* 0x0000001136075287 */ /* 0x000fe4000c800000 */
[----:B------:R-:W-:Y:S01]  /*17c0*/  UIMAD.WIDE.U32 UR8, UR36, UR8, URZ ;  /* 0x00000008240872a5 */ /* 0x000fe2000f8e003f */
[C---:B------:R-:W-:Y:S01]  /*17d0*/  IMAD R2, R5.reuse, R3, R2 ;  /* 0x0000000305027224 */ /* 0x040fe200078e0202 */
[----:B------:R-:W-:Y:S02]  /*17e0*/  @UP5 UIMAD UR13, UR38, UR13, UR7 ;  /* 0x0000000d260d52a4 */ /* 0x000fe4000f8e0207 */
[----:B------:R-:W-:Y:S02]  /*17f0*/  UIADD3 UR23, UR9, UR10, URZ ;  /* 0x0000000a09177290 */ /* 0x000fe4000fffe03f */
[----:B------:R-:W-:-:S03]  /*1800*/  ISETP.GT.U32.AND P0, PT, R5, R2, PT ;  /* 0x000000020500720c */ /* 0x000fc60003f04070 */
[----:B------:R-:W-:-:S10]  /*1810*/  @!UP5 UMOV UR13, UR49 ;  /* 0x00000031000ddc82 */ /* 0x000fd40008000000 */
[----:B------:R-:W-:Y:S01]  /*1820*/  @!P0 IMAD.IADD R2, R2, 0x1, -R5 ;  /* 0x0000000102028824 */ /* 0x000fe200078e0a05 */
[----:B------:R-:W-:Y:S02]  /*1830*/  @!P0 IADD3 R0, R0, 0x1, RZ ;  /* 0x0000000100008810 */ /* 0x000fe40007ffe0ff */
[----:B------:R-:W-:Y:S02]  /*1840*/  ISETP.LE.AND P0, PT, RZ, UR56, PT ;  /* 0x00000038ff007c0c */ /* 0x000fe4000bf03270 */
[----:B------:R-:W-:-:S13]  /*1850*/  ISETP.GE.U32.AND P2, PT, R2, R5, PT ;  /* 0x000000050200720c */ /* 0x000fda0003f46070 */
[----:B------:R-:W-:-:S05]  /*1860*/  @P2 IADD3 R0, R0, 0x1, RZ ;  /* 0x0000000100002810 */ /* 0x000fca0007ffe0ff */
[----:B------:R-:W-:-:S04]  /*1870*/  IMAD.MOV.U32 R10, RZ, RZ, R0 ;  /* 0x000000ffff0a7224 */ /* 0x000fc800078e0000 */
[----:B------:R-:W-:Y:S01]  /*1880*/  @!P0 IMAD.MOV R10, RZ, RZ, -R10 ;  /* 0x000000ffff0a8224 */ /* 0x000fe200078e0a0a */
[----:B------:R-:W-:Y:S02]  /*1890*/  PLOP3.LUT P0, PT, PT, PT, UP5, 0x80, 0x0 ;  /* 0x000000000000781c */ /* 0x000fe40003f0f058 */
[----:B------:R-:W-:-:S04]  /*18a0*/  @!P1 LOP3.LUT R10, RZ, c[0x0][0x1c8], RZ, 0x33, !PT ;  /* 0x00007200ff0a9a12 */ /* 0x000fc800078e33ff */
[----:B------:R-:W-:-:S07]  /*18b0*/  SHF.R.S32.HI R14, RZ, 0x1f, R10 ;  /* 0x0000001fff0e7819 */ /* 0x000fce000001140a */
[----:B------:R-:W-:Y:S05]  /*18c0*/  @!P0 BRA `(.L_x_272) ;  /* 0x0000005000008947 */ /* 0x000fea0003800000 */
[----:B------:R-:W-:Y:S02]  /*18d0*/  ULDC UR7, c[0x0][0x224] ;  /* 0x0000890000077ab9 */ /* 0x000fe40000000800 */
[----:B------:R-:W-:-:S04]  /*18e0*/  @!UP1 UIMAD UR17, UR31, UR7, URZ ;  /* 0x000000071f1192a4 */ /* 0x000fc8000f8e023f */
[----:B------:R-:W-:-:S04]  /*18f0*/  ULEA UR7, UR31, UR17, 0x7 ;  /* 0x000000111f077291 */ /* 0x000fc8000f8e383f */
[----:B------:R-:W-:Y:S01]  /*1900*/  UIMAD UR11, UR55, UR38, UR7 ;  /* 0x00000026370b72a4 */ /* 0x000fe2000f8e0207 */
[----:B------:R-:W-:Y:S05]  /*1910*/  BRA `(.L_x_273) ;  /* 0x0000001000007947 */ /* 0x000fea0003800000 */
.L_x_272:
[----:B------:R-:W-:Y:S02]  /*1920*/  UMOV UR11, UR50 ;  /* 0x00000032000b7c82 */ /* 0x000fe40008000000 */
.L_x_273:
[----:B------:R-:W1:Y:S01]  /*1930*/  S2R R26, SR_TID.X ;  /* 0x00000000001a7919 */ /* 0x000e620000002100 */
[----:B------:R-:W-:Y:S01]  /*1940*/  UIADD3 UR8, UP3, UP2, UR8, UR41, UR47 ;  /* 0x0000002908087290 */ /* 0x000fe2000fa7e02f */
[----:B------:R-:W-:Y:S01]  /*1950*/  SHF.R.S32.HI R21, RZ, 0x1f, R245 ;  /* 0x0000001fff157819 */ /* 0x000fe200000114f5 */
[----:B------:R-:W-:Y:S01]  /*1960*/  IMAD.U32 R8, RZ, RZ, UR38 ;  /* 0x00000026ff087e24 */ /* 0x000fe2000f8e00ff */
[----:B------:R-:W-:Y:S01]  /*1970*/  IADD3 R0, P0, R245, UR14, RZ ;  /* 0x0000000ef5007c10 */ /* 0x000fe2000ff1e0ff */
[----:B------:R-:W-:Y:S01]  /*1980*/  UIADD3 UR15, UP1, UP0, UR12, UR8, UR15 ;  /* 0x000000080c0f7290 */ /* 0x000fe2000f83e00f */
[----:B------:R-:W-:Y:S01]  /*1990*/  BSSY B1, `(.L_x_269) ;  /* 0x00007e9000017945 */ /* 0x000fe20003800000 */
[----:B------:R-:W-:Y:S01]  /*19a0*/  UISETP.GE.AND UP4, UPT, UR27, 0x1, UPT ;  /* 0x000000011b00788c */ /* 0x000fe2000bf86270 */
[----:B------:R-:W-:Y:S01]  /*19b0*/  IADD3.X R3, R21, UR28, RZ, P0, !PT ;  /* 0x0000001c15037c10 */ /* 0x000fe200087fe4ff */
[----:B------:R-:W-:-:S02]  /*19c0*/  ULDC.64 UR8, c[0x0][0x1a8] ;  /* 0x00006a0000087ab9 */ /* 0x000fc40000000a00 */
[----:B------:R-:W-:Y:S02]  /*19d0*/  UIMAD UR7, UR61, UR8, URZ ;  /* 0x000000083d0772a4 */ /* 0x000fe4000f8e023f */
[----:B------:R-:W-:Y:S01]  /*19e0*/  IMAD R3, R3, c[0x0][0x190], RZ ;  /* 0x0000640003037a24 */ /* 0x000fe200078e02ff */
[----:B------:R-:W-:Y:S02]  /*19f0*/  UMOV UR17, 0x4 ;  /* 0x0000000400117882 */ /* 0x000fe40000000000 */
[----:B------:R-:W-:Y:S02]  /*1a00*/  UIMAD UR12, UR38, UR9, UR7 ;  /* 0x00000009260c72a4 */ /* 0x000fe4000f8e0207 */
[----:B------:R-:W-:Y:S02]  /*1a10*/  UIADD3 UR11, UR14, UR11, URZ ;  /* 0x0000000b0e0b7290 */ /* 0x000fe4000fffe03f */
[----:B------:R-:W-:Y:S02]  /*1a20*/  ULDC.64 UR8, c[0x0][0x378] ;  /* 0x0000de0000087ab9 */ /* 0x000fe40000000a00 */
[----:B------:R-:W-:Y:S01]  /*1a30*/  UIMAD UR7, UR61, UR8, URZ ;  /* 0x000000083d0772a4 */ /* 0x000fe2000f8e023f */
[----:B-1----:R-:W-:-:S03]  /*1a40*/  SHF.R.S32.HI R27, RZ, 0x1f, R26 ;  /* 0x0000001fff1b7819 */ /* 0x002fc6000001141a */
[----:B------:R-:W-:Y:S01]  /*1a50*/  UIMAD UR10, UR38, UR9, UR7 ;  /* 0x00000009260a72a4 */ /* 0x000fe2000f8e0207 */
[CC--:B------:R-:W-:Y:S02]  /*1a60*/  LEA.HI R4, R27.reuse, R26.reuse, RZ, 0x3 ;  /* 0x0000001a1b047211 */ /* 0x0c0fe400078f18ff */
[----:B------:R-:W-:Y:S01]  /*1a70*/  ULDC.64 UR8, c[0x0][0x370] ;  /* 0x0000dc0000087ab9 */ /* 0x000fe20000000a00 */
[----:B------:R-:W-:Y:S01]  /*1a80*/  LEA.HI R11, R27, R26, RZ, 0x5 ;  /* 0x0000001a1b0b7211 */ /* 0x000fe200078f28ff */
[----:B------:R-:W-:Y:S01]  /*1a90*/  UIMAD UR7, UR28, UR8, URZ ;  /* 0x000000081c0772a4 */ /* 0x000fe2000f8e023f */
[----:B------:R-:W-:Y:S01]  /*1aa0*/  LOP3.LUT R4, R4, 0xfffffff8, RZ, 0xc0, !PT ;  /* 0xfffffff804047812 */ /* 0x000fe200078ec0ff */
[----:B------:R-:W-:Y:S02]  /*1ab0*/  UIADD3 UR8, UR14, UR13, URZ ;  /* 0x0000000d0e087290 */ /* 0x000fe4000fffe03f */
[----:B------:R-:W-:Y:S02]  /*1ac0*/  UIMAD UR7, UR14, UR9, UR7 ;  /* 0x000000090e0772a4 */ /* 0x000fe4000f8e0207 */
[----:B------:R-:W-:Y:S01]  /*1ad0*/  IMAD.IADD R4, R26, 0x1, -R4 ;  /* 0x000000011a047824 */ /* 0x000fe200078e0a04 */
[----:B------:R-:W-:-:S03]  /*1ae0*/  ULEA.HI.SX32 UR9, UR33, 0xffffffff, 0x1a ;  /* 0xffffffff21097891 */ /* 0x000fc6000f8fd23f */
[----:B------:R-:W-:-:S05]  /*1af0*/  IMAD.SHL.U32 R4, R4, 0x8, RZ ;  /* 0x0000000804047824 */ /* 0x000fca00078e00ff */
[----:B------:R-:W-:Y:S02]  /*1b00*/  SHF.R.S32.HI R5, RZ, 0x1f, R4 ;  /* 0x0000001fff057819 */ /* 0x000fe40000011404 */
[----:B------:R-:W-:-:S03]  /*1b10*/  IADD3 R2, P0, R4, UR24, RZ ;  /* 0x0000001804027c10 */ /* 0x000fc6000ff1e0ff */
[----:B------:R-:W-:-:S04]  /*1b20*/  IMAD.WIDE.U32 R6, R0, c[0x0][0x190], R4 ;  /* 0x0000640000067a25 */ /* 0x000fc800078e0004 */
[----:B------:R-:W-:Y:S01]  /*1b30*/  IMAD R0, R0, c[0x0][0x194], R3 ;  /* 0x0000650000007a24 */ /* 0x000fe200078e0203 */
[----:B------:R-:W-:Y:S02]  /*1b40*/  IADD3 R6, P1, R6, UR39, RZ ;  /* 0x0000002706067c10 */ /* 0x000fe4000ff3e0ff */
[----:B------:R-:W-:Y:S01]  /*1b50*/  IADD3.X R3, R5, UR25, RZ, P0, !PT ;  /* 0x0000001905037c10 */ /* 0x000fe200087fe4ff */
[----:B------:R-:W-:Y:S01]  /*1b60*/  ULDC.64 UR24, c[0x0][0x200] ;  /* 0x0000800000187ab9 */ /* 0x000fe20000000a00 */
[----:B------:R-:W-:Y:S01]  /*1b70*/  IADD3.X R7, R7, UR34, R0, P1, !PT ;  /* 0x0000002207077c10 */ /* 0x000fe20008ffe400 */
[----:B------:R-:W-:-:S04]  /*1b80*/  IMAD.U32 R0, RZ, RZ, UR14 ;  /* 0x0000000eff007e24 */ /* 0x000fc8000f8e00ff */
[----:B------:R-:W-:-:S04]  /*1b90*/  IMAD.WIDE.U32 R2, R0, c[0x0][0x370], R2 ;  /* 0x0000dc0000027a25 */ /* 0x000fc800078e0002 */
[----:B------:R-:W-:Y:S01]  /*1ba0*/  IMAD.U32 R0, RZ, RZ, UR38 ;  /* 0x00000026ff007e24 */ /* 0x000fe2000f8e00ff */
[----:B------:R-:W-:Y:S01]  /*1bb0*/  IADD3 R3, R3, UR7, RZ ;  /* 0x0000000703037c10 */ /* 0x000fe2000fffe0ff */
[----:B------:R-:W-:Y:S01]  /*1bc0*/  IMAD.WIDE.U32 R6, R8, c[0x0][0x1a8], R6 ;  /* 0x00006a0008067a25 */ /* 0x000fe200078e0006 */
[----:B------:R-:W-:-:S03]  /*1bd0*/  UIADD3.X UR7, UR23, UR48, UR53, UP3, UP2 ;  /* 0x0000003017077290 */ /* 0x000fc60009fe4435 */
[----:B------:R-:W-:Y:S01]  /*1be0*/  IMAD.WIDE.U32 R2, R0, c[0x0][0x378], R2 ;  /* 0x0000de0000027a25 */ /* 0x000fe200078e0002 */
[----:B------:R-:W-:Y:S01]  /*1bf0*/  LOP3.LUT R0, R11, 0xffffffe0, RZ, 0xc0, !PT ;  /* 0xffffffe00b007812 */ /* 0x000fe200078ec0ff */
[----:B------:R-:W-:Y:S01]  /*1c00*/  UIADD3.X UR7, UR26, UR7, UR21, UP1, UP0 ;  /* 0x000000071a077290 */ /* 0x000fe20008fe0415 */
[----:B------:R-:W-:Y:S01]  /*1c10*/  IADD3 R9, R7, UR12, RZ ;  /* 0x0000000c07097c10 */ /* 0x000fe2000fffe0ff */
[----:B------:R-:W-:Y:S01]  /*1c20*/  UIMAD.WIDE UR12, UR8, UR17, UR24 ;  /* 0x00000011080c72a5 */ /* 0x000fe2000f8e0218 */
[----:B------:R-:W-:Y:S01]  /*1c30*/  LEA R8, P0, R6, c[0x0][0x160], 0x1 ;  /* 0x0000580006087a11 */ /* 0x000fe200078008ff */
[----:B------:R-:W-:Y:S01]  /*1c40*/  IMAD.IADD R0, R26, 0x1, -R0 ;  /* 0x000000011a007824 */ /* 0x000fe200078e0a00 */
[----:B------:R-:W-:Y:S01]  /*1c50*/  SHF.R.S32.HI R11, RZ, 0x5, R11 ;  /* 0x00000005ff0b7819 */ /* 0x000fe2000001140b */
[----:B------:R-:W-:Y:S01]  /*1c60*/  ULDC.64 UR24, c[0x0][0x3c8] ;  /* 0x0000f20000187ab9 */ /* 0x000fe20000000a00 */
[----:B------:R-:W-:Y:S02]  /*1c70*/  LEA.HI.X R9, R6, c[0x0][0x164], R9, 0x1, P0 ;  /* 0x0000590006097a11 */ /* 0x000fe400000f0c09 */
[----:B------:R-:W-:Y:S01]  /*1c80*/  PLOP3.LUT P0, PT, PT, PT, UP4, 0x80, 0x0 ;  /* 0x000000000000781c */ /* 0x000fe20003f0f048 */
[----:B------:R-:W-:Y:S01]  /*1c90*/  IMAD R11, R11, UR46, R0 ;  /* 0x0000002e0b0b7c24 */ /* 0x000fe2000f8e0200 */
[----:B------:R-:W-:Y:S01]  /*1ca0*/  IADD3 R3, R3, UR10, RZ ;  /* 0x0000000a03037c10 */ /* 0x000fe2000fffe0ff */
[----:B------:R-:W-:-:S04]  /*1cb0*/  IMAD R0, R21, c[0x0][0x370], RZ ;  /* 0x0000dc0015007a24 */ /* 0x000fc800078e02ff */
[----:B------:R-:W-:Y:S01]  /*1cc0*/  IMAD R7, R245, c[0x0][0x374], R0 ;  /* 0x0000dd00f5077a24 */ /* 0x000fe200078e0200 */
[----:B------:R-:W-:Y:S01]  /*1cd0*/  IADD3 R0, P2, R11, UR15, RZ ;  /* 0x0000000f0b007c10 */ /* 0x000fe2000ff5e0ff */
[----:B------:R-:W-:Y:S01]  /*1ce0*/  IMAD.WIDE.U32 R2, R245, c[0x0][0x370], R2 ;  /* 0x0000dc00f5027a25 */ /* 0x000fe200078e0002 */
[----:B------:R-:W-:Y:S02]  /*1cf0*/  UIMAD.WIDE UR14, UR11, UR17, UR24 ;  /* 0x000000110b0e72a5 */ /* 0x000fe4000f8e0218 */
[----:B------:R-:W-:Y:S01]  /*1d00*/  LEA R222, P1, R0, c[0x0][0x350], 0x2 ;  /* 0x0000d40000de7a11 */ /* 0x000fe200078210ff */
[----:B------:R-:W-:Y:S01]  /*1d10*/  IMAD.IADD R3, R3, 0x1, R7 ;  /* 0x0000000103037824 */ /* 0x000fe200078e0207 */
[C---:B------:R-:W-:Y:S02]  /*1d20*/  LEA R6, P3, R2.reuse, c[0x0][0x330], 0x1 ;  /* 0x0000cc0002067a11 */ /* 0x040fe400078608ff */
[----:B------:R-:W-:Y:S02]  /*1d30*/  LEA.HI.X.SX32 R11, R11, UR7, 0x1, P2 ;  /* 0x000000070b0b7c11 */ /* 0x000fe400090f0eff */
[----:B------:R-:W-:-:S02]  /*1d40*/  LEA.HI.X R7, R2, c[0x0][0x334], R3, 0x1, P3 ;  /* 0x0000cd0002077a11 */ /* 0x000fc400018f0c03 */
[----:B------:R-:W-:Y:S01]  /*1d50*/  LEA.HI.X R217, R0, c[0x0][0x354], R11, 0x2, P1 ;  /* 0x0000d50000d97a11 */ /* 0x000fe200008f140b */
[----:B------:R-:W-:Y:S05]  /*1d60*/  @!P0 BRA `(.L_x_274) ;  /* 0x00006ef000008947 */ /* 0x000fea0003800000 */
[----:B------:R-:W2:Y:S01]  /*1d70*/  LDL R15, [R1+0x8] ;  /* 0x00000800010f7983 */ /* 0x000ea20000100800 */
[----:B------:R-:W-:Y:S01]  /*1d80*/  UMOV UR7, UR9 ;  /* 0x0000000900077c82 */ /* 0x000fe20008000000 */
[----:B------:R-:W-:Y:S01]  /*1d90*/  PLOP3.LUT P1, PT, PT, PT, UP6, 0x80, 0x0 ;  /* 0x000000000000781c */ /* 0x000fe20003f2f068 */
[----:B------:R-:W-:Y:S01]  /*1da0*/  UIMAD UR8, UR7, -0x40, UR27 ;  /* 0xffffffc0070878a4 */ /* 0x000fe2000f8e021b */
[----:B------:R-:W3:Y:S01]  /*1db0*/  LDL R28, [R1+0x28] ;  /* 0x00002800011c7983 */ /* 0x000ee20000100800 */
[C---:B------:R-:W-:Y:S01]  /*1dc0*/  IADD3 R2, R245.reuse, 0x20, RZ ;  /* 0x00000020f5027810 */ /* 0x040fe20007ffe0ff */
[----:B------:R-:W-:Y:S01]  /*1dd0*/  ULDC.64 UR10, c[0x0][0x198] ;  /* 0x00006600000a7ab9 */ /* 0x000fe20000000a00 */
[----:B------:R-:W-:Y:S01]  /*1de0*/  IMAD.MOV.U32 R196, RZ, RZ, 0x40 ;  /* 0x00000040ffc47424 */ /* 0x000fe200078e00ff */
[----:B------:R-:W-:Y:S01]  /*1df0*/  UIMAD UR9, UR18, -0x80, UR6 ;  /* 0xffffff80120978a4 */ /* 0x000fe2000f8e0206 */
[C---:B------:R-:W-:Y:S01]  /*1e00*/  ISETP.GE.AND P6, PT, R2.reuse, UR8, PT ;  /* 0x0000000802007c0c */ /* 0x040fe2000bfc6270 */
[----:B------:R-:W-:Y:S01]  /*1e10*/  UIMAD UR10, UR20, UR10, URZ ;  /* 0x0000000a140a72a4 */ /* 0x000fe2000f8e023f */
[----:B------:R-:W-:Y:S01]  /*1e20*/  MOV R218, R6 ;  /* 0x0000000600da7202 */ /* 0x000fe20000000f00 */
[----:B------:R-:W-:Y:S01]  /*1e30*/  IMAD.MOV.U32 R219, RZ, RZ, R7 ;  /* 0x000000ffffdb7224 */ /* 0x000fe200078e0007 */
[----:B------:R-:W-:Y:S01]  /*1e40*/  IADD3 R11, R245, 0x40, RZ ;  /* 0x00000040f50b7810 */ /* 0x000fe20007ffe0ff */
[----:B------:R-:W-:Y:S01]  /*1e50*/  UIMAD UR10, UR22, UR11, UR10 ;  /* 0x0000000b160a72a4 */ /* 0x000fe2000f8e020a */
[----:B------:R-:W-:Y:S01]  /*1e60*/  IMAD.U32 R0, RZ, RZ, UR22 ;  /* 0x00000016ff007e24 */ /* 0x000fe2000f8e00ff */
[----:B------:R-:W-:Y:S01]  /*1e70*/  ISETP.GE.AND P4, PT, R2, UR9, PT ;  /* 0x0000000902007c0c */ /* 0x000fe2000bf86270 */
[----:B------:R-:W-:Y:S01]  /*1e80*/  IMAD.MOV.U32 R220, RZ, RZ, R8 ;  /* 0x000000ffffdc7224 */ /* 0x000fe200078e0008 */
[----:B------:R-:W-:Y:S01]  /*1e90*/  ISETP.GE.AND P3, PT, R11, UR9, PT ;  /* 0x000000090b007c0c */ /* 0x000fe2000bf66270 */
[----:B------:R-:W-:-:S04]  /*1ea0*/  IMAD.WIDE.U32 R6, R196, c[0x0][0x190], RZ ;  /* 0x00006400c4067a25 */ /* 0x000fc800078e00ff */
[--C-:B------:R-:W-:Y:S01]  /*1eb0*/  IMAD.WIDE.U32 R2, R0, c[0x0][0x198], R4.reuse ;  /* 0x0000660000027a25 */ /* 0x100fe200078e0004 */
[----:B------:R-:W-:Y:S01]  /*1ec0*/  @!P6 IADD3 R22, P0, R220, R6, RZ ;  /* 0x00000006dc16e210 */ /* 0x000fe20007f1e0ff */
[----:B------:R-:W-:Y:S02]  /*1ed0*/  @P1 BAR.SYNC.DEFER_BLOCKING 0x0 ;  /* 0x0000000000001b1d */ /* 0x000fe40000010000 */
[----:B------:R-:W-:Y:S01]  /*1ee0*/  IMAD.WIDE.U32 R12, R0, c[0x0][0x1a0], R4 ;  /* 0x00006800000c7a25 */ /* 0x000fe200078e0004 */
[----:B------:R-:W-:Y:S02]  /*1ef0*/  IADD3 R2, P2, R2, UR32, RZ ;  /* 0x0000002002027c10 */ /* 0x000fe4000ff5e0ff */
[----:B------:R-:W-:Y:S01]  /*1f00*/  @!P4 IADD3 R6, P1, R245, 0x20, RZ ;  /* 0x00000020f506c810 */ /* 0x000fe20007f3e0ff */
[----:B------:R-:W-:Y:S02]  /*1f10*/  IMAD.MOV.U32 R221, RZ, RZ, R9 ;  /* 0x000000ffffdd7224 */ /* 0x000fe400078e0009 */
[----:B------:R-:W-:-:S02]  /*1f20*/  IMAD R8, R196, c[0x0][0x194], RZ ;  /* 0x00006500c4087a24 */ /* 0x000fc400078e02ff */
[----:B------:R-:W-:Y:S01]  /*1f30*/  IMAD.U32 R0, RZ, RZ, UR10 ;  /* 0x0000000aff007e24 */ /* 0x000fe2000f8e00ff */
[----:B------:R-:W-:Y:S01]  /*1f40*/  ULEA.HI UR10, UR7, UR7, URZ, 0x1 ;  /* 0x00000007070a7291 */ /* 0x000fe2000f8f083f */
[C---:B------:R-:W-:Y:S01]  /*1f50*/  IMAD.WIDE.U32 R4, R196.reuse, c[0x0][0x370], RZ ;  /* 0x0000dc00c4047a25 */ /* 0x040fe200078e00ff */
[----:B------:R-:W-:Y:S02]  /*1f60*/  @!P6 IADD3.X R23, R221, R7, R8, P0, !PT ;  /* 0x00000007dd17e210 */ /* 0x000fe400007fe408 */
[----:B------:R-:W-:Y:S01]  /*1f70*/  ISETP.GE.AND P0, PT, R245, UR8, PT ;  /* 0x00000008f5007c0c */ /* 0x000fe2000bf06270 */
[----:B------:R-:W-:Y:S01]  /*1f80*/  ULOP3.LUT UR10, UR10, 0xfffffffe, URZ, 0xc0, !UPT ;  /* 0xfffffffe0a0a7892 */ /* 0x000fe2000f8ec03f */
[----:B------:R-:W-:Y:S01]  /*1f90*/  IMAD R9, R196, c[0x0][0x374], RZ ;  /* 0x0000dd00c4097a24 */ /* 0x000fe200078e02ff */
[----:B------:R-:W-:Y:S01]  /*1fa0*/  @!P6 IADD3 R4, P5, R218, R4, RZ ;  /* 0x00000004da04e210 */ /* 0x000fe20007fbe0ff */
[----:B------:R-:W-:Y:S01]  /*1fb0*/  IMAD R7, R14, c[0x0][0x1b0], RZ ;  /* 0x00006c000e077a24 */ /* 0x000fe200078e02ff */
[----:B------:R-:W-:Y:S01]  /*1fc0*/  UIADD3 UR10, UR7, -UR10, URZ ;  /* 0x8000000a070a7290 */ /* 0x000fe2000fffe03f */
[----:B------:R-:W-:-:S02]  /*1fd0*/  IADD3.X R3, R3, UR35, R0, P2, !PT ;  /* 0x0000002303037c10 */ /* 0x000fc400097fe400 */
[----:B------:R-:W-:Y:S01]  /*1fe0*/  @!P6 IADD3.X R5, R219, R5, R9, P5, !PT ;  /* 0x00000005db05e210 */ /* 0x000fe20002ffe409 */
[C---:B------:R-:W-:Y:S01]  /*1ff0*/  IMAD R8, R10.reuse, c[0x0][0x1b4], R7 ;  /* 0x00006d000a087a24 */ /* 0x040fe200078e0207 */
[----:B------:R-:W-:Y:S01]  /*2000*/  ISETP.GE.AND P5, PT, R245, UR9, PT ;  /* 0x00000009f5007c0c */ /* 0x000fe2000bfa6270 */
[----:B------:R-:W-:Y:S01]  /*2010*/  UISETP.NE.AND UP0, UPT, UR10, 0x1, UPT ;  /* 0x000000010a00788c */ /* 0x000fe2000bf05270 */
[----:B------:R-:W-:Y:S01]  /*2020*/  @!P4 IADD3.X R7, RZ, R21, RZ, P1, !PT ;  /* 0x00000015ff07c210 */ /* 0x000fe20000ffe4ff */
[----:B------:R-:W-:Y:S01]  /*2030*/  IMAD.WIDE.U32 R2, R10, c[0x0][0x1b0], R2 ;  /* 0x00006c000a027a25 */ /* 0x000fe200078e0002 */
[----:B------:R-:W-:-:S03]  /*2040*/  ULDC.64 UR10, c[0x0][0x1a0] ;  /* 0x00006800000a7ab9 */ /* 0x000fc60000000a00 */
[----:B------:R-:W-:Y:S01]  /*2050*/  @!P4 IMAD R7, R7, c[0x0][0x198], RZ ;  /* 0x000066000707ca24 */ /* 0x000fe200078e02ff */
[----:B------:R-:W-:Y:S01]  /*2060*/  PLOP3.LUT P2, PT, PT, PT, UP0, 0x80, 0x0 ;  /* 0x000000000000781c */ /* 0x000fe20003f4f008 */
[----:B------:R-:W-:Y:S02]  /*2070*/  IMAD.IADD R3, R3, 0x1, R8 ;  /* 0x0000000103037824 */ /* 0x000fe400078e0208 */
[----:B------:R-:W-:Y:S01]  /*2080*/  @!P4 IMAD R11, R6, c[0x0][0x19c], R7 ;  /* 0x00006700060bca24 */ /* 0x000fe200078e0207 */
[----:B------:R-:W-:Y:S01]  /*2090*/  UIMAD UR10, UR20, UR10, URZ ;  /* 0x0000000a140a72a4 */ /* 0x000fe2000f8e023f */
[----:B------:R-:W-:Y:S01]  /*20a0*/  IMAD.MOV.U32 R243, RZ, RZ, 0x7f800000 ;  /* 0x7f800000fff37424 */ /* 0x000fe200078e00ff */
[----:B------:R-:W-:Y:S01]  /*20b0*/  MOV R241, 0x7f800000 ;  /* 0x7f80000000f17802 */ /* 0x000fe20000000f00 */
[----:B------:R-:W-:Y:S02]  /*20c0*/  IMAD.MOV.U32 R244, RZ, RZ, 0x7f800000 ;  /* 0x7f800000fff47424 */ /* 0x000fe400078e00ff */
[----:B------:R-:W-:Y:S01]  /*20d0*/  IMAD.MOV.U32 R242, RZ, RZ, 0x7f800000 ;  /* 0x7f800000fff27424 */ /* 0x000fe200078e00ff */
[----:B------:R-:W-:-:S02]  /*20e0*/  MOV R215, 0x20 ;  /* 0x0000002000d77802 */ /* 0x000fc40000000f00 */
[----:B------:R-:W-:Y:S01]  /*20f0*/  SHF.L.U32 R207, R216, 0x1, RZ ;  /* 0x00000001d8cf7819 */ /* 0x000fe200000006ff */
        /* <DEDUP_REMOVED lines=20> */
[C---:B--2---:R-:W-:Y:S01]  /*2240*/  IMAD.SHL.U32 R0, R15.reuse, 0x2, RZ ;  /* 0x000000020f007824 */ /* 0x044fe200078e00ff */
[----:B------:R-:W-:-:S04]  /*2250*/  IADD3 R9, R15, 0x2000, RZ ;  /* 0x000020000f097810 */ /* 0x000fc80007ffe0ff */
[----:B------:R-:W-:Y:S01]  /*2260*/  @P0 STS.128 [R0+0x8000], RZ ;  /* 0x008000ff00000388 */ /* 0x000fe20000000c00 */
[----:B------:R-:W-:-:S03]  /*2270*/  SEL R7, R9, R15, !P2 ;  /* 0x0000000f09077207 */ /* 0x000fc60005000000 */
[----:B------:R-:W-:Y:S04]  /*2280*/  @P0 STS.128 [R0+0xa000], RZ ;  /* 0x00a000ff00000388 */ /* 0x000fe80000000c00 */
[----:B------:R-:W-:Y:S01]  /*2290*/  @!PT LDS RZ, [RZ] ;  /* 0x00000000fffff984 */ /* 0x000fe20000000800 */
[----:B------:R-:W-:Y:S01]  /*22a0*/  @!PT LDS RZ, [RZ] ;  /* 0x00000000fffff984 */ /* 0x000fe20000000800 */
[----:B------:R-:W-:Y:S01]  /*22b0*/  @!PT LDS RZ, [RZ] ;  /* 0x00000000fffff984 */ /* 0x000fe20000000800 */
[----:B------:R1:W-:Y:S04]  /*22c0*/  @!P0 LDGSTS.E.BYPASS.LTC128B.128 [R0+0x8000], [R218.64] ;  /* 0x08000000da008fae */ /* 0x0003e8000b901d44 */
[----:B------:R1:W-:Y:S04]  /*22d0*/  @!P0 LDGSTS.E.BYPASS.LTC128B.128 [R0+0xa000], [R218.64+0x80] ;  /* 0x0a000080da008fae */ /* 0x0003e8000b901d44 */
[----:B------:R-:W-:Y:S04]  /*22e0*/  @P6 STS.128 [R0+0x9000], RZ ;  /* 0x009000ff00006388 */ /* 0x000fe80000000c00 */
[----:B------:R-:W-:Y:S04]  /*22f0*/  @P6 STS.128 [R0+0xb000], RZ ;  /* 0x00b000ff00006388 */ /* 0x000fe80000000c00 */
[----:B------:R-:W-:Y:S01]  /*2300*/  @!PT LDS RZ, [RZ] ;  /* 0x00000000fffff984 */ /* 0x000fe20000000800 */
[----:B------:R-:W-:Y:S01]  /*2310*/  @!PT LDS RZ, [RZ] ;  /* 0x00000000fffff984 */ /* 0x000fe20000000800 */
[----:B------:R-:W-:Y:S01]  /*2320*/  @!PT LDS RZ, [RZ] ;  /* 0x00000000fffff984 */ /* 0x000fe20000000800 */
[----:B------:R2:W-:Y:S04]  /*2330*/  @!P6 LDGSTS.E.BYPASS.LTC128B.128 [R0+0x9000], [R4.64] ;  /* 0x090000000400efae */ /* 0x0005e8000b901d44 */
[----:B------:R2:W-:Y:S01]  /*2340*/  @!P6 LDGSTS.E.BYPASS.LTC128B.128 [R0+0xb000], [R4.64+0x80] ;  /* 0x0b0000800400efae */ /* 0x0005e2000b901d44 */
[----:B------:R-:W-:Y:S01]  /*2350*/  IMAD.SHL.U32 R223, R7, 0x2, RZ ;  /* 0x0000000207df7824 */ /* 0x000fe200078e00ff */
[----:B------:R-:W-:-:S02]  /*2360*/  @!P5 MOV R7, R3 ;  /* 0x000000030007d202 */ /* 0x000fc40000000f00 */
[----:B------:R-:W-:Y:S02]  /*2370*/  IADD3 R9, R245, 0x60, RZ ;  /* 0x00000060f5097810 */ /* 0x000fe40007ffe0ff */
[----:B------:R-:W-:Y:S04]  /*2380*/  @P0 STS [R223], RZ ;  /* 0x000000ffdf000388 */ /* 0x000fe80000000800 */
[----:B------:R-:W-:Y:S01]  /*2390*/  @P0 STS [R223+0x4], RZ ;  /* 0x000004ffdf000388 */ /* 0x000fe20000000800 */
[----:B--2---:R-:W-:-:S04]  /*23a0*/  @!P4 IMAD.WIDE.U32 R4, R6, c[0x0][0x198], R2 ;  /* 0x000066000604ca25 */ /* 0x004fc800078e0002 */
[----:B------:R-:W-:-:S04]  /*23b0*/  @!P5 IMAD R6, R21, c[0x0][0x198], RZ ;  /* 0x000066001506da24 */ /* 0x000fc800078e02ff */
[----:B------:R-:W-:Y:S02]  /*23c0*/  @!P5 IMAD R8, R245, c[0x0][0x19c], R6 ;  /* 0x00006700f508da24 */ /* 0x000fe400078e0206 */
[----:B------:R-:W-:-:S04]  /*23d0*/  @!P5 IMAD.MOV.U32 R6, RZ, RZ, R2 ;  /* 0x000000ffff06d224 */ /* 0x000fc800078e0002 */
[----:B------:R-:W-:Y:S01]  /*23e0*/  @!P5 IMAD.WIDE.U32 R6, R245, c[0x0][0x198], R6 ;  /* 0x00006600f506da25 */ /* 0x000fe200078e0006 */
[----:B------:R-:W-:Y:S03]  /*23f0*/  @P0 STS [R223+0x8], RZ ;  /* 0x000008ffdf000388 */ /* 0x000fe60000000800 */
[----:B------:R-:W-:Y:S01]  /*2400*/  @!P5 IMAD.IADD R8, R7, 0x1, R8 ;  /* 0x000000010708d824 */ /* 0x000fe200078e0208 */
[----:B------:R-:W-:Y:S01]  /*2410*/  @P0 STS [R223+0xc], RZ ;  /* 0x00000cffdf000388 */ /* 0x000fe20000000800 */
[C---:B------:R-:W-:Y:S01]  /*2420*/  @!P5 LEA R18, P1, R6.reuse, c[0x0][0x168], 0x1 ;  /* 0x00005a000612da11 */ /* 0x040fe200078208ff */
[----:B------:R-:W-:Y:S02]  /*2430*/  @!P4 IMAD.IADD R5, R5, 0x1, R11 ;  /* 0x000000010505c824 */ /* 0x000fe400078e020b */
[----:B------:R-:W-:Y:S04]  /*2440*/  @P0 STS [R223+0x2000], RZ ;  /* 0x002000ffdf000388 */ /* 0x000fe80000000800 */
[----:B------:R-:W-:Y:S04]  /*2450*/  @P0 STS [R223+0x2004], RZ ;  /* 0x002004ffdf000388 */ /* 0x000fe80000000800 */
[----:B------:R-:W-:Y:S04]  /*2460*/  @P0 STS [R223+0x2008], RZ ;  /* 0x002008ffdf000388 */ /* 0x000fe80000000800 */
[----:B------:R-:W-:Y:S04]  /*2470*/  @P0 STS [R223+0x200c], RZ ;  /* 0x00200cffdf000388 */ /* 0x000fe80000000800 */
[----:B------:R-:W-:Y:S01]  /*2480*/  @!PT LDS RZ, [RZ] ;  /* 0x00000000fffff984 */ /* 0x000fe20000000800 */
[----:B------:R-:W-:Y:S01]  /*2490*/  @!PT LDS RZ, [RZ] ;  /* 0x00000000fffff984 */ /* 0x000fe20000000800 */
[----:B------:R-:W-:Y:S01]  /*24a0*/  @!PT LDS RZ, [RZ] ;  /* 0x00000000fffff984 */ /* 0x000fe20000000800 */
[----:B------:R2:W-:Y:S01]  /*24b0*/  @!P0 LDGSTS.E.BYPASS.LTC128B.128 [R223], [R220.64] ;  /* 0x00000000dcdf8fae */ /* 0x0005e2000b901d44 */
[----:B------:R-:W-:-:S03]  /*24c0*/  @!P5 LEA.HI.X R19, R6, c[0x0][0x16c], R8, 0x1, P1 ;  /* 0x00005b000613da11 */ /* 0x000fc600008f0c08 */
[----:B------:R2:W-:Y:S01]  /*24d0*/  @!P0 LDGSTS.E.BYPASS.LTC128B.128 [R223+0x2000], [R220.64+0x80] ;  /* 0x02000080dcdf8fae */ /* 0x0005e2000b901d44 */
[C---:B------:R-:W-:Y:S02]  /*24e0*/  @!P4 LEA R16, P0, R4.reuse, c[0x0][0x168], 0x1 ;  /* 0x00005a000410ca11 */ /* 0x040fe400078008ff */
[----:B------:R-:W-:Y:S01]  /*24f0*/  ISETP.GE.AND P1, PT, R9, UR9, PT ;  /* 0x0000000909007c0c */ /* 0x000fe2000bf26270 */
[----:B------:R-:W-:Y:S01]  /*2500*/  UIMAD UR9, UR22, UR11, UR10 ;  /* 0x0000000b160972a4 */ /* 0x000fe2000f8e020a */
[----:B------:R-:W-:Y:S02]  /*2510*/  @!P4 LEA.HI.X R17, R4, c[0x0][0x16c], R5, 0x1, P0 ;  /* 0x00005b000411ca11 */ /* 0x000fe400000f0c05 */
[----:B------:R-:W-:-:S03]  /*2520*/  @!P3 IADD3 R8, P0, R245, 0x40, RZ ;  /* 0x00000040f508b810 */ /* 0x000fc60007f1e0ff */
[----:B------:R-:W-:Y:S02]  /*2530*/  MOV R7, UR9 ;  /* 0x0000000900077c02 */ /* 0x000fe40008000f00 */
[----:B------:R-:W-:Y:S01]  /*2540*/  @!P3 IMAD.X R5, RZ, RZ, R21, P0 ;  /* 0x000000ffff05b224 */ /* 0x000fe200000e0615 */
[----:B------:R-:W-:-:S03]  /*2550*/  IADD3 R4, P0, R12, UR29, RZ ;  /* 0x0000001d0c047c10 */ /* 0x000fc6000ff1e0ff */
[----:B------:R-:W-:Y:S01]  /*2560*/  @!P3 IMAD R6, R5, c[0x0][0x198], RZ ;  /* 0x000066000506ba24 */ /* 0x000fe200078e02ff */
[----:B------:R-:W-:Y:S01]  /*2570*/  IADD3.X R5, R13, UR30, R7, P0, !PT ;  /* 0x0000001e0d057c10 */ /* 0x000fe200087fe407 */
[----:B------:R-:W-:Y:S01]  /*2580*/  IMAD R9, R14, c[0x0][0x1b8], RZ ;  /* 0x00006e000e097a24 */ /* 0x000fe200078e02ff */
[----:B------:R-:W-:Y:S01]  /*2590*/  @!P1 IADD3 R11, P0, R245, 0x60, RZ ;  /* 0x00000060f50b9810 */ /* 0x000fe20007f1e0ff */
[----:B------:R-:W-:Y:S02]  /*25a0*/  @!P3 IMAD R14, R8, c[0x0][0x19c], R6 ;  /* 0x00006700080eba24 */ /* 0x000fe400078e0206 */
[----:B------:R-:W-:Y:S02]  /*25b0*/  @!P3 IMAD.MOV.U32 R6, RZ, RZ, R2 ;  /* 0x000000ffff06b224 */ /* 0x000fe400078e0002 */
[----:B------:R-:W-:Y:S02]  /*25c0*/  @!P3 IMAD.MOV.U32 R7, RZ, RZ, R3 ;  /* 0x000000ffff07b224 */ /* 0x000fe400078e0003 */
[----:B------:R-:W-:-:S02]  /*25d0*/  @!P1 IMAD.X R12, RZ, RZ, R21, P0 ;  /* 0x000000ffff0c9224 */ /* 0x000fc400000e0615 */
[----:B------:R-:W-:Y:S01]  /*25e0*/  @!P3 IMAD.WIDE.U32 R6, R8, c[0x0][0x198], R6 ;  /* 0x000066000806ba25 */ /* 0x000fe200078e0006 */
[----:B------:R-:W-:-:S03]  /*25f0*/  @!P1 MOV R8, R2 ;  /* 0x0000000200089202 */ /* 0x000fc60000000f00 */
[----:B------:R-:W-:-:S04]  /*2600*/  IMAD.WIDE.U32 R4, R10, c[0x0][0x1b8], R4 ;  /* 0x00006e000a047a25 */ /* 0x000fc800078e0004 */
[----:B------:R-:W-:Y:S02]  /*2610*/  @!P1 IMAD R2, R12, c[0x0][0x198], RZ ;  /* 0x000066000c029a24 */ /* 0x000fe400078e02ff */
[----:B------:R-:W-:Y:S02]  /*2620*/  IMAD R13, R10, c[0x0][0x1bc], R9 ;  /* 0x00006f000a0d7a24 */ /* 0x000fe400078e0209 */
[----:B------:R-:W-:Y:S02]  /*2630*/  @!P1 IMAD.MOV.U32 R9, RZ, RZ, R3 ;  /* 0x000000ffff099224 */ /* 0x000fe400078e0003 */
[----:B------:R-:W-:Y:S01]  /*2640*/  @!P3 IMAD.IADD R7, R7, 0x1, R14 ;  /* 0x000000010707b824 */ /* 0x000fe200078e020e */
[----:B------:R-:W-:Y:S01]  /*2650*/  @!P3 LEA R14, P0, R6, c[0x0][0x168], 0x1 ;  /* 0x00005a00060eba11 */ /* 0x000fe200078008ff */
[----:B------:R-:W-:Y:S01]  /*2660*/  @!P1 IMAD R12, R11, c[0x0][0x19c], R2 ;  /* 0x000067000b0c9a24 */ /* 0x000fe200078e0202 */
[----:B------:R-:W-:Y:S01]  /*2670*/  @!P5 MOV R2, R4 ;  /* 0x000000040002d202 */ /* 0x000fe20000000f00 */
[----:B------:R-:W-:-:S02]  /*2680*/  IMAD.IADD R3, R5, 0x1, R13 ;  /* 0x0000000105037824 */ /* 0x000fc400078e020d */
[----:B------:R-:W-:Y:S01]  /*2690*/  @!P1 IMAD.WIDE.U32 R8, R11, c[0x0][0x198], R8 ;  /* 0x000066000b089a25 */ /* 0x000fe200078e0008 */
[----:B------:R-:W-:-:S03]  /*26a0*/  @!P3 LEA.HI.X R15, R6, c[0x0][0x16c], R7, 0x1, P0 ;  /* 0x00005b00060fba11 */ /* 0x000fc600000f0c07 */
[----:B------:R-:W-:Y:S02]  /*26b0*/  @!P5 IMAD R10, R21, c[0x0][0x1a0], RZ ;  /* 0x00006800150ada24 */ /* 0x000fe400078e02ff */
[----:B------:R-:W-:-:S04]  /*26c0*/  @!P5 IMAD.WIDE.U32 R6, R245, c[0x0][0x1a0], R2 ;  /* 0x00006800f506da25 */ /* 0x000fc800078e0002 */
[----:B------:R-:W-:Y:S01]  /*26d0*/  @!P1 IMAD.IADD R2, R9, 0x1, R12 ;  /* 0x0000000109029824 */ /* 0x000fe200078e020c */
[----:B------:R-:W-:Y:S01]  /*26e0*/  @!P1 LEA R12, P0, R8, c[0x0][0x168], 0x1 ;  /* 0x00005a00080c9a11 */ /* 0x000fe200078008ff */
[----:B------:R-:W-:-:S03]  /*26f0*/  @!P5 IMAD R5, R245, c[0x0][0x1a4], R10 ;  /* 0x00006900f505da24 */ /* 0x000fc600078e020a */
[----:B------:R-:W-:Y:S01]  /*2700*/  @!P1 LEA.HI.X R13, R8, c[0x0][0x16c], R2, 0x1, P0 ;  /* 0x00005b00080d9a11 */ /* 0x000fe200000f0c02 */
[----:B------:R-:W-:Y:S01]  /*2710*/  @!P5 IMAD.IADD R5, R7, 0x1, R5 ;  /* 0x000000010705d824 */ /* 0x000fe200078e0205 */
[----:B------:R-:W-:-:S04]  /*2720*/  @!P5 LEA R8, P0, R6, c[0x0][0x170], 0x1 ;  /* 0x00005c000608da11 */ /* 0x000fc800078008ff */
[----:B------:R-:W-:Y:S02]  /*2730*/  @!P5 LEA.HI.X R9, R6, c[0x0][0x174], R5, 0x1, P0 ;  /* 0x00005d000609da11 */ /* 0x000fe400000f0c05 */
[C---:B------:R-:W-:Y:S01]  /*2740*/  @!P4 IADD3 R2, P0, R245.reuse, 0x20, RZ ;  /* 0x00000020f502c810 */ /* 0x040fe20007f1e0ff */
[----:B------:R-:W-:Y:S04]  /*2750*/  @P6 STS [R223+0x1000], RZ ;  /* 0x001000ffdf006388 */ /* 0x000fe80000000800 */
[----:B------:R-:W-:Y:S01]  /*2760*/  @!P4 IMAD.X R5, RZ, RZ, R21, P0 ;  /* 0x000000ffff05c224 */ /* 0x000fe200000e0615 */
[----:B------:R-:W-:Y:S01]  /*2770*/  @!P3 IADD3 R11, P0, R245, 0x40, RZ ;  /* 0x00000040f50bb810 */ /* 0x000fe20007f1e0ff */
[----:B------:R-:W-:Y:S04]  /*2780*/  @P6 STS [R223+0x1004], RZ ;  /* 0x001004ffdf006388 */ /* 0x000fe80000000800 */
[----:B------:R-:W-:Y:S01]  /*2790*/  @P6 STS [R223+0x1008], RZ ;  /* 0x001008ffdf006388 */ /* 0x000fe20000000800 */
[----:B------:R-:W-:-:S03]  /*27a0*/  @!P3 IADD3.X R10, RZ, R21, RZ, P0, !PT ;  /* 0x00000015ff0ab210 */ /* 0x000fc600007fe4ff */
[----:B------:R-:W-:Y:S01]  /*27b0*/  @P6 STS [R223+0x100c], RZ ;  /* 0x00100cffdf006388 */ /* 0x000fe20000000800 */
[----:B------:R-:W-:-:S03]  /*27c0*/  @!P1 IADD3 R20, P0, R245, 0x60, RZ ;  /* 0x00000060f5149810 */ /* 0x000fc60007f1e0ff */
[----:B------:R-:W-:Y:S04]  /*27d0*/  @P6 STS [R223+0x3000], RZ ;  /* 0x003000ffdf006388 */ /* 0x000fe80000000800 */
[----:B------:R-:W-:Y:S04]  /*27e0*/  @P6 STS [R223+0x3004], RZ ;  /* 0x003004ffdf006388 */ /* 0x000fe80000000800 */
[----:B------:R-:W-:Y:S04]  /*27f0*/  @P6 STS [R223+0x3008], RZ ;  /* 0x003008ffdf006388 */ /* 0x000fe80000000800 */
[----:B------:R-:W-:Y:S01]  /*2800*/  @P6 STS [R223+0x300c], RZ ;  /* 0x00300cffdf006388 */ /* 0x000fe20000000800 */
[----:B------:R-:W-:-:S03]  /*2810*/  @!P4 IMAD R5, R5, c[0x0][0x1a0], RZ ;  /* 0x000068000505ca24 */ /* 0x000fc600078e02ff */
[----:B------:R-:W-:Y:S01]  /*2820*/  @!PT LDS RZ, [RZ] ;  /* 0x00000000fffff984 */ /* 0x000fe20000000800 */
[----:B------:R-:W-:Y:S01]  /*2830*/  @!PT LDS RZ, [RZ] ;  /* 0x00000000fffff984 */ /* 0x000fe20000000800 */
[----:B------:R-:W-:Y:S01]  /*2840*/  @!PT LDS RZ, [RZ] ;  /* 0x00000000fffff984 */ /* 0x000fe20000000800 */
[----:B------:R2:W-:Y:S04]  /*2850*/  @!P6 LDGSTS.E.BYPASS.LTC128B.128 [R223+0x1000], [R22.64] ;  /* 0x0100000016dfefae */ /* 0x0005e8000b901d44 */
[----:B------:R2:W-:Y:S01]  /*2860*/  @!P6 LDGSTS.E.BYPASS.LTC128B.128 [R223+0x3000], [R22.64+0x80] ;  /* 0x0300008016dfefae */ /* 0x0005e2000b901d44 */
[----:B------:R-:W-:-:S03]  /*2870*/  @!P4 IMAD.MOV.U32 R6, RZ, RZ, R4 ;  /* 0x000000ffff06c224 */ /* 0x000fc600078e0004 */
[----:B------:R-:W-:Y:S01]  /*2880*/  @P5 STS.128 [R0+0xc000], RZ ;  /* 0x00c000ff00005388 */ /* 0x000fe20000000c00 */
[----:B------:R-:W-:-:S03]  /*2890*/  @!P4 IMAD.MOV.U32 R7, RZ, RZ, R3 ;  /* 0x000000ffff07c224 */ /* 0x000fc600078e0003 */
[----:B------:R-:W-:Y:S04]  /*28a0*/  @P5 STS.128 [R0+0x10000], RZ ;  /* 0x010000ff00005388 */ /* 0x000fe80000000c00 */
[----:B------:R-:W-:Y:S01]  /*28b0*/  @!PT LDS RZ, [RZ] ;  /* 0x00000000fffff984 */ /* 0x000fe20000000800 */
[----:B------:R-:W-:Y:S01]  /*28c0*/  @!PT LDS RZ, [RZ] ;  /* 0x00000000fffff984 */ /* 0x000fe20000000800 */
[----:B------:R-:W-:Y:S01]  /*28d0*/  @!PT LDS RZ, [RZ] ;  /* 0x00000000fffff984 */ /* 0x000fe20000000800 */
[----:B------:R1:W-:Y:S01]  /*28e0*/  @!P5 LDGSTS.E.BYPASS.LTC128B.128 [R0+0xc000], [R18.64] ;  /* 0x0c0000001200dfae */ /* 0x0003e2000b901d44 */
[----:B------:R-:W-:-:S03]  /*28f0*/  @!P1 IMAD.X R21, RZ, RZ, R21, P0 ;  /* 0x000000ffff159224 */ /* 0x000fc600000e0615 */
[----:B------:R1:W-:Y:S01]  /*2900*/  @!P5 LDGSTS.E.BYPASS.LTC128B.128 [R0+0x10000], [R18.64+0x80] ;  /* 0x100000801200dfae */ /* 0x0003e2000b901d44 */
[----:B------:R-:W-:-:S03]  /*2910*/  @!P4 IMAD R25, R2, c[0x0][0x1a4], R5 ;  /* 0x000069000219ca24 */ /* 0x000fc600078e0205 */
[----:B------:R-:W-:Y:S01]  /*2920*/  @P4 STS.128 [R0+0xd000], RZ ;  /* 0x00d000ff00004388 */ /* 0x000fe20000000c00 */
[----:B------:R-:W-:-:S03]  /*2930*/  @!P3 MOV R5, R3 ;  /* 0x000000030005b202 */ /* 0x000fc60000000f00 */
[----:B------:R-:W-:Y:S01]  /*2940*/  @P4 STS.128 [R0+0x11000], RZ ;  /* 0x011000ff00004388 */ /* 0x000fe20000000c00 */
[----:B------:R-:W-:-:S03]  /*2950*/  @!P4 IMAD.WIDE.U32 R6, R2, c[0x0][0x1a0], R6 ;  /* 0x000068000206ca25 */ /* 0x000fc600078e0006 */
[----:B------:R-:W-:Y:S01]  /*2960*/  @!PT LDS RZ, [RZ] ;  /* 0x00000000fffff984 */ /* 0x000fe20000000800 */
[----:B------:R-:W-:Y:S01]  /*2970*/  @!PT LDS RZ, [RZ] ;  /* 0x00000000fffff984 */ /* 0x000fe20000000800 */
[----:B------:R-:W-:Y:S01]  /*2980*/  @!PT LDS RZ, [RZ] ;  /* 0x00000000fffff984 */ /* 0x000fe20000000800 */
[----:B------:R1:W-:Y:S01]  /*2990*/  @!P4 LDGSTS.E.BYPASS.LTC128B.128 [R0+0xd000], [R16.64] ;  /* 0x0d0000001000cfae */ /* 0x0003e2000b901d44 */
[----:B------:R-:W-:-:S03]  /*29a0*/  @!P3 IMAD R10, R10, c[0x0][0x1a0], RZ ;  /* 0x000068000a0aba24 */ /* 0x000fc600078e02ff */
[----:B------:R1:W-:Y:S01]  /*29b0*/  @!P4 LDGSTS.E.BYPASS.LTC128B.128 [R0+0x11000], [R16.64+0x80] ;  /* 0x110000801000cfae */ /* 0x0003e2000b901d44 */
[----:B------:R-:W-:-:S03]  /*29c0*/  @!P1 IMAD.MOV.U32 R2, RZ, RZ, R4 ;  /* 0x000000ffff029224 */ /* 0x000fc600078e0004 */
[----:B------:R-:W-:Y:S01]  /*29d0*/  @P3 STS.128 [R0+0xe000], RZ ;  /* 0x00e000ff00003388 */ /* 0x000fe20000000c00 */
[----:B------:R-:W-:-:S03]  /*29e0*/  @!P1 IMAD R21, R21, c[0x0][0x1a0], RZ ;  /* 0x0000680015159a24 */ /* 0x000fc600078e02ff */
[----:B------:R-:W-:Y:S04]  /*29f0*/  @P3 STS.128 [R0+0x12000], RZ ;  /* 0x012000ff00003388 */ /* 0x000fe80000000c00 */
[----:B------:R-:W-:Y:S01]  /*2a00*/  @!PT LDS RZ, [RZ] ;  /* 0x00000000fffff984 */ /* 0x000fe20000000800 */
[----:B------:R-:W-:Y:S01]  /*2a10*/  @!PT LDS RZ, [RZ] ;  /* 0x00000000fffff984 */ /* 0x000fe20000000800 */
[----:B------:R-:W-:Y:S01]  /*2a20*/  @!PT LDS RZ, [RZ] ;  /* 0x00000000fffff984 */ /* 0x000fe20000000800 */
[----:B------:R1:W-:Y:S01]  /*2a30*/  @!P3 LDGSTS.E.BYPASS.LTC128B.128 [R0+0xe000], [R14.64] ;  /* 0x0e0000000e00bfae */ /* 0x0003e2000b901d44 */
[----:B------:R-:W-:-:S03]  /*2a40*/  @!P3 IMAD R24, R11, c[0x0][0x1a4], R10 ;  /* 0x000069000b18ba24 */ /* 0x000fc600078e020a */
[----:B------:R1:W-:Y:S01]  /*2a50*/  @!P3 LDGSTS.E.BYPASS.LTC128B.128 [R0+0x12000], [R14.64+0x80] ;  /* 0x120000800e00bfae */ /* 0x0003e2000b901d44 */
[----:B------:R-:W-:-:S03]  /*2a60*/  @!P4 IMAD.IADD R7, R7, 0x1, R25 ;  /* 0x000000010707c824 */ /* 0x000fc600078e0219 */
[----:B------:R-:W-:Y:S01]  /*2a70*/  @P1 STS.128 [R0+0xf000], RZ ;  /* 0x00f000ff00001388 */ /* 0x000fe20000000c00 */
[----:B------:R-:W-:-:S03]  /*2a80*/  @!P3 IMAD.WIDE.U32 R4, R11, c[0x0][0x1a0], R4 ;  /* 0x000068000b04ba25 */ /* 0x000fc600078e0004 */
[----:B------:R-:W-:Y:S01]  /*2a90*/  @P1 STS.128 [R0+0x13000], RZ ;  /* 0x013000ff00001388 */ /* 0x000fe20000000c00 */
[----:B------:R-:W-:-:S03]  /*2aa0*/  @!P4 LEA R10, P0, R6, c[0x0][0x170], 0x1 ;  /* 0x00005c00060aca11 */ /* 0x000fc600078008ff */
[----:B------:R-:W-:Y:S01]  /*2ab0*/  @!PT LDS RZ, [RZ] ;  /* 0x00000000fffff984 */ /* 0x000fe20000000800 */
[----:B------:R-:W-:Y:S01]  /*2ac0*/  @!PT LDS RZ, [RZ] ;  /* 0x00000000fffff984 */ /* 0x000fe20000000800 */
[----:B------:R-:W-:Y:S01]  /*2ad0*/  @!PT LDS RZ, [RZ] ;  /* 0x00000000fffff984 */ /* 0x000fe20000000800 */
[----:B------:R1:W-:Y:S01]  /*2ae0*/  @!P1 LDGSTS.E.BYPASS.LTC128B.128 [R0+0xf000], [R12.64] ;  /* 0x0f0000000c009fae */ /* 0x0003e2000b901d44 */
[----:B------:R-:W-:-:S03]  /*2af0*/  @!P1 IMAD R21, R20, c[0x0][0x1a4], R21 ;  /* 0x0000690014159a24 */ /* 0x000fc600078e0215 */
[----:B------:R1:W-:Y:S01]  /*2b00*/  @!P1 LDGSTS.E.BYPASS.LTC128B.128 [R0+0x13000], [R12.64+0x80] ;  /* 0x130000800c009fae */ /* 0x0003e2000b901d44 */
[----:B------:R-:W-:-:S03]  /*2b10*/  @!P1 IMAD.WIDE.U32 R2, R20, c[0x0][0x1a0], R2 ;  /* 0x0000680014029a25 */ /* 0x000fc600078e0002 */
[----:B------:R-:W-:Y:S01]  /*2b20*/  @P5 STS.128 [R0+0x14000], RZ ;  /* 0x014000ff00005388 */ /* 0x000fe20000000c00 */
[----:B------:R-:W-:-:S03]  /*2b30*/  @!P3 IMAD.IADD R5, R5, 0x1, R24 ;  /* 0x000000010505b824 */ /* 0x000fc600078e0218 */
[----:B------:R-:W-:Y:S01]  /*2b40*/  @P5 STS.128 [R0+0x18000], RZ ;  /* 0x018000ff00005388 */ /* 0x000fe20000000c00 */
[----:B------:R-:W-:-:S03]  /*2b50*/  @!P4 LEA.HI.X R11, R6, c[0x0][0x174], R7, 0x1, P0 ;  /* 0x00005d00060bca11 */ /* 0x000fc600000f0c07 */
[----:B------:R-:W-:Y:S01]  /*2b60*/  @!PT LDS RZ, [RZ] ;  /* 0x00000000fffff984 */ /* 0x000fe20000000800 */
[----:B------:R-:W-:Y:S01]  /*2b70*/  @!PT LDS RZ, [RZ] ;  /* 0x00000000fffff984 */ /* 0x000fe20000000800 */
[----:B------:R-:W-:Y:S01]  /*2b80*/  @!PT LDS RZ, [RZ] ;  /* 0x00000000fffff984 */ /* 0x000fe20000000800 */
[----:B------:R4:W-:Y:S01]  /*2b90*/  @!P5 LDGSTS.E.BYPASS.LTC128B.128 [R0+0x14000], [R8.64] ;  /* 0x140000000800dfae */ /* 0x0009e2000b901d44 */
[----:B---3--:R-:W-:-:S03]  /*2ba0*/  IADD3 R7, R28, 0x20, RZ ;  /* 0x000000201c077810 */ /* 0x008fc60007ffe0ff */
[----:B------:R4:W-:Y:S01]  /*2bb0*/  @!P5 LDGSTS.E.BYPASS.LTC128B.128 [R0+0x18000], [R8.64+0x80] ;  /* 0x180000800800dfae */ /* 0x0009e2000b901d44 */
[----:B------:R-:W-:Y:S02]  /*2bc0*/  @!P1 IADD3 R3, R3, R21, RZ ;  /* 0x0000001503039210 */ /* 0x000fe40007ffe0ff */
[----:B------:R-:W-:Y:S01]  /*2bd0*/  @!P1 LEA R6, P0, R2, c[0x0][0x170], 0x1 ;  /* 0x00005c0002069a11 */ /* 0x000fe200078008ff */
[----:B------:R-:W-:Y:S04]  /*2be0*/  @P4 STS.128 [R0+0x15000], RZ ;  /* 0x015000ff00004388 */ /* 0x000fe80000000c00 */
[----:B------:R-:W-:Y:S04]  /*2bf0*/  @P4 STS.128 [R0+0x19000], RZ ;  /* 0x019000ff00004388 */ /* 0x000fe80000000c00 */
[----:B------:R-:W-:Y:S01]  /*2c00*/  @!PT LDS RZ, [RZ] ;  /* 0x00000000fffff984 */ /* 0x000fe20000000800 */
[----:B------:R-:W-:Y:S01]  /*2c10*/  @!PT LDS RZ, [RZ] ;  /* 0x00000000fffff984 */ /* 0x000fe20000000800 */
[----:B------:R-:W-:Y:S01]  /*2c20*/  @!PT LDS RZ, [RZ] ;  /* 0x00000000fffff984 */ /* 0x000fe20000000800 */
[----:B------:R1:W-:Y:S04]  /*2c30*/  @!P4 LDGSTS.E.BYPASS.LTC128B.128 [R0+0x15000], [R10.64] ;  /* 0x150000000a00cfae */ /* 0x0003e8000b901d44 */
[----:B------:R1:W-:Y:S01]  /*2c40*/  @!P4 LDGSTS.E.BYPASS.LTC128B.128 [R0+0x19000], [R10.64+0x80] ;  /* 0x190000800a00cfae */ /* 0x0003e2000b901d44 */
[----:B----4-:R-:W-:-:S02]  /*2c50*/  IADD3 R9, R28, 0x8, RZ ;  /* 0x000000081c097810 */ /* 0x010fc40007ffe0ff */
[C---:B------:R-:W-:Y:S02]  /*2c60*/  @!P3 LEA R8, P5, R4.reuse, c[0x0][0x170], 0x1 ;  /* 0x00005c000408ba11 */ /* 0x040fe400078a08ff */
[----:B------:R-:W-:Y:S02]  /*2c70*/  ISETP.GE.AND P6, PT, R9, UR8, PT ;  /* 0x0000000809007c0c */ /* 0x000fe4000bfc6270 */
[----:B------:R-:W-:Y:S02]  /*2c80*/  @!P3 LEA.HI.X R9, R4, c[0x0][0x174], R5, 0x1, P5 ;  /* 0x00005d000409ba11 */ /* 0x000fe400028f0c05 */
[----:B------:R-:W-:Y:S02]  /*2c90*/  ISETP.GE.AND P5, PT, R7, UR8, PT ;  /* 0x0000000807007c0c */ /* 0x000fe4000bfa6270 */
[----:B------:R-:W-:Y:S02]  /*2ca0*/  @!P1 LEA.HI.X R7, R2, c[0x0][0x174], R3, 0x1, P0 ;  /* 0x00005d0002079a11 */ /* 0x000fe400000f0c03 */
[----:B------:R-:W-:-:S04]  /*2cb0*/  IADD3 R3, R28, 0x28, RZ ;  /* 0x000000281c037810 */ /* 0x000fc80007ffe0ff */
[----:B------:R-:W-:Y:S01]  /*2cc0*/  ISETP.GE.AND P0, PT, R3, UR8, PT ;  /* 0x0000000803007c0c */ /* 0x000fe2000bf06270 */
[----:B------:R-:W-:Y:S04]  /*2cd0*/  @P3 STS.128 [R0+0x16000], RZ ;  /* 0x016000ff00003388 */ /* 0x000fe80000000c00 */
[----:B------:R-:W-:Y:S01]  /*2ce0*/  @P3 STS.128 [R0+0x1a000], RZ ;  /* 0x01a000ff00003388 */ /* 0x000fe20000000c00 */
[----:B------:R-:W-:-:S03]  /*2cf0*/  UMOV UR9, UR12 ;  /* 0x0000000c00097c82 */ /* 0x000fc60008000000 */
[----:B------:R-:W-:Y:S01]  /*2d00*/  @!PT LDS RZ, [RZ] ;  /* 0x00000000fffff984 */ /* 0x000fe20000000800 */
[----:B------:R-:W-:Y:S01]  /*2d10*/  @!PT LDS RZ, [RZ] ;  /* 0x00000000fffff984 */ /* 0x000fe20000000800 */
[----:B------:R-:W-:Y:S01]  /*2d20*/  @!PT LDS RZ, [RZ] ;  /* 0x00000000fffff984 */ /* 0x000fe20000000800 */
[----:B------:R1:W-:Y:S04]  /*2d30*/  @!P3 LDGSTS.E.BYPASS.LTC128B.128 [R0+0x16000], [R8.64] ;  /* 0x160000000800bfae */ /* 0x0003e8000b901d44 */
[----:B------:R1:W-:Y:S04]  /*2d40*/  @!P3 LDGSTS.E.BYPASS.LTC128B.128 [R0+0x1a000], [R8.64+0x80] ;  /* 0x1a0000800800bfae */ /* 0x0003e8000b901d44 */
[----:B------:R-:W-:Y:S04]  /*2d50*/  @P1 STS.128 [R0+0x17000], RZ ;  /* 0x017000ff00001388 */ /* 0x000fe80000000c00 */
[----:B------:R1:W-:Y:S01]  /*2d60*/  @P1 STS.128 [R0+0x1b000], RZ ;  /* 0x01b000ff00001388 */ /* 0x0003e20000000c00 */
[----:B------:R-:W-:-:S03]  /*2d70*/  ISETP.GE.AND P4, PT, R28, UR8, PT ;  /* 0x000000081c007c0c */ /* 0x000fc6000bf86270 */
[----:B------:R-:W-:Y:S01]  /*2d80*/  @!PT LDS RZ, [RZ] ;  /* 0x00000000fffff984 */ /* 0x000fe20000000800 */
[----:B------:R-:W-:Y:S01]  /*2d90*/  @!PT LDS RZ, [RZ] ;  /* 0x00000000fffff984 */ /* 0x000fe20000000800 */
[----:B------:R-:W-:Y:S01]  /*2da0*/  @!PT LDS RZ, [RZ] ;  /* 0x00000000fffff984 */ /* 0x000fe20000000800 */
[----:B------:R1:W-:Y:S01]  /*2db0*/  @!P1 LDGSTS.E.BYPASS.LTC128B.128 [R0+0x17000], [R6.64] ;  /* 0x1700000006009fae */ /* 0x0003e2000b901d44 */
[----:B------:R-:W-:-:S03]  /*2dc0*/  UMOV UR8, UR13 ;  /* 0x0000000d00087c82 */ /* 0x000fc60008000000 */
[----:B------:R1:W-:Y:S01]  /*2dd0*/  @!P1 LDGSTS.E.BYPASS.LTC128B.128 [R0+0x1b000], [R6.64+0x80] ;  /* 0x1b00008006009fae */ /* 0x0003e2000b901d44 */
[----:B------:R-:W-:Y:S01]  /*2de0*/  @!P0 LEA R4, P1, R3, UR9, 0x2 ;  /* 0x0000000903048c11 */ /* 0x000fe2000f8210ff */
[----:B------:R-:W-:Y:S02]  /*2df0*/  IMAD.SHL.U32 R2, R28, 0x4, RZ ;  /* 0x000000041c027824 */ /* 0x000fe400078e00ff */
[----:B------:R-:W0:Y:S03]  /*2e00*/  LDGDEPBAR ;  /* 0x00000000000079af */ /* 0x000e260000000000 */
[----:B------:R-:W-:Y:S02]  /*2e10*/  IADD3 R2, P3, R2, UR9, RZ ;  /* 0x0000000902027c10 */ /* 0x000fe4000ff7e0ff */
[----:B-1----:R-:W-:Y:S02]  /*2e20*/  SHF.R.S32.HI R0, RZ, 0x1f, R3 ;  /* 0x0000001fff007819 */ /* 0x002fe40000011403 */
[----:B------:R-:W-:-:S02]  /*2e30*/  SHF.R.S32.HI R7, RZ, 0x1f, R28 ;  /* 0x0000001fff077819 */ /* 0x000fc4000001141c */
[----:B------:R-:W-:Y:S02]  /*2e40*/  @!P0 LEA.HI.X R5, R3, UR8, R0, 0x2, P1 ;  /* 0x0000000803058c11 */ /* 0x000fe400088f1400 */
[----:B------:R-:W-:Y:S02]  /*2e50*/  LEA.HI R0, R27, R26, RZ, 0x4 ;  /* 0x0000001a1b007211 */ /* 0x000fe400078f20ff */
[----:B------:R-:W-:Y:S01]  /*2e60*/  SHF.L.U64.HI R6, R28, 0x2, R7 ;  /* 0x000000021c067819 */ /* 0x000fe20000010207 */
[----:B------:R1:W5:Y:S01]  /*2e70*/  @!P0 LDG.E R242, [R4.64] ;  /* 0x0000000404f28981 */ /* 0x000362000c1e1900 */
[----:B------:R-:W-:Y:S02]  /*2e80*/  LOP3.LUT R0, R0, 0xfffffff0, RZ, 0xc0, !PT ;  /* 0xfffffff000007812 */ /* 0x000fe400078ec0ff */
[----:B------:R-:W-:-:S03]  /*2e90*/  IADD3.X R3, R6, UR8, RZ, P3, !PT ;  /* 0x0000000806037c10 */ /* 0x000fc60009ffe4ff */
[----:B------:R-:W-:Y:S02]  /*2ea0*/  IMAD.IADD R0, R26, 0x1, -R0 ;  /* 0x000000011a007824 */ /* 0x000fe400078e0a00 */
[----:B------:R3:W5:Y:S04]  /*2eb0*/  @!P4 LDG.E R243, [R2.64] ;  /* 0x0000000402f3c981 */ /* 0x000768000c1e1900 */
[----:B------:R3:W5:Y:S04]  /*2ec0*/  @!P6 LDG.E R244, [R2.64+0x20] ;  /* 0x0000200402f4e981 */ /* 0x000768000c1e1900 */
[----:B------:R3:W5:Y:S02]  /*2ed0*/  @!P5 LDG.E R241, [R2.64+0x80] ;  /* 0x0000800402f1d981 */ /* 0x000764000c1e1900 */
[----:B---3--:R-:W-:-:S04]  /*2ee0*/  SHF.R.S32.HI R2, RZ, 0x1f, R0 ;  /* 0x0000001fff027819 */ /* 0x008fc80000011400 */
[----:B------:R-:W-:-:S04]  /*2ef0*/  LEA.HI R2, R2, R0, RZ, 0x3 ;  /* 0x0000000002027211 */ /* 0x000fc800078f18ff */
[----:B------:R-:W-:-:S05]  /*2f00*/  LOP3.LUT R2, R2, 0xfffffff8, RZ, 0xc0, !PT ;  /* 0xfffffff802027812 */ /* 0x000fca00078ec0ff */
[----:B------:R-:W-:Y:S01]  /*2f10*/  IMAD.IADD R0, R0, 0x1, -R2 ;  /* 0x0000000100007824 */ /* 0x000fe200078e0a02 */
[----:B------:R-:W-:-:S04]  /*2f20*/  IADD3 R2, R216, 0x2000, RZ ;  /* 0x00002000d8027810 */ /* 0x000fc80007ffe0ff */
[C---:B------:R-:W-:Y:S02]  /*2f30*/  LOP3.LUT P0, RZ, R0.reuse, 0x2, RZ, 0xc0, !PT ;  /* 0x0000000200ff7812 */ /* 0x040fe4000780c0ff */
[----:B------:R-:W-:Y:S02]  /*2f40*/  LOP3.LUT P1, RZ, R0, 0x4, RZ, 0xc0, !PT ;  /* 0x0000000400ff7812 */ /* 0x000fe4000782c0ff */
[----:B------:R-:W-:Y:S02]  /*2f50*/  IADD3 R0, R214, 0x2000, RZ ;  /* 0x00002000d6007810 */ /* 0x000fe40007ffe0ff */
[----:B------:R-:W-:Y:S02]  /*2f60*/  SEL R2, R2, R216, !P2 ;  /* 0x000000d802027207 */ /* 0x000fe40005000000 */
[----:B------:R-:W-:-:S03]  /*2f70*/  SEL R0, R0, R214, !P2 ;  /* 0x000000d600007207 */ /* 0x000fc60005000000 */
[----:B------:R-:W-:Y:S02]  /*2f80*/  IMAD.SHL.U32 R209, R2, 0x2, RZ ;  /* 0x0000000202d17824 */ /* 0x000fe400078e00ff */
[----:B------:R-:W-:Y:S02]  /*2f90*/  IMAD.SHL.U32 R206, R0, 0x2, RZ ;  /* 0x0000000200ce7824 */ /* 0x000fe400078e00ff */
[----:B------:R-:W-:Y:S01]  /*2fa0*/  IMAD.MOV.U32 R0, RZ, RZ, c[0x0][0x22c] ;  /* 0x00008b00ff007624 */ /* 0x000fe200078e00ff */
[----:B------:R-:W-:-:S03]  /*2fb0*/  SHF.L.U64.HI R2, R28, 0x2, R7 ;  /* 0x000000021c027819 */ /* 0x000fc60000010207 */
[----:B------:R-:W-:Y:S02]  /*2fc0*/  IMAD R0, R0, c[0x0][0x1c0], RZ ;  /* 0x0000700000007a24 */ /* 0x000fe400078e02ff */
[----:B------:R3:W-:Y:S01]  /*2fd0*/  STL [R1+0x4], R2 ;  /* 0x0000040201007387 */ /* 0x0007e20000100800 */
[----:B------:R-:W-:Y:S02]  /*2fe0*/  IMAD.SHL.U32 R3, R28, 0x4, RZ ;  /* 0x000000041c037824 */ /* 0x000fe400078e00ff */
[----:B------:R-:W-:-:S03]  /*2ff0*/  SHF.L.U32 R228, R0, 0x3, RZ ;  /* 0x0000000300e47819 */ /* 0x000fc600000006ff */
[----:B------:R4:W-:Y:S01]  /*3000*/  STL [R1], R3 ;  /* 0x0000000301007387 */ /* 0x0009e20000100800 */
[----:B---3--:R-:W-:-:S05]  /*3010*/  IMAD.SHL.U32 R2, R0, 0x10, RZ ;  /* 0x0000001000027824 */ /* 0x008fca00078e00ff */
[C---:B-1----:R-:W-:Y:S02]  /*3020*/  IADD3 R4, R2.reuse, 0x20, RZ ;  /* 0x0000002002047810 */ /* 0x042fe40007ffe0ff */
[C---:B----4-:R-:W-:Y:S02]  /*3030*/  IADD3 R3, R2.reuse, 0x40, RZ ;  /* 0x0000004002037810 */ /* 0x050fe40007ffe0ff */
[----:B------:R-:W-:Y:S01]  /*3040*/  IADD3 R2, R2, 0x60, RZ ;  /* 0x0000006002027810 */ /* 0x000fe20007ffe0ff */
[C---:B------:R-:W-:Y:S02]  /*3050*/  IMAD.IADD R4, R228.reuse, 0x1, R4 ;  /* 0x00000001e4047824 */ /* 0x040fe400078e0204 */
[C---:B------:R-:W-:Y:S02]  /*3060*/  IMAD.IADD R3, R228.reuse, 0x1, R3 ;  /* 0x00000001e4037824 */ /* 0x040fe400078e0203 */
[C---:B------:R-:W-:Y:S01]  /*3070*/  IMAD.IADD R2, R228.reuse, 0x1, R2 ;  /* 0x00000001e4027824 */ /* 0x040fe200078e0202 */
[C---:B------:R-:W-:Y:S01]  /*3080*/  IADD3 R4, R228.reuse, R4, RZ ;  /* 0x00000004e4047210 */ /* 0x040fe20007ffe0ff */
[----:B------:R-:W-:-:S02]  /*3090*/  IMAD.IADD R3, R228, 0x1, R3 ;  /* 0x00000001e4037824 */ /* 0x000fc400078e0203 */
[C---:B------:R-:W-:Y:S02]  /*30a0*/  IMAD.IADD R2, R228.reuse, 0x1, R2 ;  /* 0x00000001e4027824 */ /* 0x040fe400078e0202 */
[C---:B------:R-:W-:Y:S01]  /*30b0*/  IMAD.IADD R251, R228.reuse, 0x1, R4 ;  /* 0x00000001e4fb7824 */ /* 0x040fe200078e0204 */
[C---:B------:R-:W-:Y:S01]  /*30c0*/  IADD3 R249, R228.reuse, R3, RZ ;  /* 0x00000003e4f97210 */ /* 0x040fe20007ffe0ff */
[C---:B------:R-:W-:Y:S01]  /*30d0*/  IMAD.IADD R247, R228.reuse, 0x1, R2 ;  /* 0x00000001e4f77824 */ /* 0x040fe200078e0202 */
[----:B------:R-:W-:Y:S01]  /*30e0*/  SEL R215, R215, 0xffffffe0, !P0 ;  /* 0xffffffe0d7d77807 */ /* 0x000fe20004000000 */
[----:B------:R-:W-:Y:S01]  /*30f0*/  UIADD3 UR10, UR22, 0x80, URZ ;  /* 0x00000080160a7890 */ /* 0x000fe2000fffe03f */
[C---:B------:R-:W-:Y:S01]  /*3100*/  IMAD.IADD R250, R228.reuse, 0x1, R251 ;  /* 0x00000001e4fa7824 */ /* 0x040fe200078e02fb */
[C---:B------:R-:W-:Y:S01]  /*3110*/  IADD3 R248, R228.reuse, R249, RZ ;  /* 0x000000f9e4f87210 */ /* 0x040fe20007ffe0ff */
[----:B------:R-:W-:Y:S01]  /*3120*/  IMAD.IADD R246, R228, 0x1, R247 ;  /* 0x00000001e4f67824 */ /* 0x000fe200078e02f7 */
        /* <DEDUP_REMOVED lines=44> */
[----:B------:R-:W-:Y:S01]  /*33f0*/  SEL R196, R196, 0xffffffc0, !P1 ;  /* 0xffffffc0c4c47807 */ /* 0x000fe20004800000 */
[----:B------:R-:W-:Y:S01]  /*3400*/  IMAD.IADD R208, R215, 0x1, R207 ;  /* 0x00000001d7d07824 */ /* 0x000fe200078e02cf */
[C---:B------:R-:W-:Y:S01]  /*3410*/  IADD3 R0, R228.reuse, R248, RZ ;  /* 0x000000f8e4007210 */ /* 0x040fe20007ffe0ff */
[----:B------:R-:W-:-:S02]  /*3420*/  IMAD.IADD R2, R228, 0x1, R250 ;  /* 0x00000001e4027824 */ /* 0x000fc400078e02fa */
[----:B------:R-:W-:Y:S01]  /*3430*/  IMAD.IADD R252, R228, 0x1, R246 ;  /* 0x00000001e4fc7824 */ /* 0x000fe200078e02f6 */
[----:B------:R-:W-:Y:S02]  /*3440*/  UISETP.GE.AND UP0, UPT, UR10, UR6, UPT ;  /* 0x000000060a00728c */ /* 0x000fe4000bf06270 */
[----:B------:R-:W-:Y:S02]  /*3450*/  UMOV UR11, UR14 ;  /* 0x0000000e000b7c82 */ /* 0x000fe40008000000 */
[----:B--2---:R-:W-:Y:S02]  /*3460*/  UMOV UR10, UR15 ;  /* 0x0000000f000a7c82 */ /* 0x004fe40008000000 */
.L_x_277:
[----:B------:R-:W0:Y:S01]  /*3470*/  LDGDEPBAR ;  /* 0x00000000000079af */ /* 0x000e220000000000 */
[C---:B------:R-:W-:Y:S01]  /*3480*/  IMAD.IADD R0, R209.reuse, 0x1, R215 ;  /* 0x00000001d1007824 */ /* 0x040fe200078e02d7 */
[----:B------:R-:W-:Y:S01]  /*3490*/  PLOP3.LUT P0, PT, PT, PT, UP0, 0x80, 0x0 ;  /* 0x000000000000781c */ /* 0x000fe20003f0f008 */
[--C-:B------:R-:W-:Y:S01]  /*34a0*/  IMAD.IADD R3, R209, 0x1, R196.reuse ;  /* 0x00000001d1037824 */ /* 0x100fe200078e02c4 */
[----:B------:R-:W-:Y:S01]  /*34b0*/  PLOP3.LUT P2, PT, PT, PT, UP0, 0x80, 0x0 ;  /* 0x000000000000781c */ /* 0x000fe20003f4f008 */
[----:B------:R-:W-:Y:S01]  /*34c0*/  IMAD.IADD R2, R0, 0x1, R196 ;  /* 0x0000000100027824 */ /* 0x000fe200078e02c4 */
[----:B------:R-:W-:Y:S01]  /*34d0*/  PLOP3.LUT P3, PT, PT, PT, UP0, 0x80, 0x0 ;  /* 0x000000000000781c */ /* 0x000fe20003f6f008 */
[----:B------:R-:W-:Y:S01]  /*34e0*/  UISETP.GE.AND UP3, UPT, UR7, 0x1, UPT ;  /* 0x000000010700788c */ /* 0x000fe2000bf66270 */
[----:B------:R-:W2:Y:S01]  /*34f0*/  LDL R229, [R1+0x1c] ;  /* 0x00001c0001e57983 */ /* 0x000ea20000100800 */
[----:B------:R-:W-:Y:S02]  /*3500*/  PLOP3.LUT P5, PT, PT, PT, UP0, 0x80, 0x0 ;  /* 0x000000000000781c */ /* 0x000fe40003faf008 */
[C---:B-----5:R-:W-:Y:S02]  /*3510*/  FSETP.NEU.FTZ.AND P4, PT, R243.reuse, -INF , PT ;  /* 0xff800000f300780b */ /* 0x060fe40003f9d000 */
[----:B------:R-:W-:Y:S01]  /*3520*/  PLOP3.LUT P6, PT, PT, PT, UP0, 0x80, 0x0 ;  /* 0x000000000000781c */ /* 0x000fe20003fcf008 */
[----:B------:R-:W-:Y:S04]  /*3530*/  DEPBAR.LE SB0, 0x0 ;  /* 0x000080000000791a */ /* 0x000fe80000000000 */
[----:B------:R-:W-:Y:S08]  /*3540*/  BAR.SYNC.DEFER_BLOCKING 0x0 ;  /* 0x0000000000007b1d */ /* 0x000ff00000010000 */
[----:B------:R-:W-:Y:S08]  /*3550*/  LDSM.16.M88.4 R32, [R209] ;  /* 0x00000000d120783b */ /* 0x000ff00000000200 */
[----:B------:R-:W1:Y:S08]  /*3560*/  LDSM.16.M88.4 R16, [R210+0xc000] ;  /* 0x00c00000d210783b */ /* 0x000e700000000200 */
[----:B------:R-:W3:Y:S08]  /*3570*/  LDSM.16.M88.4 R28, [R209+0x1000] ;  /* 0x00100000d11c783b */ /* 0x000ef00000000200 */
[----:B------:R-:W4:Y:S08]  /*3580*/  LDSM.16.M88.4 R164, [R210+0xc800] ;  /* 0x00c80000d2a4783b */ /* 0x000f300000000200 */
[----:B------:R-:W-:Y:S08]  /*3590*/  LDSM.16.M88.4 R168, [R0] ;  /* 0x0000000000a8783b */ /* 0x000ff00000000200 */
[----:B------:R-:W4:Y:S01]  /*35a0*/  LDSM.16.M88.4 R172, [R211+0xc000] ;  /* 0x00c00000d3ac783b */ /* 0x000f220000000200 */
[-C--:B-1----:R-:W-:Y:S07]  /*35b0*/  HMMA.16816.F32.BF16 R4, R32, R16.reuse, RZ ;  /* 0x000000102004723c */ /* 0x082fee00000418ff */
[----:B------:R-:W1:Y:S01]  /*35c0*/  LDSM.16.M88.4 R176, [R0+0x1000] ;  /* 0x0010000000b0783b */ /* 0x000e620000000200 */
[C---:B---3--:R-:W-:Y:S07]  /*35d0*/  HMMA.16816.F32.BF16 R8, R28.reuse, R16, RZ ;  /* 0x000000101c08723c */ /* 0x048fee00000418ff */
[----:B------:R-:W3:Y:S01]  /*35e0*/  LDSM.16.M88.4 R180, [R211+0xc800] ;  /* 0x00c80000d3b4783b */ /* 0x000ee20000000200 */
[-C--:B------:R-:W-:Y:S07]  /*35f0*/  HMMA.16816.F32.BF16 R12, R28, R18.reuse, RZ ;  /* 0x000000121c0c723c */ /* 0x080fee00000418ff */
[----:B------:R-:W-:Y:S01]  /*3600*/  LDSM.16.M88.4 R184, [R213+0xc000] ;  /* 0x00c00000d5b8783b */ /* 0x000fe20000000200 */
[C---:B------:R-:W-:Y:S07]  /*3610*/  HMMA.16816.F32.BF16 R16, R32.reuse, R18, RZ ;  /* 0x000000122010723c */ /* 0x040fee00000418ff */
[----:B------:R-:W-:Y:S01]  /*3620*/  LDSM.16.M88.4 R188, [R3+0x1000] ;  /* 0x0010000003bc783b */ /* 0x000fe20000000200 */
[-C--:B----4-:R-:W-:Y:S07]  /*3630*/  HMMA.16816.F32.BF16 R20, R32, R164.reuse, RZ ;  /* 0x000000a42014723c */ /* 0x090fee00000418ff */
[----:B------:R-:W-:Y:S01]  /*3640*/  LDSM.16.M88.4 R192, [R213+0xc800] ;  /* 0x00c80000d5c0783b */ /* 0x000fe20000000200 */
[C---:B------:R-:W-:Y:S07]  /*3650*/  HMMA.16816.F32.BF16 R24, R28.reuse, R164, RZ ;  /* 0x000000a41c18723c */ /* 0x040fee00000418ff */
[----:B------:R-:W-:Y:S01]  /*3660*/  LDSM.16.M88.4 R196, [R2+0x1000] ;  /* 0x0010000002c4783b */ /* 0x000fe20000000200 */
[-C--:B------:R-:W-:Y:S07]  /*3670*/  HMMA.16816.F32.BF16 R28, R28, R166.reuse, RZ ;  /* 0x000000a61c1c723c */ /* 0x080fee00000418ff */
[----:B------:R-:W-:Y:S01]  /*3680*/  LDSM.16.M88.4 R200, [R209+0x3000] ;  /* 0x00300000d1c8783b */ /* 0x000fe20000000200 */
[----:B------:R-:W-:Y:S07]  /*3690*/  HMMA.16816.F32.BF16 R32, R32, R166, RZ ;  /* 0x000000a62020723c */ /* 0x000fee00000418ff */
[----:B------:R-:W4:Y:S01]  /*36a0*/  LDSM.16.M88.4 R164, [R3] ;  /* 0x0000000003a4783b */ /* 0x000f220000000200 */
[-C--:B------:R-:W-:Y:S08]  /*36b0*/  HMMA.16816.F32.BF16 R4, R168, R172.reuse, R4 ;  /* 0x000000aca804723c */ /* 0x080ff00000041804 */
[C---:B-1----:R-:W-:Y:S08]  /*36c0*/  HMMA.16816.F32.BF16 R8, R176.reuse, R172, R8 ;  /* 0x000000acb008723c */ /* 0x042ff00000041808 */
[-C--:B------:R-:W-:Y:S08]  /*36d0*/  HMMA.16816.F32.BF16 R12, R176, R174.reuse, R12 ;  /* 0x000000aeb00c723c */ /* 0x080ff0000004180c */
[C---:B------:R-:W-:Y:S01]  /*36e0*/  HMMA.16816.F32.BF16 R16, R168.reuse, R174, R16 ;  /* 0x000000aea810723c */ /* 0x040fe20000041810 */
[----:B------:R-:W-:Y:S07]  /*36f0*/  LDSM.16.M88.4 R172, [R2] ;  /* 0x0000000002ac783b */ /* 0x000fee0000000200 */
[-C--:B---3--:R-:W-:Y:S08]  /*3700*/  HMMA.16816.F32.BF16 R20, R168, R180.reuse, R20 ;  /* 0x000000b4a814723c */ /* 0x088ff00000041814 */
[C---:B------:R-:W-:Y:S08]  /*3710*/  HMMA.16816.F32.BF16 R24, R176.reuse, R180, R24 ;  /* 0x000000b4b018723c */ /* 0x040ff00000041818 */
[-C--:B------:R-:W-:Y:S01]  /*3720*/  HMMA.16816.F32.BF16 R28, R176, R182.reuse, R28 ;  /* 0x000000b6b01c723c */ /* 0x080fe2000004181c */
[----:B------:R-:W1:Y:S07]  /*3730*/  LDSM.16.M88.4 R176, [R212+0xc000] ;  /* 0x00c00000d4b0783b */ /* 0x000e6e0000000200 */
[----:B------:R-:W-:Y:S01]  /*3740*/  HMMA.16816.F32.BF16 R32, R168, R182, R32 ;  /* 0x000000b6a820723c */ /* 0x000fe20000041820 */
[----:B------:R-:W3:Y:S07]  /*3750*/  LDSM.16.M88.4 R168, [R212+0xc800] ;  /* 0x00c80000d4a8783b */ /* 0x000eee0000000200 */
[-C--:B----4-:R-:W-:Y:S01]  /*3760*/  HMMA.16816.F32.BF16 R4, R164, R184.reuse, R4 ;  /* 0x000000b8a404723c */ /* 0x090fe20000041804 */
[----:B------:R-:W-:Y:S07]  /*3770*/  LDSM.16.M88.4 R180, [R209+0x2000] ;  /* 0x00200000d1b4783b */ /* 0x000fee0000000200 */
[C---:B------:R-:W-:Y:S08]  /*3780*/  HMMA.16816.F32.BF16 R8, R188.reuse, R184, R8 ;  /* 0x000000b8bc08723c */ /* 0x040ff00000041808 */
[-C--:B------:R-:W-:Y:S08]  /*3790*/  HMMA.16816.F32.BF16 R12, R188, R186.reuse, R12 ;  /* 0x000000babc0c723c */ /* 0x080ff0000004180c */
[C---:B------:R-:W-:Y:S01]  /*37a0*/  HMMA.16816.F32.BF16 R16, R164.reuse, R186, R16 ;  /* 0x000000baa410723c */ /* 0x040fe20000041810 */
[----:B------:R-:W4:Y:S07]  /*37b0*/  LDSM.16.M88.4 R184, [R210+0x10000] ;  /* 0x01000000d2b8783b */ /* 0x000f2e0000000200 */
[-C--:B------:R-:W-:Y:S08]  /*37c0*/  HMMA.16816.F32.BF16 R20, R164, R192.reuse, R20 ;  /* 0x000000c0a414723c */ /* 0x080ff00000041814 */
[C---:B------:R-:W-:Y:S08]  /*37d0*/  HMMA.16816.F32.BF16 R24, R188.reuse, R192, R24 ;  /* 0x000000c0bc18723c */ /* 0x040ff00000041818 */
[-C--:B------:R-:W-:Y:S01]  /*37e0*/  HMMA.16816.F32.BF16 R28, R188, R194.reuse, R28 ;  /* 0x000000c2bc1c723c */ /* 0x080fe2000004181c */
[----:B------:R-:W-:Y:S07]  /*37f0*/  LDSM.16.M88.4 R188, [R211+0x10000] ;  /* 0x01000000d3bc783b */ /* 0x000fee0000000200 */
[----:B------:R-:W-:Y:S01]  /*3800*/  HMMA.16816.F32.BF16 R32, R164, R194, R32 ;  /* 0x000000c2a420723c */ /* 0x000fe20000041820 */
[----:B------:R-:W2:Y:S07]  /*3810*/  LDSM.16.M88.4 R164, [R210+0x10800] ;  /* 0x01080000d2a4783b */ /* 0x000eae0000000200 */
[-C--:B-1----:R-:W-:Y:S01]  /*3820*/  HMMA.16816.F32.BF16 R4, R172, R176.reuse, R4 ;  /* 0x000000b0ac04723c */ /* 0x082fe20000041804 */
[----:B------:R-:W-:Y:S07]  /*3830*/  LDSM.16.M88.4 R192, [R0+0x3000] ;  /* 0x0030000000c0783b */ /* 0x000fee0000000200 */
[C---:B------:R-:W-:Y:S08]  /*3840*/  HMMA.16816.F32.BF16 R8, R196.reuse, R176, R8 ;  /* 0x000000b0c408723c */ /* 0x040ff00000041808 */
[-C--:B------:R-:W-:Y:S08]  /*3850*/  HMMA.16816.F32.BF16 R12, R196, R178.reuse, R12 ;  /* 0x000000b2c40c723c */ /* 0x080ff0000004180c */
[C---:B------:R-:W-:Y:S01]  /*3860*/  HMMA.16816.F32.BF16 R16, R172.reuse, R178, R16 ;  /* 0x000000b2ac10723c */ /* 0x040fe20000041810 */
[----:B------:R-:W1:Y:S07]  /*3870*/  LDSM.16.M88.4 R176, [R0+0x2000] ;  /* 0x0020000000b0783b */ /* 0x000e6e0000000200 */
[-C--:B---3--:R-:W-:Y:S08]  /*3880*/  HMMA.16816.F32.BF16 R20, R172, R168.reuse, R20 ;  /* 0x000000a8ac14723c */ /* 0x088ff00000041814 */
[C---:B------:R-:W-:Y:S08]  /*3890*/  HMMA.16816.F32.BF16 R24, R196.reuse, R168, R24 ;  /* 0x000000a8c418723c */ /* 0x040ff00000041818 */
[-C--:B------:R-:W-:Y:S01]  /*38a0*/  HMMA.16816.F32.BF16 R28, R196, R170.reuse, R28 ;  /* 0x000000aac41c723c */ /* 0x080fe2000004181c */
[----:B------:R-:W-:Y:S07]  /*38b0*/  LDSM.16.M88.4 R196, [R212+0x10000] ;  /* 0x01000000d4c4783b */ /* 0x000fee0000000200 */
[----:B------:R-:W-:Y:S01]  /*38c0*/  HMMA.16816.F32.BF16 R32, R172, R170, R32 ;  /* 0x000000aaac20723c */ /* 0x000fe20000041820 */
[----:B------:R-:W3:Y:S07]  /*38d0*/  LDSM.16.M88.4 R168, [R211+0x10800] ;  /* 0x01080000d3a8783b */ /* 0x000eee0000000200 */
[-C--:B----4-:R-:W-:Y:S01]  /*38e0*/  HMMA.16816.F32.BF16 R4, R180, R184.reuse, R4 ;  /* 0x000000b8b404723c */ /* 0x090fe20000041804 */
[----:B------:R-:W-:Y:S07]  /*38f0*/  LDSM.16.M88.4 R172, [R213+0x10000] ;  /* 0x01000000d5ac783b */ /* 0x000fee0000000200 */
[C---:B------:R-:W-:Y:S08]  /*3900*/  HMMA.16816.F32.BF16 R8, R200.reuse, R184, R8 ;  /* 0x000000b8c808723c */ /* 0x040ff00000041808 */
[-C--:B------:R-:W-:Y:S08]  /*3910*/  HMMA.16816.F32.BF16 R12, R200, R186.reuse, R12 ;  /* 0x000000bac80c723c */ /* 0x080ff0000004180c */
[C---:B------:R-:W-:Y:S01]  /*3920*/  HMMA.16816.F32.BF16 R16, R180.reuse, R186, R16 ;  /* 0x000000bab410723c */ /* 0x040fe20000041810 */
[----:B------:R-:W-:Y:S07]  /*3930*/  LDSM.16.M88.4 R184, [R213+0x10800] ;  /* 0x01080000d5b8783b */ /* 0x000fee0000000200 */
[-C--:B--2---:R-:W-:Y:S08]  /*3940*/  HMMA.16816.F32.BF16 R20, R180, R164.reuse, R20 ;  /* 0x000000a4b414723c */ /* 0x084ff00000041814 */
[C---:B------:R-:W-:Y:S08]  /*3950*/  HMMA.16816.F32.BF16 R24, R200.reuse, R164, R24 ;  /* 0x000000a4c818723c */ /* 0x040ff00000041818 */
[-C--:B------:R-:W-:Y:S08]  /*3960*/  HMMA.16816.F32.BF16 R28, R200, R166.reuse, R28 ;  /* 0x000000a6c81c723c */ /* 0x080ff0000004181c */
[----:B------:R-:W-:Y:S01]  /*3970*/  HMMA.16816.F32.BF16 R32, R180, R166, R32 ;  /* 0x000000a6b420723c */ /* 0x000fe20000041820 */
[----:B------:R-:W2:Y:S07]  /*3980*/  LDSM.16.M88.4 R164, [R3+0x2000] ;  /* 0x0020000003a4783b */ /* 0x000eae0000000200 */
[-C--:B-1----:R-:W-:Y:S01]  /*3990*/  HMMA.16816.F32.BF16 R4, R176, R188.reuse, R4 ;  /* 0x000000bcb004723c */ /* 0x082fe20000041804 */
[----:B------:R1:W4:Y:S07]  /*39a0*/  LDSM.16.M88.4 R180, [R3+0x3000] ;  /* 0x0030000003b4783b */ /* 0x00032e0000000200 */
[C---:B------:R-:W-:Y:S08]  /*39b0*/  HMMA.16816.F32.BF16 R8, R192.reuse, R188, R8 ;  /* 0x000000bcc008723c */ /* 0x040ff00000041808 */
[-C--:B------:R-:W-:Y:S08]  /*39c0*/  HMMA.16816.F32.BF16 R12, R192, R190.reuse, R12 ;  /* 0x000000bec00c723c */ /* 0x080ff0000004180c */
[C---:B------:R-:W-:Y:S01]  /*39d0*/  HMMA.16816.F32.BF16 R16, R176.reuse, R190, R16 ;  /* 0x000000beb010723c */ /* 0x040fe20000041810 */
[----:B------:R-:W4:Y:S03]  /*39e0*/  LDSM.16.M88.4 R188, [R2+0x2000] ;  /* 0x0020000002bc783b */ /* 0x000f260000000200 */
[----:B-1----:R-:W-:Y:S04]  /*39f0*/  FMUL.FTZ R3, R244, 1.4426950216293334961 ;  /* 0x3fb8aa3bf4037820 */ /* 0x002fe80000410000 */
[-C--:B---3--:R-:W-:Y:S08]  /*3a00*/  HMMA.16816.F32.BF16 R20, R176, R168.reuse, R20 ;  /* 0x000000a8b014723c */ /* 0x088ff00000041814 */
[C---:B------:R-:W-:Y:S07]  /*3a10*/  HMMA.16816.F32.BF16 R24, R192.reuse, R168, R24 ;  /* 0x000000a8c018723c */ /* 0x040fee0000041818 */
[----:B------:R-:W-:Y:S01]  /*3a20*/  IMAD.U32 R168, RZ, RZ, UR18 ;  /* 0x00000012ffa87e24 */ /* 0x000fe2000f8e00ff */
[-C--:B------:R-:W-:Y:S04]  /*3a30*/  HMMA.16816.F32.BF16 R28, R192, R170.reuse, R28 ;  /* 0x000000aac01c723c */ /* 0x080fe8000004181c */
[----:B------:R-:W-:Y:S01]  /*3a40*/  @P0 IMAD R168, R168, 0x80, R229 ;  /* 0x00000080a8a80824 */ /* 0x000fe200078e02e5 */
[----:B------:R-:W-:Y:S01]  /*3a50*/  PLOP3.LUT P0, PT, PT, PT, UP0, 0x80, 0x0 ;  /* 0x000000000000781c */ /* 0x000fe20003f0f008 */
[----:B------:R-:W-:Y:S02]  /*3a60*/  FMUL.FTZ R169, R243, 1.4426950216293334961 ;  /* 0x3fb8aa3bf3a97820 */ /* 0x000fe40000410000 */
[----:B------:R-:W-:Y:S04]  /*3a70*/  HMMA.16816.F32.BF16 R32, R176, R170, R32 ;  /* 0x000000aab020723c */ /* 0x000fe80000041820 */
[C---:B------:R-:W-:Y:S02]  /*3a80*/  @P2 IADD3 R0, R168.reuse, 0x1, RZ ;  /* 0x00000001a8002810 */ /* 0x040fe40007ffe0ff */
[----:B------:R-:W-:Y:S02]  /*3a90*/  @P3 ISETP.GE.AND P3, PT, R168, UR6, PT ;  /* 0x00000006a8003c0c */ /* 0x000fe4000bf66270 */
[-C--:B--2---:R-:W-:Y:S01]  /*3aa0*/  HMMA.16816.F32.BF16 R4, R164, R172.reuse, R4 ;  /* 0x000000aca404723c */ /* 0x084fe20000041804 */
[----:B------:R-:W-:Y:S04]  /*3ab0*/  PLOP3.LUT P2, PT, PT, PT, UP0, 0x80, 0x0 ;  /* 0x000000000000781c */ /* 0x000fe80003f4f008 */
[----:B------:R-:W-:Y:S02]  /*3ac0*/  FSEL R169, R169, RZ, P4 ;  /* 0x000000ffa9a97208 */ /* 0x000fe40002000000 */
[----:B------:R-:W-:Y:S01]  /*3ad0*/  @P5 ISETP.GE.AND P5, PT, R0, UR6, PT ;  /* 0x0000000600005c0c */ /* 0x000fe2000bfa6270 */
[C---:B----4-:R-:W-:Y:S04]  /*3ae0*/  HMMA.16816.F32.BF16 R8, R180.reuse, R172, R8 ;  /* 0x000000acb408723c */ /* 0x050fe80000041808 */
[----:B------:R-:W-:Y:S01]  /*3af0*/  FSETP.NEU.FTZ.AND P4, PT, R244, -INF , PT ;  /* 0xff800000f400780b */ /* 0x000fe20003f9d000 */
[----:B------:R-:W-:Y:S03]  /*3b00*/  FMUL.FTZ R0, R242, 1.4426950216293334961 ;  /* 0x3fb8aa3bf2007820 */ /* 0x000fe60000410000 */
[-C--:B------:R-:W-:Y:S04]  /*3b10*/  HMMA.16816.F32.BF16 R12, R180, R174.reuse, R12 ;  /* 0x000000aeb40c723c */ /* 0x080fe8000004180c */
[----:B------:R-:W-:Y:S02]  /*3b20*/  FSEL R3, R3, RZ, P4 ;  /* 0x000000ff03037208 */ /* 0x000fe40002000000 */
[----:B------:R-:W-:Y:S02]  /*3b30*/  PLOP3.LUT P4, PT, PT, PT, UP0, 0x80, 0x0 ;  /* 0x000000000000781c */ /* 0x000fe40003f8f008 */
[C---:B------:R-:W-:Y:S08]  /*3b40*/  HMMA.16816.F32.BF16 R16, R164.reuse, R174, R16 ;  /* 0x000000aea410723c */ /* 0x040ff00000041810 */
[-C--:B------:R-:W-:Y:S08]  /*3b50*/  HMMA.16816.F32.BF16 R20, R164, R184.reuse, R20 ;  /* 0x000000b8a414723c */ /* 0x080ff00000041814 */
[C---:B------:R-:W-:Y:S07]  /*3b60*/  HMMA.16816.F32.BF16 R24, R180.reuse, R184, R24 ;  /* 0x000000b8b418723c */ /* 0x040fee0000041818 */
[----:B------:R-:W-:Y:S01]  /*3b70*/  IMAD.MOV.U32 R184, RZ, RZ, 0x40 ;  /* 0x00000040ffb87424 */ /* 0x000fe200078e00ff */
[-C--:B------:R-:W-:Y:S08]  /*3b80*/  HMMA.16816.F32.BF16 R28, R180, R186.reuse, R28 ;  /* 0x000000bab41c723c */ /* 0x080ff0000004181c */
[----:B------:R-:W-:Y:S01]  /*3b90*/  HMMA.16816.F32.BF16 R32, R164, R186, R32 ;  /* 0x000000baa420723c */ /* 0x000fe20000041820 */
[----:B------:R1:W2:Y:S07]  /*3ba0*/  LDSM.16.M88.4 R164, [R2+0x3000] ;  /* 0x0030000002a4783b */ /* 0x0002ae0000000200 */
[-C--:B------:R-:W-:Y:S05]  /*3bb0*/  HMMA.16816.F32.BF16 R4, R188, R196.reuse, R4 ;  /* 0x000000c4bc04723c */ /* 0x080fea0000041804 */
[----:B-1----:R-:W-:Y:S11]  /*3bc0*/  FMUL.FTZ R2, R241, 1.4426950216293334961 ;  /* 0x3fb8aa3bf1027820 */ /* 0x002ff60000410000 */
[----:B------:R-:W-:Y:S08]  /*3bd0*/  @!UPT UIADD3 URZ, URZ, URZ, URZ ;  /* 0x0000003f3f3ff290 */ /* 0x000ff0000fffe03f */
[----:B------:R-:W-:Y:S02]  /*3be0*/  @P0 FSEL R4, R4, -INF , !P3 ;  /* 0xff80000004040808 */ /* 0x000fe40005800000 */
[----:B------:R-:W-:Y:S02]  /*3bf0*/  PLOP3.LUT P0, PT, PT, PT, UP0, 0x80, 0x0 ;  /* 0x000000000000781c */ /* 0x000fe40003f0f008 */
[----:B------:R-:W-:Y:S01]  /*3c00*/  @P2 FSEL R5, R5, -INF , !P5 ;  /* 0xff80000005052808 */ /* 0x000fe20006800000 */
[--C-:B------:R-:W-:Y:S01]  /*3c10*/  FFMA.FTZ R4, R4, c[0x0][0x23c], -R169.reuse ;  /* 0x00008f0004047a23 */ /* 0x100fe200000108a9 */
[----:B------:R-:W-:Y:S01]  /*3c20*/  PLOP3.LUT P2, PT, PT, PT, UP0, 0x80, 0x0 ;  /* 0x000000000000781c */ /* 0x000fe20003f4f008 */
[C---:B--2---:R-:W-:Y:S02]  /*3c30*/  HMMA.16816.F32.BF16 R8, R164.reuse, R196, R8 ;  /* 0x000000c4a408723c */ /* 0x044fe40000041808 */
[----:B------:R1:W-:Y:S02]  /*3c40*/  MUFU.EX2 R202, R4 ;  /* 0x0000000400ca7308 */ /* 0x0003e40000000800 */
[----:B------:R-:W-:Y:S04]  /*3c50*/  FFMA.FTZ R5, R5, c[0x0][0x23c], -R169 ;  /* 0x00008f0005057a23 */ /* 0x000fe800000108a9 */
[----:B------:R-:W-:Y:S01]  /*3c60*/  @P0 FSEL R6, R6, -INF , !P3 ;  /* 0xff80000006060808 */ /* 0x000fe20005800000 */
[-C--:B------:R-:W-:Y:S01]  /*3c70*/  HMMA.16816.F32.BF16 R12, R164, R198.reuse, R12 ;  /* 0x000000c6a40c723c */ /* 0x080fe2000004180c */
[----:B------:R-:W-:Y:S02]  /*3c80*/  PLOP3.LUT P0, PT, PT, PT, UP0, 0x80, 0x0 ;  /* 0x000000000000781c */ /* 0x000fe40003f0f008 */
[----:B------:R-:W-:Y:S01]  /*3c90*/  MUFU.EX2 R197, R5 ;  /* 0x0000000500c57308 */ /* 0x000fe20000000800 */
[----:B------:R-:W-:Y:S01]  /*3ca0*/  @P2 FSEL R7, R7, -INF , !P5 ;  /* 0xff80000007072808 */ /* 0x000fe20006800000 */
[--C-:B------:R-:W-:Y:S01]  /*3cb0*/  FFMA.FTZ R6, R6, c[0x0][0x23c], -R3.reuse ;  /* 0x00008f0006067a23 */ /* 0x100fe20000010803 */
[----:B------:R-:W-:Y:S02]  /*3cc0*/  FSETP.NEU.FTZ.AND P2, PT, R241, -INF , PT ;  /* 0xff800000f100780b */ /* 0x000fe40003f5d000 */
[C---:B------:R-:W-:Y:S04]  /*3cd0*/  HMMA.16816.F32.BF16 R16, R188.reuse, R198, R16 ;  /* 0x000000c6bc10723c */ /* 0x040fe80000041810 */
[----:B------:R-:W-:Y:S01]  /*3ce0*/  FSEL R2, R2, RZ, P2 ;  /* 0x000000ff02027208 */ /* 0x000fe20001000000 */
[----:B------:R-:W-:Y:S01]  /*3cf0*/  FFMA.FTZ R7, R7, c[0x0][0x23c], -R3 ;  /* 0x00008f0007077a23 */ /* 0x000fe20000010803 */
[----:B------:R-:W-:Y:S01]  /*3d00*/  PLOP3.LUT P2, PT, PT, PT, UP0, 0x80, 0x0 ;  /* 0x000000000000781c */ /* 0x000fe20003f4f008 */
[----:B------:R-:W-:Y:S01]  /*3d10*/  MUFU.EX2 R180, R6 ;  /* 0x0000000600b47308 */ /* 0x000fe20000000800 */
[----:B------:R-:W-:Y:S02]  /*3d20*/  @P0 FSEL R8, R8, -INF , !P3 ;  /* 0xff80000008080808 */ /* 0x000fe40005800000 */
[----:B------:R-:W-:Y:S02]  /*3d30*/  PLOP3.LUT P0, PT, PT, PT, UP0, 0x80, 0x0 ;  /* 0x000000000000781c */ /* 0x000fe40003f0f008 */
[----:B------:R-:W-:Y:S01]  /*3d40*/  @P4 FSEL R9, R9, -INF , !P5 ;  /* 0xff80000009094808 */ /* 0x000fe20006800000 */
[--C-:B------:R-:W-:Y:S01]  /*3d50*/  FFMA.FTZ R8, R8, c[0x0][0x23c], -R2.reuse ;  /* 0x00008f0008087a23 */ /* 0x100fe20000010802 */
[----:B------:R-:W-:Y:S02]  /*3d60*/  FSETP.NEU.FTZ.AND P4, PT, R242, -INF , PT ;  /* 0xff800000f200780b */ /* 0x000fe40003f9d000 */
[----:B------:R-:W-:Y:S01]  /*3d70*/  SEL R196, R184, 0xffffffc0, !P1 ;  /* 0xffffffc0b8c47807 */ /* 0x000fe20004800000 */
[----:B------:R2:W3:Y:S01]  /*3d80*/  MUFU.EX2 R234, R7 ;  /* 0x0000000700ea7308 */ /* 0x0004e20000000800 */
[----:B------:R-:W-:Y:S01]  /*3d90*/  FSEL R0, R0, RZ, P4 ;  /* 0x000000ff00007208 */ /* 0x000fe20002000000 */
[----:B------:R-:W-:Y:S01]  /*3da0*/  FFMA.FTZ R9, R9, c[0x0][0x23c], -R2 ;  /* 0x00008f0009097a23 */ /* 0x000fe20000010802 */
[----:B------:R-:W-:Y:S01]  /*3db0*/  @P2 FSEL R10, R10, -INF , !P3 ;  /* 0xff8000000a0a2808 */ /* 0x000fe20005800000 */
[----:B------:R-:W-:Y:S01]  /*3dc0*/  IMAD.IADD R184, R196, 0x1, R207 ;  /* 0x00000001c4b87824 */ /* 0x000fe200078e02cf */
[----:B------:R-:W-:Y:S02]  /*3dd0*/  PLOP3.LUT P3, PT, PT, PT, UP0, 0x80, 0x0 ;  /* 0x000000000000781c */ /* 0x000fe40003f6f008 */
[----:B------:R-:W-:Y:S01]  /*3de0*/  PLOP3.LUT P4, PT, PT, PT, UP0, 0x80, 0x0 ;  /* 0x000000000000781c */ /* 0x000fe20003f8f008 */
[--C-:B------:R-:W-:Y:S01]  /*3df0*/  FFMA.FTZ R10, R10, c[0x0][0x23c], -R0.reuse ;  /* 0x00008f000a0a7a23 */ /* 0x100fe20000010800 */
[----:B------:R-:W-:Y:S01]  /*3e00*/  PLOP3.LUT P2, PT, PT, PT, UP0, 0x80, 0x0 ;  /* 0x000000000000781c */ /* 0x000fe20003f4f008 */
[----:B------:R4:W-:Y:S01]  /*3e10*/  MUFU.EX2 R238, R8 ;  /* 0x0000000800ee7308 */ /* 0x0009e20000000800 */
[----:B-1----:R-:W-:Y:S02]  /*3e20*/  @P0 IADD3 R4, R168, 0x8, RZ ;  /* 0x00000008a8040810 */ /* 0x002fe40007ffe0ff */
[----:B------:R-:W-:Y:S02]  /*3e30*/  PLOP3.LUT P0, PT, PT, PT, UP0, 0x80, 0x0 ;  /* 0x000000000000781c */ /* 0x000fe40003f0f008 */
[----:B------:R-:W-:Y:S03]  /*3e40*/  @P6 ISETP.GE.AND P6, PT, R4, UR6, PT ;  /* 0x0000000604006c0c */ /* 0x000fe6000bfc6270 */
[----:B------:R-:W-:Y:S02]  /*3e50*/  @P3 IADD3 R4, R168, 0x9, RZ ;  /* 0x00000009a8043810 */ /* 0x000fe40007ffe0ff */
[----:B------:R-:W-:Y:S01]  /*3e60*/  PLOP3.LUT P3, PT, PT, PT, UP0, 0x80, 0x0 ;  /* 0x000000000000781c */ /* 0x000fe20003f6f008 */
[----:B------:R-:W-:Y:S01]  /*3e70*/  MUFU.EX2 R237, R9 ;  /* 0x0000000900ed7308 */ /* 0x000fe20000000800 */
[----:B------:R-:W-:Y:S02]  /*3e80*/  @P4 ISETP.GE.AND P4, PT, R4, UR6, PT ;  /* 0x0000000604004c0c */ /* 0x000fe4000bf86270 */
[----:B------:R-:W-:Y:S01]  /*3e90*/  @P2 FSEL R11, R11, -INF , !P5 ;  /* 0xff8000000b0b2808 */ /* 0x000fe20006800000 */
[----:B--2---:R-:W1:Y:S01]  /*3ea0*/  LDSM.16.M88.4 R4, [R212+0x10800] ;  /* 0x01080000d404783b */ /* 0x004e620000000200 */
[----:B------:R-:W-:Y:S02]  /*3eb0*/  PLOP3.LUT P2, PT, PT, PT, UP0, 0x80, 0x0 ;  /* 0x000000000000781c */ /* 0x000fe40003f4f008 */
[----:B------:R-:W-:Y:S01]  /*3ec0*/  @P0 FSEL R12, R12, -INF , !P6 ;  /* 0xff8000000c0c0808 */ /* 0x000fe20007000000 */
[----:B------:R-:W-:Y:S01]  /*3ed0*/  FFMA.FTZ R11, R11, c[0x0][0x23c], -R0 ;  /* 0x00008f000b0b7a23 */ /* 0x000fe20000010800 */
[----:B------:R-:W-:Y:S01]  /*3ee0*/  PLOP3.LUT P0, PT, PT, PT, UP0, 0x80, 0x0 ;  /* 0x000000000000781c */ /* 0x000fe20003f0f008 */
[----:B------:R-:W-:Y:S01]  /*3ef0*/  MUFU.EX2 R240, R10 ;  /* 0x0000000a00f07308 */ /* 0x000fe20000000800 */
[----:B------:R-:W-:Y:S01]  /*3f00*/  PLOP3.LUT P5, PT, PT, PT, UP0, 0x80, 0x0 ;  /* 0x000000000000781c */ /* 0x000fe20003faf008 */
[--C-:B------:R-:W-:Y:S01]  /*3f10*/  FFMA.FTZ R12, R12, c[0x0][0x23c], -R2.reuse ;  /* 0x00008f000c0c7a23 */ /* 0x100fe20000010802 */
[----:B------:R-:W-:Y:S02]  /*3f20*/  @P3 FSEL R18, R18, -INF , !P6 ;  /* 0xff80000012123808 */ /* 0x000fe40007000000 */
[----:B------:R-:W-:Y:S03]  /*3f30*/  PLOP3.LUT P3, PT, PT, PT, UP0, 0x80, 0x0 ;  /* 0x000000000000781c */ /* 0x000fe60003f6f008 */
[----:B------:R-:W-:Y:S01]  /*3f40*/  @P2 FSEL R13, R13, -INF , !P4 ;  /* 0xff8000000d0d2808 */ /* 0x000fe20006000000 */
[----:B------:R-:W-:Y:S01]  /*3f50*/  FFMA.FTZ R18, R18, c[0x0][0x23c], -R3 ;  /* 0x00008f0012127a23 */ /* 0x000fe20000010803 */
[----:B------:R-:W-:Y:S01]  /*3f60*/  PLOP3.LUT P2, PT, PT, PT, UP0, 0x80, 0x0 ;  /* 0x000000000000781c */ /* 0x000fe20003f4f008 */
[----:B------:R-:W-:Y:S01]  /*3f70*/  MUFU.EX2 R239, R11 ;  /* 0x0000000b00ef7308 */ /* 0x000fe20000000800 */
[----:B------:R-:W-:Y:S01]  /*3f80*/  @P0 FSEL R14, R14, -INF , !P6 ;  /* 0xff8000000e0e0808 */ /* 0x000fe20007000000 */
[----:B------:R-:W-:Y:S01]  /*3f90*/  FFMA.FTZ R13, R13, c[0x0][0x23c], -R2 ;  /* 0x00008f000d0d7a23 */ /* 0x000fe20000010802 */
[----:B------:R-:W-:Y:S03]  /*3fa0*/  PLOP3.LUT P0, PT, PT, PT, UP0, 0x80, 0x0 ;  /* 0x000000000000781c */ /* 0x000fe60003f0f008 */
[--C-:B------:R-:W-:Y:S04]  /*3fb0*/  FFMA.FTZ R14, R14, c[0x0][0x23c], -R0.reuse ;  /* 0x00008f000e0e7a23 */ /* 0x100fe80000010800 */
[----:B------:R-:W-:Y:S02]  /*3fc0*/  MUFU.EX2 R203, R18 ;  /* 0x0000001200cb7308 */ /* 0x000fe40000000800 */
[----:B------:R-:W-:Y:S02]  /*3fd0*/  @P2 FSEL R15, R15, -INF , !P4 ;  /* 0xff8000000f0f2808 */ /* 0x000fe40006000000 */
[----:B------:R-:W-:Y:S02]  /*3fe0*/  PLOP3.LUT P2, PT, PT, PT, UP0, 0x80, 0x0 ;  /* 0x000000000000781c */ /* 0x000fe40003f4f008 */
[----:B------:R-:W-:Y:S01]  /*3ff0*/  @P0 FSEL R16, R16, -INF , !P6 ;  /* 0xff80000010100808 */ /* 0x000fe20007000000 */
[----:B------:R-:W-:Y:S01]  /*4000*/  FFMA.FTZ R15, R15, c[0x0][0x23c], -R0 ;  /* 0x00008f000f0f7a23 */ /* 0x000fe20000010800 */
[----:B------:R-:W-:Y:S02]  /*4010*/  PLOP3.LUT P0, PT, PT, PT, UP0, 0x80, 0x0 ;  /* 0x000000000000781c */ /* 0x000fe40003f0f008 */
[----:B------:R-:W-:Y:S01]  /*4020*/  PLOP3.LUT P6, PT, PT, PT, UP0, 0x80, 0x0 ;  /* 0x000000000000781c */ /* 0x000fe20003fcf008 */
[--C-:B------:R-:W-:Y:S01]  /*4030*/  FFMA.FTZ R16, R16, c[0x0][0x23c], -R169.reuse ;  /* 0x00008f0010107a23 */ /* 0x100fe200000108a9 */
[----:B------:R-:W-:Y:S01]  /*4040*/  MUFU.EX2 R233, R12 ;  /* 0x0000000c00e97308 */ /* 0x000fe20000000800 */
[-C--:B-1----:R-:W-:Y:S04]  /*4050*/  HMMA.16816.F32.BF16 R20, R188, R4.reuse, R20 ;  /* 0x00000004bc14723c */ /* 0x082fe80000041814 */
[----:B------:R-:W-:Y:S02]  /*4060*/  @P2 FSEL R17, R17, -INF , !P4 ;  /* 0xff80000011112808 */ /* 0x000fe40006000000 */
[----:B------:R-:W-:Y:S02]  /*4070*/  PLOP3.LUT P2, PT, PT, PT, UP0, 0x80, 0x0 ;  /* 0x000000000000781c */ /* 0x000fe40003f4f008 */
[C---:B------:R-:W-:Y:S01]  /*4080*/  HMMA.16816.F32.BF16 R24, R164.reuse, R4, R24 ;  /* 0x00000004a418723c */ /* 0x040fe20000041818 */
[----:B------:R-:W-:Y:S03]  /*4090*/  MUFU.EX2 R200, R16 ;  /* 0x0000001000c87308 */ /* 0x000fe60000000800 */
[----:B----4-:R-:W-:Y:S01]  /*40a0*/  @P0 IADD3 R8, R168, 0x10, RZ ;  /* 0x00000010a8080810 */ /* 0x010fe20007ffe0ff */
[----:B------:R-:W-:Y:S01]  /*40b0*/  FFMA.FTZ R17, R17, c[0x0][0x23c], -R169 ;  /* 0x00008f0011117a23 */ /* 0x000fe200000108a9 */
[----:B------:R-:W-:Y:S02]  /*40c0*/  PLOP3.LUT P0, PT, PT, PT, UP0, 0x80, 0x0 ;  /* 0x000000000000781c */ /* 0x000fe40003f0f008 */
[-C--:B------:R-:W-:Y:S03]  /*40d0*/  HMMA.16816.F32.BF16 R28, R164, R6.reuse, R28 ;  /* 0x00000006a41c723c */ /* 0x080fe6000004181c */
[----:B------:R-:W-:Y:S01]  /*40e0*/  @P5 ISETP.GE.AND P5, PT, R8, UR6, PT ;  /* 0x0000000608005c0c */ /* 0x000fe2000bfa6270 */
[----:B------:R-:W-:Y:S01]  /*40f0*/  MUFU.EX2 R198, R17 ;  /* 0x0000001100c67308 */ /* 0x000fe20000000800 */
[----:B------:R-:W-:Y:S02]  /*4100*/  @P3 IADD3 R8, R168, 0x11, RZ ;  /* 0x00000011a8083810 */ /* 0x000fe40007ffe0ff */
[----:B------:R-:W-:Y:S01]  /*4110*/  @P2 FSEL R19, R19, -INF , !P4 ;  /* 0xff80000013132808 */ /* 0x000fe20006000000 */
[----:B------:R-:W-:Y:S01]  /*4120*/  HMMA.16816.F32.BF16 R32, R188, R6, R32 ;  /* 0x00000006bc20723c */ /* 0x000fe20000041820 */
[----:B------:R-:W-:Y:S02]  /*4130*/  PLOP3.LUT P2, PT, PT, PT, UP0, 0x80, 0x0 ;  /* 0x000000000000781c */ /* 0x000fe40003f4f008 */
[----:B------:R-:W-:Y:S01]  /*4140*/  PLOP3.LUT P4, PT, PT, PT, UP0, 0x80, 0x0 ;  /* 0x000000000000781c */ /* 0x000fe20003f8f008 */
[----:B------:R-:W-:Y:S01]  /*4150*/  FFMA.FTZ R19, R19, c[0x0][0x23c], -R3 ;  /* 0x00008f0013137a23 */ /* 0x000fe20000010803 */
[----:B------:R-:W-:Y:S01]  /*4160*/  @P6 ISETP.GE.AND P6, PT, R8, UR6, PT ;  /* 0x0000000608006c0c */ /* 0x000fe2000bfc6270 */
[----:B------:R-:W1:Y:S01]  /*4170*/  MUFU.EX2 R232, R13 ;  /* 0x0000000d00e87308 */ /* 0x000e620000000800 */
[----:B------:R-:W-:Y:S02]  /*4180*/  PLOP3.LUT P3, PT, PT, PT, UP0, 0x80, 0x0 ;  /* 0x000000000000781c */ /* 0x000fe40003f6f008 */
[----:B------:R-:W-:Y:S02]  /*4190*/  @P0 FSEL R20, R20, -INF , !P5 ;  /* 0xff80000014140808 */ /* 0x000fe40006800000 */
[----:B------:R-:W-:Y:S02]  /*41a0*/  PLOP3.LUT P0, PT, PT, PT, UP0, 0x80, 0x0 ;  /* 0x000000000000781c */ /* 0x000fe40003f0f008 */
[----:B---3--:R-:W-:Y:S01]  /*41b0*/  F2FP.BF16.PACK_AB R5, R234, R180 ;  /* 0x000000b4ea05723e */ /* 0x008fe200000010ff */
[--C-:B------:R-:W-:Y:S02]  /*41c0*/  FFMA.FTZ R20, R20, c[0x0][0x23c], -R169.reuse ;  /* 0x00008f0014147a23 */ /* 0x100fe400000108a9 */
[----:B------:R-:W-:Y:S01]  /*41d0*/  @P4 IADD3 R4, R168, 0x18, RZ ;  /* 0x00000018a8044810 */ /* 0x000fe20007ffe0ff */
[----:B------:R-:W2:Y:S01]  /*41e0*/  MUFU.EX2 R201, R19 ;  /* 0x0000001300c97308 */ /* 0x000ea20000000800 */
[----:B------:R-:W-:Y:S01]  /*41f0*/  @P2 FSEL R21, R21, -INF , !P6 ;  /* 0xff80000015152808 */ /* 0x000fe20007000000 */
[----:B------:R1:W-:Y:S01]  /*4200*/  STS [R224+0x20400], R5 ;  /* 0x02040005e0007388 */ /* 0x0003e20000000800 */
[----:B------:R-:W-:Y:S02]  /*4210*/  PLOP3.LUT P2, PT, PT, PT, UP0, 0x80, 0x0 ;  /* 0x000000000000781c */ /* 0x000fe40003f4f008 */
[----:B------:R-:W-:Y:S01]  /*4220*/  PLOP3.LUT P4, PT, PT, PT, UP0, 0x80, 0x0 ;  /* 0x000000000000781c */ /* 0x000fe20003f8f008 */
[----:B------:R-:W-:Y:S01]  /*4230*/  FFMA.FTZ R21, R21, c[0x0][0x23c], -R169 ;  /* 0x00008f0015157a23 */ /* 0x000fe200000108a9 */
[----:B------:R-:W-:Y:S02]  /*4240*/  @P0 FSEL R22, R22, -INF , !P5 ;  /* 0xff80000016160808 */ /* 0x000fe40006800000 */
[----:B------:R-:W-:Y:S01]  /*4250*/  PLOP3.LUT P0, PT, PT, PT, UP0, 0x80, 0x0 ;  /* 0x000000000000781c */ /* 0x000fe20003f0f008 */
[----:B------:R-:W-:Y:S01]  /*4260*/  MUFU.EX2 R236, R14 ;  /* 0x0000000e00ec7308 */ /* 0x000fe20000000800 */
[----:B------:R-:W-:Y:S01]  /*4270*/  @P3 FSEL R24, R24, -INF , !P5 ;  /* 0xff80000018183808 */ /* 0x000fe20006800000 */
[--C-:B------:R-:W-:Y:S01]  /*4280*/  FFMA.FTZ R22, R22, c[0x0][0x23c], -R3.reuse ;  /* 0x00008f0016167a23 */ /* 0x100fe20000010803 */
[----:B------:R-:W-:Y:S03]  /*4290*/  PLOP3.LUT P3, PT, PT, PT, UP0, 0x80, 0x0 ;  /* 0x000000000000781c */ /* 0x000fe60003f6f008 */
[----:B------:R-:W-:Y:S01]  /*42a0*/  @P2 FSEL R23, R23, -INF , !P6 ;  /* 0xff80000017172808 */ /* 0x000fe20007000000 */
[--C-:B------:R-:W-:Y:S01]  /*42b0*/  FFMA.FTZ R24, R24, c[0x0][0x23c], -R2.reuse ;  /* 0x00008f0018187a23 */ /* 0x100fe20000010802 */
[----:B------:R-:W-:Y:S02]  /*42c0*/  PLOP3.LUT P2, PT, PT, PT, UP0, 0x80, 0x0 ;  /* 0x000000000000781c */ /* 0x000fe40003f4f008 */
[----:B------:R-:W-:Y:S01]  /*42d0*/  MUFU.EX2 R235, R15 ;  /* 0x0000000f00eb7308 */ /* 0x000fe20000000800 */
[----:B------:R-:W-:Y:S01]  /*42e0*/  FFMA.FTZ R23, R23, c[0x0][0x23c], -R3 ;  /* 0x00008f0017177a23 */ /* 0x000fe20000010803 */
[----:B------:R-:W-:Y:S02]  /*42f0*/  @P0 FSEL R25, R25, -INF , !P6 ;  /* 0xff80000019190808 */ /* 0x000fe40007000000 */
[----:B------:R-:W-:Y:S03]  /*4300*/  PLOP3.LUT P0, PT, PT, PT, UP0, 0x80, 0x0 ;  /* 0x000000000000781c */ /* 0x000fe60003f0f008 */
[----:B------:R-:W-:Y:S01]  /*4310*/  FFMA.FTZ R25, R25, c[0x0][0x23c], -R2 ;  /* 0x00008f0019197a23 */ /* 0x000fe20000010802 */
[----:B-1----:R-:W-:Y:S02]  /*4320*/  F2FP.BF16.PACK_AB R5, R232, R233 ;  /* 0x000000e9e805723e */ /* 0x002fe400000010ff */
[----:B------:R-:W-:Y:S01]  /*4330*/  MUFU.EX2 R193, R20 ;  /* 0x0000001400c17308 */ /* 0x000fe20000000800 */
[----:B------:R-:W-:Y:S02]  /*4340*/  @P2 FSEL R26, R26, -INF , !P5 ;  /* 0xff8000001a1a2808 */ /* 0x000fe40006800000 */
[----:B------:R-:W-:Y:S02]  /*4350*/  PLOP3.LUT P2, PT, PT, PT, UP0, 0x80, 0x0 ;  /* 0x000000000000781c */ /* 0x000fe40003f4f008 */
[----:B------:R-:W-:Y:S01]  /*4360*/  @P3 ISETP.GE.AND P5, PT, R4, UR6, PT ;  /* 0x0000000604003c0c */ /* 0x000fe2000bfa6270 */
[--C-:B------:R-:W-:Y:S01]  /*4370*/  FFMA.FTZ R26, R26, c[0x0][0x23c], -R0.reuse ;  /* 0x00008f001a1a7a23 */ /* 0x100fe20000010800 */
[----:B------:R-:W-:Y:S02]  /*4380*/  @P0 FSEL R27, R27, -INF , !P6 ;  /* 0xff8000001b1b0808 */ /* 0x000fe40007000000 */
[----:B------:R-:W-:Y:S01]  /*4390*/  PLOP3.LUT P0, PT, PT, PT, UP0, 0x80, 0x0 ;  /* 0x000000000000781c */ /* 0x000fe20003f0f008 */
[----:B------:R-:W-:Y:S01]  /*43a0*/  MUFU.EX2 R192, R21 ;  /* 0x0000001500c07308 */ /* 0x000fe20000000800 */
[----:B------:R-:W-:Y:S01]  /*43b0*/  PLOP3.LUT P3, PT, PT, PT, UP0, 0x80, 0x0 ;  /* 0x000000000000781c */ /* 0x000fe20003f6f008 */
[----:B------:R-:W-:Y:S01]  /*43c0*/  FFMA.FTZ R27, R27, c[0x0][0x23c], -R0 ;  /* 0x00008f001b1b7a23 */ /* 0x000fe20000010800 */
[----:B------:R-:W-:Y:S03]  /*43d0*/  F2FP.BF16.PACK_AB R4, R237, R238 ;  /* 0x000000eeed04723e */ /* 0x000fe600000010ff */
[----:B------:R-:W-:Y:S02]  /*43e0*/  @P2 IADD3 R168, R168, 0x19, RZ ;  /* 0x00000019a8a82810 */ /* 0x000fe40007ffe0ff */
[----:B------:R-:W-:Y:S02]  /*43f0*/  PLOP3.LUT P2, PT, PT, PT, UP0, 0x80, 0x0 ;  /* 0x000000000000781c */ /* 0x000fe40003f4f008 */
[----:B------:R-:W-:Y:S01]  /*4400*/  @P4 ISETP.GE.AND P4, PT, R168, UR6, PT ;  /* 0x00000006a8004c0c */ /* 0x000fe2000bf86270 */
[----:B------:R-:W-:Y:S03]  /*4410*/  MUFU.EX2 R195, R22 ;  /* 0x0000001600c37308 */ /* 0x000fe60000000800 */
[----:B------:R-:W-:Y:S05]  /*4420*/  @P3 FSEL R28, R28, -INF , !P5 ;  /* 0xff8000001c1c3808 */ /* 0x000fea0006800000 */
[----:B------:R-:W-:Y:S02]  /*4430*/  FFMA.FTZ R28, R28, c[0x0][0x23c], -R2 ;  /* 0x00008f001c1c7a23 */ /* 0x000fe40000010802 */
[----:B------:R-:W-:Y:S01]  /*4440*/  @P2 FSEL R30, R30, -INF , !P5 ;  /* 0xff8000001e1e2808 */ /* 0x000fe20006800000 */
[----:B------:R-:W1:Y:S01]  /*4450*/  MUFU.EX2 R194, R23 ;  /* 0x0000001700c27308 */ /* 0x000e620000000800 */
[----:B------:R-:W-:Y:S02]  /*4460*/  @P0 FSEL R29, R29, -INF , !P4 ;  /* 0xff8000001d1d0808 */ /* 0x000fe40006000000 */
[----:B------:R-:W-:Y:S01]  /*4470*/  PLOP3.LUT P0, PT, PT, PT, UP0, 0x80, 0x0 ;  /* 0x000000000000781c */ /* 0x000fe20003f0f008 */
[----:B------:R-:W-:Y:S01]  /*4480*/  FFMA.FTZ R30, R30, c[0x0][0x23c], -R0 ;  /* 0x00008f001e1e7a23 */ /* 0x000fe20000010800 */
[----:B------:R-:W-:Y:S01]  /*4490*/  PLOP3.LUT P2, PT, PT, PT, UP0, 0x80, 0x0 ;  /* 0x000000000000781c */ /* 0x000fe20003f4f008 */
[----:B------:R-:W-:Y:S04]  /*44a0*/  FFMA.FTZ R2, R29, c[0x0][0x23c], -R2 ;  /* 0x00008f001d027a23 */ /* 0x000fe80000010802 */
[----:B------:R3:W-:Y:S06]  /*44b0*/  MUFU.EX2 R187, R2 ;  /* 0x0000000200bb7308 */ /* 0x0007ec0000000800 */
[----:B------:R-:W-:Y:S02]  /*44c0*/  @P0 FSEL R32, R32, -INF , !P5 ;  /* 0xff80000020200808 */ /* 0x000fe40006800000 */
[----:B------:R-:W-:Y:S02]  /*44d0*/  PLOP3.LUT P0, PT, PT, PT, UP0, 0x80, 0x0 ;  /* 0x000000000000781c */ /* 0x000fe40003f0f008 */
[----:B------:R-:W-:Y:S01]  /*44e0*/  @P2 FSEL R33, R33, -INF , !P4 ;  /* 0xff80000021212808 */ /* 0x000fe20006000000 */
[--C-:B------:R-:W-:Y:S01]  /*44f0*/  FFMA.FTZ R32, R32, c[0x0][0x23c], -R169.reuse ;  /* 0x00008f0020207a23 */ /* 0x100fe200000108a9 */
[----:B------:R-:W-:Y:S01]  /*4500*/  PLOP3.LUT P2, PT, PT, PT, UP0, 0x80, 0x0 ;  /* 0x000000000000781c */ /* 0x000fe20003f4f008 */
[----:B------:R-:W-:Y:S02]  /*4510*/  MUFU.EX2 R230, R24 ;  /* 0x0000001800e67308 */ /* 0x000fe40000000800 */
[----:B------:R-:W-:Y:S06]  /*4520*/  FFMA.FTZ R169, R33, c[0x0][0x23c], -R169 ;  /* 0x00008f0021a97a23 */ /* 0x000fec00000108a9 */
[----:B------:R-:W-:Y:S02]  /*4530*/  @P0 FSEL R34, R34, -INF , !P5 ;  /* 0xff80000022220808 */ /* 0x000fe40006800000 */
[----:B------:R-:W-:Y:S01]  /*4540*/  PLOP3.LUT P0, PT, PT, PT, UP0, 0x80, 0x0 ;  /* 0x000000000000781c */ /* 0x000fe20003f0f008 */
[----:B------:R-:W-:Y:S01]  /*4550*/  MUFU.EX2 R181, R32 ;  /* 0x0000002000b57308 */ /* 0x000fe20000000800 */
[----:B---3--:R-:W-:Y:S01]  /*4560*/  F2FP.BF16.PACK_AB R2, R197, R202 ;  /* 0x000000cac502723e */ /* 0x008fe200000010ff */
[--C-:B------:R-:W-:Y:S01]  /*4570*/  FFMA.FTZ R34, R34, c[0x0][0x23c], -R3.reuse ;  /* 0x00008f0022227a23 */ /* 0x100fe20000010803 */
[----:B------:R-:W-:Y:S03]  /*4580*/  @P2 FSEL R35, R35, -INF , !P4 ;  /* 0xff80000023232808 */ /* 0x000fe60006000000 */
[----:B------:R3:W-:Y:S02]  /*4590*/  STS [R224+0x20000], R2 ;  /* 0x02000002e0007388 */ /* 0x0007e40000000800 */
[----:B------:R-:W-:Y:S02]  /*45a0*/  FFMA.FTZ R3, R35, c[0x0][0x23c], -R3 ;  /* 0x00008f0023037a23 */ /* 0x000fe40000010803 */
[----:B------:R-:W4:Y:S02]  /*45b0*/  MUFU.EX2 R182, R169 ;  /* 0x000000a900b67308 */ /* 0x000f240000000800 */
[----:B------:R-:W-:Y:S05]  /*45c0*/  @P0 FSEL R31, R31, -INF , !P4 ;  /* 0xff8000001f1f0808 */ /* 0x000fea0006000000 */
[----:B------:R-:W-:Y:S03]  /*45d0*/  FFMA.FTZ R0, R31, c[0x0][0x23c], -R0 ;  /* 0x00008f001f007a23 */ /* 0x000fe60000010800 */
[----:B------:R1:W-:Y:S10]  /*45e0*/  MUFU.EX2 R183, R3 ;  /* 0x0000000300b77308 */ /* 0x0003f40000000800 */
[----:B------:R2:W-:Y:S01]  /*45f0*/  MUFU.EX2 R186, R0 ;  /* 0x0000000000ba7308 */ /* 0x0005e20000000800 */
[----:B---3--:R-:W-:Y:S05]  /*4600*/  F2FP.BF16.PACK_AB R2, R198, R200 ;  /* 0x000000c8c602723e */ /* 0x008fea00000010ff */
[----:B------:R3:W-:Y:S04]  /*4610*/  STS [R227+0x20000], R2 ;  /* 0x02000002e3007388 */ /* 0x0007e80000000800 */
[----:B------:R-:W-:Y:S01]  /*4620*/  MUFU.EX2 R185, R34 ;  /* 0x0000002200b97308 */ /* 0x000fe20000000800 */
[----:B-1----:R-:W-:Y:S09]  /*4630*/  F2FP.BF16.PACK_AB R3, R239, R240 ;  /* 0x000000f0ef03723e */ /* 0x002ff200000010ff */
[----:B------:R-:W1:Y:S01]  /*4640*/  MUFU.EX2 R199, R25 ;  /* 0x0000001900c77308 */ /* 0x000e620000000800 */
[----:B--2---:R-:W-:Y:S05]  /*4650*/  F2FP.BF16.PACK_AB R0, R201, R203 ;  /* 0x000000cbc900723e */ /* 0x004fea00000010ff */
[----:B------:R4:W-:Y:S04]  /*4660*/  STS [R227+0x20400], R0 ;  /* 0x02040000e3007388 */ /* 0x0009e80000000800 */
[----:B------:R-:W-:Y:S01]  /*4670*/  MUFU.EX2 R231, R26 ;  /* 0x0000001a00e77308 */ /* 0x000fe20000000800 */
[----:B---3--:R-:W-:Y:S01]  /*4680*/  F2FP.BF16.PACK_AB R2, R194, R195 ;  /* 0x000000c3c202723e */ /* 0x008fe200000010ff */
[----:B------:R2:W-:Y:S04]  /*4690*/  STS [R224+0x21000], R4 ;  /* 0x02100004e0007388 */ /* 0x0005e80000000800 */
[----:B------:R3:W-:Y:S04]  /*46a0*/  STS [R224+0x21400], R3 ;  /* 0x02140003e0007388 */ /* 0x0007e80000000800 */
[----:B------:R-:W1:Y:S01]  /*46b0*/  MUFU.EX2 R229, R27 ;  /* 0x0000001b00e57308 */ /* 0x000e620000000800 */
[----:B------:R1:W-:Y:S09]  /*46c0*/  STS [R227+0x21000], R5 ;  /* 0x02100005e3007388 */ /* 0x0003f20000000800 */
[----:B------:R-:W1:Y:S01]  /*46d0*/  MUFU.EX2 R188, R28 ;  /* 0x0000001c00bc7308 */ /* 0x000e620000000800 */
[----:B----4-:R-:W-:Y:S02]  /*46e0*/  F2FP.BF16.PACK_AB R0, R182, R181 ;  /* 0x000000b5b600723e */ /* 0x010fe400000010ff */
[----:B--2---:R-:W-:Y:S07]  /*46f0*/  F2FP.BF16.PACK_AB R4, R235, R236 ;  /* 0x000000eceb04723e */ /* 0x004fee00000010ff */
[----:B------:R-:W2:Y:S01]  /*4700*/  MUFU.EX2 R189, R30 ;  /* 0x0000001e00bd7308 */ /* 0x000ea20000000800 */
[----:B---3--:R-:W-:Y:S01]  /*4710*/  F2FP.BF16.PACK_AB R3, R192, R193 ;  /* 0x000000c1c003723e */ /* 0x008fe200000010ff */
[----:B------:R3:W-:Y:S01]  /*4720*/  STS [R227+0x21400], R4 ;  /* 0x02140004e3007388 */ /* 0x0007e20000000800 */
[----:B-1----:R-:W-:Y:S03]  /*4730*/  F2FP.BF16.PACK_AB R5, R199, R230 ;  /* 0x000000e6c705723e */ /* 0x002fe600000010ff */
[----:B------:R1:W-:Y:S04]  /*4740*/  STS [R225+0x20000], R3 ;  /* 0x02000003e1007388 */ /* 0x0003e80000000800 */
[----:B------:R4:W-:Y:S04]  /*4750*/  STS [R225+0x20400], R2 ;  /* 0x02040002e1007388 */ /* 0x0009e80000000800 */
[----:B------:R2:W-:Y:S01]  /*4760*/  STS [R226+0x20000], R0 ;  /* 0x02000000e2007388 */ /* 0x0005e20000000800 */
[----:B---3--:R-:W-:Y:S02]  /*4770*/  F2FP.BF16.PACK_AB R4, R229, R231 ;  /* 0x000000e7e504723e */ /* 0x008fe400000010ff */
[----:B-1----:R-:W-:Y:S02]  /*4780*/  F2FP.BF16.PACK_AB R3, R183, R185 ;  /* 0x000000b9b703723e */ /* 0x002fe400000010ff */
[----:B----4-:R-:W-:Y:S03]  /*4790*/  F2FP.BF16.PACK_AB R2, R187, R188 ;  /* 0x000000bcbb02723e */ /* 0x010fe600000010ff */
[----:B------:R1:W-:Y:S01]  /*47a0*/  STS [R226+0x20400], R3 ;  /* 0x02040003e2007388 */ /* 0x0003e20000000800 */
[----:B--2---:R-:W-:Y:S03]  /*47b0*/  F2FP.BF16.PACK_AB R0, R186, R189 ;  /* 0x000000bdba00723e */ /* 0x004fe600000010ff */
[----:B------:R-:W-:Y:S04]  /*47c0*/  STS [R225+0x21000], R5 ;  /* 0x02100005e1007388 */ /* 0x000fe80000000800 */
[----:B------:R-:W-:Y:S04]  /*47d0*/  STS [R225+0x21400], R4 ;  /* 0x02140004e1007388 */ /* 0x000fe80000000800 */
[----:B------:R2:W-:Y:S04]  /*47e0*/  STS [R226+0x21000], R2 ;  /* 0x02100002e2007388 */ /* 0x0005e80000000800 */
[----:B------:R3:W-:Y:S04]  /*47f0*/  STS [R226+0x21400], R0 ;  /* 0x02140000e2007388 */ /* 0x0007e80000000800 */
[----:B------:R-:W-:Y:S01]  /*4800*/  LDSM.16.M88.4 R32, [R207+0x8000] ;  /* 0x00800000cf20783b */ /* 0x000fe20000000200 */
[----:B-1----:R-:W-:Y:S07]  /*4810*/  IMAD.IADD R3, R196, 0x1, R208 ;  /* 0x00000001c4037824 */ /* 0x002fee00078e02d0 */
[----:B------:R-:W1:Y:S08]  /*4820*/  LDSM.16.M88.4 R16, [R210+0x14000] ;  /* 0x01400000d210783b */ /* 0x000e700000000200 */
[----:B------:R-:W4:Y:S08]  /*4830*/  LDSM.16.M88.4 R28, [R207+0x9000] ;  /* 0x00900000cf1c783b */ /* 0x000f300000000200 */
[----:B------:R-:W4:Y:S08]  /*4840*/  LDSM.16.M88.4 R164, [R210+0x14800] ;  /* 0x01480000d2a4783b */ /* 0x000f300000000200 */
[----:B--2---:R-:W2:Y:S04]  /*4850*/  LDL R2, [R1] ;  /* 0x0000000001027983 */ /* 0x004ea80000100800 */
[----:B------:R-:W-:Y:S08]  /*4860*/  LDSM.16.M88.4 R168, [R208+0x8000] ;  /* 0x00800000d0a8783b */ /* 0x000ff00000000200 */
[----:B---3--:R-:W3:Y:S01]  /*4870*/  LDL R0, [R1+0x4] ;  /* 0x0000040001007983 */ /* 0x008ee20000100800 */
[-C--:B-1----:R-:W-:Y:S03]  /*4880*/  HMMA.16816.F32.BF16 R4, R32, R16.reuse, RZ ;  /* 0x000000102004723c */ /* 0x082fe600000418ff */
[----:B------:R-:W1:Y:S05]  /*4890*/  LDSM.16.M88.4 R172, [R211+0x14000] ;  /* 0x01400000d3ac783b */ /* 0x000e6a0000000200 */
[C---:B----4-:R-:W-:Y:S03]  /*48a0*/  HMMA.16816.F32.BF16 R8, R28.reuse, R16, RZ ;  /* 0x000000101c08723c */ /* 0x050fe600000418ff */
[----:B------:R-:W4:Y:S05]  /*48b0*/  LDSM.16.M88.4 R176, [R208+0x9000] ;  /* 0x00900000d0b0783b */ /* 0x000f2a0000000200 */
[-C--:B------:R-:W-:Y:S08]  /*48c0*/  HMMA.16816.F32.BF16 R12, R28, R18.reuse, RZ ;  /* 0x000000121c0c723c */ /* 0x080ff000000418ff */
[C---:B------:R-:W-:Y:S08]  /*48d0*/  HMMA.16816.F32.BF16 R16, R32.reuse, R18, RZ ;  /* 0x000000122010723c */ /* 0x040ff000000418ff */
[-C--:B------:R-:W-:Y:S08]  /*48e0*/  HMMA.16816.F32.BF16 R20, R32, R164.reuse, RZ ;  /* 0x000000a42014723c */ /* 0x080ff000000418ff */
[C---:B------:R-:W-:Y:S08]  /*48f0*/  HMMA.16816.F32.BF16 R24, R28.reuse, R164, RZ ;  /* 0x000000a41c18723c */ /* 0x040ff000000418ff */
[-C--:B------:R-:W-:Y:S08]  /*4900*/  HMMA.16816.F32.BF16 R28, R28, R166.reuse, RZ ;  /* 0x000000a61c1c723c */ /* 0x080ff000000418ff */
[----:B------:R-:W-:Y:S01]  /*4910*/  HMMA.16816.F32.BF16 R32, R32, R166, RZ ;  /* 0x000000a62020723c */ /* 0x000fe200000418ff */
[----:B------:R-:W4:Y:S07]  /*4920*/  LDSM.16.M88.4 R164, [R211+0x14800] ;  /* 0x01480000d3a4783b */ /* 0x000f2e0000000200 */
[-C--:B-1----:R-:W-:Y:S08]  /*4930*/  HMMA.16816.F32.BF16 R4, R168, R172.reuse, R4 ;  /* 0x000000aca804723c */ /* 0x082ff00000041804 */
[C---:B----4-:R-:W-:Y:S08]  /*4940*/  HMMA.16816.F32.BF16 R8, R176.reuse, R172, R8 ;  /* 0x000000acb008723c */ /* 0x050ff00000041808 */
[-C--:B------:R-:W-:Y:S08]  /*4950*/  HMMA.16816.F32.BF16 R12, R176, R174.reuse, R12 ;  /* 0x000000aeb00c723c */ /* 0x080ff0000004180c */
[C---:B------:R-:W-:Y:S01]  /*4960*/  HMMA.16816.F32.BF16 R16, R168.reuse, R174, R16 ;  /* 0x000000aea810723c */ /* 0x040fe20000041810 */
[----:B------:R-:W-:Y:S07]  /*4970*/  LDSM.16.M88.4 R172, [R184+0x8000] ;  /* 0x00800000b8ac783b */ /* 0x000fee0000000200 */
[-C--:B------:R-:W-:Y:S08]  /*4980*/  HMMA.16816.F32.BF16 R20, R168, R164.reuse, R20 ;  /* 0x000000a4a814723c */ /* 0x080ff00000041814 */
[C---:B------:R-:W-:Y:S08]  /*4990*/  HMMA.16816.F32.BF16 R24, R176.reuse, R164, R24 ;  /* 0x000000a4b018723c */ /* 0x040ff00000041818 */
[-C--:B------:R-:W-:Y:S01]  /*49a0*/  HMMA.16816.F32.BF16 R28, R176, R166.reuse, R28 ;  /* 0x000000a6b01c723c */ /* 0x080fe2000004181c */
[----:B------:R-:W1:Y:S07]  /*49b0*/  LDSM.16.M88.4 R176, [R213+0x14000] ;  /* 0x01400000d5b0783b */ /* 0x000e6e0000000200 */
[----:B------:R-:W-:Y:S01]  /*49c0*/  HMMA.16816.F32.BF16 R32, R168, R166, R32 ;  /* 0x000000a6a820723c */ /* 0x000fe20000041820 */
[----:B------:R-:W4:Y:S08]  /*49d0*/  LDSM.16.M88.4 R164, [R184+0x9000] ;  /* 0x00900000b8a4783b */ /* 0x000f300000000200 */
[----:B------:R-:W4:Y:S01]  /*49e0*/  LDSM.16.M88.4 R168, [R213+0x14800] ;  /* 0x01480000d5a8783b */ /* 0x000f220000000200 */
[-C--:B-1----:R-:W-:Y:S08]  /*49f0*/  HMMA.16816.F32.BF16 R4, R172, R176.reuse, R4 ;  /* 0x000000b0ac04723c */ /* 0x082ff00000041804 */
[C---:B----4-:R-:W-:Y:S08]  /*4a00*/  HMMA.16816.F32.BF16 R8, R164.reuse, R176, R8 ;  /* 0x000000b0a408723c */ /* 0x050ff00000041808 */
[-C--:B------:R-:W-:Y:S08]  /*4a10*/  HMMA.16816.F32.BF16 R12, R164, R178.reuse, R12 ;  /* 0x000000b2a40c723c */ /* 0x080ff0000004180c */
[C---:B------:R-:W-:Y:S08]  /*4a20*/  HMMA.16816.F32.BF16 R16, R172.reuse, R178, R16 ;  /* 0x000000b2ac10723c */ /* 0x040ff00000041810 */
[-C--:B------:R-:W-:Y:S08]  /*4a30*/  HMMA.16816.F32.BF16 R20, R172, R168.reuse, R20 ;  /* 0x000000a8ac14723c */ /* 0x080ff00000041814 */
[C---:B------:R-:W-:Y:S08]  /*4a40*/  HMMA.16816.F32.BF16 R24, R164.reuse, R168, R24 ;  /* 0x000000a8a418723c */ /* 0x040ff00000041818 */
[-C--:B------:R-:W-:Y:S01]  /*4a50*/  HMMA.16816.F32.BF16 R28, R164, R170.reuse, R28 ;  /* 0x000000aaa41c723c */ /* 0x080fe2000004181c */
[----:B------:R-:W-:Y:S07]  /*4a60*/  LDSM.16.M88.4 R164, [R3+0x8000] ;  /* 0x0080000003a4783b */ /* 0x000fee0000000200 */
[----:B------:R-:W-:Y:S01]  /*4a70*/  HMMA.16816.F32.BF16 R32, R172, R170, R32 ;  /* 0x000000aaac20723c */ /* 0x000fe20000041820 */
[----:B------:R-:W1:Y:S08]  /*4a80*/  LDSM.16.M88.4 R168, [R212+0x14000] ;  /* 0x01400000d4a8783b */ /* 0x000e700000000200 */
[----:B------:R-:W4:Y:S01]  /*4a90*/  LDSM.16.M88.4 R172, [R3+0x9000] ;  /* 0x0090000003ac783b */ /* 0x000f220000000200 */
[-C--:B-1----:R-:W-:Y:S08]  /*4aa0*/  HMMA.16816.F32.BF16 R4, R164, R168.reuse, R4 ;  /* 0x000000a8a404723c */ /* 0x082ff00000041804 */
[C---:B----4-:R-:W-:Y:S08]  /*4ab0*/  HMMA.16816.F32.BF16 R8, R172.reuse, R168, R8 ;  /* 0x000000a8ac08723c */ /* 0x050ff00000041808 */
[-C--:B------:R-:W-:Y:S08]  /*4ac0*/  HMMA.16816.F32.BF16 R12, R172, R170.reuse, R12 ;  /* 0x000000aaac0c723c */ /* 0x080ff0000004180c */
[C---:B------:R-:W-:Y:S01]  /*4ad0*/  HMMA.16816.F32.BF16 R16, R164.reuse, R170, R16 ;  /* 0x000000aaa410723c */ /* 0x040fe20000041810 */
[----:B------:R-:W1:Y:S03]  /*4ae0*/  LDSM.16.M88.4 R168, [R212+0x14800] ;  /* 0x01480000d4a8783b */ /* 0x000e660000000200 */
[----:B--2---:R-:W-:Y:S04]  /*4af0*/  IADD3 R178, P0, R2, UR11, RZ ;  /* 0x0000000b02b27c10 */ /* 0x004fe8000ff1e0ff */
[----:B---3--:R-:W-:Y:S02]  /*4b00*/  IADD3.X R179, R0, UR10, RZ, P0, !PT ;  /* 0x0000000a00b37c10 */ /* 0x008fe400087fe4ff */
[----:B------:R-:W-:Y:S03]  /*4b10*/  PLOP3.LUT P0, PT, PT, PT, UP3, 0x80, 0x0 ;  /* 0x000000000000781c */ /* 0x000fe60003f0f038 */
[----:B------:R-:W2:Y:S04]  /*4b20*/  LDG.E R177, [R178.64] ;  /* 0x00000004b2b17981 */ /* 0x000ea8000c1e1900 */
[----:B------:R-:W3:Y:S04]  /*4b30*/  LDG.E R176, [R178.64+0x20] ;  /* 0x00002004b2b07981 */ /* 0x000ee8000c1e1900 */
[----:B------:R-:W4:Y:S04]  /*4b40*/  LDG.E R2, [R178.64+0x80] ;  /* 0x00008004b2027981 */ /* 0x000f28000c1e1900 */
[----:B------:R2:W2:Y:S01]  /*4b50*/  LDG.E R0, [R178.64+0xa0] ;  /* 0x0000a004b2007981 */ /* 0x0004a2000c1e1900 */
[-C--:B-1----:R-:W-:Y:S08]  /*4b60*/  HMMA.16816.F32.BF16 R20, R164, R168.reuse, R20 ;  /* 0x000000a8a414723c */ /* 0x082ff00000041814 */
[C---:B------:R-:W-:Y:S08]  /*4b70*/  HMMA.16816.F32.BF16 R24, R172.reuse, R168, R24 ;  /* 0x000000a8ac18723c */ /* 0x040ff00000041818 */
[-C--:B------:R-:W-:Y:S01]  /*4b80*/  HMMA.16816.F32.BF16 R28, R172, R170.reuse, R28 ;  /* 0x000000aaac1c723c */ /* 0x080fe2000004181c */
[----:B------:R-:W-:Y:S07]  /*4b90*/  LDSM.16.M88.4 R172, [R207+0xa000] ;  /* 0x00a00000cfac783b */ /* 0x000fee0000000200 */
[----:B------:R-:W-:Y:S01]  /*4ba0*/  HMMA.16816.F32.BF16 R32, R164, R170, R32 ;  /* 0x000000aaa420723c */ /* 0x000fe20000041820 */
[----:B------:R-:W1:Y:S08]  /*4bb0*/  LDSM.16.M88.4 R164, [R210+0x18000] ;  /* 0x01800000d2a4783b */ /* 0x000e700000000200 */
[----:B------:R-:W1:Y:S02]  /*4bc0*/  LDSM.16.M88.4 R168, [R207+0xb000] ;  /* 0x00b00000cfa8783b */ /* 0x000e640000000200 */
[-C--:B-1----:R-:W-:Y:S08]  /*4bd0*/  HMMA.16816.F32.BF16 R4, R172, R164.reuse, R4 ;  /* 0x000000a4ac04723c */ /* 0x082ff00000041804 */
[C---:B------:R-:W-:Y:S08]  /*4be0*/  HMMA.16816.F32.BF16 R8, R168.reuse, R164, R8 ;  /* 0x000000a4a808723c */ /* 0x040ff00000041808 */
[-C--:B------:R-:W-:Y:S08]  /*4bf0*/  HMMA.16816.F32.BF16 R12, R168, R166.reuse, R12 ;  /* 0x000000a6a80c723c */ /* 0x080ff0000004180c */
[C---:B------:R-:W-:Y:S01]  /*4c00*/  HMMA.16816.F32.BF16 R16, R172.reuse, R166, R16 ;  /* 0x000000a6ac10723c */ /* 0x040fe20000041810 */
[----:B------:R-:W1:Y:S07]  /*4c10*/  LDSM.16.M88.4 R164, [R210+0x18800] ;  /* 0x01880000d2a4783b */ /* 0x000e6e0000000200 */
        /* <DEDUP_REMOVED lines=18> */
[----:B------:R-:W2:Y:S01]  /*4d40*/  LDSM.16.M88.4 R168, [R184+0xb000] ;  /* 0x00b00000b8a8783b */ /* 0x000ea20000000200 */
[-C--:B-1----:R-:W-:Y:S08]  /*4d50*/  HMMA.16816.F32.BF16 R4, R172, R164.reuse, R4 ;  /* 0x000000a4ac04723c */ /* 0x082ff00000041804 */
[C---:B--2---:R-:W-:Y:S08]  /*4d60*/  HMMA.16816.F32.BF16 R8, R168.reuse, R164, R8 ;  /* 0x000000a4a808723c */ /* 0x044ff00000041808 */
        /* <DEDUP_REMOVED lines=13> */
[C---:B------:R-:W-:Y:S01]  /*4e40*/  FADD.FTZ R4, -R177.reuse, R4 ;  /* 0x00000004b1047221 */ /* 0x040fe20000010100 */
[C---:B------:R-:W-:Y:S01]  /*4e50*/  HMMA.16816.F32.BF16 R16, R164.reuse, R170, R16 ;  /* 0x000000aaa410723c */ /* 0x040fe20000041810 */
[----:B------:R-:W1:Y:S03]  /*4e60*/  LDSM.16.M88.4 R168, [R212+0x18800] ;  /* 0x01880000d4a8783b */ /* 0x000e660000000200 */
[----:B------:R-:W-:Y:S02]  /*4e70*/  FADD.FTZ R5, -R177, R5 ;  /* 0x00000005b1057221 */ /* 0x000fe40000010100 */
[----:B---3--:R-:W-:Y:S02]  /*4e80*/  FADD.FTZ R6, -R176, R6 ;  /* 0x00000006b0067221 */ /* 0x008fe40000010100 */
[----:B----4-:R-:W-:Y:S04]  /*4e90*/  FADD.FTZ R9, -R2, R9 ;  /* 0x0000000902097221 */ /* 0x010fe80000010100 */
[----:B------:R-:W-:Y:S02]  /*4ea0*/  FMUL.FTZ R179, R202, R4 ;  /* 0x00000004cab37220 */ /* 0x000fe40000410000 */
[----:B------:R-:W-:Y:S02]  /*4eb0*/  FMUL.FTZ R178, R197, R5 ;  /* 0x00000005c5b27220 */ /* 0x000fe40000410000 */
[----:B------:R-:W-:Y:S02]  /*4ec0*/  FADD.FTZ R13, -R2, R13 ;  /* 0x0000000d020d7221 */ /* 0x000fe40000010100 */
[----:B------:R-:W-:Y:S02]  /*4ed0*/  FMUL.FTZ R180, R180, R6 ;  /* 0x00000006b4b47220 */ /* 0x000fe40000410000 */
[----:B------:R-:W-:Y:S02]  /*4ee0*/  FADD.FTZ R7, -R176, R7 ;  /* 0x00000007b0077221 */ /* 0x000fe40000010100 */
[----:B------:R-:W-:Y:S02]  /*4ef0*/  FADD.FTZ R8, -R2, R8 ;  /* 0x0000000802087221 */ /* 0x000fe40000010100 */
[C---:B------:R-:W-:Y:S02]  /*4f00*/  FADD.FTZ R16, -R177.reuse, R16 ;  /* 0x00000010b1107221 */ /* 0x040fe40000010100 */
[C---:B------:R-:W-:Y:S02]  /*4f10*/  FADD.FTZ R17, -R177.reuse, R17 ;  /* 0x00000011b1117221 */ /* 0x040fe40000010100 */
[C---:B------:R-:W-:Y:S02]  /*4f20*/  FADD.FTZ R18, -R176.reuse, R18 ;  /* 0x00000012b0127221 */ /* 0x040fe40000010100 */
[----:B------:R-:W-:Y:S02]  /*4f30*/  FADD.FTZ R19, -R176, R19 ;  /* 0x00000013b0137221 */ /* 0x000fe40000010100 */
[----:B------:R-:W-:Y:S02]  /*4f40*/  FADD.FTZ R12, -R2, R12 ;  /* 0x0000000c020c7221 */ /* 0x000fe40000010100 */
[C---:B------:R-:W-:Y:S02]  /*4f50*/  FADD.FTZ R6, -R0.reuse, R10 ;  /* 0x0000000a00067221 */ /* 0x040fe40000010100 */
[----:B------:R-:W-:Y:S02]  /*4f60*/  FADD.FTZ R14, -R0, R14 ;  /* 0x0000000e000e7221 */ /* 0x000fe40000010100 */
[----:B------:R-:W-:Y:S02]  /*4f70*/  FMUL.FTZ R7, R234, R7 ;  /* 0x00000007ea077220 */ /* 0x000fe40000410000 */
[----:B------:R-:W-:Y:S01]  /*4f80*/  FMUL.FTZ R6, R240, R6 ;  /* 0x00000006f0067220 */ /* 0x000fe20000410000 */
[-C--:B-1----:R-:W-:Y:S03]  /*4f90*/  HMMA.16816.F32.BF16 R20, R164, R168.reuse, R20 ;  /* 0x000000a8a414723c */ /* 0x082fe60000041814 */
[----:B------:R-:W-:Y:S05]  /*4fa0*/  FMUL.FTZ R14, R236, R14 ;  /* 0x0000000eec0e7220 */ /* 0x000fea0000410000 */
[C---:B------:R-:W-:Y:S07]  /*4fb0*/  HMMA.16816.F32.BF16 R24, R172.reuse, R168, R24 ;  /* 0x000000a8ac18723c */ /* 0x040fee0000041818 */
[----:B------:R-:W-:Y:S01]  /*4fc0*/  FMUL.FTZ R168, R200, R16 ;  /* 0x00000010c8a87220 */ /* 0x000fe20000410000 */
[-C--:B------:R-:W-:Y:S08]  /*4fd0*/  HMMA.16816.F32.BF16 R28, R172, R170.reuse, R28 ;  /* 0x000000aaac1c723c */ /* 0x080ff0000004181c */
[C---:B------:R-:W-:Y:S01]  /*4fe0*/  FADD.FTZ R20, -R177.reuse, R20 ;  /* 0x00000014b1147221 */ /* 0x040fe20000010100 */
[----:B------:R-:W-:Y:S04]  /*4ff0*/  HMMA.16816.F32.BF16 R32, R164, R170, R32 ;  /* 0x000000aaa420723c */ /* 0x000fe80000041820 */
[----:B------:R-:W-:Y:S02]  /*5000*/  FADD.FTZ R22, -R176, R22 ;  /* 0x00000016b0167221 */ /* 0x000fe40000010100 */
[----:B------:R-:W-:Y:S02]  /*5010*/  FADD.FTZ R21, -R177, R21 ;  /* 0x00000015b1157221 */ /* 0x000fe40000010100 */
[----:B------:R-:W-:Y:S04]  /*5020*/  FMUL.FTZ R166, R198, R17 ;  /* 0x00000011c6a67220 */ /* 0x000fe80000410000 */
[----:B------:R-:W-:Y:S02]  /*5030*/  FMUL.FTZ R171, R193, R20 ;  /* 0x00000014c1ab7220 */ /* 0x000fe40000410000 */
[----:B------:R-:W-:Y:S02]  /*5040*/  FADD.FTZ R23, -R176, R23 ;  /* 0x00000017b0177221 */ /* 0x000fe40000010100 */
[----:B------:R-:W-:Y:S02]  /*5050*/  FMUL.FTZ R17, R237, R9 ;  /* 0x00000009ed117220 */ /* 0x000fe40000410000 */
        /* <DEDUP_REMOVED lines=10> */
[----:B------:R-:W-:Y:S02]  /*5100*/  FADD.FTZ R164, -R176, R35 ;  /* 0x00000023b0a47221 */ /* 0x000fe40000010100 */
[----:B------:R-:W-:Y:S02]  /*5110*/  FMUL.FTZ R35, R195, R22 ;  /* 0x00000016c3237220 */ /* 0x000fe40000410000 */
[----:B------:R-:W-:Y:S02]  /*5120*/  FMUL.FTZ R22, R232, R13 ;  /* 0x0000000de8167220 */ /* 0x000fe40000410000 */
[----:B------:R-:W-:Y:S02]  /*5130*/  FADD.FTZ R28, -R2, R29 ;  /* 0x0000001d021c7221 */ /* 0x000fe40000010100 */
        /* <DEDUP_REMOVED lines=22> */
[----:B------:R-:W-:Y:S02]  /*52a0*/  IMAD.MOV.U32 R186, RZ, RZ, R222 ;  /* 0x000000ffffba7224 */ /* 0x000fe400078e00de */
[----:B------:R-:W-:Y:S01]  /*52b0*/  IMAD.MOV.U32 R187, RZ, RZ, R217 ;  /* 0x000000ffffbb7224 */ /* 0x000fe200078e00d9 */
[----:B------:R-:W-:-:S05]  /*52c0*/  @!P0 BRA `(.L_x_275) ;  /* 0x0000016000008947 */ /* 0x000fca0003800000 */
[----:B------:R-:W-:Y:S01]  /*52d0*/  IMAD.MOV.U32 R5, RZ, RZ, c[0x0][0x190] ;  /* 0x00006400ff057624 */ /* 0x000fe200078e00ff */
[----:B------:R-:W-:Y:S01]  /*52e0*/  ULOP3.LUT UR12, UR7, 0x1, URZ, 0xc0, !UPT ;  /* 0x00000001070c7892 */ /* 0x000fe2000f8ec03f */
[----:B------:R-:W-:Y:S02]  /*52f0*/  IMAD.MOV.U32 R8, RZ, RZ, c[0x0][0x194] ;  /* 0x00006500ff087624 */ /* 0x000fe400078e00ff */
[----:B------:R-:W-:Y:S01]  /*5300*/  IMAD.U32 R0, R5, -0x40, RZ ;  /* 0xffffffc005007824 */ /* 0x000fe200078e00ff */
[----:B------:R-:W-:Y:S04]  /*5310*/  UISETP.NE.U32.AND UP1, UPT, UR12, 0x1, UPT ;  /* 0x000000010c00788c */ /* 0x000fe8000bf25070 */
[C---:B------:R-:W-:Y:S01]  /*5320*/  LEA R2, P2, R0.reuse, R220, 0x1 ;  /* 0x000000dc00027211 */ /* 0x040fe200078408ff */
[----:B------:R-:W-:Y:S03]  /*5330*/  USEL UR12, UR40, 0x4000, !UP1 ;  /* 0x00004000280c7887 */ /* 0x000fe6000c800000 */
[----:B------:R-:W-:Y:S01]  /*5340*/  LEA.HI.X.SX32 R0, R0, R221, 0x1, P2 ;  /* 0x000000dd00007211 */ /* 0x000fe200010f0eff */
[----:B------:R-:W-:Y:S02]  /*5350*/  IMAD.MOV.U32 R220, RZ, RZ, R2 ;  /* 0x000000ffffdc7224 */ /* 0x000fe400078e0002 */
[----:B------:R-:W-:Y:S02]  /*5360*/  IADD3 R223, R223, UR12, RZ ;  /* 0x0000000cdfdf7c10 */ /* 0x000fe4000fffe0ff */
[----:B------:R-:W-:Y:S01]  /*5370*/  IMAD.MOV.U32 R221, RZ, RZ, R0 ;  /* 0x000000ffffdd7224 */ /* 0x000fe200078e0000 */
[----:B------:R-:W-:Y:S02]  /*5380*/  LEA R4, P2, R5, R220, 0x6 ;  /* 0x000000dc05047211 */ /* 0x000fe400078430ff */
[----:B------:R-:W-:Y:S02]  /*5390*/  IADD3 R209, R209, UR12, RZ ;  /* 0x0000000cd1d17c10 */ /* 0x000fe4000fffe0ff */
        /* <DEDUP_REMOVED lines=9> */
.L_x_275:
[----:B------:R-:W-:Y:S01]  /*5430*/  F2FP.BF16.PACK_AB R12, R178, R179 ;  /* 0x000000b3b20c723e */ /* 0x000fe200000010ff */
[----:B------:R2:W5:Y:S01]  /*5440*/  LDL R185, [R1+0x8] ;  /* 0x0000080001b97983 */ /* 0x0005620000100800 */
[----:B------:R-:W-:Y:S02]  /*5450*/  F2FP.BF16.PACK_AB R11, R7, R180 ;  /* 0x000000b4070b723e */ /* 0x000fe400000010ff */
[----:B------:R-:W-:Y:S02]  /*5460*/  F2FP.BF16.PACK_AB R8, R166, R168 ;  /* 0x000000a8a608723e */ /* 0x000fe400000010ff */
[----:B------:R-:W-:Y:S01]  /*5470*/  STS [R224+0x1c000], R12 ;  /* 0x01c0000ce0007388 */ /* 0x000fe20000000800 */
[----:B------:R-:W-:Y:S02]  /*5480*/  F2FP.BF16.PACK_AB R7, R32, R33 ;  /* 0x000000212007723e */ /* 0x000fe400000010ff */
[----:B------:R-:W-:Y:S02]  /*5490*/  F2FP.BF16.PACK_AB R10, R17, R21 ;  /* 0x00000015110a723e */ /* 0x000fe400000010ff */
[----:B------:R-:W-:Y:S01]  /*54a0*/  STS [R224+0x1c400], R11 ;  /* 0x01c4000be0007388 */ /* 0x000fe20000000800 */
[----:B------:R-:W-:Y:S02]  /*54b0*/  F2FP.BF16.PACK_AB R9, R9, R6 ;  /* 0x000000060909723e */ /* 0x000fe400000010ff */
[----:B------:R-:W-:Y:S02]  /*54c0*/  F2FP.BF16.PACK_AB R6, R22, R23 ;  /* 0x000000171606723e */ /* 0x000fe400000010ff */
[----:B------:R-:W-:Y:S01]  /*54d0*/  STS [R227+0x1c000], R8 ;  /* 0x01c00008e3007388 */ /* 0x000fe20000000800 */
[----:B-1----:R-:W-:Y:S02]  /*54e0*/  F2FP.BF16.PACK_AB R5, R13, R14 ;  /* 0x0000000e0d05723e */ /* 0x002fe400000010ff */
        /* <DEDUP_REMOVED lines=11> */
[----:B------:R-:W-:Y:S04]  /*55a0*/  F2FP.BF16.PACK_AB R13, R19, R20 ;  /* 0x00000014130d723e */ /* 0x000fe800000010ff */
[----:B------:R-:W-:Y:S05]  /*55b0*/  STS [R227+0x1d400], R5 ;  /* 0x01d40005e3007388 */ /* 0x000fea0000000800 */
[----:B------:R-:W-:Y:S05]  /*55c0*/  STS [R225+0x1c000], R4 ;  /* 0x01c00004e1007388 */ /* 0x000fea0000000800 */
[----:B------:R-:W-:Y:S05]  /*55d0*/  STS [R225+0x1c400], R2 ;  /* 0x01c40002e1007388 */ /* 0x000fea0000000800 */
[----:B------:R1:W-:Y:S05]  /*55e0*/  STS [R226+0x1c000], R0 ;  /* 0x01c00000e2007388 */ /* 0x0003ea0000000800 */
[----:B------:R-:W-:Y:S05]  /*55f0*/  STS [R226+0x1c400], R15 ;  /* 0x01c4000fe2007388 */ /* 0x000fea0000000800 */
[----:B------:R-:W-:Y:S05]  /*5600*/  STS [R225+0x1d000], R17 ;  /* 0x01d00011e1007388 */ /* 0x000fea0000000800 */
[----:B------:R3:W-:Y:S05]  /*5610*/  STS [R225+0x1d400], R16 ;  /* 0x01d40010e1007388 */ /* 0x0007ea0000000800 */
[----:B------:R-:W-:Y:S05]  /*5620*/  STS [R226+0x1d000], R14 ;  /* 0x01d0000ee2007388 */ /* 0x000fea0000000800 */
[----:B------:R-:W-:Y:S01]  /*5630*/  STS [R226+0x1d400], R13 ;  /* 0x01d4000de2007388 */ /* 0x000fe20000000800 */
[----:B-1----:R-:W-:Y:S04]  /*5640*/  IMAD.SHL.U32 R0, R214, 0x2, RZ ;  /* 0x00000002d6007824 */ /* 0x002fe800078e00ff */
[----:B------:R-:W-:Y:S01]  /*5650*/  BAR.SYNC.DEFER_BLOCKING 0x0 ;  /* 0x0000000000007b1d */ /* 0x000fe20000010000 */
[C---:B------:R-:W-:Y:S02]  /*5660*/  IADD3 R2, R0.reuse, 0x8040, RZ ;  /* 0x0000804000027810 */ /* 0x040fe40007ffe0ff */
[----:B---3--:R-:W-:Y:S04]  /*5670*/  IADD3 R16, R0, 0x8000, RZ ;  /* 0x0000800000107810 */ /* 0x008fe80007ffe0ff */
[----:B------:R-:W-:Y:S01]  /*5680*/  @P1 IADD3 R2, R16, -0x40, RZ ;  /* 0xffffffc010021810 */ /* 0x000fe20007ffe0ff */
[----:B------:R-:W-:Y:S05]  /*5690*/  LDSM.16.MT88.4 R4, [R205+0x20000] ;  /* 0x02000000cd04783b */ /* 0x000fea0000004200 */
[----:B------:R-:W1:Y:S05]  /*56a0*/  LDSM.16.MT88.4 R8, [R0+0x8000] ;  /* 0x008000000008783b */ /* 0x000e6a0000004200 */
[----:B------:R-:W3:Y:S05]  /*56b0*/  LDSM.16.MT88.4 R12, [R205+0x22000] ;  /* 0x02200000cd0c783b */ /* 0x000eea0000004200 */
[----:B------:R-:W4:Y:S05]  /*56c0*/  LDSM.16.MT88.4 R16, [R2] ;  /* 0x000000000210783b */ /* 0x000f2a0000004200 */
[----:B------:R-:W2:Y:S05]  /*56d0*/  LDSM.16.MT88.4 R20, [R0+0xa000] ;  /* 0x00a000000014783b */ /* 0x000eaa0000004200 */
[----:B------:R-:W2:Y:S05]  /*56e0*/  LDSM.16.MT88.4 R24, [R2+0x2000] ;  /* 0x002000000218783b */ /* 0x000eaa0000004200 */
[----:B------:R-:W-:Y:S05]  /*56f0*/  LDSM.16.MT88.4 R28, [R0+0x8800] ;  /* 0x00880000001c783b */ /* 0x000fea0000004200 */
[----:B------:R-:W-:Y:S05]  /*5700*/  LDSM.16.MT88.4 R32, [R205+0x22800] ;  /* 0x02280000cd20783b */ /* 0x000fea0000004200 */
[----:B------:R-:W-:Y:S01]  /*5710*/  LDSM.16.MT88.4 R164, [R2+0x800] ;  /* 0x0008000002a4783b */ /* 0x000fe20000004200 */
[-C--:B-1----:R-:W-:Y:S04]  /*5720*/  HMMA.16816.F32.BF16 R36, R4, R8.reuse, R36 ;  /* 0x000000080424723c */ /* 0x082fe80000041824 */
[----:B------:R-:W-:Y:S05]  /*5730*/  LDSM.16.MT88.4 R168, [R0+0xa800] ;  /* 0x00a8000000a8783b */ /* 0x000fea0000004200 */
[----:B------:R-:W-:Y:S01]  /*5740*/  LDSM.16.MT88.4 R172, [R2+0x2800] ;  /* 0x0028000002ac783b */ /* 0x000fe20000004200 */
[C---:B---3--:R-:W-:Y:S08]  /*5750*/  HMMA.16816.F32.BF16 R40, R12.reuse, R8, R40 ;  /* 0x000000080c28723c */ /* 0x048ff00000041828 */
[-C--:B------:R-:W-:Y:S08]  /*5760*/  HMMA.16816.F32.BF16 R44, R12, R10.reuse, R44 ;  /* 0x0000000a0c2c723c */ /* 0x080ff0000004182c */
[C---:B------:R-:W-:Y:S01]  /*5770*/  HMMA.16816.F32.BF16 R48, R4.reuse, R10, R48 ;  /* 0x0000000a0430723c */ /* 0x040fe20000041830 */
[----:B------:R-:W1:Y:S07]  /*5780*/  LDSM.16.MT88.4 R8, [R205+0x20800] ;  /* 0x02080000cd08783b */ /* 0x000e6e0000004200 */
[-C--:B----4-:R-:W-:Y:S08]  /*5790*/  HMMA.16816.F32.BF16 R52, R4, R16.reuse, R52 ;  /* 0x000000100434723c */ /* 0x090ff00000041834 */
[C---:B------:R-:W-:Y:S08]  /*57a0*/  HMMA.16816.F32.BF16 R56, R12.reuse, R16, R56 ;  /* 0x000000100c38723c */ /* 0x040ff00000041838 */
[-C--:B------:R-:W-:Y:S08]  /*57b0*/  HMMA.16816.F32.BF16 R60, R12, R18.reuse, R60 ;  /* 0x000000120c3c723c */ /* 0x080ff0000004183c */
[C---:B------:R-:W-:Y:S01]  /*57c0*/  HMMA.16816.F32.BF16 R64, R4.reuse, R18, R64 ;  /* 0x000000120440723c */ /* 0x040fe20000041840 */
[----:B------:R-:W-:Y:S07]  /*57d0*/  LDSM.16.MT88.4 R16, [R205+0x23000] ;  /* 0x02300000cd10783b */ /* 0x000fee0000004200 */
[-C--:B--2---:R-:W-:Y:S08]  /*57e0*/  HMMA.16816.F32.BF16 R68, R4, R20.reuse, R68 ;  /* 0x000000140444723c */ /* 0x084ff00000041844 */
[C---:B------:R-:W-:Y:S08]  /*57f0*/  HMMA.16816.F32.BF16 R72, R12.reuse, R20, R72 ;  /* 0x000000140c48723c */ /* 0x040ff00000041848 */
        /* <DEDUP_REMOVED lines=8> */
[----:B------:R-:W2:Y:S05]  /*5880*/  LDSM.16.MT88.4 R4, [R205+0x21000] ;  /* 0x02100000cd04783b */ /* 0x000eaa0000004200 */
[----:B------:R-:W3:Y:S02]  /*5890*/  LDSM.16.MT88.4 R24, [R0+0xb000] ;  /* 0x00b000000018783b */ /* 0x000ee40000004200 */
[-C--:B-1----:R-:W-:Y:S08]  /*58a0*/  HMMA.16816.F32.BF16 R36, R8, R28.reuse, R36 ;  /* 0x0000001c0824723c */ /* 0x082ff00000041824 */
[C---:B------:R-:W-:Y:S08]  /*58b0*/  HMMA.16816.F32.BF16 R40, R32.reuse, R28, R40 ;  /* 0x0000001c2028723c */ /* 0x040ff00000041828 */
[-C--:B------:R-:W-:Y:S08]  /*58c0*/  HMMA.16816.F32.BF16 R44, R32, R30.reuse, R44 ;  /* 0x0000001e202c723c */ /* 0x080ff0000004182c */
[C---:B------:R-:W-:Y:S01]  /*58d0*/  HMMA.16816.F32.BF16 R48, R8.reuse, R30, R48 ;  /* 0x0000001e0830723c */ /* 0x040fe20000041830 */
        /* <DEDUP_REMOVED lines=16> */
[----:B------:R-:W4:Y:S05]  /*59e0*/  LDSM.16.MT88.4 R8, [R205+0x21800] ;  /* 0x02180000cd08783b */ /* 0x000f2a0000004200 */
[----:B------:R-:W1:Y:S02]  /*59f0*/  LDSM.16.MT88.4 R172, [R0+0xb800] ;  /* 0x00b8000000ac783b */ /* 0x000e640000004200 */
[-C--:B--2---:R-:W-:Y:S08]  /*5a00*/  HMMA.16816.F32.BF16 R36, R4, R12.reuse, R36 ;  /* 0x0000000c0424723c */ /* 0x084ff00000041824 */
[C---:B------:R-:W-:Y:S08]  /*5a10*/  HMMA.16816.F32.BF16 R40, R16.reuse, R12, R40 ;  /* 0x0000000c1028723c */ /* 0x040ff00000041828 */
[-C--:B------:R-:W-:Y:S08]  /*5a20*/  HMMA.16816.F32.BF16 R44, R16, R14.reuse, R44 ;  /* 0x0000000e102c723c */ /* 0x080ff0000004182c */
[C---:B------:R-:W-:Y:S01]  /*5a30*/  HMMA.16816.F32.BF16 R48, R4.reuse, R14, R48 ;  /* 0x0000000e0430723c */ /* 0x040fe20000041830 */
[----:B------:R-:W2:Y:S05]  /*5a40*/  LDSM.16.MT88.4 R12, [R2+0x3800] ;  /* 0x00380000020c783b */ /* 0x000eaa0000004200 */
[----:B------:R-:W-:Y:S02]  /*5a50*/  BAR.SYNC.DEFER_BLOCKING 0x0 ;  /* 0x0000000000007b1d */ /* 0x000fe40000010000 */
[-C--:B------:R-:W-:Y:S08]  /*5a60*/  HMMA.16816.F32.BF16 R52, R4, R20.reuse, R52 ;  /* 0x000000140434723c */ /* 0x080ff00000041834 */
[C---:B------:R-:W-:Y:S08]  /*5a70*/  HMMA.16816.F32.BF16 R56, R16.reuse, R20, R56 ;  /* 0x000000141038723c */ /* 0x040ff00000041838 */
[-C--:B------:R-:W-:Y:S08]  /*5a80*/  HMMA.16816.F32.BF16 R60, R16, R22.reuse, R60 ;  /* 0x00000016103c723c */ /* 0x080ff0000004183c */
[C---:B------:R-:W-:Y:S08]  /*5a90*/  HMMA.16816.F32.BF16 R64, R4.reuse, R22, R64 ;  /* 0x000000160440723c */ /* 0x040ff00000041840 */
[-C--:B---3--:R-:W-:Y:S08]  /*5aa0*/  HMMA.16816.F32.BF16 R68, R4, R24.reuse, R68 ;  /* 0x000000180444723c */ /* 0x088ff00000041844 */
[C---:B------:R-:W-:Y:S08]  /*5ab0*/  HMMA.16816.F32.BF16 R72, R16.reuse, R24, R72 ;  /* 0x000000181048723c */ /* 0x040ff00000041848 */
[-C--:B------:R-:W-:Y:S08]  /*5ac0*/  HMMA.16816.F32.BF16 R76, R16, R26.reuse, R76 ;  /* 0x0000001a104c723c */ /* 0x080ff0000004184c */
[C---:B------:R-:W-:Y:S08]  /*5ad0*/  HMMA.16816.F32.BF16 R80, R4.reuse, R26, R80 ;  /* 0x0000001a0450723c */ /* 0x040ff00000041850 */
[-C--:B-1----:R-:W-:Y:S08]  /*5ae0*/  HMMA.16816.F32.BF16 R84, R4, R28.reuse, R84 ;  /* 0x0000001c0454723c */ /* 0x082ff00000041854 */
[C---:B------:R-:W-:Y:S08]  /*5af0*/  HMMA.16816.F32.BF16 R88, R16.reuse, R28, R88 ;  /* 0x0000001c1058723c */ /* 0x040ff00000041858 */
[-C--:B------:R-:W-:Y:S08]  /*5b00*/  HMMA.16816.F32.BF16 R92, R16, R30.reuse, R92 ;  /* 0x0000001e105c723c */ /* 0x080ff0000004185c */
[----:B------:R-:W-:Y:S08]  /*5b10*/  HMMA.16816.F32.BF16 R96, R4, R30, R96 ;  /* 0x0000001e0460723c */ /* 0x000ff00000041860 */
[-C--:B----4-:R-:W-:Y:S08]  /*5b20*/  HMMA.16816.F32.BF16 R36, R8, R32.reuse, R36 ;  /* 0x000000200824723c */ /* 0x090ff00000041824 */
[C---:B------:R-:W-:Y:S08]  /*5b30*/  HMMA.16816.F32.BF16 R40, R164.reuse, R32, R40 ;  /* 0x00000020a428723c */ /* 0x040ff00000041828 */
[-C--:B------:R-:W-:Y:S08]  /*5b40*/  HMMA.16816.F32.BF16 R44, R164, R34.reuse, R44 ;  /* 0x00000022a42c723c */ /* 0x080ff0000004182c */
        /* <DEDUP_REMOVED lines=9> */
[-C--:B--2---:R-:W-:Y:S08]  /*5be0*/  HMMA.16816.F32.BF16 R84, R8, R12.reuse, R84 ;  /* 0x0000000c0854723c */ /* 0x084ff00000041854 */
[C---:B------:R-:W-:Y:S08]  /*5bf0*/  HMMA.16816.F32.BF16 R88, R164.reuse, R12, R88 ;  /* 0x0000000ca458723c */ /* 0x040ff00000041858 */
[-C--:B------:R-:W-:Y:S08]  /*5c00*/  HMMA.16816.F32.BF16 R92, R164, R14.reuse, R92 ;  /* 0x0000000ea45c723c */ /* 0x080ff0000004185c */
[----:B------:R-:W-:Y:S01]  /*5c10*/  HMMA.16816.F32.BF16 R96, R8, R14, R96 ;  /* 0x0000000e0860723c */ /* 0x000fe20000041860 */
[----:B------:R-:W-:-:S07]  /*5c20*/  @!P0 BRA `(.L_x_276) ;  /* 0x0000012000008947 */ /* 0x000fce0003800000 */
[----:B------:R-:W-:Y:S02]  /*5c30*/  IMAD.MOV.U32 R5, RZ, RZ, c[0x0][0x370] ;  /* 0x0000dc00ff057624 */ /* 0x000fe400078e00ff */
[----:B------:R-:W-:Y:S02]  /*5c40*/  IMAD.MOV.U32 R6, RZ, RZ, c[0x0][0x374] ;  /* 0x0000dd00ff067624 */ /* 0x000fe400078e00ff */
[----:B------:R-:W-:Y:S05]  /*5c50*/  IMAD.U32 R0, R5, -0x40, RZ ;  /* 0xffffffc005007824 */ /* 0x000fea00078e00ff */
[C---:B------:R-:W-:Y:S04]  /*5c60*/  LEA R2, P2, R0.reuse, R218, 0x1 ;  /* 0x000000da00027211 */ /* 0x040fe800078408ff */
[----:B------:R-:W-:Y:S02]  /*5c70*/  LEA.HI.X.SX32 R0, R0, R219, 0x1, P2 ;  /* 0x000000db00007211 */ /* 0x000fe400010f0eff */
[----:B------:R-:W-:Y:S03]  /*5c80*/  MOV R218, R2 ;  /* 0x0000000200da7202 */ /* 0x000fe60000000f00 */
[----:B------:R-:W-:Y:S01]  /*5c90*/  IMAD.MOV.U32 R219, RZ, RZ, R0 ;  /* 0x000000ffffdb7224 */ /* 0x000fe200078e0000 */
[----:B-----5:R-:W-:Y:S02]  /*5ca0*/  SHF.L.U32 R0, R185, 0x1, RZ ;  /* 0x00000001b9007819 */ /* 0x020fe400000006ff */
        /* <DEDUP_REMOVED lines=10> */
.L_x_276:
[----:B------:R-:W-:Y:S01]  /*5d50*/  LDSM.16.M88.4 R32, [R207+0x1c000] ;  /* 0x01c00000cf20783b */ /* 0x000fe20000000200 */
[----:B------:R-:W-:Y:S01]  /*5d60*/  IMAD.MOV.U32 R191, RZ, RZ, c[0x0][0x22c] ;  /* 0x00008b00ffbf7624 */ /* 0x000fe200078e00ff */
[----:B------:R-:W-:Y:S01]  /*5d70*/  ULOP3.LUT UR12, UR7, 0x1, URZ, 0xc0, !UPT ;  /* 0x00000001070c7892 */ /* 0x000fe2000f8ec03f */
[----:B------:R-:W-:Y:S02]  /*5d80*/  IMAD.MOV.U32 R190, RZ, RZ, c[0x0][0x22c] ;  /* 0x00008b00ffbe7624 */ /* 0x000fe400078e00ff */
[----:B------:R-:W2:Y:S01]  /*5d90*/  LDSM.16.MT88.4 R16, [R204] ;  /* 0x00000000cc10783b */ /* 0x000ea20000004200 */
[----:B------:R-:W-:Y:S01]  /*5da0*/  IMAD R191, R191, c[0x0][0x1c0], RZ ;  /* 0x00007000bfbf7a24 */ /* 0x000fe200078e02ff */
[----:B------:R-:W-:Y:S01]  /*5db0*/  UISETP.NE.U32.AND UP1, UPT, UR12, 0x1, UPT ;  /* 0x000000010c00788c */ /* 0x000fe2000bf25070 */
[----:B------:R-:W-:Y:S01]  /*5dc0*/  IMAD R190, R190, c[0x0][0x1c0], RZ ;  /* 0x00007000bebe7a24 */ /* 0x000fe200078e02ff */
[----:B------:R-:W-:Y:S01]  /*5dd0*/  UIADD3 UR12, UR7, -0x1, URZ ;  /* 0xffffffff070c7890 */ /* 0x000fe2000fffe03f */
[----:B------:R-:W3:Y:S01]  /*5de0*/  LDSM.16.M88.4 R28, [R207+0x1d000] ;  /* 0x01d00000cf1c783b */ /* 0x000ee20000000200 */
[----:B------:R-:W-:Y:S02]  /*5df0*/  IMAD.SHL.U32 R191, R191, 0x20, RZ ;  /* 0x00000020bfbf7824 */ /* 0x000fe400078e00ff */
[----:B------:R-:W-:Y:S02]  /*5e00*/  IMAD R190, R190, 0x28, RZ ;  /* 0x00000028bebe7824 */ /* 0x000fe400078e02ff */
[----:B------:R-:W3:Y:S01]  /*5e10*/  LDSM.16.MT88.4 R164, [R204+0x4000] ;  /* 0x00400000cca4783b */ /* 0x000ee20000004200 */
[----:B------:R-:W-:Y:S02]  /*5e20*/  IMAD.MOV.U32 R189, RZ, RZ, c[0x0][0x22c] ;  /* 0x00008b00ffbd7624 */ /* 0x000fe400078e00ff */
[----:B-1----:R-:W-:Y:S02]  /*5e30*/  IMAD.MOV.U32 R0, RZ, RZ, c[0x0][0x22c] ;  /* 0x00008b00ff007624 */ /* 0x002fe400078e00ff */
[----:B------:R-:W4:Y:S01]  /*5e40*/  LDL R188, [R1+0x14] ;  /* 0x0000140001bc7983 */ /* 0x000f220000100800 */
[----:B------:R-:W-:Y:S02]  /*5e50*/  IMAD R189, R189, c[0x0][0x1c0], RZ ;  /* 0x00007000bdbd7a24 */ /* 0x000fe400078e02ff */
[----:B------:R-:W-:Y:S02]  /*5e60*/  IMAD R0, R0, c[0x0][0x1c0], RZ ;  /* 0x0000700000007a24 */ /* 0x000fe400078e02ff */
[----:B------:R-:W-:Y:S01]  /*5e70*/  LDSM.16.M88.4 R168, [R208+0x1c000] ;  /* 0x01c00000d0a8783b */ /* 0x000fe20000000200 */
[----:B------:R-:W-:Y:S02]  /*5e80*/  IMAD R189, R189, 0x30, RZ ;  /* 0x00000030bdbd7824 */ /* 0x000fe400078e02ff */
[----:B------:R-:W-:Y:S02]  /*5e90*/  IMAD.U32 R0, R0, -0x40, RZ ;  /* 0xffffffc000007824 */ /* 0x000fe400078e00ff */
[----:B------:R-:W4:Y:S03]  /*5ea0*/  LDL R2, [R1+0x18] ;  /* 0x0000180001027983 */ /* 0x000f260000100800 */
[C---:B------:R-:W-:Y:S02]  /*5eb0*/  LEA R222, P2, R0.reuse, R186, 0x2 ;  /* 0x000000ba00de7211 */ /* 0x040fe400078410ff */
[----:B------:R-:W1:Y:S02]  /*5ec0*/  LDSM.16.MT88.4 R172, [R204+0x800] ;  /* 0x00080000ccac783b */ /* 0x000e640000004200 */
[----:B------:R-:W-:Y:S01]  /*5ed0*/  LEA.HI.X.SX32 R217, R0, R187, 0x2, P2 ;  /* 0x000000bb00d97211 */ /* 0x000fe200010f16ff */
[----:B------:R-:W-:Y:S02]  /*5ee0*/  IMAD.MOV.U32 R0, RZ, RZ, c[0x0][0x22c] ;  /* 0x00008b00ff007624 */ /* 0x000fe400078e00ff */
[----:B------:R-:W1:Y:S02]  /*5ef0*/  LDSM.16.M88.4 R176, [R208+0x1d000] ;  /* 0x01d00000d0b0783b */ /* 0x000e640000000200 */
[----:B------:R-:W-:Y:S01]  /*5f00*/  IMAD R0, R0, c[0x0][0x1c0], RZ ;  /* 0x0000700000007a24 */ /* 0x000fe200078e02ff */
[-C--:B--2---:R-:W-:Y:S02]  /*5f10*/  HMMA.16816.F32.BF16 R4, R32, R16.reuse, RZ ;  /* 0x000000102004723c */ /* 0x084fe400000418ff */
[----:B------:R-:W2:Y:S01]  /*5f20*/  LDSM.16.MT88.4 R180, [R204+0x4800] ;  /* 0x00480000ccb4783b */ /* 0x000ea20000004200 */
[----:B------:R-:W-:Y:S05]  /*5f30*/  IMAD R0, R0, 0x18, RZ ;  /* 0x0000001800007824 */ /* 0x000fea00078e02ff */
[C---:B---3--:R-:W-:Y:S08]  /*5f40*/  HMMA.16816.F32.BF16 R8, R28.reuse, R16, RZ ;  /* 0x000000101c08723c */ /* 0x048ff000000418ff */
[-C--:B------:R-:W-:Y:S08]  /*5f50*/  HMMA.16816.F32.BF16 R12, R28, R18.reuse, RZ ;  /* 0x000000121c0c723c */ /* 0x080ff000000418ff */
[C---:B------:R-:W-:Y:S08]  /*5f60*/  HMMA.16816.F32.BF16 R16, R32.reuse, R18, RZ ;  /* 0x000000122010723c */ /* 0x040ff000000418ff */
[-C--:B------:R-:W-:Y:S08]  /*5f70*/  HMMA.16816.F32.BF16 R20, R32, R164.reuse, RZ ;  /* 0x000000a42014723c */ /* 0x080ff000000418ff */
[C---:B------:R-:W-:Y:S08]  /*5f80*/  HMMA.16816.F32.BF16 R24, R28.reuse, R164, RZ ;  /* 0x000000a41c18723c */ /* 0x040ff000000418ff */
[-C--:B------:R-:W-:Y:S08]  /*5f90*/  HMMA.16816.F32.BF16 R28, R28, R166.reuse, RZ ;  /* 0x000000a61c1c723c */ /* 0x080ff000000418ff */
[----:B------:R-:W-:Y:S01]  /*5fa0*/  HMMA.16816.F32.BF16 R32, R32, R166, RZ ;  /* 0x000000a62020723c */ /* 0x000fe200000418ff */
[----:B------:R-:W-:Y:S07]  /*5fb0*/  LDSM.16.M88.4 R164, [R184+0x1c000] ;  /* 0x01c00000b8a4783b */ /* 0x000fee0000000200 */
[-C--:B-1----:R-:W-:Y:S08]  /*5fc0*/  HMMA.16816.F32.BF16 R4, R168, R172.reuse, R4 ;  /* 0x000000aca804723c */ /* 0x082ff00000041804 */
[C---:B------:R-:W-:Y:S08]  /*5fd0*/  HMMA.16816.F32.BF16 R8, R176.reuse, R172, R8 ;  /* 0x000000acb008723c */ /* 0x040ff00000041808 */
[-C--:B------:R-:W-:Y:S08]  /*5fe0*/  HMMA.16816.F32.BF16 R12, R176, R174.reuse, R12 ;  /* 0x000000aeb00c723c */ /* 0x080ff0000004180c */
[C---:B------:R-:W-:Y:S01]  /*5ff0*/  HMMA.16816.F32.BF16 R16, R168.reuse, R174, R16 ;  /* 0x000000aea810723c */ /* 0x040fe20000041810 */
[----:B------:R-:W1:Y:S07]  /*6000*/  LDSM.16.MT88.4 R172, [R204+0x1000] ;  /* 0x00100000ccac783b */ /* 0x000e6e0000004200 */
[-C--:B--2---:R-:W-:Y:S08]  /*6010*/  HMMA.16816.F32.BF16 R20, R168, R180.reuse, R20 ;  /* 0x000000b4a814723c */ /* 0x084ff00000041814 */
[C---:B------:R-:W-:Y:S08]  /*6020*/  HMMA.16816.F32.BF16 R24, R176.reuse, R180, R24 ;  /* 0x000000b4b018723c */ /* 0x040ff00000041818 */
[-C--:B------:R-:W-:Y:S01]  /*6030*/  HMMA.16816.F32.BF16 R28, R176, R182.reuse, R28 ;  /* 0x000000b6b01c723c */ /* 0x080fe2000004181c */
[----:B------:R-:W2:Y:S07]  /*6040*/  LDSM.16.M88.4 R176, [R184+0x1d000] ;  /* 0x01d00000b8b0783b */ /* 0x000eae0000000200 */
[----:B------:R-:W-:Y:S01]  /*6050*/  HMMA.16816.F32.BF16 R32, R168, R182, R32 ;  /* 0x000000b6a820723c */ /* 0x000fe20000041820 */
[----:B------:R-:W3:Y:S05]  /*6060*/  LDSM.16.MT88.4 R168, [R204+0x5000] ;  /* 0x00500000cca8783b */ /* 0x000eea0000004200 */
[----:B------:R-:W-:Y:S02]  /*6070*/  LDSM.16.M88.4 R180, [R3+0x1d000] ;  /* 0x01d0000003b4783b */ /* 0x000fe40000000200 */
[-C--:B-1----:R-:W-:Y:S08]  /*6080*/  HMMA.16816.F32.BF16 R4, R164, R172.reuse, R4 ;  /* 0x000000aca404723c */ /* 0x082ff00000041804 */
[C---:B--2---:R-:W-:Y:S08]  /*6090*/  HMMA.16816.F32.BF16 R8, R176.reuse, R172, R8 ;  /* 0x000000acb008723c */ /* 0x044ff00000041808 */
[-C--:B------:R-:W-:Y:S08]  /*60a0*/  HMMA.16816.F32.BF16 R12, R176, R174.reuse, R12 ;  /* 0x000000aeb00c723c */ /* 0x080ff0000004180c */
[C---:B------:R-:W-:Y:S01]  /*60b0*/  HMMA.16816.F32.BF16 R16, R164.reuse, R174, R16 ;  /* 0x000000aea410723c */ /* 0x040fe20000041810 */
[----:B------:R-:W-:Y:S07]  /*60c0*/  LDSM.16.M88.4 R172, [R3+0x1c000] ;  /* 0x01c0000003ac783b */ /* 0x000fee0000000200 */
[-C--:B---3--:R-:W-:Y:S08]  /*60d0*/  HMMA.16816.F32.BF16 R20, R164, R168.reuse, R20 ;  /* 0x000000a8a414723c */ /* 0x088ff00000041814 */
[C---:B------:R-:W-:Y:S08]  /*60e0*/  HMMA.16816.F32.BF16 R24, R176.reuse, R168, R24 ;  /* 0x000000a8b018723c */ /* 0x040ff00000041818 */
[-C--:B------:R-:W-:Y:S01]  /*60f0*/  HMMA.16816.F32.BF16 R28, R176, R170.reuse, R28 ;  /* 0x000000aab01c723c */ /* 0x080fe2000004181c */
[----:B------:R-:W1:Y:S07]  /*6100*/  LDSM.16.MT88.4 R176, [R204+0x1800] ;  /* 0x00180000ccb0783b */ /* 0x000e6e0000004200 */
[----:B------:R-:W-:Y:S01]  /*6110*/  HMMA.16816.F32.BF16 R32, R164, R170, R32 ;  /* 0x000000aaa420723c */ /* 0x000fe20000041820 */
[----:B------:R-:W2:Y:S05]  /*6120*/  LDSM.16.MT88.4 R164, [R204+0x5800] ;  /* 0x00580000cca4783b */ /* 0x000eaa0000004200 */
[----:B------:R-:W-:Y:S02]  /*6130*/  LDSM.16.M88.4 R168, [R207+0x1e000] ;  /* 0x01e00000cfa8783b */ /* 0x000fe40000000200 */
        /* <DEDUP_REMOVED lines=44> */
[----:B------:R2:W3:Y:S07]  /*6400*/  LDSM.16.M88.4 R180, [R3+0x1f000] ;  /* 0x01f0000003b4783b */ /* 0x0004ee0000000200 */
[----:B------:R-:W-:Y:S01]  /*6410*/  HMMA.16816.F32.BF16 R32, R168, R166, R32 ;  /* 0x000000a6a820723c */ /* 0x000fe20000041820 */
[----:B------:R-:W3:Y:S06]  /*6420*/  LDSM.16.MT88.4 R164, [R204+0x7800] ;  /* 0x00780000cca4783b */ /* 0x000eec0000004200 */
[----:B----4-:R-:W-:Y:S01]  /*6430*/  @P0 IADD3 R168, P3, R188, UR9, RZ ;  /* 0x00000009bca80c10 */ /* 0x010fe2000ff7e0ff */
[----:B------:R-:W-:Y:S01]  /*6440*/  IMAD.MOV.U32 R188, RZ, RZ, c[0x0][0x22c] ;  /* 0x00008b00ffbc7624 */ /* 0x000fe200078e00ff */
[-C--:B-1----:R-:W-:Y:S01]  /*6450*/  HMMA.16816.F32.BF16 R4, R172, R176.reuse, R4 ;  /* 0x000000b0ac04723c */ /* 0x082fe20000041804 */
[----:B------:R-:W-:Y:S04]  /*6460*/  @UP3 UIADD3 UR9, UP2, UR9, -0x100, URZ ;  /* 0xffffff0009093890 */ /* 0x000fe8000ff5e03f */
[----:B------:R-:W-:Y:S01]  /*6470*/  @P0 IADD3.X R169, R2, UR8, RZ, P3, !PT ;  /* 0x0000000802a90c10 */ /* 0x000fe20009ffe4ff */
[----:B------:R-:W-:Y:S01]  /*6480*/  IMAD.MOV.U32 R2, RZ, RZ, R222 ;  /* 0x000000ffff027224 */ /* 0x000fe200078e00de */
[----:B------:R-:W-:Y:S01]  /*6490*/  @UP3 UIADD3.X UR8, UR8, -0x1, URZ, UP2, !UPT ;  /* 0xffffffff08083890 */ /* 0x000fe200097fe43f */
[----:B--2---:R-:W-:Y:S02]  /*64a0*/  IMAD.MOV.U32 R3, RZ, RZ, R217 ;  /* 0x000000ffff037224 */ /* 0x004fe400078e00d9 */
[----:B------:R1:W5:Y:S02]  /*64b0*/  @P0 LDG.E R243, [R168.64] ;  /* 0x00000004a8f30981 */ /* 0x000364000c1e1900 */
[----:B------:R-:W-:Y:S03]  /*64c0*/  IMAD R188, R188, c[0x0][0x1c0], RZ ;  /* 0x00007000bcbc7a24 */ /* 0x000fe600078e02ff */
[----:B------:R1:W5:Y:S01]  /*64d0*/  @P0 LDG.E R244, [R168.64+0x20] ;  /* 0x00002004a8f40981 */ /* 0x000362000c1e1900 */
[----:B------:R-:W-:Y:S04]  /*64e0*/  IMAD.SHL.U32 R188, R188, 0x10, RZ ;  /* 0x00000010bcbc7824 */ /* 0x000fe800078e00ff */
[----:B------:R1:W5:Y:S01]  /*64f0*/  @P0 LDG.E R241, [R168.64+0x80] ;  /* 0x00008004a8f10981 */ /* 0x000362000c1e1900 */
[C---:B---3--:R-:W-:Y:S04]  /*6500*/  HMMA.16816.F32.BF16 R8, R180.reuse, R176, R8 ;  /* 0x000000b0b408723c */ /* 0x048fe80000041808 */
[----:B------:R1:W5:Y:S05]  /*6510*/  @P0 LDG.E R242, [R168.64+0xa0] ;  /* 0x0000a004a8f20981 */ /* 0x00036a000c1e1900 */
[----:B------:R2:W-:Y:S03]  /*6520*/  RED.E.ADD.F32.FTZ.RN.STRONG.GPU [R2.64], R4 ;  /* 0x000000040200798e */ /* 0x0005e6000c10e784 */
[CC--:B------:R-:W-:Y:S01]  /*6530*/  LEA R176, P0, R188.reuse, R2.reuse, 0x2 ;  /* 0x00000002bcb07211 */ /* 0x0c0fe200078010ff */
[-C--:B------:R-:W-:Y:S03]  /*6540*/  HMMA.16816.F32.BF16 R12, R180, R178.reuse, R12 ;  /* 0x000000b2b40c723c */ /* 0x080fe6000004180c */
[-C--:B------:R-:W-:Y:S05]  /*6550*/  LEA.HI.X.SX32 R177, R188, R3.reuse, 0x2, P0 ;  /* 0x00000003bcb17211 */ /* 0x080fea00000f16ff */
[C---:B------:R-:W-:Y:S08]  /*6560*/  HMMA.16816.F32.BF16 R16, R172.reuse, R178, R16 ;  /* 0x000000b2ac10723c */ /* 0x040ff00000041810 */
[-C--:B------:R-:W-:Y:S04]  /*6570*/  HMMA.16816.F32.BF16 R20, R172, R164.reuse, R20 ;  /* 0x000000a4ac14723c */ /* 0x080fe80000041814 */
[CC--:B-1----:R-:W-:Y:S04]  /*6580*/  LEA R168, P0, R191.reuse, R2.reuse, 0x2 ;  /* 0x00000002bfa87211 */ /* 0x0c2fe800078010ff */
[C---:B------:R-:W-:Y:S04]  /*6590*/  HMMA.16816.F32.BF16 R24, R180.reuse, R164, R24 ;  /* 0x000000a4b418723c */ /* 0x040fe80000041818 */
[-C--:B------:R-:W-:Y:S03]  /*65a0*/  LEA.HI.X.SX32 R169, R191, R3.reuse, 0x2, P0 ;  /* 0x00000003bfa97211 */ /* 0x080fe600000f16ff */
[CC--:B------:R-:W-:Y:S01]  /*65b0*/  LEA R164, P2, R228.reuse, R2.reuse, 0x2 ;  /* 0x00000002e4a47211 */ /* 0x0c0fe200078410ff */
[-C--:B------:R-:W-:Y:S04]  /*65c0*/  HMMA.16816.F32.BF16 R28, R180, R166.reuse, R28 ;  /* 0x000000a6b41c723c */ /* 0x080fe8000004181c */
[-C--:B------:R-:W-:Y:S02]  /*65d0*/  LEA.HI.X.SX32 R165, R228, R3.reuse, 0x2, P2 ;  /* 0x00000003e4a57211 */ /* 0x080fe400010f16ff */
[CC--:B------:R-:W-:Y:S02]  /*65e0*/  LEA R170, P2, R0.reuse, R2.reuse, 0x2 ;  /* 0x0000000200aa7211 */ /* 0x0c0fe400078410ff */
[----:B------:R-:W-:Y:S01]  /*65f0*/  HMMA.16816.F32.BF16 R32, R172, R166, R32 ;  /* 0x000000a6ac20723c */ /* 0x000fe20000041820 */
[----:B------:R1:W-:Y:S03]  /*6600*/  RED.E.ADD.F32.FTZ.RN.STRONG.GPU [R164.64], R5 ;  /* 0x00000005a400798e */ /* 0x0003e6000c10e784 */
[-C--:B------:R-:W-:Y:S01]  /*6610*/  LEA.HI.X.SX32 R171, R0, R3.reuse, 0x2, P2 ;  /* 0x0000000300ab7211 */ /* 0x080fe200010f16ff */
[----:B------:R-:W-:Y:S01]  /*6620*/  IMAD.MOV.U32 R0, RZ, RZ, c[0x0][0x22c] ;  /* 0x00008b00ff007624 */ /* 0x000fe200078e00ff */
[----:B------:R3:W-:Y:S01]  /*6630*/  RED.E.ADD.F32.FTZ.RN.STRONG.GPU [R176.64], R6 ;  /* 0x00000006b000798e */ /* 0x0007e2000c10e784 */
[CC--:B------:R-:W-:Y:S02]  /*6640*/  LEA R166, P3, R190.reuse, R2.reuse, 0x2 ;  /* 0x00000002bea67211 */ /* 0x0c0fe400078610ff */
[CC--:B--2---:R-:W-:Y:S02]  /*6650*/  LEA R4, P2, R189.reuse, R2.reuse, 0x2 ;  /* 0x00000002bd047211 */ /* 0x0c4fe400078410ff */
[----:B------:R2:W-:Y:S01]  /*6660*/  RED.E.ADD.F32.FTZ.RN.STRONG.GPU [R170.64], R7 ;  /* 0x00000007aa00798e */ /* 0x0005e2000c10e784 */
[-C--:B------:R-:W-:Y:S01]  /*6670*/  LEA.HI.X.SX32 R167, R190, R3.reuse, 0x2, P3 ;  /* 0x00000003bea77211 */ /* 0x080fe200018f16ff */
[----:B------:R-:W-:Y:S03]  /*6680*/  IMAD R0, R0, c[0x0][0x1c0], RZ ;  /* 0x0000700000007a24 */ /* 0x000fe600078e02ff */
[----:B------:R4:W-:Y:S01]  /*6690*/  RED.E.ADD.F32.FTZ.RN.STRONG.GPU [R168.64], R8 ;  /* 0x00000008a800798e */ /* 0x0009e2000c10e784 */
[----:B------:R-:W-:Y:S04]  /*66a0*/  IMAD R0, R0, 0x38, RZ ;  /* 0x0000003800007824 */ /* 0x000fe800078e02ff */
[----:B------:R4:W-:Y:S01]  /*66b0*/  RED.E.ADD.F32.FTZ.RN.STRONG.GPU [R166.64], R9 ;  /* 0x00000009a600798e */ /* 0x0009e2000c10e784 */
[-C--:B-1----:R-:W-:Y:S01]  /*66c0*/  LEA.HI.X.SX32 R5, R189, R3.reuse, 0x2, P2 ;  /* 0x00000003bd057211 */ /* 0x082fe200010f16ff */
[----:B------:R-:W-:Y:S04]  /*66d0*/  IMAD.MOV.U32 R189, RZ, RZ, c[0x0][0x22c] ;  /* 0x00008b00ffbd7624 */ /* 0x000fe800078e00ff */
[----:B------:R1:W-:Y:S01]  /*66e0*/  RED.E.ADD.F32.FTZ.RN.STRONG.GPU [R4.64], R10 ;  /* 0x0000000a0400798e */ /* 0x0003e2000c10e784 */
[CC--:B---3--:R-:W-:Y:S01]  /*66f0*/  LEA R6, P0, R0.reuse, R2.reuse, 0x2 ;  /* 0x0000000200067211 */ /* 0x0c8fe200078010ff */
[----:B------:R-:W-:Y:S03]  /*6700*/  IMAD R189, R189, c[0x0][0x1c0], RZ ;  /* 0x00007000bdbd7a24 */ /* 0x000fe600078e02ff */
[-C--:B--2---:R-:W-:Y:S01]  /*6710*/  LEA.HI.X.SX32 R7, R0, R3.reuse, 0x2, P0 ;  /* 0x0000000300077211 */ /* 0x084fe200000f16ff */
[----:B------:R-:W-:Y:S04]  /*6720*/  IMAD.SHL.U32 R189, R189, 0x10, RZ ;  /* 0x00000010bdbd7824 */ /* 0x000fe800078e00ff */
[----:B------:R2:W-:Y:S01]  /*6730*/  RED.E.ADD.F32.FTZ.RN.STRONG.GPU [R6.64], R11 ;  /* 0x0000000b0600798e */ /* 0x0005e2000c10e784 */
[C---:B------:R-:W-:Y:S02]  /*6740*/  IADD3 R179, R189.reuse, 0x20, RZ ;  /* 0x00000020bdb37810 */ /* 0x040fe40007ffe0ff */
[C---:B------:R-:W-:Y:S02]  /*6750*/  IADD3 R0, R189.reuse, 0x20, RZ ;  /* 0x00000020bd007810 */ /* 0x040fe40007ffe0ff */
[----:B------:R3:W-:Y:S01]  /*6760*/  RED.E.ADD.F32.FTZ.RN.STRONG.GPU [R2.64+0x80], R16 ;  /* 0x000080100200798e */ /* 0x0007e2000c10e784 */
[----:B------:R-:W-:Y:S01]  /*6770*/  IADD3 R178, R189, 0x20, RZ ;  /* 0x00000020bdb27810 */ /* 0x000fe20007ffe0ff */
[----:B------:R-:W-:Y:S01]  /*6780*/  IMAD.MOV.U32 R189, RZ, RZ, c[0x0][0x22c] ;  /* 0x00008b00ffbd7624 */ /* 0x000fe200078e00ff */
[CC--:B----4-:R-:W-:Y:S01]  /*6790*/  LEA R8, P3, R251.reuse, R2.reuse, 0x2 ;  /* 0x00000002fb087211 */ /* 0x0d0fe200078610ff */
[C---:B------:R-:W-:Y:S01]  /*67a0*/  IMAD.IADD R0, R228.reuse, 0x1, R0 ;  /* 0x00000001e4007824 */ /* 0x040fe200078e0200 */
[----:B------:R4:W-:Y:S01]  /*67b0*/  RED.E.ADD.F32.FTZ.RN.STRONG.GPU [R164.64+0x80], R17 ;  /* 0x00008011a400798e */ /* 0x0009e2000c10e784 */
[C---:B------:R-:W-:Y:S01]  /*67c0*/  IMAD.IADD R178, R228.reuse, 0x1, R178 ;  /* 0x00000001e4b27824 */ /* 0x040fe200078e02b2 */
[-C--:B------:R-:W-:Y:S01]  /*67d0*/  LEA.HI.X.SX32 R9, R251, R3.reuse, 0x2, P3 ;  /* 0x00000003fb097211 */ /* 0x080fe200018f16ff */
[----:B------:R-:W-:Y:S02]  /*67e0*/  IMAD R189, R189, c[0x0][0x1c0], RZ ;  /* 0x00007000bdbd7a24 */ /* 0x000fe400078e02ff */
[----:B------:R-:W-:Y:S01]  /*67f0*/  IMAD.IADD R178, R228, 0x1, R178 ;  /* 0x00000001e4b27824 */ /* 0x000fe200078e02b2 */
[-C--:B-1----:R-:W-:Y:S01]  /*6800*/  LEA R4, P0, R179, R2.reuse, 0x2 ;  /* 0x00000002b3047211 */ /* 0x082fe200078010ff */
[----:B------:R-:W-:Y:S03]  /*6810*/  IMAD.SHL.U32 R189, R189, 0x10, RZ ;  /* 0x00000010bdbd7824 */ /* 0x000fe600078e00ff */
[-C--:B------:R-:W-:Y:S02]  /*6820*/  LEA.HI.X.SX32 R5, R179, R3.reuse, 0x2, P0 ;  /* 0x00000003b3057211 */ /* 0x080fe400000f16ff */
[-C--:B------:R-:W-:Y:S02]  /*6830*/  LEA R10, P0, R178, R2.reuse, 0x2 ;  /* 0x00000002b20a7211 */ /* 0x080fe400078010ff */
[C---:B------:R-:W-:Y:S01]  /*6840*/  IADD3 R172, R189.reuse, 0x40, RZ ;  /* 0x00000040bdac7810 */ /* 0x040fe20007ffe0ff */
[----:B------:R1:W-:Y:S01]  /*6850*/  RED.E.ADD.F32.FTZ.RN.STRONG.GPU [R4.64], R18 ;  /* 0x000000120400798e */ /* 0x0003e2000c10e784 */
[-C--:B--2---:R-:W-:Y:S02]  /*6860*/  LEA R6, P2, R0, R2.reuse, 0x2 ;  /* 0x0000000200067211 */ /* 0x084fe400078410ff */
[-C--:B------:R-:W-:Y:S02]  /*6870*/  LEA.HI.X.SX32 R11, R178, R3.reuse, 0x2, P0 ;  /* 0x00000003b20b7211 */ /* 0x080fe400000f16ff */
[-C--:B------:R-:W-:Y:S01]  /*6880*/  LEA.HI.X.SX32 R7, R0, R3.reuse, 0x2, P2 ;  /* 0x0000000300077211 */ /* 0x080fe200010f16ff */
[----:B------:R-:W-:Y:S01]  /*6890*/  IMAD.IADD R0, R228, 0x1, R250 ;  /* 0x00000001e4007824 */ /* 0x000fe200078e02fa */
[C---:B------:R-:W-:Y:S02]  /*68a0*/  IADD3 R170, R189.reuse, 0x40, RZ ;  /* 0x00000040bdaa7810 */ /* 0x040fe40007ffe0ff */
[C---:B---3--:R-:W-:Y:S01]  /*68b0*/  IADD3 R16, R188.reuse, 0x60, RZ ;  /* 0x00000060bc107810 */ /* 0x048fe20007ffe0ff */
[----:B------:R2:W-:Y:S01]  /*68c0*/  RED.E.ADD.F32.FTZ.RN.STRONG.GPU [R6.64], R19 ;  /* 0x000000130600798e */ /* 0x0005e2000c10e784 */
[----:B----4-:R-:W-:Y:S01]  /*68d0*/  IADD3 R17, R188, 0x60, RZ ;  /* 0x00000060bc117810 */ /* 0x010fe20007ffe0ff */
[C---:B------:R-:W-:Y:S02]  /*68e0*/  IMAD.IADD R170, R228.reuse, 0x1, R170 ;  /* 0x00000001e4aa7824 */ /* 0x040fe400078e02aa */
[C---:B------:R-:W-:Y:S01]  /*68f0*/  IMAD.IADD R16, R228.reuse, 0x1, R16 ;  /* 0x00000001e4107824 */ /* 0x040fe200078e0210 */
[----:B------:R-:W-:Y:S01]  /*6900*/  RED.E.ADD.F32.FTZ.RN.STRONG.GPU [R10.64], R12 ;  /* 0x0000000c0a00798e */ /* 0x000fe2000c10e784 */
[----:B------:R-:W-:Y:S04]  /*6910*/  IMAD.IADD R170, R228, 0x1, R170 ;  /* 0x00000001e4aa7824 */ /* 0x000fe800078e02aa */
[----:B------:R3:W-:Y:S01]  /*6920*/  RED.E.ADD.F32.FTZ.RN.STRONG.GPU [R8.64], R13 ;  /* 0x0000000d0800798e */ /* 0x0007e2000c10e784 */
[CC--:B-1----:R-:W-:Y:S04]  /*6930*/  LEA R4, P2, R250.reuse, R2.reuse, 0x2 ;  /* 0x00000002fa047211 */ /* 0x0c2fe800078410ff */
[-C--:B------:R-:W-:Y:S05]  /*6940*/  LEA.HI.X.SX32 R5, R250, R3.reuse, 0x2, P2 ;  /* 0x00000003fa057211 */ /* 0x080fea00010f16ff */
[----:B------:R1:W-:Y:S01]  /*6950*/  RED.E.ADD.F32.FTZ.RN.STRONG.GPU [R4.64], R14 ;  /* 0x0000000e0400798e */ /* 0x0003e2000c10e784 */
[CC--:B--2---:R-:W-:Y:S04]  /*6960*/  LEA R6, P0, R0.reuse, R2.reuse, 0x2 ;  /* 0x0000000200067211 */ /* 0x0c4fe800078010ff */
[-C--:B------:R-:W-:Y:S02]  /*6970*/  LEA.HI.X.SX32 R7, R0, R3.reuse, 0x2, P0 ;  /* 0x0000000300077211 */ /* 0x080fe400000f16ff */
[----:B------:R-:W-:Y:S03]  /*6980*/  IADD3 R0, R189, 0x40, RZ ;  /* 0x00000040bd007810 */ /* 0x000fe60007ffe0ff */
[----:B------:R2:W-:Y:S01]  /*6990*/  RED.E.ADD.F32.FTZ.RN.STRONG.GPU [R6.64], R15 ;  /* 0x0000000f0600798e */ /* 0x0005e2000c10e784 */
[CC--:B---3--:R-:W-:Y:S01]  /*69a0*/  LEA R8, P3, R249.reuse, R2.reuse, 0x2 ;  /* 0x00000002f9087211 */ /* 0x0c8fe200078610ff */
[----:B------:R-:W-:Y:S03]  /*69b0*/  IMAD.IADD R0, R228, 0x1, R0 ;  /* 0x00000001e4007824 */ /* 0x000fe600078e0200 */
[----:B------:R-:W-:Y:S01]  /*69c0*/  RED.E.ADD.F32.FTZ.RN.STRONG.GPU [R2.64+0x100], R20 ;  /* 0x000100140200798e */ /* 0x000fe2000c10e784 */
[-C--:B------:R-:W-:Y:S02]  /*69d0*/  LEA.HI.X.SX32 R9, R249, R3.reuse, 0x2, P3 ;  /* 0x00000003f9097211 */ /* 0x080fe400018f16ff */
[CC--:B------:R-:W-:Y:S02]  /*69e0*/  LEA R12, P2, R0.reuse, R2.reuse, 0x2 ;  /* 0x00000002000c7211 */ /* 0x0c0fe400078410ff */
[----:B------:R-:W-:Y:S02]  /*69f0*/  RED.E.ADD.F32.FTZ.RN.STRONG.GPU [R164.64+0x100], R21 ;  /* 0x00010015a400798e */ /* 0x000fe4000c10e784 */
[-C--:B------:R-:W-:Y:S01]  /*6a00*/  LEA.HI.X.SX32 R13, R0, R3.reuse, 0x2, P2 ;  /* 0x00000003000d7211 */ /* 0x080fe200010f16ff */
[----:B------:R-:W-:Y:S01]  /*6a10*/  IMAD.IADD R0, R228, 0x1, R248 ;  /* 0x00000001e4007824 */ /* 0x000fe200078e02f8 */
[CC--:B-1----:R-:W-:Y:S02]  /*6a20*/  LEA R4, P0, R172.reuse, R2.reuse, 0x2 ;  /* 0x00000002ac047211 */ /* 0x0c2fe400078010ff */
[CC--:B------:R-:W-:Y:S02]  /*6a30*/  LEA R14, P6, R17.reuse, R2.reuse, 0x2 ;  /* 0x00000002110e7211 */ /* 0x0c0fe400078c10ff */
[-C--:B------:R-:W-:Y:S02]  /*6a40*/  LEA.HI.X.SX32 R5, R172, R3.reuse, 0x2, P0 ;  /* 0x00000003ac057211 */ /* 0x080fe400000f16ff */
[CC--:B------:R-:W-:Y:S03]  /*6a50*/  LEA R10, P0, R170.reuse, R2.reuse, 0x2 ;  /* 0x00000002aa0a7211 */ /* 0x0c0fe600078010ff */
[----:B------:R1:W-:Y:S01]  /*6a60*/  RED.E.ADD.F32.FTZ.RN.STRONG.GPU [R4.64], R22 ;  /* 0x000000160400798e */ /* 0x0003e2000c10e784 */
[-C--:B------:R-:W-:Y:S02]  /*6a70*/  LEA.HI.X.SX32 R11, R170, R3.reuse, 0x2, P0 ;  /* 0x00000003aa0b7211 */ /* 0x080fe400000f16ff */
[CC--:B--2---:R-:W-:Y:S02]  /*6a80*/  LEA R6, P2, R248.reuse, R2.reuse, 0x2 ;  /* 0x00000002f8067211 */ /* 0x0c4fe400078410ff */
[----:B------:R2:W-:Y:S01]  /*6a90*/  RED.E.ADD.F32.FTZ.RN.STRONG.GPU [R12.64], R23 ;  /* 0x000000170c00798e */ /* 0x0005e2000c10e784 */
[-C--:B------:R-:W-:Y:S02]  /*6aa0*/  LEA.HI.X.SX32 R15, R17, R3.reuse, 0x2, P6 ;  /* 0x00000003110f7211 */ /* 0x080fe400030f16ff */
[-C--:B------:R-:W-:Y:S02]  /*6ab0*/  LEA.HI.X.SX32 R7, R248, R3.reuse, 0x2, P2 ;  /* 0x00000003f8077211 */ /* 0x080fe400010f16ff */
[----:B------:R-:W-:Y:S05]  /*6ac0*/  RED.E.ADD.F32.FTZ.RN.STRONG.GPU [R10.64], R24 ;  /* 0x000000180a00798e */ /* 0x000fea000c10e784 */
[----:B------:R3:W-:Y:S05]  /*6ad0*/  RED.E.ADD.F32.FTZ.RN.STRONG.GPU [R8.64], R25 ;  /* 0x000000190800798e */ /* 0x0007ea000c10e784 */
[----:B------:R4:W-:Y:S05]  /*6ae0*/  RED.E.ADD.F32.FTZ.RN.STRONG.GPU [R6.64], R26 ;  /* 0x0000001a0600798e */ /* 0x0009ea000c10e784 */
[----:B------:R-:W-:Y:S01]  /*6af0*/  LDSM.16.MT88.4 R20, [R206+0x2000] ;  /* 0x00200000ce14783b */ /* 0x000fe20000004200 */
[CC--:B-1----:R-:W-:Y:S04]  /*6b00*/  LEA R4, P0, R0.reuse, R2.reuse, 0x2 ;  /* 0x0000000200047211 */ /* 0x0c2fe800078010ff */
[----:B------:R-:W-:Y:S01]  /*6b10*/  LDSM.16.MT88.4 R168, [R206+0x2800] ;  /* 0x00280000cea8783b */ /* 0x000fe20000004200 */
[-C--:B------:R-:W-:Y:S02]  /*6b20*/  LEA.HI.X.SX32 R5, R0, R3.reuse, 0x2, P0 ;  /* 0x0000000300057211 */ /* 0x080fe400000f16ff */
[----:B------:R-:W-:Y:S02]  /*6b30*/  IADD3 R0, R188, 0x60, RZ ;  /* 0x00000060bc007810 */ /* 0x000fe40007ffe0ff */
[-C--:B--2---:R-:W-:Y:S01]  /*6b40*/  LEA R12, P5, R16, R2.reuse, 0x2 ;  /* 0x00000002100c7211 */ /* 0x084fe200078a10ff */
[----:B------:R1:W-:Y:S02]  /*6b50*/  RED.E.ADD.F32.FTZ.RN.STRONG.GPU [R4.64], R27 ;  /* 0x0000001b0400798e */ /* 0x0003e4000c10e784 */
[----:B------:R-:W-:Y:S01]  /*6b60*/  IMAD.IADD R0, R228, 0x1, R0 ;  /* 0x00000001e4007824 */ /* 0x000fe200078e0200 */
[-C--:B------:R-:W-:Y:S02]  /*6b70*/  LEA.HI.X.SX32 R13, R16, R3.reuse, 0x2, P5 ;  /* 0x00000003100d7211 */ /* 0x080fe400028f16ff */
[----:B------:R-:W-:Y:S01]  /*6b80*/  RED.E.ADD.F32.FTZ.RN.STRONG.GPU [R2.64+0x180], R32 ;  /* 0x000180200200798e */ /* 0x000fe2000c10e784 */
[----:B------:R-:W-:Y:S01]  /*6b90*/  IMAD.IADD R0, R228, 0x1, R0 ;  /* 0x00000001e4007824 */ /* 0x000fe200078e0200 */
[CC--:B---3--:R-:W-:Y:S03]  /*6ba0*/  LEA R8, P3, R247.reuse, R2.reuse, 0x2 ;  /* 0x00000002f7087211 */ /* 0x0c8fe600078610ff */
[----:B------:R-:W-:Y:S01]  /*6bb0*/  RED.E.ADD.F32.FTZ.RN.STRONG.GPU [R164.64+0x180], R33 ;  /* 0x00018021a400798e */ /* 0x000fe2000c10e784 */
[CC--:B------:R-:W-:Y:S02]  /*6bc0*/  LEA R10, P4, R0.reuse, R2.reuse, 0x2 ;  /* 0x00000002000a7211 */ /* 0x0c0fe400078810ff */
[-C--:B------:R-:W-:Y:S02]  /*6bd0*/  LEA.HI.X.SX32 R9, R247, R3.reuse, 0x2, P3 ;  /* 0x00000003f7097211 */ /* 0x080fe400018f16ff */
[----:B------:R-:W-:Y:S01]  /*6be0*/  RED.E.ADD.F32.FTZ.RN.STRONG.GPU [R14.64], R34 ;  /* 0x000000220e00798e */ /* 0x000fe2000c10e784 */
[-C--:B------:R-:W-:Y:S01]  /*6bf0*/  LEA.HI.X.SX32 R11, R0, R3.reuse, 0x2, P4 ;  /* 0x00000003000b7211 */ /* 0x080fe200020f16ff */
[----:B------:R-:W-:Y:S01]  /*6c00*/  IMAD.IADD R0, R196, 0x1, R206 ;  /* 0x00000001c4007824 */ /* 0x000fe200078e02ce */
[CC--:B----4-:R-:W-:Y:S02]  /*6c10*/  LEA R6, P2, R246.reuse, R2.reuse, 0x2 ;  /* 0x00000002f6067211 */ /* 0x0d0fe400078410ff */
[----:B------:R-:W-:Y:S02]  /*6c20*/  RED.E.ADD.F32.FTZ.RN.STRONG.GPU [R12.64], R35 ;  /* 0x000000230c00798e */ /* 0x000fe4000c10e784 */
[-C--:B------:R-:W-:Y:S02]  /*6c30*/  LEA.HI.X.SX32 R7, R246, R3.reuse, 0x2, P2 ;  /* 0x00000003f6077211 */ /* 0x080fe400010f16ff */
[----:B------:R-:W-:Y:S01]  /*6c40*/  ISETP.LT.AND P2, PT, RZ, UR7, PT ;  /* 0x00000007ff007c0c */ /* 0x000fe2000bf41270 */
[----:B------:R-:W-:Y:S01]  /*6c50*/  RED.E.ADD.F32.FTZ.RN.STRONG.GPU [R10.64], R28 ;  /* 0x0000001c0a00798e */ /* 0x000fe2000c10e784 */
[----:B------:R-:W-:Y:S01]  /*6c60*/  UMOV UR7, UR12 ;  /* 0x0000000c00077c82 */ /* 0x000fe20008000000 */
[C---:B-1----:R-:W-:Y:S03]  /*6c70*/  LEA R4, P0, R252.reuse, R2, 0x2 ;  /* 0x00000002fc047211 */ /* 0x042fe600078010ff */
[----:B------:R-:W-:Y:S01]  /*6c80*/  RED.E.ADD.F32.FTZ.RN.STRONG.GPU [R8.64], R29 ;  /* 0x0000001d0800798e */ /* 0x000fe2000c10e784 */
[----:B------:R-:W-:Y:S02]  /*6c90*/  LEA.HI.X.SX32 R5, R252, R3, 0x2, P0 ;  /* 0x00000003fc057211 */ /* 0x000fe400000f16ff */
[----:B------:R-:W-:Y:S01]  /*6ca0*/  PLOP3.LUT P0, PT, PT, PT, UP1, 0x80, 0x0 ;  /* 0x000000000000781c */ /* 0x000fe20003f0f018 */
[----:B------:R-:W-:Y:S01]  /*6cb0*/  @UP3 UIADD3 UR11, UP1, UR11, -0x100, URZ ;  /* 0xffffff000b0b3890 */ /* 0x000fe2000ff3e03f */
[----:B------:R-:W-:Y:S03]  /*6cc0*/  RED.E.ADD.F32.FTZ.RN.STRONG.GPU [R6.64], R30 ;  /* 0x0000001e0600798e */ /* 0x000fe6000c10e784 */
[----:B------:R-:W-:Y:S02]  /*6cd0*/  @UP3 UIADD3.X UR10, UR10, -0x1, URZ, UP1, !UPT ;  /* 0xffffffff0a0a3890 */ /* 0x000fe40008ffe43f */
[----:B------:R-:W-:Y:S05]  /*6ce0*/  LDSM.16.MT88.4 R8, [R206] ;  /* 0x00000000ce08783b */ /* 0x000fea0000004200 */
[----:B------:R-:W-:Y:S05]  /*6cf0*/  RED.E.ADD.F32.FTZ.RN.STRONG.GPU [R4.64], R31 ;  /* 0x0000001f0400798e */ /* 0x000fea000c10e784 */
[----:B------:R-:W1:Y:S05]  /*6d00*/  LDSM.16.MT88.4 R4, [R205+0x1c000] ;  /* 0x01c00000cd04783b */ /* 0x000e6a0000004200 */
[----:B------:R-:W2:Y:S05]  /*6d10*/  LDSM.16.MT88.4 R12, [R205+0x1e000] ;  /* 0x01e00000cd0c783b */ /* 0x000eaa0000004200 */
[----:B------:R-:W3:Y:S05]  /*6d20*/  LDSM.16.MT88.4 R16, [R0] ;  /* 0x000000000010783b */ /* 0x000eea0000004200 */
[----:B------:R-:W4:Y:S05]  /*6d30*/  LDSM.16.MT88.4 R24, [R0+0x2000] ;  /* 0x002000000018783b */ /* 0x000f2a0000004200 */
[----:B------:R-:W-:Y:S05]  /*6d40*/  LDSM.16.MT88.4 R28, [R206+0x800] ;  /* 0x00080000ce1c783b */ /* 0x000fea0000004200 */
[----:B------:R-:W-:Y:S05]  /*6d50*/  LDSM.16.MT88.4 R32, [R205+0x1e800] ;  /* 0x01e80000cd20783b */ /* 0x000fea0000004200 */
[----:B------:R-:W-:Y:S05]  /*6d60*/  LDSM.16.MT88.4 R164, [R0+0x800] ;  /* 0x0008000000a4783b */ /* 0x000fea0000004200 */
        /* <DEDUP_REMOVED lines=49> */
[----:B------:R2:W1:Y:S07]  /*7080*/  LDSM.16.MT88.4 R12, [R0+0x3800] ;  /* 0x00380000000c783b */ /* 0x00046e0000004200 */
[-C--:B------:R-:W-:Y:S08]  /*7090*/  HMMA.16816.F32.BF16 R116, R4, R20.reuse, R116 ;  /* 0x000000140474723c */ /* 0x080ff00000041874 */
[C---:B------:R-:W-:Y:S08]  /*70a0*/  HMMA.16816.F32.BF16 R120, R16.reuse, R20, R120 ;  /* 0x000000141078723c */ /* 0x040ff00000041878 */
[-C--:B------:R-:W-:Y:S04]  /*70b0*/  HMMA.16816.F32.BF16 R124, R16, R22.reuse, R124 ;  /* 0x00000016107c723c */ /* 0x080fe8000004187c */
[C---:B--2---:R-:W-:Y:S02]  /*70c0*/  IADD3 R0, R206.reuse, -0x4000, RZ ;  /* 0xffffc000ce007810 */ /* 0x044fe40007ffe0ff */
[----:B------:R-:W-:Y:S02]  /*70d0*/  @P0 IADD3 R0, R206, 0x4000, RZ ;  /* 0x00004000ce000810 */ /* 0x000fe40007ffe0ff */
[C---:B------:R-:W-:Y:S04]  /*70e0*/  HMMA.16816.F32.BF16 R128, R4.reuse, R22, R128 ;  /* 0x000000160480723c */ /* 0x040fe80000041880 */
[----:B------:R-:W-:Y:S04]  /*70f0*/  IMAD.MOV.U32 R206, RZ, RZ, R0 ;  /* 0x000000ffffce7224 */ /* 0x000fe800078e0000 */
        /* <DEDUP_REMOVED lines=27> */
[----:B------:R-:W4:Y:S04]  /*72b0*/  LDL R181, [R1+0x30] ;  /* 0x0000300001b57983 */ /* 0x000f280000100800 */
[----:B------:R-:W4:Y:S04]  /*72c0*/  LDL R177, [R1+0x10] ;  /* 0x0000100001b17983 */ /* 0x000f280000100800 */
[----:B------:R-:W4:Y:S04]  /*72d0*/  LDL R176, [R1+0x24] ;  /* 0x0000240001b07983 */ /* 0x000f280000100800 */
[----:B------:R-:W4:Y:S01]  /*72e0*/  LDL R180, [R1+0x2c] ;  /* 0x00002c0001b47983 */ /* 0x000f220000100800 */
[----:B------:R-:W-:-:S02]  /*72f0*/  FMUL.FTZ R100, R100, c[0x0][0x2e0] ;  /* 0x0000b80064647a20 */ /* 0x000fc40000410000 */
[----:B------:R-:W-:Y:S02]  /*7300*/  FMUL.FTZ R32, R101, c[0x0][0x2e0] ;  /* 0x0000b80065207a20 */ /* 0x000fe40000410000 */
[----:B------:R-:W-:Y:S02]  /*7310*/  FMUL.FTZ R102, R102, c[0x0][0x2e0] ;  /* 0x0000b80066667a20 */ /* 0x000fe40000410000 */
[----:B------:R-:W-:Y:S02]  /*7320*/  FMUL.FTZ R31, R103, c[0x0][0x2e0] ;  /* 0x0000b800671f7a20 */ /* 0x000fe40000410000 */
[----:B------:R-:W-:Y:S02]  /*7330*/  FMUL.FTZ R112, R112, c[0x0][0x2e0] ;  /* 0x0000b80070707a20 */ /* 0x000fe40000410000 */
[----:B------:R-:W-:Y:S02]  /*7340*/  FMUL.FTZ R28, R113, c[0x0][0x2e0] ;  /* 0x0000b800711c7a20 */ /* 0x000fe40000410000 */
[----:B------:R-:W-:-:S02]  /*7350*/  FMUL.FTZ R114, R114, c[0x0][0x2e0] ;  /* 0x0000b80072727a20 */ /* 0x000fc40000410000 */
[----:B------:R-:W-:Y:S01]  /*7360*/  FMUL.FTZ R27, R115, c[0x0][0x2e0] ;  /* 0x0000b800731b7a20 */ /* 0x000fe20000410000 */
[----:B------:R-:W-:Y:S01]  /*7370*/  F2FP.BF16.PACK_AB R32, R32, R100 ;  /* 0x000000642020723e */ /* 0x000fe200000010ff */
[----:B------:R-:W-:Y:S01]  /*7380*/  BAR.SYNC.DEFER_BLOCKING 0x0 ;  /* 0x0000000000007b1d */ /* 0x000fe20000010000 */
[----:B------:R-:W-:Y:S02]  /*7390*/  FMUL.FTZ R104, R104, c[0x0][0x2e0] ;  /* 0x0000b80068687a20 */ /* 0x000fe40000410000 */
[----:B------:R-:W-:Y:S01]  /*73a0*/  FMUL.FTZ R30, R105, c[0x0][0x2e0] ;  /* 0x0000b800691e7a20 */ /* 0x000fe20000410000 */
[----:B------:R-:W-:Y:S01]  /*73b0*/  F2FP.BF16.PACK_AB R31, R31, R102 ;  /* 0x000000661f1f723e */ /* 0x000fe200000010ff */
[----:B------:R-:W-:Y:S02]  /*73c0*/  FMUL.FTZ R106, R106, c[0x0][0x2e0] ;  /* 0x0000b8006a6a7a20 */ /* 0x000fe40000410000 */
[----:B------:R-:W-:Y:S01]  /*73d0*/  FMUL.FTZ R29, R107, c[0x0][0x2e0] ;  /* 0x0000b8006b1d7a20 */ /* 0x000fe20000410000 */
[----:B------:R-:W-:Y:S01]  /*73e0*/  F2FP.BF16.PACK_AB R28, R28, R112 ;  /* 0x000000701c1c723e */ /* 0x000fe200000010ff */
[----:B------:R-:W-:-:S02]  /*73f0*/  FMUL.FTZ R108, R108, c[0x0][0x2e0] ;  /* 0x0000b8006c6c7a20 */ /* 0x000fc40000410000 */
[----:B------:R-:W-:Y:S01]  /*7400*/  FMUL.FTZ R26, R109, c[0x0][0x2e0] ;  /* 0x0000b8006d1a7a20 */ /* 0x000fe20000410000 */
[----:B------:R-:W-:Y:S01]  /*7410*/  F2FP.BF16.PACK_AB R27, R27, R114 ;  /* 0x000000721b1b723e */ /* 0x000fe200000010ff */
        /* <DEDUP_REMOVED lines=74> */
[----:B------:R-:W-:Y:S02]  /*78c0*/  F2FP.BF16.PACK_AB R6, R6, R152 ;  /* 0x000000980606723e */ /* 0x000fe400000010ff */
[----:B------:R-:W-:Y:S02]  /*78d0*/  F2FP.BF16.PACK_AB R36, R37, R36 ;  /* 0x000000242524723e */ /* 0x000fe400000010ff */
[----:B------:R-:W-:Y:S02]  /*78e0*/  F2FP.BF16.PACK_AB R38, R39, R38 ;  /* 0x000000262726723e */ /* 0x000fe400000010ff */
[----:B------:R-:W-:-:S02]  /*78f0*/  F2FP.BF16.PACK_AB R48, R49, R48 ;  /* 0x000000303130723e */ /* 0x000fc400000010ff */
[----:B------:R-:W-:Y:S02]  /*7900*/  F2FP.BF16.PACK_AB R50, R51, R50 ;  /* 0x000000323332723e */ /* 0x000fe400000010ff */
[----:B------:R-:W-:Y:S02]  /*7910*/  F2FP.BF16.PACK_AB R40, R41, R40 ;  /* 0x000000282928723e */ /* 0x000fe400000010ff */
        /* <DEDUP_REMOVED lines=24> */
[----:B------:R-:W-:Y:S01]  /*7aa0*/  F2FP.BF16.PACK_AB R90, R91, R90 ;  /* 0x0000005a5b5a723e */ /* 0x000fe200000010ff */
[----:B------:R-:W-:Y:S01]  /*7ab0*/  UISETP.NE.AND UP0, UPT, UR19, -0x1, UPT ;  /* 0xffffffff1300788c */ /* 0x000fe2000bf05270 */
[----:B------:R-:W-:Y:S01]  /*7ac0*/  F2FP.BF16.PACK_AB R5, R5, R154 ;  /* 0x0000009a0505723e */ /* 0x000fe200000010ff */
[----:B------:R-:W-:Y:S01]  /*7ad0*/  ULDC.64 UR10, c[0x0][0x3a0] ;  /* 0x0000e800000a7ab9 */ /* 0x000fe20000000a00 */
[----:B------:R-:W-:Y:S02]  /*7ae0*/  F2FP.BF16.PACK_AB R2, R2, R156 ;  /* 0x0000009c0202723e */ /* 0x000fe400000010ff */
[----:B------:R-:W-:-:S02]  /*7af0*/  F2FP.BF16.PACK_AB R0, R0, R158 ;  /* 0x0000009e0000723e */ /* 0x000fc400000010ff */
[----:B------:R-:W-:Y:S02]  /*7b00*/  F2FP.BF16.PACK_AB R92, R93, R92 ;  /* 0x0000005c5d5c723e */ /* 0x000fe400000010ff */
[----:B------:R-:W-:Y:S02]  /*7b10*/  F2FP.BF16.PACK_AB R94, R95, R94 ;  /* 0x0000005e5f5e723e */ /* 0x000fe400000010ff */
[----:B------:R-:W-:Y:S01]  /*7b20*/  PLOP3.LUT P0, PT, PT, PT, UP0, 0x80, 0x0 ;  /* 0x000000000000781c */ /* 0x000fe20003f0f008 */
[----:B------:R-:W-:-:S04]  /*7b30*/  @UP0 UIADD3 UR7, UR16, UR19, URZ ;  /* 0x0000001310070290 */ /* 0x000fc8000fffe03f */
[----:B------:R-:W-:Y:S01]  /*7b40*/  @UP0 UIMAD.WIDE.U32 UR8, UR7, UR10, URZ ;  /* 0x0000000a070802a5 */ /* 0x000fe2000f8e003f */
[----:B--2---:R1:W-:Y:S04]  /*7b50*/  STS [R179], R32 ;  /* 0x00000020b3007388 */ /* 0x0043e80000000800 */
[----:B------:R1:W-:Y:S04]  /*7b60*/  STS [R179+0x400], R31 ;  /* 0x0004001fb3007388 */ /* 0x0003e80000000800 */
[----:B---3--:R1:W-:Y:S04]  /*7b70*/  STS [R178], R28 ;  /* 0x0000001cb2007388 */ /* 0x0083e80000000800 */
[----:B----4-:R1:W-:Y:S04]  /*7b80*/  STS [R181], R27 ;  /* 0x0000001bb5007388 */ /* 0x0103e80000000800 */
[----:B------:R1:W-:Y:S04]  /*7b90*/  STS [R179+0x2000], R30 ;  /* 0x0020001eb3007388 */ /* 0x0003e80000000800 */
[----:B------:R1:W-:Y:S04]  /*7ba0*/  STS [R179+0x2400], R29 ;  /* 0x0024001db3007388 */ /* 0x0003e80000000800 */
[----:B------:R1:W-:Y:S04]  /*7bb0*/  STS [R178+0x2000], R26 ;  /* 0x0020001ab2007388 */ /* 0x0003e80000000800 */
[----:B------:R1:W-:Y:S04]  /*7bc0*/  STS [R178+0x2400], R25 ;  /* 0x00240019b2007388 */ /* 0x0003e80000000800 */
[----:B------:R1:W-:Y:S04]  /*7bd0*/  STS [R177], R24 ;  /* 0x00000018b1007388 */ /* 0x0003e80000000800 */
[----:B------:R1:W-:Y:S04]  /*7be0*/  STS [R177+0x400], R23 ;  /* 0x00040017b1007388 */ /* 0x0003e80000000800 */
[----:B------:R1:W-:Y:S04]  /*7bf0*/  STS [R176], R20 ;  /* 0x00000014b0007388 */ /* 0x0003e80000000800 */
[----:B------:R1:W-:Y:S04]  /*7c00*/  STS [R180], R19 ;  /* 0x00000013b4007388 */ /* 0x0003e80000000800 */
        /* <DEDUP_REMOVED lines=52> */
[----:B------:R-:W-:-:S02]  /*7f50*/  @UP0 UIMAD UR15, UR7, UR11, UR9 ;  /* 0x0000000b070f02a4 */ /* 0x000fc4000f8e0209 */
[----:B------:R-:W-:Y:S01]  /*7f60*/  @UP0 UMOV UR14, UR8 ;  /* 0x00000008000e0c82 */ /* 0x000fe20008000000 */
[----:B------:R-:W-:Y:S05]  /*7f70*/  @P0 BRA `(.L_x_278) ;  /* 0x000000c000000947 */ /* 0x000fea0003800000 */
[----:B------:R-:W-:Y:S02]  /*7f80*/  USHF.R.S32.HI UR7, URZ, 0x1f, UR16 ;  /* 0x0000001f3f077899 */ /* 0x000fe40008011410 */
[----:B------:R-:W-:Y:S02]  /*7f90*/  ULDC.64 UR10, c[0x0][0x3a0] ;  /* 0x0000e800000a7ab9 */ /* 0x000fe40000000a00 */
[----:B------:R-:W-:Y:S02]  /*7fa0*/  UIMAD UR7, UR7, UR10, URZ ;  /* 0x0000000a070772a4 */ /* 0x000fe4000f8e023f */
[----:B------:R-:W-:Y:S02]  /*7fb0*/  UIMAD.WIDE.U32 UR8, UR16, UR10, URZ ;  /* 0x0000000a100872a5 */ /* 0x000fe4000f8e003f */
[----:B------:R-:W-:Y:S02]  /*7fc0*/  UIMAD UR11, UR16, UR11, UR7 ;  /* 0x0000000b100b72a4 */ /* 0x000fe4000f8e0207 */
[----:B------:R-:W-:-:S02]  /*7fd0*/  ULDC.64 UR12, c[0x0][0x388] ;  /* 0x0000e200000c7ab9 */ /* 0x000fc40000000a00 */
[----:B------:R-:W-:Y:S02]  /*7fe0*/  UIADD3 UR9, UR9, UR11, URZ ;  /* 0x0000000b09097290 */ /* 0x000fe4000fffe03f */
[----:B------:R-:W-:Y:S02]  /*7ff0*/  UIMAD UR7, UR60, UR12, URZ ;  /* 0x0000000c3c0772a4 */ /* 0x000fe4000f8e023f */
[----:B------:R-:W-:Y:S02]  /*8000*/  UIMAD.WIDE.U32 UR8, UR31, UR12, UR8 ;  /* 0x0000000c1f0872a5 */ /* 0x000fe4000f8e0008 */
[----:B------:R-:W-:-:S04]  /*8010*/  UIMAD UR7, UR31, UR13, UR7 ;  /* 0x0000000d1f0772a4 */ /* 0x000fc8000f8e0207 */
[----:B------:R-:W-:Y:S02]  /*8020*/  UIADD3 UR15, UR9, UR7, URZ ;  /* 0x00000007090f7290 */ /* 0x000fe4000fffe03f */
[----:B------:R-:W-:Y:S02]  /*8030*/  UMOV UR14, UR8 ;  /* 0x00000008000e7c82 */ /* 0x000fe40008000000 */
.L_x_278:
        /* <DEDUP_REMOVED lines=18> */
.L_x_279:
[----:B-1----:R-:W1:Y:S01]  /*8160*/  S2R R3, SR_TID.X ;  /* 0x0000000000037919 */ /* 0x002e620000002100 */
[----:B-----5:R-:W-:Y:S01]  /*8170*/  IMAD.SHL.U32 R0, R185, 0x2, RZ ;  /* 0x00000002b9007824 */ /* 0x020fe200078e00ff */
[----:B------:R-:W-:Y:S01]  /*8180*/  USHF.L.U32 UR7, UR18, 0x7, URZ ;  /* 0x0000000712077899 */ /* 0x000fe2000800063f */
[----:B------:R-:W-:Y:S01]  /*8190*/  BSSY B0, `(.L_x_280) ;  /* 0x0000035000007945 */ /* 0x000fe20003800000 */
[----:B------:R-:W-:Y:S01]  /*81a0*/  BAR.SYNC.DEFER_BLOCKING 0x0 ;  /* 0x0000000000007b1d */ /* 0x000fe20000010000 */
[----:B------:R-:W-:Y:S01]  /*81b0*/  UIMAD UR6, UR18, -0x80, UR6 ;  /* 0xffffff80120678a4 */ /* 0x000fe2000f8e0206 */
[----:B------:R-:W-:Y:S01]  /*81c0*/  SHF.R.S32.HI R76, RZ, 0x1f, R245 ;  /* 0x0000001fff4c7819 */ /* 0x000fe200000114f5 */
[----:B------:R-:W-:Y:S01]  /*81d0*/  USHF.R.S32.HI UR10, URZ, 0x1f, UR7 ;  /* 0x0000001f3f0a7899 */ /* 0x000fe20008011407 */
[----:B------:R-:W-:-:S02]  /*81e0*/  IMAD.U32 R11, RZ, RZ, UR7 ;  /* 0x00000007ff0b7e24 */ /* 0x000fc4000f8e00ff */
[----:B------:R-:W-:Y:S01]  /*81f0*/  ULDC.64 UR8, c[0x0][0x3a0] ;  /* 0x0000e80000087ab9 */ /* 0x000fe20000000a00 */
[----:B------:R-:W-:Y:S01]  /*8200*/  ISETP.GE.AND P4, PT, R245, UR6, PT ;  /* 0x00000006f5007c0c */ /* 0x000fe2000bf86270 */
[----:B------:R-:W-:-:S04]  /*8210*/  UIMAD UR8, UR10, UR8, URZ ;  /* 0x000000080a0872a4 */ /* 0x000fc8000f8e023f */
[----:B------:R-:W-:-:S06]  /*8220*/  UIMAD UR8, UR7, UR9, UR8 ;  /* 0x00000009070872a4 */ /* 0x000fcc000f8e0208 */
[----:B------:R-:W-:Y:S01]  /*8230*/  IMAD.U32 R4, RZ, RZ, UR8 ;  /* 0x00000008ff047e24 */ /* 0x000fe2000f8e00ff */
[----:B------:R-:W-:Y:S01]  /*8240*/  ULDC.64 UR8, c[0x0][0x3b8] ;  /* 0x0000ee0000087ab9 */ /* 0x000fe20000000a00 */
[----:B-1----:R-:W-:Y:S01]  /*8250*/  SHF.R.S32.HI R2, RZ, 0x1f, R3 ;  /* 0x0000001fff027819 */ /* 0x002fe20000011403 */
[----:B------:R-:W-:-:S03]  /*8260*/  UIMAD UR8, UR59, UR8, URZ ;  /* 0x000000083b0872a4 */ /* 0x000fc6000f8e023f */
[----:B------:R-:W-:Y:S01]  /*8270*/  LEA.HI R2, R2, R3, RZ, 0x3 ;  /* 0x0000000302027211 */ /* 0x000fe200078f18ff */
[----:B------:R1:W2:Y:S01]  /*8280*/  LDS.128 R24, [R0+0xd000] ;  /* 0x00d0000000187984 */ /* 0x0002a20000000c00 */
[----:B------:R-:W-:Y:S02]  /*8290*/  UIMAD UR8, UR38, UR9, UR8 ;  /* 0x00000009260872a4 */ /* 0x000fe4000f8e0208 */
[----:B------:R-:W-:Y:S01]  /*82a0*/  LOP3.LUT R2, R2, 0xfffffff8, RZ, 0xc0, !PT ;  /* 0xfffffff802027812 */ /* 0x000fe200078ec0ff */
[----:B------:R1:W3:Y:S04]  /*82b0*/  LDS.128 R32, [R0+0xe000] ;  /* 0x00e0000000207984 */ /* 0x0002e80000000c00 */
[----:B------:R-:W-:Y:S01]  /*82c0*/  IMAD.IADD R2, R3, 0x1, -R2 ;  /* 0x0000000103027824 */ /* 0x000fe200078e0a02 */
[----:B------:R1:W4:Y:S03]  /*82d0*/  LDS.128 R40, [R0+0xf000] ;  /* 0x00f0000000287984 */ /* 0x0003260000000c00 */
[----:B------:R-:W-:Y:S01]  /*82e0*/  IMAD.SHL.U32 R8, R2, 0x8, RZ ;  /* 0x0000000802087824 */ /* 0x000fe200078e00ff */
[----:B------:R1:W1:Y:S04]  /*82f0*/  LDS.128 R20, [R0+0x11000] ;  /* 0x0110000000147984 */ /* 0x0002680000000c00 */
[----:B------:R1:W1:Y:S01]  /*8300*/  LDS.128 R28, [R0+0x12000] ;  /* 0x01200000001c7984 */ /* 0x0002620000000c00 */
[----:B------:R-:W-:-:S03]  /*8310*/  SHF.R.S32.HI R9, RZ, 0x1f, R8 ;  /* 0x0000001fff097819 */ /* 0x000fc60000011408 */
[----:B------:R1:W1:Y:S02]  /*8320*/  LDS.128 R36, [R0+0x13000] ;  /* 0x0130000000247984 */ /* 0x0002640000000c00 */
[----:B------:R-:W-:Y:S02]  /*8330*/  IMAD.WIDE.U32 R2, R11, c[0x0][0x3a0], R8 ;  /* 0x0000e8000b027a25 */ /* 0x000fe400078e0008 */
[----:B------:R1:W1:Y:S03]  /*8340*/  LDS.128 R48, [R0+0x14000] ;  /* 0x0140000000307984 */ /* 0x0002660000000c00 */
[----:B------:R-:W-:Y:S01]  /*8350*/  IADD3 R2, P0, R2, UR14, RZ ;  /* 0x0000000e02027c10 */ /* 0x000fe2000ff1e0ff */
[----:B------:R1:W1:Y:S03]  /*8360*/  LDS.128 R56, [R0+0x15000] ;  /* 0x0150000000387984 */ /* 0x0002660000000c00 */
[----:B------:R-:W-:Y:S01]  /*8370*/  IADD3.X R3, R3, UR15, R4, P0, !PT ;  /* 0x0000000f03037c10 */ /* 0x000fe200087fe404 */
[----:B------:R1:W1:Y:S01]  /*8380*/  LDS.128 R64, [R0+0x16000] ;  /* 0x0160000000407984 */ /* 0x0002620000000c00 */
[----:B------:R-:W-:-:S03]  /*8390*/  IMAD.U32 R4, RZ, RZ, UR38 ;  /* 0x00000026ff047e24 */ /* 0x000fc6000f8e00ff */
[----:B------:R1:W1:Y:S01]  /*83a0*/  LDS.128 R72, [R0+0x17000] ;  /* 0x0170000000487984 */ /* 0x0002620000000c00 */
[----:B------:R-:W-:-:S03]  /*83b0*/  IMAD.WIDE.U32 R2, R4, c[0x0][0x3b8], R2 ;  /* 0x0000ee0004027a25 */ /* 0x000fc600078e0002 */
[----:B------:R1:W1:Y:S02]  /*83c0*/  LDS.128 R44, [R0+0x18000] ;  /* 0x01800000002c7984 */ /* 0x0002640000000c00 */
[----:B------:R-:W-:Y:S02]  /*83d0*/  IADD3 R10, R3, UR8, RZ ;  /* 0x00000008030a7c10 */ /* 0x000fe4000fffe0ff */
[----:B------:R1:W1:Y:S04]  /*83e0*/  LDS.128 R52, [R0+0x19000] ;  /* 0x0190000000347984 */ /* 0x0002680000000c00 */
[----:B------:R1:W1:Y:S04]  /*83f0*/  LDS.128 R60, [R0+0x1a000] ;  /* 0x01a00000003c7984 */ /* 0x0002680000000c00 */
[----:B------:R1:W1:Y:S01]  /*8400*/  LDS.128 R68, [R0+0x1b000] ;  /* 0x01b0000000447984 */ /* 0x0002620000000c00 */
[----:B------:R-:W-:Y:S05]  /*8410*/  @P4 BRA `(.L_x_281) ;  /* 0x000000c000004947 */ /* 0x000fea0003800000 */
[----:B--234-:R-:W2:Y:S01]  /*8420*/  LDS.128 R16, [R0+0xc000] ;  /* 0x00c0000000107984 */ /* 0x01cea20000000c00 */
[----:B------:R-:W-:-:S02]  /*8430*/  MOV R4, R2 ;  /* 0x0000000200047202 */ /* 0x000fc40000000f00 */
[----:B------:R-:W-:Y:S01]  /*8440*/  MOV R5, R10 ;  /* 0x0000000a00057202 */ /* 0x000fe20000000f00 */
[----:B------:R3:W4:Y:S04]  /*8450*/  LDS.128 R12, [R0+0x10000] ;  /* 0x01000000000c7984 */ /* 0x0007280000000c00 */
[----:B------:R-:W-:-:S05]  /*8460*/  IMAD.WIDE.U32 R4, R245, c[0x0][0x3a0], R4 ;  /* 0x0000e800f5047a25 */ /* 0x000fca00078e0004 */
[----:B------:R-:W-:Y:S01]  /*8470*/  LEA R6, P0, R4, c[0x0][0x340], 0x1 ;  /* 0x0000d00004067a11 */ /* 0x000fe200078008ff */
[----:B-1-3--:R-:W-:-:S04]  /*8480*/  IMAD R0, R76, c[0x0][0x3a0], RZ ;  /* 0x0000e8004c007a24 */ /* 0x00afc800078e02ff */
[----:B------:R-:W-:-:S05]  /*8490*/  IMAD R0, R245, c[0x0][0x3a4], R0 ;  /* 0x0000e900f5007a24 */ /* 0x000fca00078e0200 */
[----:B------:R-:W-:-:S04]  /*84a0*/  IADD3 R0, R5, R0, RZ ;  /* 0x0000000005007210 */ /* 0x000fc80007ffe0ff */
[----:B------:R-:W-:-:S05]  /*84b0*/  LEA.HI.X R7, R4, c[0x0][0x344], R0, 0x1, P0 ;  /* 0x0000d10004077a11 */ /* 0x000fca00000f0c00 */
[----:B--2---:R1:W-:Y:S04]  /*84c0*/  STG.E.128 [R6.64], R16 ;  /* 0x0000001006007986 */ /* 0x0043e8000c101d04 */
[----:B----4-:R1:W-:Y:S02]  /*84d0*/  STG.E.128 [R6.64+0x80], R12 ;  /* 0x0000800c06007986 */ /* 0x0103e4000c101d04 */
.L_x_281:
[----:B--234-:R-:W-:Y:S05]  /*84e0*/  BSYNC B0 ;  /* 0x0000000000007941 */ /* 0x01cfea0003800000 */
.L_x_280:
[----:B-1----:R-:W-:Y:S01]  /*84f0*/  IADD3 R0, R245, 0x20, RZ ;  /* 0x00000020f5007810 */ /* 0x002fe20007ffe0ff */
[----:B------:R-:W-:Y:S03]  /*8500*/  BSSY B0, `(.L_x_282) ;  /* 0x000000f000007945 */ /* 0x000fe60003800000 */
[----:B------:R-:W-:-:S13]  /*8510*/  ISETP.GE.AND P3, PT, R0, UR6, PT ;  /* 0x0000000600007c0c */ /* 0x000fda000bf66270 */
        /* <DEDUP_REMOVED lines=13> */
.L_x_283:
[----:B------:R-:W-:Y:S05]  /*85f0*/  BSYNC B0 ;  /* 0x0000000000007941 */ /* 0x000fea0003800000 */
.L_x_282:
[----:B------:R-:W-:Y:S01]  /*8600*/  IADD3 R0, R245, 0x40, RZ ;  /* 0x00000040f5007810 */ /* 0x000fe20007ffe0ff */
[----:B------:R-:W-:Y:S03]  /*8610*/  BSSY B0, `(.L_x_284) ;  /* 0x000000f000007945 */ /* 0x000fe60003800000 */
[----:B------:R-:W-:-:S13]  /*8620*/  ISETP.GE.AND P2, PT, R0, UR6, PT ;  /* 0x0000000600007c0c */ /* 0x000fda000bf46270 */
[----:B------:R-:W-:Y:S05]  /*8630*/  @P2 BRA `(.L_x_285) ;  /* 0x000000c000002947 */ /* 0x000fea0003800000 */
[----:B------:R-:W-:Y:S02]  /*8640*/  IADD3 R0, P0, R245, 0x40, RZ ;  /* 0x00000040f5007810 */ /* 0x000fe40007f1e0ff */
[----:B------:R-:W-:-:S03]  /*8650*/  MOV R5, R10 ;  /* 0x0000000a00057202 */ /* 0x000fc60000000f00 */
[----:B------:R-:W-:-:S04]  /*8660*/  IMAD.X R4, RZ, RZ, R76, P0 ;  /* 0x000000ffff047224 */ /* 0x000fc800000e064c */
[----:B-1----:R-:W-:Y:S02]  /*8670*/  IMAD R6, R4, c[0x0][0x3a0], RZ ;  /* 0x0000e80004067a24 */ /* 0x002fe400078e02ff */
        /* <DEDUP_REMOVED lines=8> */
.L_x_285:
[----:B------:R-:W-:Y:S05]  /*8700*/  BSYNC B0 ;  /* 0x0000000000007941 */ /* 0x000fea0003800000 */
.L_x_284:
[----:B------:R-:W-:Y:S01]  /*8710*/  IADD3 R0, R245, 0x60, RZ ;  /* 0x00000060f5007810 */ /* 0x000fe20007ffe0ff */
[----:B------:R-:W-:Y:S03]  /*8720*/  BSSY B0, `(.L_x_286) ;  /* 0x000000e000007945 */ /* 0x000fe60003800000 */
[----:B------:R-:W-:-:S13]  /*8730*/  ISETP.GE.AND P1, PT, R0, UR6, PT ;  /* 0x0000000600007c0c */ /* 0x000fda000bf26270 */
        /* <DEDUP_REMOVED lines=11> */
[----:B------:R1:W-:Y:S02]  /*87f0*/  STG.E.128 [R2.64+0x80], R36 ;  /* 0x0000802402007986 */ /* 0x0003e4000c101d04 */
.L_x_287:
[----:B------:R-:W-:Y:S05]  /*8800*/  BSYNC B0 ;  /* 0x0000000000007941 */ /* 0x000fea0003800000 */
.L_x_286:
[----:B------:R-:W-:Y:S01]  /*8810*/  ULDC.64 UR8, c[0x0][0x3a8] ;  /* 0x0000ea0000087ab9 */ /* 0x000fe20000000a00 */
[----:B-1----:R-:W-:Y:S01]  /*8820*/  IMAD.WIDE.U32 R2, R11, c[0x0][0x3a8], R8 ;  /* 0x0000ea000b027a25 */ /* 0x002fe200078e0008 */
[----:B------:R-:W-:Y:S01]  /*8830*/  UIMAD UR6, UR10, UR8, URZ ;  /* 0x000000080a0672a4 */ /* 0x000fe2000f8e023f */
[----:B------:R-:W-:Y:S03]  /*8840*/  BSSY B0, `(.L_x_288) ;  /* 0x0000016000007945 */ /* 0x000fe60003800000 */
[----:B------:R-:W-:Y:S01]  /*8850*/  UIMAD UR7, UR7, UR9, UR6 ;  /* 0x00000009070772a4 */ /* 0x000fe2000f8e0206 */
[----:B------:R-:W-:-:S05]  /*8860*/  IADD3 R2, P0, R2, UR11, RZ ;  /* 0x0000000b02027c10 */ /* 0x000fca000ff1e0ff */
[----:B------:R-:W-:Y:S01]  /*8870*/  IMAD.U32 R0, RZ, RZ, UR7 ;  /* 0x00000007ff007e24 */ /* 0x000fe2000f8e00ff */
[----:B------:R-:W-:Y:S02]  /*8880*/  ULDC.64 UR6, c[0x0][0x3c0] ;  /* 0x0000f00000067ab9 */ /* 0x000fe40000000a00 */
[----:B------:R-:W-:Y:S02]  /*8890*/  UIMAD UR6, UR59, UR6, URZ ;  /* 0x000000063b0672a4 */ /* 0x000fe4000f8e023f */
[----:B------:R-:W-:Y:S02]  /*88a0*/  IADD3.X R3, R3, UR12, R0, P0, !PT ;  /* 0x0000000c03037c10 */ /* 0x000fe400087fe400 */
[----:B------:R-:W-:Y:S01]  /*88b0*/  MOV R0, UR38 ;  /* 0x0000002600007c02 */ /* 0x000fe20008000f00 */
[----:B------:R-:W-:-:S04]  /*88c0*/  UIMAD UR6, UR38, UR7, UR6 ;  /* 0x00000007260672a4 */ /* 0x000fc8000f8e0206 */
[----:B------:R-:W-:-:S05]  /*88d0*/  IMAD.WIDE.U32 R2, R0, c[0x0][0x3c0], R2 ;  /* 0x0000f00000027a25 */ /* 0x000fca00078e0002 */
[----:B------:R-:W-:Y:S01]  /*88e0*/  IADD3 R8, R3, UR6, RZ ;  /* 0x0000000603087c10 */ /* 0x000fe2000fffe0ff */
        /* <DEDUP_REMOVED lines=11> */
.L_x_289:
[----:B------:R-:W-:Y:S05]  /*89a0*/  BSYNC B0 ;  /* 0x0000000000007941 */ /* 0x000fea0003800000 */
.L_x_288:
[----:B------:R-:W-:Y:S01]  /*89b0*/  BSSY B0, `(.L_x_290) ;  /* 0x000000e000007945 */ /* 0x000fe20003800000 */
        /* <DEDUP_REMOVED lines=13> */
.L_x_291:
[----:B------:R-:W-:Y:S05]  /*8a90*/  BSYNC B0 ;  /* 0x0000000000007941 */ /* 0x000fea0003800000 */
.L_x_290:
        /* <DEDUP_REMOVED lines=14> */
.L_x_293:
[----:B------:R-:W-:Y:S05]  /*8b80*/  BSYNC B0 ;  /* 0x0000000000007941 */ /* 0x000fea0003800000 */
.L_x_292:
        /* <DEDUP_REMOVED lines=13> */
.L_x_274:
[----:B------:R-:W-:Y:S02]  /*8c60*/  UISETP.NE.AND UP0, UPT, UR19, -0x1, UPT ;  /* 0xffffffff1300788c */ /* 0x000fe4000bf05270 */
[----:B------:R-:W-:-:S04]  /*8c70*/  ULDC.64 UR10, c[0x0][0x3a0] ;  /* 0x0000e800000a7ab9 */ /* 0x000fc80000000a00 */
[----:B------:R-:W-:-:S05]  /*8c80*/  PLOP3.LUT P0, PT, PT, PT, UP0, 0x80, 0x0 ;  /* 0x000000000000781c */ /* 0x000fca0003f0f008 */
[----:B------:R-:W-:-:S04]  /*8c90*/  @UP0 UIADD3 UR7, UR16, UR19, URZ ;  /* 0x0000001310070290 */ /* 0x000fc8000fffe03f */
        /* <DEDUP_REMOVED lines=16> */
.L_x_295:
        /* <DEDUP_REMOVED lines=18> */
.L_x_296:
[----:B------:R-:W-:Y:S01]  /*8ec0*/  USHF.L.U32 UR7, UR18, 0x7, URZ ;  /* 0x0000000712077899 */ /* 0x000fe2000800063f */
[----:B------:R-:W-:Y:S01]  /*8ed0*/  BSSY B0, `(.L_x_297) ;  /* 0x000001e000007945 */ /* 0x000fe20003800000 */
[----:B------:R-:W-:Y:S01]  /*8ee0*/  ULDC.64 UR8, c[0x0][0x3a0] ;  /* 0x0000e80000087ab9 */ /* 0x000fe20000000a00 */
[----:B------:R-:W-:Y:S01]  /*8ef0*/  SHF.R.S32.HI R12, RZ, 0x1f, R245 ;  /* 0x0000001fff0c7819 */ /* 0x000fe200000114f5 */
[----:B------:R-:W-:Y:S02]  /*8f00*/  USHF.R.S32.HI UR10, URZ, 0x1f, UR7 ;  /* 0x0000001f3f0a7899 */ /* 0x000fe40008011407 */
[----:B------:R-:W-:Y:S01]  /*8f10*/  IMAD.U32 R11, RZ, RZ, UR7 ;  /* 0x00000007ff0b7e24 */ /* 0x000fe2000f8e00ff */
[----:B------:R-:W-:Y:S02]  /*8f20*/  UIMAD UR6, UR18, -0x80, UR6 ;  /* 0xffffff80120678a4 */ /* 0x000fe4000f8e0206 */
[----:B------:R-:W-:Y:S01]  /*8f30*/  UIMAD UR8, UR10, UR8, URZ ;  /* 0x000000080a0872a4 */ /* 0x000fe2000f8e023f */
[----:B------:R-:W-:-:S03]  /*8f40*/  IMAD.WIDE.U32 R2, R11, c[0x0][0x3a0], R4 ;  /* 0x0000e8000b027a25 */ /* 0x000fc600078e0004 */
[----:B------:R-:W-:Y:S01]  /*8f50*/  UIMAD UR8, UR7, UR9, UR8 ;  /* 0x00000009070872a4 */ /* 0x000fe2000f8e0208 */
[----:B------:R-:W-:Y:S02]  /*8f60*/  ISETP.GE.AND P4, PT, R245, UR6, PT ;  /* 0x00000006f5007c0c */ /* 0x000fe4000bf86270 */
[----:B------:R-:W-:-:S03]  /*8f70*/  IADD3 R2, P0, R2, UR14, RZ ;  /* 0x0000000e02027c10 */ /* 0x000fc6000ff1e0ff */
[----:B------:R-:W-:Y:S01]  /*8f80*/  IMAD.U32 R0, RZ, RZ, UR8 ;  /* 0x00000008ff007e24 */ /* 0x000fe2000f8e00ff */
[----:B------:R-:W-:Y:S02]  /*8f90*/  ULDC.64 UR8, c[0x0][0x3b8] ;  /* 0x0000ee0000087ab9 */ /* 0x000fe40000000a00 */
[----:B------:R-:W-:Y:S02]  /*8fa0*/  UIMAD UR8, UR57, UR8, URZ ;  /* 0x00000008390872a4 */ /* 0x000fe4000f8e023f */
[----:B------:R-:W-:Y:S01]  /*8fb0*/  IADD3.X R3, R3, UR15, R0, P0, !PT ;  /* 0x0000000f03037c10 */ /* 0x000fe200087fe400 */
[----:B------:R-:W-:Y:S01]  /*8fc0*/  IMAD.U32 R0, RZ, RZ, UR38 ;  /* 0x00000026ff007e24 */ /* 0x000fe2000f8e00ff */
[----:B------:R-:W-:-:S03]  /*8fd0*/  UIMAD UR8, UR38, UR9, UR8 ;  /* 0x00000009260872a4 */ /* 0x000fc6000f8e0208 */
        /* <DEDUP_REMOVED lines=13> */
.L_x_298:
[----:B------:R-:W-:Y:S05]  /*90b0*/  BSYNC B0 ;  /* 0x0000000000007941 */ /* 0x000fea0003800000 */
.L_x_297:
        /* <DEDUP_REMOVED lines=14> */
[----:B------:R1:W-:Y:S04]  /*91a0*/  STG.E.128 [R8.64], RZ ;  /* 0x000000ff08007986 */ /* 0x0003e8000c101d04 */
[----:B------:R1:W-:Y:S02]  /*91b0*/  STG.E.128 [R8.64+0x80], RZ ;  /* 0x000080ff08007986 */ /* 0x0003e4000c101d04 */
.L_x_300:
[----:B------:R-:W-:Y:S05]  /*91c0*/  BSYNC B0 ;  /* 0x0000000000007941 */ /* 0x000fea0003800000 */
.L_x_299:
        /* <DEDUP_REMOVED lines=16> */
.L_x_302:
[----:B------:R-:W-:Y:S05]  /*92d0*/  BSYNC B0 ;  /* 0x0000000000007941 */ /* 0x000fea0003800000 */
.L_x_301:
[----:B------:R-:W-:Y:S01]  /*92e0*/  IADD3 R0, R245, 0x60, RZ ;  /* 0x00000060f5007810 */ /* 0x000fe20007ffe0ff */
[----:B------:R-:W-:Y:S03]  /*92f0*/  BSSY B0, `(.L_x_303) ;  /* 0x000000e000007945 */ /* 0x000fe60003800000 */
[----:B------:R-:W-:-:S13]  /*9300*/  ISETP.GE.AND P1, PT, R0, UR6, PT ;  /* 0x0000000600007c0c */ /* 0x000fda000bf26270 */
[----:B------:R-:W-:Y:S05]  /*9310*/  @P1 BRA `(.L_x_304) ;  /* 0x000000b000001947 */ /* 0x000fea0003800000 */
[----:B------:R-:W-:-:S04]  /*9320*/  IADD3 R0, P0, R245, 0x60, RZ ;  /* 0x00000060f5007810 */ /* 0x000fc80007f1e0ff */
[----:B------:R-:W-:-:S05]  /*9330*/  IADD3.X R3, RZ, R12, RZ, P0, !PT ;  /* 0x0000000cff037210 */ /* 0x000fca00007fe4ff */
[----:B-1----:R-:W-:Y:S01]  /*9340*/  IMAD R8, R3, c[0x0][0x3a0], RZ ;  /* 0x0000e80003087a24 */ /* 0x002fe200078e02ff */
[----:B------:R-:W-:-:S05]  /*9350*/  MOV R3, R10 ;  /* 0x0000000a00037202 */ /* 0x000fca0000000f00 */
[----:B------:R-:W-:-:S04]  /*9360*/  IMAD.WIDE.U32 R6, R0, c[0x0][0x3a0], R2 ;  /* 0x0000e80000067a25 */ /* 0x000fc800078e0002 */
[----:B------:R-:W-:Y:S01]  /*9370*/  IMAD R0, R0, c[0x0][0x3a4], R8 ;  /* 0x0000e90000007a24 */ /* 0x000fe200078e0208 */
[----:B------:R-:W-:-:S04]  /*9380*/  LEA R2, P0, R6, c[0x0][0x340], 0x1 ;  /* 0x0000d00006027a11 */ /* 0x000fc800078008ff */
[----:B------:R-:W-:-:S04]  /*9390*/  IADD3 R0, R0, R7, RZ ;  /* 0x0000000700007210 */ /* 0x000fc80007ffe0ff */
[----:B------:R-:W-:-:S05]  /*93a0*/  LEA.HI.X R3, R6, c[0x0][0x344], R0, 0x1, P0 ;  /* 0x0000d10006037a11 */ /* 0x000fca00000f0c00 */
[----:B------:R1:W-:Y:S04]  /*93b0*/  STG.E.128 [R2.64], RZ ;  /* 0x000000ff02007986 */ /* 0x0003e8000c101d04 */
[----:B------:R1:W-:Y:S02]  /*93c0*/  STG.E.128 [R2.64+0x80], RZ ;  /* 0x000080ff02007986 */ /* 0x0003e4000c101d04 */
.L_x_304:
[----:B------:R-:W-:Y:S05]  /*93d0*/  BSYNC B0 ;  /* 0x0000000000007941 */ /* 0x000fea0003800000 */
.L_x_303:
[----:B------:R-:W-:Y:S01]  /*93e0*/  ULDC.64 UR8, c[0x0][0x3a8] ;  /* 0x0000ea0000087ab9 */ /* 0x000fe20000000a00 */
[----:B------:R-:W-:Y:S01]  /*93f0*/  IMAD.WIDE.U32 R4, R11, c[0x0][0x3a8], R4 ;  /* 0x0000ea000b047a25 */ /* 0x000fe200078e0004 */
[----:B------:R-:W-:Y:S01]  /*9400*/  UIMAD UR6, UR10, UR8, URZ ;  /* 0x000000080a0672a4 */ /* 0x000fe2000f8e023f */
[----:B------:R-:W-:Y:S03]  /*9410*/  BSSY B0, `(.L_x_305) ;  /* 0x0000016000007945 */ /* 0x000fe60003800000 */
[----:B------:R-:W-:Y:S01]  /*9420*/  UIMAD UR7, UR7, UR9, UR6 ;  /* 0x00000009070772a4 */ /* 0x000fe2000f8e0206 */
[----:B-1----:R-:W-:-:S05]  /*9430*/  IADD3 R2, P0, R4, UR11, RZ ;  /* 0x0000000b04027c10 */ /* 0x002fca000ff1e0ff */
        /* <DEDUP_REMOVED lines=19> */
.L_x_306:
[----:B------:R-:W-:Y:S05]  /*9570*/  BSYNC B0 ;  /* 0x0000000000007941 */ /* 0x000fea0003800000 */
.L_x_305:
        /* <DEDUP_REMOVED lines=14> */
.L_x_308:
[----:B------:R-:W-:Y:S05]  /*9660*/  BSYNC B0 ;  /* 0x0000000000007941 */ /* 0x000fea0003800000 */
.L_x_307:
        /* <DEDUP_REMOVED lines=14> */
.L_x_310:
[----:B------:R-:W-:Y:S05]  /*9750*/  BSYNC B0 ;  /* 0x0000000000007941 */ /* 0x000fea0003800000 */
.L_x_309:
        /* <DEDUP_REMOVED lines=12> */
.L_x_294:
[----:B------:R-:W-:Y:S05]  /*9820*/  BSYNC B1 ;  /* 0x0000000000017941 */ /* 0x000fea0003800000 */
.L_x_269:
[----:B------:R-:W-:Y:S02]  /*9830*/  ULDC UR7, c[0x0][0x218] ;  /* 0x0000860000077ab9 */ /* 0x000fe40000000800 */
[----:B------:R-:W-:-:S04]  /*9840*/  UIADD3 UR7, UR7, 0x7f, URZ ;  /* 0x0000007f07077890 */ /* 0x000fc8000fffe03f */
[----:B------:R-:W-:-:S04]  /*9850*/  USHF.R.S32.HI UR6, URZ, 0x1f, UR7 ;  /* 0x0000001f3f067899 */ /* 0x000fc80008011407 */
[----:B------:R-:W-:-:S03]  /*9860*/  ULEA.HI UR6, UR6, UR7, URZ, 0x7 ;  /* 0x0000000706067291 */ /* 0x000fc6000f8f383f */
[----:B------:R-:W-:Y:S02]  /*9870*/  ULDC UR7, c[0x0][0xc] ;  /* 0x0000030000077ab9 */ /* 0x000fe40000000800 */
[----:B------:R-:W-:Y:S02]  /*9880*/  UIADD3 UR18, UR18, UR7, URZ ;  /* 0x0000000712127290 */ /* 0x000fe4000fffe03f */
[----:B------:R-:W-:-:S04]  /*9890*/  USHF.R.S32.HI UR6, URZ, 0x7, UR6 ;  /* 0x000000073f067899 */ /* 0x000fc80008011406 */
[----:B------:R-:W-:-:S06]  /*98a0*/  UISETP.GE.AND UP0, UPT, UR18, UR6, UPT ;  /* 0x000000061200728c */ /* 0x000fcc000bf06270 */
[----:B------:R-:W-:-:S13]  /*98b0*/  PLOP3.LUT P0, PT, PT, PT, UP0, 0x80, 0x0 ;  /* 0x000000000000781c */ /* 0x000fda0003f0f008 */
[----:B------:R-:W-:Y:S01]  /*98c0*/  @P0 CALL.REL.NOINC `(.L_x_311) ;  /* 0x0000001000000944 */ /* 0x000fe20003c00000 */
[----:B------:R-:W-:Y:S05]  /*98d0*/  BRA `(.L_x_312) ;  /* 0xffff73b000007947 */ /* 0x000fea000383ffff */
.L_x_311:
[----:B------:R-:W-:Y:S05]  /*98e0*/  EXIT ;  /* 0x000000000000794d */ /* 0x000fea0003800000 */
.L_x_313:
        /* <DEDUP_REMOVED lines=9> */
.L_x_2053:


//--------------------- .text._ZN5flash44flash_bwd_dq_dk_dv_loop_seqk_parallel_kernelI23Flash_bwd_kernel_traitsILi128ELi64ELi128ELi8ELi2ELi4ELi2ELb0ELb0EN7cutlass10bfloat16_tE19Flash_kernel_traitsILi128ELi64ELi128ELi8ES3_EELb0ELb0ELb0ELb0ELb0ELb0ELb0EEEvNS_16Flash_bwd_paramsE --------------------------
	.section	.text._ZN5flash44flash_bwd_dq_dk_dv_loop_seqk_parallel_kernelI23Flash_bwd_kernel_traitsILi128ELi64ELi128ELi8ELi2ELi4ELi2ELb0ELb0EN7cutlass10bfloat16_tE19Flash_kernel_traitsILi128ELi64ELi128ELi8ES3_EELb0ELb0ELb0ELb0ELb0ELb0ELb0EEEvNS_16Flash_bwd_paramsE,"ax",@progbits
	.sectioninfo	@"SHI_REGISTERS=255"
	.align	128
        .global         _ZN5flash44flash_bwd_dq_dk_dv_loop_seqk_parallel_kernelI23Flash_bwd_kernel_traitsILi128ELi64ELi128ELi8ELi2ELi4ELi2ELb0ELb0EN7cutlass10bfloat16_tE19Flash_kernel_traitsILi128ELi64ELi128ELi8ES3_EELb0ELb0ELb0ELb0ELb0ELb0ELb0EEEvNS_16Flash_bwd_paramsE
        .type           _ZN5flash44flash_bwd_dq_dk_dv_loop_seqk_parallel_kernelI23Flash_bwd_kernel_traitsILi128ELi64ELi128ELi8ELi2ELi4ELi2ELb0ELb0EN7cutlass10bfloat16_tE19Flash_kernel_traitsILi128ELi64ELi128ELi8ES3_EELb0ELb0ELb0ELb0ELb0ELb0ELb0EEEvNS_16Flash_bwd_paramsE,@function
        .size           _ZN5flash44flash_bwd_dq_dk_dv_loop_seqk_parallel_kernelI23Flash_bwd_kernel_traitsILi128ELi64ELi128ELi8ELi2ELi4ELi2ELb0ELb0EN7cutlass10bfloat16_tE19Flash_kernel_traitsILi128ELi64ELi128ELi8ES3_EELb0ELb0ELb0ELb0ELb0ELb0ELb0EEEvNS_16Flash_bwd_paramsE,(.L_x_2054 - _ZN5flash44flash_bwd_dq_dk_dv_loop_seqk_parallel_kernelI23Flash_bwd_kernel_traitsILi128ELi64ELi128ELi8ELi2ELi4ELi2ELb0ELb0EN7cutlass10bfloat16_tE19Flash_kernel_traitsILi128ELi64ELi128ELi8ES3_EELb0ELb0ELb0ELb0ELb0ELb0ELb0EEEvNS_16Flash_bwd_paramsE)
        .other          _ZN5flash44flash_bwd_dq_dk_dv_loop_seqk_parallel_kernelI23Flash_bwd_kernel_traitsILi128ELi64ELi128ELi8ELi2ELi4ELi2ELb0ELb0EN7cutlass10bfloat16_tE19Flash_kernel_traitsILi128ELi64ELi128ELi8ES3_EELb0ELb0ELb0ELb0ELb0ELb0ELb0EEEvNS_16Flash_bwd_paramsE,@"STO_CUDA_ENTRY STV_DEFAULT"
_ZN5flash44flash_bwd_dq_dk_dv_loop_seqk_parallel_kernelI23Flash_bwd_kernel_traitsILi128ELi64ELi128ELi8ELi2ELi4ELi2ELb0ELb0EN7cutlass10bfloat16_tE19Flash_kernel_traitsILi128ELi64ELi128ELi8ES3_EELb0ELb0ELb0ELb0ELb0ELb0ELb0EEEvNS_16Flash_bwd_paramsE:
.text._ZN5flash44flash_bwd_dq_dk_dv_loop_seqk_parallel_kernelI23Flash_bwd_kernel_traitsILi128ELi64ELi128ELi8ELi2ELi4ELi2ELb0ELb0EN7cutlass10bfloat16_tE19Flash_kernel_traitsILi128ELi64ELi128ELi8ES3_EELb0ELb0ELb0ELb0ELb0ELb0ELb0EEEvNS_16Flash_bwd_paramsE:
        /* <DEDUP_REMOVED lines=13> */
[----:B------:R-:W-:Y:S01]  /*00d0*/  ULDC.U8 UR9, c[0x0][0x328] ;  /* 0x0000ca0000097ab9 */ /* 0x000fe20000000000 */
[----:B------:R-:W-:Y:S01]  /*00e0*/  IMAD.MOV.U32 R222, RZ, RZ, -0x10 ;  /* 0xfffffff0ffde7424 */ /* 0x000fe200078e00ff */
[----:B------:R-:W-:Y:S02]  /*00f0*/  UISETP.NE.AND UP2, UPT, UR9, URZ, UPT ;  /* 0x0000003f0900728c */ /* 0x000fe4000bf45270 */
[----:B------:R-:W-:Y:S02]  /*0100*/  ULDC UR14, c[0x0][0x224] ;  /* 0x00008900000e7ab9 */ /* 0x000fe40000000800 */
[----:B------:R-:W-:Y:S01]  /*0110*/  ULDC UR46, c[0x0][0x22c] ;  /* 0x00008b00002e7ab9 */ /* 0x000fe20000000800 */
[----:B------:R-:W3:Y:S01]  /*0120*/  S2UR UR38, SR_CTAID.Z ;  /* 0x00000000002679c3 */ /* 0x000ee20000002700 */
[----:B------:R-:W-:-:S02]  /*0130*/  ULDC UR36, c[0x0][0x1c0] ;  /* 0x0000700000247ab9 */ /* 0x000fc40000000800 */
[----:B------:R-:W-:Y:S02]  /*0140*/  ULDC UR12, c[0x0][0x1c0] ;  /* 0x00007000000c7ab9 */ /* 0x000fe40000000800 */
[----:B------:R-:W-:Y:S02]  /*0150*/  USHF.R.S32.HI UR7, URZ, 0x1f, UR14 ;  /* 0x0000001f3f077899 */ /* 0x000fe4000801140e */
        /* <DEDUP_REMOVED lines=23> */
[--C-:B------:R-:W-:Y:S01]  /*02d0*/  SHF.R.S32.HI R5, RZ, 0x2, R17.reuse ;  /* 0x00000002ff057819 */ /* 0x100fe20000011411 */
[C---:B------:R-:W-:Y:S01]  /*02e0*/  IMAD.IADD R218, R3.reuse, 0x1, -R2 ;  /* 0x0000000103da7824 */ /* 0x040fe200078e0a02 */
[----:B------:R-:W-:Y:S01]  /*02f0*/  LEA.HI R6, R12, R13, RZ, 0x4 ;  /* 0x0000000d0c067211 */ /* 0x000fe200078f20ff */
[----:B------:R-:W-:Y:S01]  /*0300*/  IMAD.IADD R8, R3, 0x1, -R0 ;  /* 0x0000000103087824 */ /* 0x000fe200078e0a00 */
[----:B------:R-:W-:Y:S01]  /*0310*/  SHF.R.S32.HI R0, RZ, 0x1f, R17 ;  /* 0x0000001fff007819 */ /* 0x000fe20000011411 */
[----:B------:R-:W-:Y:S01]  /*0320*/  USHF.L.U32 UR41, UR46, 0x6, URZ ;  /* 0x000000062e297899 */ /* 0x000fe2000800063f */
[----:B------:R-:W-:Y:S01]  /*0330*/  SHF.R.S32.HI R3, RZ, 0x4, R6 ;  /* 0x00000004ff037819 */ /* 0x000fe20000011406 */
[----:B------:R-:W-:Y:S01]  /*0340*/  ULDC UR49, c[0x0][0x214] ;  /* 0x0000850000317ab9 */ /* 0x000fe20000000800 */
[----:B------:R-:W-:Y:S01]  /*0350*/  LEA.HI R0, R0, R5, RZ, 0x3 ;  /* 0x0000000500007211 */ /* 0x000fe200078f18ff */
[----:B------:R-:W-:Y:S01]  /*0360*/  ULDC UR56, c[0x0][0x1c8] ;  /* 0x0000720000387ab9 */ /* 0x000fe20000000800 */
[----:B------:R-:W-:Y:S01]  /*0370*/  LEA.HI R2, R6, R3, RZ, 0x1 ;  /* 0x0000000306027211 */ /* 0x000fe200078f08ff */
[----:B------:R-:W-:Y:S01]  /*0380*/  ULDC.U8 UR10, c[0x0][0x3d0] ;  /* 0x0000f400000a7ab9 */ /* 0x000fe20000000000 */
[----:B------:R-:W-:Y:S01]  /*0390*/  LOP3.LUT R0, R0, 0xfffffff8, RZ, 0xc0, !PT ;  /* 0xfffffff800007812 */ /* 0x000fe200078ec0ff */
[----:B------:R-:W-:Y:S01]  /*03a0*/  ULDC UR50, c[0x0][0x224] ;  /* 0x0000890000327ab9 */ /* 0x000fe20000000800 */
[----:B------:R-:W-:Y:S01]  /*03b0*/  LOP3.LUT R2, R2, 0xfffffffe, RZ, 0xc0, !PT ;  /* 0xfffffffe02027812 */ /* 0x000fe200078ec0ff */
[----:B------:R-:W-:Y:S01]  /*03c0*/  @UP2 UIMAD UR54, UR33, UR49, URZ ;  /* 0x00000031213622a4 */ /* 0x000fe2000f8e023f */
[----:B------:R-:W-:Y:S01]  /*03d0*/  LEA.HI R14, R12, R13, RZ, 0x3 ;  /* 0x0000000d0c0e7211 */ /* 0x000fe200078f18ff */
[----:B------:R-:W-:Y:S01]  /*03e0*/  IMAD.IADD R7, R5, 0x1, -R0 ;  /* 0x0000000105077824 */ /* 0x000fe200078e0a00 */
[----:B------:R-:W-:Y:S01]  /*03f0*/  LOP3.LUT R0, R4, 0xffffffe0, RZ, 0xc0, !PT ;  /* 0xffffffe004007812 */ /* 0x000fe200078ec0ff */
[----:B------:R-:W-:Y:S01]  /*0400*/  IMAD.IADD R9, R3, 0x1, -R2 ;  /* 0x0000000103097824 */ /* 0x000fe200078e0a02 */
[----:B------:R-:W-:Y:S01]  /*0410*/  LOP3.LUT R4, R14, 0xfffffff8, RZ, 0xc0, !PT ;  /* 0xfffffff80e047812 */ /* 0x000fe200078ec0ff */
[----:B------:R-:W-:Y:S01]  /*0420*/  ULDC.64 UR4, c[0x0][0x118] ;  /* 0x0000460000047ab9 */ /* 0x000fe20000000a00 */
[----:B------:R-:W-:Y:S01]  /*0430*/  SHF.R.S32.HI R3, RZ, 0x3, R14 ;  /* 0x00000003ff037819 */ /* 0x000fe2000001140e */
[C---:B------:R-:W-:Y:S01]  /*0440*/  IMAD.IADD R2, R13.reuse, 0x1, -R0 ;  /* 0x000000010d027824 */ /* 0x040fe200078e0a00 */
[----:B------:R-:W-:Y:S01]  /*0450*/  ULOP3.LUT UR56, UR38, UR56, URZ, 0x3c, !UPT ;  /* 0x0000003826387292 */ /* 0x000fe2000f8e3c3f */
[----:B------:R-:W-:Y:S01]  /*0460*/  IMAD.IADD R0, R13, 0x1, -R4 ;  /* 0x000000010d007824 */ /* 0x000fe200078e0a04 */
[----:B------:R-:W-:Y:S01]  /*0470*/  LOP3.LUT R4, R6, 0xfffffff0, RZ, 0xc0, !PT ;  /* 0xfffffff006047812 */ /* 0x000fe200078ec0ff */
[----:B------:R-:W-:Y:S01]  /*0480*/  IMAD.SHL.U32 R3, R3, 0x40, RZ ;  /* 0x0000004003037824 */ /* 0x000fe200078e00ff */
[----:B------:R-:W-:Y:S01]  /*0490*/  SHF.R.S32.HI R5, RZ, 0x1f, R2 ;  /* 0x0000001fff057819 */ /* 0x000fe20000011402 */
[C---:B------:R-:W-:Y:S01]  /*04a0*/  IMAD.SHL.U32 R232, R0.reuse, 0x8, RZ ;  /* 0x0000000800e87824 */ /* 0x040fe200078e00ff */
[C---:B------:R-:W-:Y:S01]  /*04b0*/  LOP3.LUT P4, RZ, R0.reuse, 0x2, RZ, 0xc0, !PT ;  /* 0x0000000200ff7812 */ /* 0x040fe2000788c0ff */
[----:B------:R-:W-:Y:S01]  /*04c0*/  USHF.R.S32.HI UR61, URZ, 0x1f, UR38 ;  /* 0x0000001f3f3d7899 */ /* 0x000fe20008011426 */
[----:B------:R-:W-:Y:S01]  /*04d0*/  LEA.HI R16, R5, R2, RZ, 0x2 ;  /* 0x0000000205107211 */ /* 0x000fe200078f10ff */
[----:B------:R-:W-:Y:S01]  /*04e0*/  IMAD.IADD R2, R13, 0x1, -R4 ;  /* 0x000000010d027824 */ /* 0x000fe200078e0a04 */
[----:B------:R-:W-:Y:S01]  /*04f0*/  LOP3.LUT R3, R3, 0x1c0, RZ, 0xc0, !PT ;  /* 0x000001c003037812 */ /* 0x000fe200078ec0ff */
[----:B------:R-:W-:Y:S01]  /*0500*/  UISETP.NE.AND UP3, UPT, UR10, URZ, UPT ;  /* 0x0000003f0a00728c */ /* 0x000fe2000bf65270 */
[C---:B------:R-:W-:Y:S01]  /*0510*/  LOP3.LUT P3, RZ, R0.reuse, 0x4, RZ, 0xc0, !PT ;  /* 0x0000000400ff7812 */ /* 0x040fe2000786c0ff */
[----:B------:R-:W-:Y:S01]  /*0520*/  IMAD.SHL.U32 R0, R0, 0x40, RZ ;  /* 0x0000004000007824 */ /* 0x000fe200078e00ff */
[----:B------:R-:W-:Y:S01]  /*0530*/  SHF.R.S32.HI R5, RZ, 0x1f, R2 ;  /* 0x0000001fff057819 */ /* 0x000fe20000011402 */
[----:B------:R-:W-:Y:S01]  /*0540*/  USHF.R.S32.HI UR60, URZ, 0x1f, UR33 ;  /* 0x0000001f3f3c7899 */ /* 0x000fe20008011421 */
[----:B------:R-:W-:Y:S01]  /*0550*/  LOP3.LUT R4, R3, 0x38, R232, 0xf8, !PT ;  /* 0x0000003803047812 */ /* 0x000fe200078ef8e8 */
[----:B------:R-:W-:Y:S01]  /*0560*/  USHF.R.S32.HI UR59, URZ, 0x1f, UR38 ;  /* 0x0000001f3f3b7899 */ /* 0x000fe20008011426 */
[----:B------:R-:W-:Y:S01]  /*0570*/  SHF.R.U32.HI R3, RZ, 0x3, R3 ;  /* 0x00000003ff037819 */ /* 0x000fe20000011603 */
[----:B------:R-:W-:Y:S01]  /*0580*/  USHF.R.S32.HI UR58, URZ, 0x1f, UR33 ;  /* 0x0000001f3f3a7899 */ /* 0x000fe20008011421 */
[----:B------:R-:W-:Y:S01]  /*0590*/  LEA.HI R10, R5, R2, RZ, 0x3 ;  /* 0x00000002050a7211 */ /* 0x000fe200078f18ff */
[----:B------:R-:W-:Y:S01]  /*05a0*/  IMAD.SHL.U32 R5, R9, 0x200, RZ ;  /* 0x0000020009057824 */ /* 0x000fe200078e00ff */
[----:B------:R-:W-:Y:S01]  /*05b0*/  LOP3.LUT R11, R4, R3, RZ, 0x3c, !PT ;  /* 0x00000003040b7212 */ /* 0x000fe200078e3cff */
[----:B------:R-:W-:Y:S01]  /*05c0*/  USHF.R.S32.HI UR57, URZ, 0x1f, UR38 ;  /* 0x0000001f3f397899 */ /* 0x000fe20008011426 */
[----:B------:R-:W-:Y:S01]  /*05d0*/  LOP3.LUT R3, R10, 0xfffffff8, RZ, 0xc0, !PT ;  /* 0xfffffff80a037812 */ /* 0x000fe200078ec0ff */
[----:B------:R-:W-:Y:S01]  /*05e0*/  UIMAD.WIDE.U32 UR42, UR36, UR44, URZ ;  /* 0x0000002c242a72a5 */ /* 0x000fe2000f8e003f */
[----:B------:R-:W-:Y:S01]  /*05f0*/  LOP3.LUT R0, R0, 0x1c0, RZ, 0xc0, !PT ;  /* 0x000001c000007812 */ /* 0x000fe200078ec0ff */
[----:B------:R-:W-:Y:S01]  /*0600*/  UIMAD UR51, UR37, UR44, URZ ;  /* 0x0000002c253372a4 */ /* 0x000fe2000f8e023f */
[----:B------:R-:W-:Y:S01]  /*0610*/  LOP3.LUT R4, R7, 0x1, RZ, 0xc0, !PT ;  /* 0x0000000107047812 */ /* 0x000fe200078ec0ff */
[----:B------:R-:W-:Y:S01]  /*0620*/  IMAD.IADD R15, R2, 0x1, -R3 ;  /* 0x00000001020f7824 */ /* 0x000fe200078e0a03 */
[----:B------:R-:W-:Y:S01]  /*0630*/  LEA.HI R2, R12, R13, RZ, 0x6 ;  /* 0x0000000d0c027211 */ /* 0x000fe200078f30ff */
[----:B------:R-:W-:Y:S01]  /*0640*/  IMAD.SHL.U32 R3, R8, 0x10, RZ ;  /* 0x0000001008037824 */ /* 0x000fe200078e00ff */
[C---:B------:R-:W-:Y:S01]  /*0650*/  LOP3.LUT R209, R0.reuse, 0x8, R14, 0xf8, !PT ;  /* 0x0000000800d17812 */ /* 0x040fe200078ef80e */
[----:B------:R-:W-:Y:S01]  /*0660*/  USHF.R.S32.HI UR53, URZ, 0x1f, UR47 ;  /* 0x0000001f3f357899 */ /* 0x000fe2000801142f */
[----:B------:R-:W-:Y:S01]  /*0670*/  SHF.R.S32.HI R2, RZ, 0x6, R2 ;  /* 0x00000006ff027819 */ /* 0x000fe20000011402 */
[----:B------:R-:W-:Y:S01]  /*0680*/  UIMAD UR50, UR6, UR50, URZ ;  /* 0x00000032063272a4 */ /* 0x000fe2000f8e023f */
[----:B------:R-:W-:Y:S01]  /*0690*/  LOP3.LUT R3, R0, 0x30, R3, 0xf8, !PT ;  /* 0x0000003000037812 */ /* 0x000fe200078ef803 */
[----:B------:R-:W-:Y:S01]  /*06a0*/  @!UP2 UIMAD UR49, UR7, UR49, URZ ;  /* 0x000000310731a2a4 */ /* 0x000fe2000f8e023f */
[----:B------:R-:W-:Y:S01]  /*06b0*/  SHF.R.U32.HI R205, RZ, 0x3, R0 ;  /* 0x00000003ffcd7819 */ /* 0x000fe20000011600 */
[----:B------:R-:W-:Y:S01]  /*06c0*/  IMAD R0, R2, 0x800, R5 ;  /* 0x0000080002007824 */ /* 0x000fe200078e0205 */
[----:B------:R-:W-:Y:S01]  /*06d0*/  ISETP.NE.U32.AND P0, PT, R4, 0x1, PT ;  /* 0x000000010400780c */ /* 0x000fe20003f05070 */
[----:B------:R-:W-:Y:S01]  /*06e0*/  IMAD.SHL.U32 R6, R2, 0x8, RZ ;  /* 0x0000000802067824 */ /* 0x000fe200078e00ff */
[----:B------:R-:W-:Y:S01]  /*06f0*/  LOP3.LUT R209, R209, R205, RZ, 0x3c, !PT ;  /* 0x000000cdd1d17212 */ /* 0x000fe200078e3cff */
[----:B------:R-:W-:Y:S01]  /*0700*/  USHF.R.S32.HI UR48, URZ, 0x1f, UR41 ;  /* 0x0000001f3f307899 */ /* 0x000fe20008011429 */
[----:B------:R-:W-:Y:S01]  /*0710*/  LOP3.LUT R4, R3, 0x8, R14, 0xf8, !PT ;  /* 0x0000000803047812 */ /* 0x000fe200078ef80e */
[----:B------:R-:W-:Y:S01]  /*0720*/  IMAD.SHL.U32 R3, R9, 0x20, RZ ;  /* 0x0000002009037824 */ /* 0x000fe200078e00ff */
[----:B------:R-:W-:Y:S01]  /*0730*/  R2P PR, R7, 0x6 ;  /* 0x0000000607007804 */ /* 0x000fe20000000000 */
[----:B------:R-:W-:Y:S01]  /*0740*/  IMAD.IADD R209, R0, 0x1, R209 ;  /* 0x0000000100d17824 */ /* 0x000fe200078e02d1 */
[----:B------:R-:W-:Y:S01]  /*0750*/  LOP3.LUT R205, R5, R4, R205, 0xf6, !PT ;  /* 0x0000000405cd7212 */ /* 0x000fe200078ef6cd */
[----:B------:R-:W-:Y:S01]  /*0760*/  IMAD.SHL.U32 R4, R7, 0x40, RZ ;  /* 0x0000004007047824 */ /* 0x000fe200078e00ff */
[----:B------:R-:W-:Y:S01]  /*0770*/  LOP3.LUT R0, R3, 0x20, RZ, 0xc0, !PT ;  /* 0x0000002003007812 */ /* 0x000fe200078ec0ff */
[C---:B------:R-:W-:Y:S01]  /*0780*/  IMAD R5, R2.reuse, 0x200, R11 ;  /* 0x0000020002057824 */ /* 0x040fe200078e020b */
[----:B------:R-:W-:Y:S01]  /*0790*/  LOP3.LUT R3, R17, 0x7ffffffc, RZ, 0xc0, !PT ;  /* 0x7ffffffc11037812 */ /* 0x000fe200078ec0ff */
[----:B------:R-:W-:Y:S01]  /*07a0*/  IMAD.SHL.U32 R2, R2, 0x20, RZ ;  /* 0x0000002002027824 */ /* 0x000fe200078e00ff */
[----:B------:R-:W-:Y:S01]  /*07b0*/  LOP3.LUT R204, R0, 0x18, R6, 0xf8, !PT ;  /* 0x0000001800cc7812 */ /* 0x000fe200078ef806 */
[----:B------:R-:W-:Y:S01]  /*07c0*/  IMAD.SHL.U32 R209, R209, 0x2, RZ ;  /* 0x00000002d1d17824 */ /* 0x000fe200078e00ff */
[----:B------:R-:W-:Y:S01]  /*07d0*/  LEA.HI R0, R12, R13, RZ, 0x7 ;  /* 0x0000000d0c007211 */ /* 0x000fe200078f38ff */
[C---:B------:R-:W-:Y:S01]  /*07e0*/  IMAD.IADD R3, R13.reuse, 0x1, -R3 ;  /* 0x000000010d037824 */ /* 0x040fe200078e0a03 */
[----:B------:R1:W-:Y:S01]  /*07f0*/  STL [R1+0x10], R5 ;  /* 0x0000100501007387 */ /* 0x0003e20000100800 */
[----:B------:R-:W-:Y:S01]  /*0800*/  IMAD.SHL.U32 R13, R13, 0x2, RZ ;  /* 0x000000020d0d7824 */ /* 0x000fe200078e00ff */
[----:B------:R-:W-:Y:S01]  /*0810*/  SHF.R.S32.HI R0, RZ, 0x7, R0 ;  /* 0x00000007ff007819 */ /* 0x000fe20000011400 */
[----:B------:R-:W-:Y:S01]  /*0820*/  IMAD.SHL.U32 R3, R3, 0x2, RZ ;  /* 0x0000000203037824 */ /* 0x000fe200078e00ff */
[----:B------:R-:W-:Y:S01]  /*0830*/  SEL R222, R222, 0x10, !P0 ;  /* 0x00000010dede7807 */ /* 0x000fe20004000000 */
[----:B------:R-:W-:Y:S01]  /*0840*/  IMAD.U32 R14, RZ, RZ, UR14 ;  /* 0x0000000eff0e7e24 */ /* 0x000fe2000f8e00ff */
[----:B------:R-:W-:Y:S01]  /*0850*/  IADD3 R240, R232, 0x40, RZ ;  /* 0x00000040e8f07810 */ /* 0x000fe20007ffe0ff */
[--C-:B------:R-:W-:Y:S01]  /*0860*/  IMAD R8, R8, 0x400, R3.reuse ;  /* 0x0000040008087824 */ /* 0x100fe200078e0203 */
[----:B------:R-:W-:Y:S01]  /*0870*/  UMOV UR40, 0xffffc000 ;  /* 0xffffc00000287882 */ /* 0x000fe20000000000 */
[----:B------:R-:W-:-:S02]  /*0880*/  IMAD R6, R0, 0x1000, R3 ;  /* 0x0000100000067824 */ /* 0x000fc400078e0203 */
[----:B------:R-:W-:Y:S01]  /*0890*/  IMAD.SHL.U32 R3, R0, 0x8, RZ ;  /* 0x0000000800037824 */ /* 0x000fe200078e00ff */
[----:B------:R-:W-:Y:S01]  /*08a0*/  LOP3.LUT R0, R4, 0x1c0, RZ, 0xc0, !PT ;  /* 0x000001c004007812 */ /* 0x000fe200078ec0ff */
[----:B------:R-:W-:Y:S01]  /*08b0*/  IMAD R6, R218, 0x400, R6 ;  /* 0x00000400da067824 */ /* 0x000fe200078e0206 */
[----:B------:R-:W-:Y:S01]  /*08c0*/  LOP3.LUT R4, R2, 0x6, R13, 0xf8, !PT ;  /* 0x0000000602047812 */ /* 0x000fe200078ef80d */
[----:B------:R-:W-:Y:S01]  /*08d0*/  IMAD.SHL.U32 R205, R205, 0x2, RZ ;  /* 0x00000002cdcd7824 */ /* 0x000fe200078e00ff */
[----:B------:R-:W-:-:S03]  /*08e0*/  LOP3.LUT R3, R3, 0x8, RZ, 0xc0, !PT ;  /* 0x0000000803037812 */ /* 0x000fc600078ec0ff */
[----:B------:R2:W-:Y:S01]  /*08f0*/  STL [R1+0x2c], R4 ;  /* 0x00002c0401007387 */ /* 0x0005e20000100800 */
[----:B-1----:R-:W-:Y:S02]  /*0900*/  LOP3.LUT R5, R0, 0x20, R2, 0xf8, !PT ;  /* 0x0000002000057812 */ /* 0x002fe400078ef802 */
[----:B------:R-:W-:-:S04]  /*0910*/  SHF.R.U32.HI R2, RZ, 0x3, R0 ;  /* 0x00000003ff027819 */ /* 0x000fc80000011600 */
[----:B------:R-:W-:Y:S02]  /*0920*/  LOP3.LUT R5, R5, R2, RZ, 0x3c, !PT ;  /* 0x0000000205057212 */ /* 0x000fe400078e3cff */
[----:B------:R-:W-:Y:S02]  /*0930*/  LOP3.LUT R0, R2, R0, R3, 0x1e, !PT ;  /* 0x0000000002007212 */ /* 0x000fe400078e1e03 */
[----:B------:R-:W-:Y:S01]  /*0940*/  SHF.R.S32.HI R2, RZ, 0x2, R16 ;  /* 0x00000002ff027819 */ /* 0x000fe20000011410 */
[----:B------:R-:W-:Y:S02]  /*0950*/  IMAD.IADD R220, R5, 0x1, R6 ;  /* 0x0000000105dc7824 */ /* 0x000fe400078e0206 */
[----:B------:R-:W-:Y:S02]  /*0960*/  IMAD.IADD R8, R8, 0x1, R0 ;  /* 0x0000000108087824 */ /* 0x000fe400078e0200 */
[----:B------:R-:W-:Y:S02]  /*0970*/  IMAD R11, R218, 0x10, R2 ;  /* 0x00000010da0b7824 */ /* 0x000fe400078e0202 */
[----:B------:R-:W-:Y:S01]  /*0980*/  IMAD.SHL.U32 R0, R10, 0x40, RZ ;  /* 0x000000400a007824 */ /* 0x000fe200078e00ff */
[----:B------:R-:W-:Y:S01]  /*0990*/  LEA R8, R8, 0xc000, 0x1 ;  /* 0x0000c00008087811 */ /* 0x000fe200078e08ff */
[----:B--2---:R-:W-:Y:S01]  /*09a0*/  IMAD.SHL.U32 R4, R9, 0x10, RZ ;  /* 0x0000001009047824 */ /* 0x004fe200078e00ff */
[----:B------:R-:W-:Y:S01]  /*09b0*/  IADD3 R2, R11, -0x40, RZ ;  /* 0xffffffc00b027810 */ /* 0x000fe20007ffe0ff */
[----:B------:R-:W-:Y:S01]  /*09c0*/  STL [R1+0x38], R11 ;  /* 0x0000380b01007387 */ /* 0x000fe20000100800 */
[----:B------:R-:W-:Y:S01]  /*09d0*/  LOP3.LUT R0, R0, 0xfffffe00, RZ, 0xc0, !PT ;  /* 0xfffffe0000007812 */ /* 0x000fe200078ec0ff */
[----:B------:R-:W-:Y:S01]  /*09e0*/  IMAD.SHL.U32 R220, R220, 0x2, RZ ;  /* 0x00000002dcdc7824 */ /* 0x000fe200078e00ff */
[----:B------:R-:W-:Y:S01]  /*09f0*/  LOP3.LUT R7, R3, 0x10, R4, 0xf8, !PT ;  /* 0x0000001003077812 */ /* 0x000fe200078ef804 */
[----:B------:R-:W-:Y:S01]  /*0a00*/  IMAD.SHL.U32 R3, R15, 0x40, RZ ;  /* 0x000000400f037824 */ /* 0x000fe200078e00ff */
[----:B------:R-:W-:Y:S01]  /*0a10*/  SHF.R.S32.HI R6, RZ, 0x1f, R2 ;  /* 0x0000001fff067819 */ /* 0x000fe20000011402 */
[----:B------:R-:W-:-:S02]  /*0a20*/  IMAD R218, R218, 0x400, R0 ;  /* 0x00000400dada7824 */ /* 0x000fc400078e0200 */
[----:B------:R-:W-:Y:S01]  /*0a30*/  IMAD.SHL.U32 R5, R9, 0x8, RZ ;  /* 0x0000000809057824 */ /* 0x000fe200078e00ff */
[----:B------:R-:W-:Y:S01]  /*0a40*/  LOP3.LUT R3, R3, 0x1c0, RZ, 0xc0, !PT ;  /* 0x000001c003037812 */ /* 0x000fe200078ec0ff */
[----:B------:R-:W-:Y:S01]  /*0a50*/  IMAD.IADD R223, R220, 0x1, R222 ;  /* 0x00000001dcdf7824 */ /* 0x000fe200078e02de */
[----:B------:R-:W-:Y:S02]  /*0a60*/  SHF.L.U64.HI R2, R2, 0x2, R6 ;  /* 0x0000000202027819 */ /* 0x000fe40000010206 */
[--C-:B------:R-:W-:Y:S02]  /*0a70*/  SHF.R.U32.HI R4, RZ, 0x3, R3.reuse ;  /* 0x00000003ff047819 */ /* 0x100fe40000011603 */
[----:B------:R-:W-:Y:S01]  /*0a80*/  IADD3 R9, R8, 0x420, RZ ;  /* 0x0000042008097810 */ /* 0x000fe20007ffe0ff */
[----:B------:R1:W-:Y:S01]  /*0a90*/  STL [R1+0x28], R2 ;  /* 0x0000280201007387 */ /* 0x0003e20000100800 */
[----:B------:R-:W-:Y:S02]  /*0aa0*/  LOP3.LUT R204, R4, R204, R3, 0x1e, !PT ;  /* 0x000000cc04cc7212 */ /* 0x000fe400078e1e03 */
[----:B------:R-:W-:Y:S01]  /*0ab0*/  @P1 IADD3 R9, R8, 0x3e0, RZ ;  /* 0x000003e008091810 */ /* 0x000fe20007ffe0ff */
[----:B------:R-:W-:Y:S01]  /*0ac0*/  STL [R1+0x20], R8 ;  /* 0x0000200801007387 */ /* 0x000fe20000100800 */
[----:B------:R-:W-:-:S02]  /*0ad0*/  LOP3.LUT R204, R204, R0, RZ, 0xfc, !PT ;  /* 0x00000000cccc7212 */ /* 0x000fc400078efcff */
[----:B------:R-:W-:Y:S02]  /*0ae0*/  LOP3.LUT R5, R3, 0x8, R5, 0xf8, !PT ;  /* 0x0000000803057812 */ /* 0x000fe400078ef805 */
[----:B------:R-:W-:Y:S02]  /*0af0*/  LEA R204, R204, 0xc000, 0x1 ;  /* 0x0000c000cccc7811 */ /* 0x000fe400078e08ff */
[----:B------:R-:W-:-:S05]  /*0b00*/  LOP3.LUT R5, R5, R4, RZ, 0x3c, !PT ;  /* 0x0000000405057212 */ /* 0x000fca00078e3cff */
[----:B------:R-:W-:Y:S01]  /*0b10*/  IMAD.IADD R218, R218, 0x1, R5 ;  /* 0x00000001dada7824 */ /* 0x000fe200078e0205 */
[----:B-1----:R-:W-:-:S04]  /*0b20*/  LOP3.LUT R2, R4, R7, R3, 0x1e, !PT ;  /* 0x0000000704027212 */ /* 0x002fc800078e1e03 */
[----:B------:R-:W-:Y:S01]  /*0b30*/  LOP3.LUT R215, R2, R0, RZ, 0xfc, !PT ;  /* 0x0000000002d77212 */ /* 0x000fe200078efcff */
[----:B------:R-:W-:Y:S02]  /*0b40*/  IMAD.MOV.U32 R2, RZ, RZ, 0x20 ;  /* 0x00000020ff027424 */ /* 0x000fe400078e00ff */
[----:B------:R-:W-:-:S03]  /*0b50*/  IMAD.MOV.U32 R0, RZ, RZ, 0x40 ;  /* 0x00000040ff007424 */ /* 0x000fc600078e00ff */
[----:B------:R-:W-:Y:S02]  /*0b60*/  SEL R210, R2, 0xffffffe0, !P4 ;  /* 0xffffffe002d27807 */ /* 0x000fe40006000000 */
[----:B------:R-:W-:Y:S02]  /*0b70*/  SEL R211, R0, 0xffffffc0, !P3 ;  /* 0xffffffc000d37807 */ /* 0x000fe40005800000 */
[----:B------:R-:W-:Y:S01]  /*0b80*/  SEL R2, R2, 0xffffffe0, !P1 ;  /* 0xffffffe002027807 */ /* 0x000fe20004800000 */
[C---:B------:R-:W-:Y:S01]  /*0b90*/  IMAD.IADD R210, R209.reuse, 0x1, R210 ;  /* 0x00000001d1d27824 */ /* 0x040fe200078e02d2 */
[----:B------:R-:W-:Y:S01]  /*0ba0*/  SEL R0, R0, 0xffffffc0, !P2 ;  /* 0xffffffc000007807 */ /* 0x000fe20005000000 */
[----:B------:R-:W-:Y:S02]  /*0bb0*/  IMAD.IADD R212, R209, 0x1, R211 ;  /* 0x00000001d1d47824 */ /* 0x000fe400078e02d3 */
[----:B------:R-:W-:Y:S02]  /*0bc0*/  IMAD.IADD R221, R220, 0x1, R2 ;  /* 0x00000001dcdd7824 */ /* 0x000fe400078e0202 */
[----:B------:R-:W-:-:S02]  /*0bd0*/  IMAD.IADD R10, R2, 0x1, R8 ;  /* 0x00000001020a7824 */ /* 0x000fc400078e0208 */
[----:B------:R-:W-:Y:S02]  /*0be0*/  IMAD.IADD R2, R8, 0x1, R0 ;  /* 0x0000000108027824 */ /* 0x000fe400078e0200 */
[----:B------:R-:W-:Y:S01]  /*0bf0*/  IMAD.IADD R211, R211, 0x1, R210 ;  /* 0x00000001d3d37824 */ /* 0x000fe200078e02d2 */
[----:B------:R-:W-:Y:S01]  /*0c00*/  STL [R1+0x30], R10 ;  /* 0x0000300a01007387 */ /* 0x000fe20000100800 */
[----:B------:R-:W-:-:S03]  /*0c10*/  IMAD.IADD R222, R222, 0x1, R221 ;  /* 0x00000001dede7824 */ /* 0x000fc600078e02dd */
[----:B------:R1:W-:Y:S04]  /*0c20*/  STL [R1+0x24], R2 ;  /* 0x0000240201007387 */ /* 0x0003e80000100800 */
[----:B------:R2:W-:Y:S01]  /*0c30*/  STL [R1+0x40], R9 ;  /* 0x0000400901007387 */ /* 0x0005e20000100800 */
[----:B-1----:R-:W-:Y:S02]  /*0c40*/  IMAD.IADD R2, R10, 0x1, R0 ;  /* 0x000000010a027824 */ /* 0x002fe400078e0200 */
[----:B------:R-:W-:-:S03]  /*0c50*/  IMAD.IADD R0, R0, 0x1, R9 ;  /* 0x0000000100007824 */ /* 0x000fc600078e0209 */
[----:B------:R2:W-:Y:S04]  /*0c60*/  STL [R1+0x34], R2 ;  /* 0x0000340201007387 */ /* 0x0005e80000100800 */
[----:B------:R2:W-:Y:S02]  /*0c70*/  STL [R1+0x3c], R0 ;  /* 0x00003c0001007387 */ /* 0x0005e40000100800 */
.L_x_384:
[----:B------:R-:W-:Y:S02]  /*0c80*/  ULDC.64 UR6, c[0x0][0x240] ;  /* 0x0000900000067ab9 */ /* 0x000fe40000000a00 */
[----:B------:R-:W-:Y:S02]  /*0c90*/  UISETP.NE.U32.AND UP6, UPT, URZ, UR6, UPT ;  /* 0x000000063f00728c */ /* 0x000fe4000bfc5070 */
[----:B------:R-:W-:Y:S02]  /*0ca0*/  USHF.L.U32 UR13, UR33, 0x2, URZ ;  /* 0x00000002210d7899 */ /* 0x000fe4000800063f */
[----:B------:R-:W-:-:S02]  /*0cb0*/  USHF.R.S32.HI UR19, URZ, 0x1f, UR33 ;  /* 0x0000001f3f137899 */ /* 0x000fc40008011421 */
[----:B------:R-:W-:Y:S02]  /*0cc0*/  UISETP.NE.AND.EX UP6, UPT, URZ, UR7, UPT, UP6 ;  /* 0x000000073f00728c */ /* 0x000fe4000bfc5360 */
[----:B------:R-:W-:Y:S02]  /*0cd0*/  ULDC.64 UR10, c[0x0][0x250] ;  /* 0x00009400000a7ab9 */ /* 0x000fe40000000a00 */
[----:B------:R-:W-:Y:S02]  /*0ce0*/  UISETP.NE.U32.AND UP4, UPT, URZ, UR10, UPT ;  /* 0x0000000a3f00728c */ /* 0x000fe4000bf85070 */
[----:B------:R-:W-:Y:S01]  /*0cf0*/  USHF.L.U64.HI UR12, UR33, 0x2, UR19 ;  /* 0x00000002210c7899 */ /* 0x000fe20008010213 */
[----:B------:R-:W-:Y:S01]  /*0d00*/  PLOP3.LUT P2, PT, PT, PT, UP6, 0x80, 0x0 ;  /* 0x000000000000781c */ /* 0x000fe20003f4f068 */
[----:B------:R-:W-:Y:S02]  /*0d10*/  UIADD3 UR6, UP0, UR13, UR6, URZ ;  /* 0x000000060d067290 */ /* 0x000fe4000ff1e03f */
[----:B------:R-:W-:-:S02]  /*0d20*/  UISETP.NE.AND.EX UP4, UPT, URZ, UR11, UPT, UP4 ;  /* 0x0000000b3f00728c */ /* 0x000fc4000bf85340 */
[----:B------:R-:W-:Y:S02]  /*0d30*/  UIADD3.X UR7, UR12, UR7, URZ, UP0, !UPT ;  /* 0x000000070c077290 */ /* 0x000fe400087fe43f */
[----:B-12---:R-:W-:Y:S01]  /*0d40*/  IMAD.U32 R2, RZ, RZ, UR6 ;  /* 0x00000006ff027e24 */ /* 0x006fe2000f8e00ff */
[----:B------:R-:W-:Y:S01]  /*0d50*/  ULDC.U8 UR14, c[0x0][0x312] ;  /* 0x0000c480000e7ab9 */ /* 0x000fe20000000000 */
[----:B------:R-:W-:Y:S01]  /*0d60*/  PLOP3.LUT P0, PT, PT, PT, UP4, 0x80, 0x0 ;  /* 0x000000000000781c */ /* 0x000fe20003f0f048 */
[----:B------:R-:W-:Y:S01]  /*0d70*/  ULDC.64 UR8, c[0x0][0x248] ;  /* 0x0000920000087ab9 */ /* 0x000fe20000000a00 */
[----:B------:R-:W-:Y:S01]  /*0d80*/  IMAD.U32 R3, RZ, RZ, UR7 ;  /* 0x00000007ff037e24 */ /* 0x000fe2000f8e00ff */
[----:B------:R-:W-:Y:S02]  /*0d90*/  UISETP.NE.AND UP5, UPT, UR14, URZ, UPT ;  /* 0x0000003f0e00728c */ /* 0x000fe4000bfa5270 */
[----:B------:R-:W-:Y:S02]  /*0da0*/  @UP4 UIADD3 UR6, UP0, UR13, UR10, URZ ;  /* 0x0000000a0d064290 */ /* 0x000fe4000ff1e03f */
[----:B------:R1:W2:Y:S01]  /*0db0*/  @P2 LDG.E R7, [R2.64] ;  /* 0x0000000402072981 */ /* 0x0002a2000c1e1900 */
[----:B------:R-:W-:-:S02]  /*0dc0*/  UISETP.EQ.U32.AND UP1, UPT, URZ, UR8, UPT ;  /* 0x000000083f00728c */ /* 0x000fc4000bf22070 */
        /* <DEDUP_REMOVED lines=32> */
.L_x_314:
        /* <DEDUP_REMOVED lines=58> */
.L_x_316:
        /* <DEDUP_REMOVED lines=18> */
.L_x_317:
        /* <DEDUP_REMOVED lines=15> */
[----:B------:R-:W-:-:S04]  /*1580*/  @!UP1 UIMAD.WIDE.U32 UR8, UR33, UR8, URZ ;  /* 0x00000008210892a5 */ /* 0x000fc8000f8e003f */
[----:B------:R-:W-:Y:S02]  /*1590*/  @!UP1 UIADD3 UR29, UR9, UR7, URZ ;  /* 0x00000007091d9290 */ /* 0x000fe4000fffe03f */
[----:B------:R-:W-:Y:S01]  /*15a0*/  UIMAD UR7, UR19, UR12, UR52 ;  /* 0x0000000c130772a4 */ /* 0x000fe2000f8e0234 */
[----:B------:R-:W2:Y:S01]  /*15b0*/  S2UR UR12, SR_CTAID.X ;  /* 0x00000000000c79c3 */ /* 0x000ea20000002500 */
[----:B------:R-:W-:Y:S02]  /*15c0*/  @!UP1 UMOV UR25, UR8 ;  /* 0x0000000800199c82 */ /* 0x000fe40008000000 */
[----:B------:R-:W-:Y:S02]  /*15d0*/  UIADD3 UR7, UR45, UR7, URZ ;  /* 0x000000072d077290 */ /* 0x000fe4000fffe03f */
[----:B------:R-:W-:Y:S02]  /*15e0*/  UIMAD.WIDE.U32 UR8, UR36, UR17, URZ ;  /* 0x00000011240872a5 */ /* 0x000fe4000f8e003f */
[----:B------:R-:W-:Y:S01]  /*15f0*/  UIMAD UR7, UR36, UR7, UR51 ;  /* 0x00000007240772a4 */ /* 0x000fe2000f8e0233 */
[----:B-1----:R-:W-:Y:S01]  /*1600*/  IADD3 R2, R2, 0xffffffe, RZ ;  /* 0x0ffffffe02027810 */ /* 0x002fe20007ffe0ff */
[----:B------:R-:W-:-:S02]  /*1610*/  USEL UR15, UR42, UR8, !UP1 ;  /* 0x000000082a0f7287 */ /* 0x000fc4000c800000 */
[----:B------:R-:W-:Y:S01]  /*1620*/  UIADD3 UR20, UR43, UR7, URZ ;  /* 0x000000072b147290 */ /* 0x000fe2000fffe03f */
[----:B------:R-:W1:Y:S01]  /*1630*/  F2I.FTZ.U32.TRUNC.NTZ R3, R2 ;  /* 0x0000000200037305 */ /* 0x000e62000021f000 */
[----:B------:R-:W-:-:S04]  /*1640*/  UIMAD UR7, UR37, UR17, URZ ;  /* 0x00000011250772a4 */ /* 0x000fc8000f8e023f */
[----:B------:R-:W-:Y:S02]  /*1650*/  @UP1 UIADD3 UR20, UR9, UR7, URZ ;  /* 0x0000000709141290 */ /* 0x000fe4000fffe03f */
[----:B------:R-:W-:Y:S02]  /*1660*/  USHF.L.U64.HI UR7, UR33, 0x7, UR19 ;  /* 0x0000000721077899 */ /* 0x000fe40008010213 */
[----:B------:R-:W-:Y:S02]  /*1670*/  USHF.R.S32.HI UR19, URZ, 0x1f, UR23 ;  /* 0x0000001f3f137899 */ /* 0x000fe40008011417 */
        /* <DEDUP_REMOVED lines=41> */
.L_x_318:
[----:B------:R-:W-:Y:S02]  /*1910*/  UMOV UR10, UR50 ;  /* 0x00000032000a7c82 */ /* 0x000fe40008000000 */
.L_x_319:
[----:B------:R-:W1:Y:S01]  /*1920*/  S2R R18, SR_TID.X ;  /* 0x0000000000127919 */ /* 0x000e620000002100 */
[----:B------:R-:W-:Y:S01]  /*1930*/  UIADD3 UR8, UP5, UP4, UR8, UR41, UR47 ;  /* 0x0000002908087290 */ /* 0x000fe2000fcbe02f */
[----:B------:R-:W-:Y:S01]  /*1940*/  SHF.R.S32.HI R233, RZ, 0x1f, R232 ;  /* 0x0000001fffe97819 */ /* 0x000fe200000114e8 */
[----:B------:R-:W-:Y:S01]  /*1950*/  IMAD.U32 R8, RZ, RZ, UR38 ;  /* 0x00000026ff087e24 */ /* 0x000fe2000f8e00ff */
[----:B------:R-:W-:Y:S01]  /*1960*/  IADD3 R4, P0, R232, UR25, RZ ;  /* 0x00000019e8047c10 */ /* 0x000fe2000ff1e0ff */
[----:B------:R-:W-:Y:S01]  /*1970*/  UIADD3 UR17, UP1, UP0, UR12, UR8, UR15 ;  /* 0x000000080c117290 */ /* 0x000fe2000f83e00f */
[----:B------:R-:W-:Y:S01]  /*1980*/  BSSY B1, `(.L_x_315) ;  /* 0x000090f000017945 */ /* 0x000fe20003800000 */
[----:B------:R-:W-:Y:S01]  /*1990*/  UIADD3 UR12, UR14, UR10, URZ ;  /* 0x0000000a0e0c7290 */ /* 0x000fe2000fffe03f */
[----:B------:R-:W-:Y:S01]  /*19a0*/  IADD3.X R5, R233, UR29, RZ, P0, !PT ;  /* 0x0000001de9057c10 */ /* 0x000fe200087fe4ff */
[----:B------:R-:W-:-:S02]  /*19b0*/  ULDC.64 UR8, c[0x0][0x1a8] ;  /* 0x00006a0000087ab9 */ /* 0x000fc40000000a00 */
[----:B------:R-:W-:Y:S02]  /*19c0*/  UIMAD UR7, UR61, UR8, URZ ;  /* 0x000000083d0772a4 */ /* 0x000fe4000f8e023f */
[----:B------:R-:W-:Y:S02]  /*19d0*/  UIADD3 UR10, UR14, UR13, URZ ;  /* 0x0000000d0e0a7290 */ /* 0x000fe4000fffe03f */
[----:B------:R-:W-:Y:S02]  /*19e0*/  UIMAD UR15, UR38, UR9, UR7 ;  /* 0x00000009260f72a4 */ /* 0x000fe4000f8e0207 */
[----:B------:R-:W-:Y:S02]  /*19f0*/  UMOV UR25, 0x4 ;  /* 0x0000000400197882 */ /* 0x000fe40000000000 */
[----:B------:R-:W-:Y:S02]  /*1a00*/  ULDC.64 UR8, c[0x0][0x378] ;  /* 0x0000de0000087ab9 */ /* 0x000fe40000000a00 */
[----:B------:R-:W-:Y:S01]  /*1a10*/  UIMAD UR7, UR61, UR8, URZ ;  /* 0x000000083d0772a4 */ /* 0x000fe2000f8e023f */
[----:B-1----:R-:W-:-:S03]  /*1a20*/  SHF.R.S32.HI R19, RZ, 0x1f, R18 ;  /* 0x0000001fff137819 */ /* 0x002fc60000011412 */
[----:B------:R-:W-:Y:S01]  /*1a30*/  UIMAD UR11, UR38, UR9, UR7 ;  /* 0x00000009260b72a4 */ /* 0x000fe2000f8e0207 */
[----:B------:R-:W-:Y:S02]  /*1a40*/  LEA.HI R2, R19, R18, RZ, 0x3 ;  /* 0x0000001213027211 */ /* 0x000fe400078f18ff */
[----:B------:R-:W-:Y:S02]  /*1a50*/  ULDC.64 UR8, c[0x0][0x370] ;  /* 0x0000dc0000087ab9 */ /* 0x000fe40000000a00 */
[----:B------:R-:W-:Y:S01]  /*1a60*/  UIMAD UR7, UR32, UR8, URZ ;  /* 0x00000008200772a4 */ /* 0x000fe2000f8e023f */
[----:B------:R-:W-:Y:S01]  /*1a70*/  SHF.R.S32.HI R2, RZ, 0x3, R2 ;  /* 0x00000003ff027819 */ /* 0x000fe20000011402 */
[----:B------:R-:W-:Y:S02]  /*1a80*/  ULEA.HI.SX32 UR8, UR34, 0xffffffff, 0x1a ;  /* 0xffffffff22087891 */ /* 0x000fe4000f8fd23f */
[----:B------:R-:W-:Y:S01]  /*1a90*/  UIMAD UR7, UR14, UR9, UR7 ;  /* 0x000000090e0772a4 */ /* 0x000fe2000f8e0207 */
[----:B------:R-:W-:-:S02]  /*1aa0*/  SHF.R.S32.HI R17, RZ, 0x1f, R2 ;  /* 0x0000001fff117819 */ /* 0x000fc40000011402 */
[----:B------:R-:W-:-:S04]  /*1ab0*/  IADD3 R0, P1, R2, UR14, RZ ;  /* 0x0000000e02007c10 */ /* 0x000fc8000ff3e0ff */
[----:B------:R-:W-:Y:S01]  /*1ac0*/  IADD3.X R3, R17, UR32, RZ, P1, !PT ;  /* 0x0000002011037c10 */ /* 0x000fe20008ffe4ff */
[----:B------:R-:W-:-:S04]  /*1ad0*/  IMAD.WIDE.U32 R6, R0, c[0x0][0x190], R232 ;  /* 0x0000640000067a25 */ /* 0x000fc800078e00e8 */
[----:B------:R-:W-:Y:S01]  /*1ae0*/  IMAD R3, R3, c[0x0][0x190], RZ ;  /* 0x0000640003037a24 */ /* 0x000fe200078e02ff */
[----:B------:R-:W-:-:S03]  /*1af0*/  IADD3 R6, P1, R6, UR39, RZ ;  /* 0x0000002706067c10 */ /* 0x000fc6000ff3e0ff */
[----:B------:R-:W-:Y:S01]  /*1b00*/  IMAD R0, R0, c[0x0][0x194], R3 ;  /* 0x0000650000007a24 */ /* 0x000fe200078e0203 */
[----:B------:R-:W-:-:S04]  /*1b10*/  LEA.HI R3, R19, R18, RZ, 0x5 ;  /* 0x0000001213037211 */ /* 0x000fc800078f28ff */
[----:B------:R-:W-:Y:S01]  /*1b20*/  IADD3.X R7, R7, UR35, R0, P1, !PT ;  /* 0x0000002307077c10 */ /* 0x000fe20008ffe400 */
[----:B------:R-:W-:Y:S01]  /*1b30*/  IMAD.U32 R0, RZ, RZ, UR14 ;  /* 0x0000000eff007e24 */ /* 0x000fe2000f8e00ff */
[----:B------:R-:W-:-:S03]  /*1b40*/  ULDC.64 UR34, c[0x0][0x200] ;  /* 0x0000800000227ab9 */ /* 0x000fc60000000a00 */
[----:B------:R-:W-:-:S04]  /*1b50*/  IMAD.WIDE.U32 R4, R0, c[0x0][0x370], R4 ;  /* 0x0000dc0000047a25 */ /* 0x000fc800078e0004 */
[----:B------:R-:W-:Y:S01]  /*1b60*/  IMAD.U32 R0, RZ, RZ, UR38 ;  /* 0x00000026ff007e24 */ /* 0x000fe2000f8e00ff */
[----:B------:R-:W-:Y:S01]  /*1b70*/  IADD3 R5, R5, UR7, RZ ;  /* 0x0000000705057c10 */ /* 0x000fe2000fffe0ff */
[----:B------:R-:W-:Y:S01]  /*1b80*/  UIADD3.X UR7, UR28, UR48, UR53, UP5, UP4 ;  /* 0x000000301c077290 */ /* 0x000fe2000afe8435 */
[----:B------:R-:W-:Y:S01]  /*1b90*/  IMAD.WIDE.U32 R6, R8, c[0x0][0x1a8], R6 ;  /* 0x00006a0008067a25 */ /* 0x000fe200078e0006 */
[----:B------:R-:W-:Y:S02]  /*1ba0*/  UISETP.GE.AND UP4, UPT, UR31, 0x1, UPT ;  /* 0x000000011f00788c */ /* 0x000fe4000bf86270 */
[----:B------:R-:W-:Y:S01]  /*1bb0*/  UIADD3.X UR7, UR30, UR7, UR20, UP1, UP0 ;  /* 0x000000071e077290 */ /* 0x000fe20008fe0414 */
[----:B------:R-:W-:Y:S01]  /*1bc0*/  IMAD.WIDE.U32 R4, R0, c[0x0][0x378], R4 ;  /* 0x0000de0000047a25 */ /* 0x000fe200078e0004 */
[----:B------:R-:W-:Y:S02]  /*1bd0*/  LOP3.LUT R0, R3, 0xffffffe0, RZ, 0xc0, !PT ;  /* 0xffffffe003007812 */ /* 0x000fe400078ec0ff */
[----:B------:R-:W-:-:S02]  /*1be0*/  SHF.R.S32.HI R3, RZ, 0x5, R3 ;  /* 0x00000005ff037819 */ /* 0x000fc40000011403 */
[----:B------:R-:W-:Y:S01]  /*1bf0*/  PLOP3.LUT P0, PT, PT, PT, UP4, 0x80, 0x0 ;  /* 0x000000000000781c */ /* 0x000fe20003f0f048 */
[----:B------:R-:W-:Y:S01]  /*1c00*/  IMAD.IADD R0, R18, 0x1, -R0 ;  /* 0x0000000112007824 */ /* 0x000fe200078e0a00 */
[----:B------:R-:W-:Y:S01]  /*1c10*/  IADD3 R5, R5, UR11, RZ ;  /* 0x0000000b05057c10 */ /* 0x000fe2000fffe0ff */
[----:B------:R-:W-:Y:S01]  /*1c20*/  UIMAD.WIDE UR10, UR10, UR25, UR34 ;  /* 0x000000190a0a72a5 */ /* 0x000fe2000f8e0222 */
[----:B------:R-:W-:Y:S01]  /*1c30*/  IADD3 R14, R7, UR15, RZ ;  /* 0x0000000f070e7c10 */ /* 0x000fe2000fffe0ff */
[----:B------:R-:W-:Y:S01]  /*1c40*/  IMAD R9, R3, UR46, R0 ;  /* 0x0000002e03097c24 */ /* 0x000fe2000f8e0200 */
[----:B------:R-:W-:Y:S01]  /*1c50*/  ULDC.64 UR34, c[0x0][0x3c8] ;  /* 0x0000f20000227ab9 */ /* 0x000fe20000000a00 */
[----:B------:R-:W-:Y:S01]  /*1c60*/  IMAD R0, R17, c[0x0][0x370], RZ ;  /* 0x0000dc0011007a24 */ /* 0x000fe200078e02ff */
[----:B------:R-:W-:Y:S01]  /*1c70*/  LEA R10, P4, R6, c[0x0][0x160], 0x1 ;  /* 0x00005800060a7a11 */ /* 0x000fe200078808ff */
[----:B------:R-:W-:Y:S01]  /*1c80*/  IMAD.WIDE.U32 R4, R2, c[0x0][0x370], R4 ;  /* 0x0000dc0002047a25 */ /* 0x000fe200078e0004 */
[----:B------:R-:W-:-:S02]  /*1c90*/  UIMAD.WIDE UR12, UR12, UR25, UR34 ;  /* 0x000000190c0c72a5 */ /* 0x000fc4000f8e0222 */
[----:B------:R-:W-:Y:S01]  /*1ca0*/  LEA.HI.X R11, R6, c[0x0][0x164], R14, 0x1, P4 ;  /* 0x00005900060b7a11 */ /* 0x000fe200020f0c0e */
[----:B------:R-:W-:Y:S01]  /*1cb0*/  IMAD R3, R2, c[0x0][0x374], R0 ;  /* 0x0000dd0002037a24 */ /* 0x000fe200078e0200 */
[----:B------:R-:W-:Y:S02]  /*1cc0*/  IADD3 R0, P2, R9, UR17, RZ ;  /* 0x0000001109007c10 */ /* 0x000fe4000ff5e0ff */
[----:B------:R-:W-:Y:S01]  /*1cd0*/  LEA R8, P3, R4, c[0x0][0x330], 0x1 ;  /* 0x0000cc0004087a11 */ /* 0x000fe200078608ff */
[----:B------:R-:W-:Y:S01]  /*1ce0*/  IMAD.IADD R3, R5, 0x1, R3 ;  /* 0x0000000105037824 */ /* 0x000fe200078e0203 */
[----:B------:R-:W-:Y:S02]  /*1cf0*/  LEA R13, P1, R0, c[0x0][0x350], 0x2 ;  /* 0x0000d400000d7a11 */ /* 0x000fe400078210ff */
[----:B------:R-:W-:Y:S02]  /*1d00*/  LEA.HI.X.SX32 R12, R9, UR7, 0x1, P2 ;  /* 0x00000007090c7c11 */ /* 0x000fe400090f0eff */
[----:B------:R-:W-:-:S02]  /*1d10*/  LEA.HI.X R9, R4, c[0x0][0x334], R3, 0x1, P3 ;  /* 0x0000cd0004097a11 */ /* 0x000fc400018f0c03 */
[----:B------:R-:W-:Y:S01]  /*1d20*/  LEA.HI.X R12, R0, c[0x0][0x354], R12, 0x2, P1 ;  /* 0x0000d500000c7a11 */ /* 0x000fe200008f140c */
[----:B------:R-:W-:Y:S05]  /*1d30*/  @!P0 BRA `(.L_x_320) ;  /* 0x0000802000008947 */ /* 0x000fea0003800000 */
[----:B------:R-:W2:Y:S01]  /*1d40*/  LDL R20, [R1+0x10] ;  /* 0x0000100001147983 */ /* 0x000ea20000100800 */
[----:B------:R-:W-:Y:S01]  /*1d50*/  PLOP3.LUT P0, PT, PT, PT, UP3, 0x80, 0x0 ;  /* 0x000000000000781c */ /* 0x000fe20003f0f038 */
[----:B------:R-:W-:Y:S01]  /*1d60*/  UMOV UR7, UR8 ;  /* 0x0000000800077c82 */ /* 0x000fe20008000000 */
[----:B------:R-:W-:Y:S01]  /*1d70*/  BSSY B0, `(.L_x_321) ;  /* 0x0000021000007945 */ /* 0x000fe20003800000 */
[----:B------:R-:W-:Y:S01]  /*1d80*/  UIMAD UR8, UR7, -0x40, UR31 ;  /* 0xffffffc0070878a4 */ /* 0x000fe2000f8e021f */
[----:B------:R-:W-:Y:S01]  /*1d90*/  MOV R230, R10 ;  /* 0x0000000a00e67202 */ /* 0x000fe20000000f00 */
[----:B------:R-:W-:Y:S01]  /*1da0*/  ULEA.HI UR9, UR7, UR7, URZ, 0x1 ;  /* 0x0000000707097291 */ /* 0x000fe2000f8f083f */
[----:B------:R-:W-:Y:S01]  /*1db0*/  IMAD.MOV.U32 R231, RZ, RZ, R11 ;  /* 0x000000ffffe77224 */ /* 0x000fe200078e000b */
[----:B------:R-:W-:Y:S01]  /*1dc0*/  MOV R228, R8 ;  /* 0x0000000800e47202 */ /* 0x000fe20000000f00 */
[----:B------:R-:W-:-:S05]  /*1dd0*/  IMAD.MOV.U32 R229, RZ, RZ, R9 ;  /* 0x000000ffffe57224 */ /* 0x000fca00078e0009 */
[----:B------:R-:W-:Y:S01]  /*1de0*/  @P0 BAR.SYNC.DEFER_BLOCKING 0x0 ;  /* 0x0000000000000b1d */ /* 0x000fe20000010000 */
[----:B------:R-:W-:Y:S01]  /*1df0*/  ISETP.GE.AND P1, PT, R2, UR8, PT ;  /* 0x0000000802007c0c */ /* 0x000fe2000bf26270 */
[----:B------:R-:W-:Y:S01]  /*1e00*/  ULOP3.LUT UR9, UR9, 0xfffffffe, URZ, 0xc0, !UPT ;  /* 0xfffffffe09097892 */ /* 0x000fe2000f8ec03f */
[----:B------:R-:W-:Y:S01]  /*1e10*/  MOV R225, R13 ;  /* 0x0000000d00e17202 */ /* 0x000fe20000000f00 */
[----:B------:R-:W-:Y:S02]  /*1e20*/  IMAD.MOV.U32 R224, RZ, RZ, R12 ;  /* 0x000000ffffe07224 */ /* 0x000fe400078e000c */
[----:B------:R-:W-:-:S03]  /*1e30*/  UIADD3 UR14, UR7, -UR9, URZ ;  /* 0x80000009070e7290 */ /* 0x000fc6000fffe03f */
[----:B------:R-:W-:Y:S02]  /*1e40*/  UMOV UR9, UR11 ;  /* 0x0000000b00097c82 */ /* 0x000fe40008000000 */
[----:B------:R-:W-:Y:S02]  /*1e50*/  UISETP.NE.AND UP0, UPT, UR14, 0x1, UPT ;  /* 0x000000010e00788c */ /* 0x000fe4000bf05270 */
[----:B------:R-:W-:Y:S01]  /*1e60*/  UMOV UR11, UR13 ;  /* 0x0000000d000b7c82 */ /* 0x000fe20008000000 */
[----:B--2---:R-:W-:-:S05]  /*1e70*/  IMAD.SHL.U32 R0, R20, 0x2, RZ ;  /* 0x0000000214007824 */ /* 0x004fca00078e00ff */
        /* <DEDUP_REMOVED lines=16> */
.L_x_322:
[----:B------:R-:W-:Y:S05]  /*1f80*/  BSYNC B0 ;  /* 0x0000000000007941 */ /* 0x000fea0003800000 */
.L_x_321:
[----:B------:R-:W-:Y:S01]  /*1f90*/  IADD3 R12, R2, 0x20, RZ ;  /* 0x00000020020c7810 */ /* 0x000fe20007ffe0ff */
[----:B------:R-:W-:Y:S03]  /*1fa0*/  BSSY B0, `(.L_x_323) ;  /* 0x000001c000007945 */ /* 0x000fe60003800000 */
[----:B------:R-:W-:-:S13]  /*1fb0*/  ISETP.GE.AND P0, PT, R12, UR8, PT ;  /* 0x000000080c007c0c */ /* 0x000fda000bf06270 */
[----:B------:R4:W-:Y:S04]  /*1fc0*/  @P0 STS.128 [R0+0x9000], RZ ;  /* 0x009000ff00000388 */ /* 0x0009e80000000c00 */
[----:B------:R4:W-:Y:S01]  /*1fd0*/  @P0 STS.128 [R0+0xb000], RZ ;  /* 0x00b000ff00000388 */ /* 0x0009e20000000c00 */
[----:B------:R-:W-:Y:S05]  /*1fe0*/  @P0 BRA `(.L_x_324) ;  /* 0x0000017000000947 */ /* 0x000fea0003800000 */
[----:B------:R-:W-:Y:S02]  /*1ff0*/  ISETP.GE.AND P3, PT, R232, c[0x0][0x220], PT ;  /* 0x00008800e8007a0c */ /* 0x000fe40003f66270 */
[----:B------:R-:W-:-:S11]  /*2000*/  ISETP.GE.AND P2, PT, R240, c[0x0][0x220], PT ;  /* 0x00008800f0007a0c */ /* 0x000fd60003f46270 */
[----:B------:R-:W-:Y:S01]  /*2010*/  @!P3 IMAD.MOV.U32 R9, RZ, RZ, c[0x0][0x370] ;  /* 0x0000dc00ff09b624 */ /* 0x000fe200078e00ff */
[----:B------:R1:W-:Y:S01]  /*2020*/  @P3 STS.128 [R0+0x9000], RZ ;  /* 0x009000ff00003388 */ /* 0x0003e20000000c00 */
[----:B------:R-:W-:-:S03]  /*2030*/  @!P3 IMAD.MOV.U32 R10, RZ, RZ, c[0x0][0x374] ;  /* 0x0000dd00ff0ab624 */ /* 0x000fc600078e00ff */
[----:B------:R-:W-:-:S04]  /*2040*/  @!P3 LEA R8, P4, R9, R228, 0x6 ;  /* 0x000000e40908b211 */ /* 0x000fc800078830ff */
[----:B------:R-:W-:-:S05]  /*2050*/  @!P3 LEA.HI.X R9, R9, R229, R10, 0x6, P4 ;  /* 0x000000e50909b211 */ /* 0x000fca00020f340a */
[----:B------:R-:W-:Y:S01]  /*2060*/  @!PT LDS RZ, [RZ] ;  /* 0x00000000fffff984 */ /* 0x000fe20000000800 */
[----:B------:R-:W-:Y:S01]  /*2070*/  @!PT LDS RZ, [RZ] ;  /* 0x00000000fffff984 */ /* 0x000fe20000000800 */
[----:B------:R-:W-:Y:S01]  /*2080*/  @!PT LDS RZ, [RZ] ;  /* 0x00000000fffff984 */ /* 0x000fe20000000800 */
[----:B------:R1:W-:Y:S04]  /*2090*/  @!P3 LDGSTS.E.BYPASS.LTC128B.128 [R0+0x9000], [R8.64] ;  /* 0x090000000800bfae */ /* 0x0003e8000b901d44 */
[----:B------:R1:W-:Y:S01]  /*20a0*/  @P2 STS.128 [R0+0xb000], RZ ;  /* 0x00b000ff00002388 */ /* 0x0003e20000000c00 */
[----:B------:R-:W-:Y:S05]  /*20b0*/  @P2 BRA `(.L_x_324) ;  /* 0x000000a000002947 */ /* 0x000fea0003800000 */
[----:B-1----:R-:W-:Y:S02]  /*20c0*/  IMAD.MOV.U32 R8, RZ, RZ, c[0x0][0x370] ;  /* 0x0000dc00ff087624 */ /* 0x002fe400078e00ff */
        /* <DEDUP_REMOVED lines=9> */
.L_x_324:
[----:B------:R-:W-:Y:S05]  /*2160*/  BSYNC B0 ;  /* 0x0000000000007941 */ /* 0x000fea0003800000 */
.L_x_323:
[----:B------:R-:W-:Y:S01]  /*2170*/  PLOP3.LUT P2, PT, PT, PT, UP0, 0x80, 0x0 ;  /* 0x000000000000781c */ /* 0x000fe20003f4f008 */
[----:B------:R-:W-:Y:S01]  /*2180*/  BSSY B0, `(.L_x_325) ;  /* 0x0000021000007945 */ /* 0x000fe20003800000 */
[----:B------:R-:W-:-:S04]  /*2190*/  IADD3 R3, R20, 0x2000, RZ ;  /* 0x0000200014037810 */ /* 0x000fc80007ffe0ff */
        /* <DEDUP_REMOVED lines=12> */
.L_x_326:
        /* <DEDUP_REMOVED lines=19> */
.L_x_327:
[----:B------:R-:W-:Y:S05]  /*2390*/  BSYNC B0 ;  /* 0x0000000000007941 */ /* 0x000fea0003800000 */
.L_x_325:
[----:B------:R-:W-:Y:S01]  /*23a0*/  MOV R217, 0x20 ;  /* 0x0000002000d97802 */ /* 0x000fe20000000f00 */
[----:B------:R-:W-:Y:S04]  /*23b0*/  BSSY B0, `(.L_x_328) ;  /* 0x0000028000007945 */ /* 0x000fe80003800000 */
[----:B------:R-:W-:-:S02]  /*23c0*/  IMAD R10, R217, c[0x0][0x194], RZ ;  /* 0x00006500d90a7a24 */ /* 0x000fc400078e02ff */
[----:B-1----:R-:W-:Y:S01]  /*23d0*/  IMAD.WIDE.U32 R8, R217, c[0x0][0x190], RZ ;  /* 0x00006400d9087a25 */ /* 0x002fe200078e00ff */
        /* <DEDUP_REMOVED lines=10> */
.L_x_329:
        /* <DEDUP_REMOVED lines=21> */
[----:B-1----:R-:W-:-:S04]  /*25d0*/  LEA R4, P0, R6, c[0x0][0x160], 0x1 ;  /* 0x0000580006047a11 */ /* 0x002fc800078008ff */
[----:B------:R-:W-:-:S05]  /*25e0*/  LEA.HI.X R5, R6, c[0x0][0x164], R3, 0x1, P0 ;  /* 0x0000590006057a11 */ /* 0x000fca00000f0c03 */
[----:B------:R-:W-:Y:S01]  /*25f0*/  @!PT LDS RZ, [RZ] ;  /* 0x00000000fffff984 */ /* 0x000fe20000000800 */
[----:B------:R-:W-:Y:S01]  /*2600*/  @!PT LDS RZ, [RZ] ;  /* 0x00000000fffff984 */ /* 0x000fe20000000800 */
[----:B------:R-:W-:Y:S01]  /*2610*/  @!PT LDS RZ, [RZ] ;  /* 0x00000000fffff984 */ /* 0x000fe20000000800 */
[----:B------:R1:W-:Y:S04]  /*2620*/  LDGSTS.E.BYPASS.LTC128B.128 [R219+0x3000], [R4.64+0x80] ;  /* 0x0300008004db7fae */ /* 0x0003e8000b901d44 */
.L_x_330:
[----:B------:R-:W-:Y:S05]  /*2630*/  BSYNC B0 ;  /* 0x0000000000007941 */ /* 0x000fea0003800000 */
.L_x_328:
[----:B--2---:R-:W2:Y:S01]  /*2640*/  LDL R14, [R1+0x38] ;  /* 0x00003800010e7983 */ /* 0x004ea20000100800 */
[----:B------:R-:W-:Y:S01]  /*2650*/  IMAD.MOV.U32 R249, RZ, RZ, 0x7f800000 ;  /* 0x7f800000fff97424 */ /* 0x000fe200078e00ff */
[----:B------:R-:W-:Y:S01]  /*2660*/  ULDC.64 UR14, c[0x0][0x198] ;  /* 0x00006600000e7ab9 */ /* 0x000fe20000000a00 */
[----:B------:R-:W-:Y:S01]  /*2670*/  IMAD.MOV.U32 R250, RZ, RZ, 0x7f800000 ;  /* 0x7f800000fffa7424 */ /* 0x000fe200078e00ff */
[----:B------:R-:W-:Y:S01]  /*2680*/  UIMAD UR13, UR19, UR14, URZ ;  /* 0x0000000e130d72a4 */ /* 0x000fe2000f8e023f */
[----:B------:R-:W-:Y:S02]  /*2690*/  IMAD.MOV.U32 R247, RZ, RZ, 0x7f800000 ;  /* 0x7f800000fff77424 */ /* 0x000fe400078e00ff */
[----:B------:R-:W-:Y:S01]  /*26a0*/  IMAD.U32 R11, RZ, RZ, UR23 ;  /* 0x00000017ff0b7e24 */ /* 0x000fe2000f8e00ff */
[----:B------:R-:W-:Y:S01]  /*26b0*/  UIMAD UR13, UR23, UR15, UR13 ;  /* 0x0000000f170d72a4 */ /* 0x000fe2000f8e020d */
[----:B------:R-:W-:Y:S01]  /*26c0*/  IMAD.MOV.U32 R248, RZ, RZ, 0x7f800000 ;  /* 0x7f800000fff87424 */ /* 0x000fe200078e00ff */
[----:B------:R-:W-:Y:S01]  /*26d0*/  BSSY B0, `(.L_x_331) ;  /* 0x0000038000007945 */ /* 0x000fe20003800000 */
[----:B--2---:R-:W-:-:S02]  /*26e0*/  IADD3 R3, R14, 0x28, RZ ;  /* 0x000000280e037810 */ /* 0x004fc40007ffe0ff */
[C---:B-1----:R-:W-:Y:S02]  /*26f0*/  IADD3 R4, R14.reuse, 0x8, RZ ;  /* 0x000000080e047810 */ /* 0x042fe40007ffe0ff */
[----:B------:R-:W-:Y:S02]  /*2700*/  ISETP.GE.AND P3, PT, R3, UR8, PT ;  /* 0x0000000803007c0c */ /* 0x000fe4000bf66270 */
[----:B------:R-:W-:Y:S02]  /*2710*/  IADD3 R5, R14, 0x20, RZ ;  /* 0x000000200e057810 */ /* 0x000fe40007ffe0ff */
[----:B------:R-:W-:Y:S01]  /*2720*/  ISETP.GE.AND P5, PT, R4, UR8, PT ;  /* 0x0000000804007c0c */ /* 0x000fe2000bfa6270 */
[C---:B------:R-:W-:Y:S01]  /*2730*/  IMAD.SHL.U32 R4, R14.reuse, 0x4, RZ ;  /* 0x000000040e047824 */ /* 0x040fe200078e00ff */
[----:B------:R-:W-:Y:S02]  /*2740*/  ISETP.GE.AND P6, PT, R14, UR8, PT ;  /* 0x000000080e007c0c */ /* 0x000fe4000bfc6270 */
[----:B------:R-:W-:-:S02]  /*2750*/  SHF.R.S32.HI R13, RZ, 0x1f, R14 ;  /* 0x0000001fff0d7819 */ /* 0x000fc4000001140e */
[----:B------:R-:W-:Y:S02]  /*2760*/  ISETP.GE.AND P4, PT, R5, UR8, PT ;  /* 0x0000000805007c0c */ /* 0x000fe4000bf86270 */
[----:B------:R-:W-:Y:S02]  /*2770*/  SHF.R.S32.HI R5, RZ, 0x1f, R3 ;  /* 0x0000001fff057819 */ /* 0x000fe40000011403 */
[C---:B------:R-:W-:Y:S02]  /*2780*/  @!P3 LEA R6, P0, R3.reuse, UR10, 0x2 ;  /* 0x0000000a0306bc11 */ /* 0x040fe4000f8010ff */
[----:B------:R-:W-:Y:S02]  /*2790*/  IADD3 R4, P1, R4, UR10, RZ ;  /* 0x0000000a04047c10 */ /* 0x000fe4000ff3e0ff */
[----:B------:R-:W-:Y:S01]  /*27a0*/  SHF.L.U64.HI R8, R14, 0x2, R13 ;  /* 0x000000020e087819 */ /* 0x000fe2000001020d */
[----:B------:R-:W-:Y:S01]  /*27b0*/  UIMAD UR8, UR18, -0x80, UR6 ;  /* 0xffffff80120878a4 */ /* 0x000fe2000f8e0206 */
[----:B------:R-:W-:-:S02]  /*27c0*/  @!P3 LEA.HI.X R7, R3, UR9, R5, 0x2, P0 ;  /* 0x000000090307bc11 */ /* 0x000fc400080f1405 */
[----:B------:R-:W-:Y:S01]  /*27d0*/  IADD3.X R5, R8, UR9, RZ, P1, !PT ;  /* 0x0000000908057c10 */ /* 0x000fe20008ffe4ff */
[----:B------:R-:W-:Y:S02]  /*27e0*/  IMAD.U32 R3, RZ, RZ, UR13 ;  /* 0x0000000dff037e24 */ /* 0x000fe4000f8e00ff */
[----:B------:R1:W5:Y:S04]  /*27f0*/  @!P3 LDG.E R248, [R6.64] ;  /* 0x0000000406f8b981 */ /* 0x000368000c1e1900 */
[----:B------:R2:W5:Y:S01]  /*2800*/  @!P6 LDG.E R249, [R4.64] ;  /* 0x0000000404f9e981 */ /* 0x000562000c1e1900 */
[----:B------:R-:W-:-:S03]  /*2810*/  ISETP.GE.AND P6, PT, R2, UR8, PT ;  /* 0x0000000802007c0c */ /* 0x000fc6000bfc6270 */
[----:B------:R2:W5:Y:S04]  /*2820*/  @!P5 LDG.E R250, [R4.64+0x20] ;  /* 0x0000200404fad981 */ /* 0x000568000c1e1900 */
[----:B------:R2:W5:Y:S06]  /*2830*/  @!P4 LDG.E R247, [R4.64+0x80] ;  /* 0x0000800404f7c981 */ /* 0x00056c000c1e1900 */
[----:B------:R3:W-:Y:S04]  /*2840*/  @P6 STS.128 [R0+0xc000], RZ ;  /* 0x00c000ff00006388 */ /* 0x0007e80000000c00 */
[----:B------:R3:W-:Y:S01]  /*2850*/  @P6 STS.128 [R0+0x10000], RZ ;  /* 0x010000ff00006388 */ /* 0x0007e20000000c00 */
[----:B--2---:R-:W-:-:S05]  /*2860*/  IMAD.WIDE.U32 R4, R11, c[0x0][0x198], R232 ;  /* 0x000066000b047a25 */ /* 0x004fca00078e00e8 */
[----:B-1----:R-:W-:-:S04]  /*2870*/  IADD3 R6, P0, R4, UR21, RZ ;  /* 0x0000001504067c10 */ /* 0x002fc8000ff1e0ff */
[----:B------:R-:W-:Y:S01]  /*2880*/  IADD3.X R7, R5, UR27, R3, P0, !PT ;  /* 0x0000001b05077c10 */ /* 0x000fe200087fe403 */
[----:B------:R-:W-:-:S04]  /*2890*/  IMAD R3, R16, c[0x0][0x1b0], RZ ;  /* 0x00006c0010037a24 */ /* 0x000fc800078e02ff */
[C---:B------:R-:W-:Y:S02]  /*28a0*/  IMAD R3, R15.reuse, c[0x0][0x1b4], R3 ;  /* 0x00006d000f037a24 */ /* 0x040fe400078e0203 */
[----:B------:R-:W-:-:S04]  /*28b0*/  IMAD.WIDE.U32 R6, R15, c[0x0][0x1b0], R6 ;  /* 0x00006c000f067a25 */ /* 0x000fc800078e0006 */
[----:B------:R-:W-:Y:S01]  /*28c0*/  IMAD.IADD R10, R7, 0x1, R3 ;  /* 0x00000001070a7824 */ /* 0x000fe200078e0203 */
[----:B------:R-:W-:Y:S05]  /*28d0*/  @P6 BRA `(.L_x_332) ;  /* 0x0000017000006947 */ /* 0x000fea0003800000 */
[----:B---3--:R-:W-:Y:S01]  /*28e0*/  ISETP.GE.AND P1, PT, R232, c[0x0][0x220], PT ;  /* 0x00008800e8007a0c */ /* 0x008fe20003f26270 */
        /* <DEDUP_REMOVED lines=22> */
.L_x_332:
[----:B---3--:R-:W-:Y:S05]  /*2a50*/  BSYNC B0 ;  /* 0x0000000000007941 */ /* 0x008fea0003800000 */
.L_x_331:
[----:B------:R-:W-:Y:S01]  /*2a60*/  ISETP.GE.AND P5, PT, R12, UR8, PT ;  /* 0x000000080c007c0c */ /* 0x000fe2000bfa6270 */
[----:B------:R-:W-:-:S12]  /*2a70*/  BSSY B0, `(.L_x_333) ;  /* 0x000001d000007945 */ /* 0x000fd80003800000 */
        /* <DEDUP_REMOVED lines=8> */
[----:B-1----:R-:W-:Y:S02]  /*2b00*/  IMAD R8, R4, c[0x0][0x198], RZ ;  /* 0x0000660004087a24 */ /* 0x002fe400078e02ff */
[----:B------:R-:W-:-:S04]  /*2b10*/  IMAD.MOV.U32 R4, RZ, RZ, R6 ;  /* 0x000000ffff047224 */ /* 0x000fc800078e0006 */
[C---:B------:R-:W-:Y:S01]  /*2b20*/  IMAD.WIDE.U32 R4, R3.reuse, c[0x0][0x198], R4 ;  /* 0x0000660003047a25 */ /* 0x040fe200078e0004 */
[----:B------:R1:W-:Y:S03]  /*2b30*/  @P1 STS.128 [R0+0xd000], RZ ;  /* 0x00d000ff00001388 */ /* 0x0003e60000000c00 */
[----:B------:R-:W-:Y:S01]  /*2b40*/  IMAD R3, R3, c[0x0][0x19c], R8 ;  /* 0x0000670003037a24 */ /* 0x000fe200078e0208 */
[----:B------:R-:W-:-:S03]  /*2b50*/  @!P1 LEA R8, P3, R4, c[0x0][0x168], 0x1 ;  /* 0x00005a0004089a11 */ /* 0x000fc600078608ff */
        /* <DEDUP_REMOVED lines=14> */
.L_x_334:
[----:B------:R-:W-:Y:S05]  /*2c40*/  BSYNC B0 ;  /* 0x0000000000007941 */ /* 0x000fea0003800000 */
.L_x_333:
[----:B------:R-:W-:Y:S01]  /*2c50*/  IADD3 R3, R2, 0x40, RZ ;  /* 0x0000004002037810 */ /* 0x000fe20007ffe0ff */
[----:B------:R-:W-:Y:S03]  /*2c60*/  BSSY B0, `(.L_x_335) ;  /* 0x000001e000007945 */ /* 0x000fe60003800000 */
[----:B------:R-:W-:-:S13]  /*2c70*/  ISETP.GE.AND P4, PT, R3, UR8, PT ;  /* 0x0000000803007c0c */ /* 0x000fda000bf86270 */
        /* <DEDUP_REMOVED lines=28> */
.L_x_336:
[----:B------:R-:W-:Y:S05]  /*2e40*/  BSYNC B0 ;  /* 0x0000000000007941 */ /* 0x000fea0003800000 */
.L_x_335:
        /* <DEDUP_REMOVED lines=9> */
[----:B------:R-:W-:-:S04]  /*2ee0*/  IMAD.X R4, RZ, RZ, R17, P0 ;  /* 0x000000ffff047224 */ /* 0x000fc800000e0611 */
[----:B------:R-:W-:Y:S02]  /*2ef0*/  IMAD R4, R4, c[0x0][0x198], RZ ;  /* 0x0000660004047a24 */ /* 0x000fe400078e02ff */
[----:B------:R-:W-:-:S04]  /*2f00*/  IMAD.WIDE.U32 R6, R3, c[0x0][0x198], R6 ;  /* 0x0000660003067a25 */ /* 0x000fc800078e0006 */
[----:B------:R-:W-:Y:S01]  /*2f10*/  IMAD R3, R3, c[0x0][0x19c], R4 ;  /* 0x0000670003037a24 */ /* 0x000fe200078e0204 */
[----:B------:R-:W-:Y:S01]  /*2f20*/  @!P1 LEA R4, P0, R6, c[0x0][0x168], 0x1 ;  /* 0x00005a0006049a11 */ /* 0x000fe200078008ff */
[----:B------:R1:W-:Y:S02]  /*2f30*/  @P1 STS.128 [R0+0xf000], RZ ;  /* 0x00f000ff00001388 */ /* 0x0003e40000000c00 */
[----:B------:R-:W-:-:S05]  /*2f40*/  IMAD.IADD R3, R7, 0x1, R3 ;  /* 0x0000000107037824 */ /* 0x000fca00078e0203 */
[----:B------:R-:W-:Y:S02]  /*2f50*/  @!P1 LEA.HI.X R5, R6, c[0x0][0x16c], R3, 0x1, P0 ;  /* 0x00005b0006059a11 */ /* 0x000fe400000f0c03 */
[----:B------:R-:W-:-:S03]  /*2f60*/  ISETP.GE.AND P0, PT, R240, c[0x0][0x220], PT ;  /* 0x00008800f0007a0c */ /* 0x000fc60003f06270 */
[----:B------:R-:W-:Y:S01]  /*2f70*/  @!PT LDS RZ, [RZ] ;  /* 0x00000000fffff984 */ /* 0x000fe20000000800 */
[----:B------:R-:W-:Y:S01]  /*2f80*/  @!PT LDS RZ, [RZ] ;  /* 0x00000000fffff984 */ /* 0x000fe20000000800 */
[----:B------:R-:W-:Y:S01]  /*2f90*/  @!PT LDS RZ, [RZ] ;  /* 0x00000000fffff984 */ /* 0x000fe20000000800 */
[----:B------:R1:W-:Y:S10]  /*2fa0*/  @!P1 LDGSTS.E.BYPASS.LTC128B.128 [R0+0xf000], [R4.64] ;  /* 0x0f00000004009fae */ /* 0x0003f4000b901d44 */
        /* <DEDUP_REMOVED lines=8> */
.L_x_338:
[----:B------:R-:W-:Y:S05]  /*3030*/  BSYNC B0 ;  /* 0x0000000000007941 */ /* 0x000fea0003800000 */
.L_x_337:
[----:B------:R-:W-:Y:S01]  /*3040*/  ULDC.64 UR14, c[0x0][0x1a0] ;  /* 0x00006800000e7ab9 */ /* 0x000fe20000000a00 */
[----:B------:R1:W-:Y:S01]  /*3050*/  @P6 STS.128 [R0+0x14000], RZ ;  /* 0x014000ff00006388 */ /* 0x0003e20000000c00 */
[----:B------:R-:W-:Y:S01]  /*3060*/  UIMAD UR8, UR19, UR14, URZ ;  /* 0x0000000e130872a4 */ /* 0x000fe2000f8e023f */
[----:B-1----:R-:W-:Y:S01]  /*3070*/  IMAD.WIDE.U32 R4, R11, c[0x0][0x1a0], R232 ;  /* 0x000068000b047a25 */ /* 0x002fe200078e00e8 */
[----:B------:R-:W-:Y:S01]  /*3080*/  BSSY B0, `(.L_x_339) ;  /* 0x0000022000007945 */ /* 0x000fe20003800000 */
[----:B------:R1:W-:Y:S01]  /*3090*/  @P6 STS.128 [R0+0x18000], RZ ;  /* 0x018000ff00006388 */ /* 0x0003e20000000c00 */
[----:B------:R-:W-:Y:S02]  /*30a0*/  UIMAD UR8, UR23, UR15, UR8 ;  /* 0x0000000f170872a4 */ /* 0x000fe4000f8e0208 */
[----:B------:R-:W-:-:S04]  /*30b0*/  IADD3 R6, P0, R4, UR24, RZ ;  /* 0x0000001804067c10 */ /* 0x000fc8000ff1e0ff */
[----:B------:R-:W-:-:S04]  /*30c0*/  MOV R3, UR8 ;  /* 0x0000000800037c02 */ /* 0x000fc80008000f00 */
[----:B------:R-:W-:Y:S01]  /*30d0*/  IADD3.X R7, R5, UR26, R3, P0, !PT ;  /* 0x0000001a05077c10 */ /* 0x000fe200087fe403 */
[----:B------:R-:W-:-:S04]  /*30e0*/  IMAD R3, R16, c[0x0][0x1b8], RZ ;  /* 0x00006e0010037a24 */ /* 0x000fc800078e02ff */
[C---:B------:R-:W-:Y:S02]  /*30f0*/  IMAD R3, R15.reuse, c[0x0][0x1bc], R3 ;  /* 0x00006f000f037a24 */ /* 0x040fe400078e0203 */
[----:B------:R-:W-:-:S05]  /*3100*/  IMAD.WIDE.U32 R6, R15, c[0x0][0x1b8], R6 ;  /* 0x00006e000f067a25 */ /* 0x000fca00078e0006 */
[----:B------:R-:W-:Y:S01]  /*3110*/  IADD3 R10, R7, R3, RZ ;  /* 0x00000003070a7210 */ /* 0x000fe20007ffe0ff */
        /* <DEDUP_REMOVED lines=24> */
.L_x_340:
[----:B-1----:R-:W-:Y:S05]  /*32a0*/  BSYNC B0 ;  /* 0x0000000000007941 */ /* 0x002fea0003800000 */
.L_x_339:
        /* <DEDUP_REMOVED lines=29> */
.L_x_342:
[----:B------:R-:W-:Y:S05]  /*3480*/  BSYNC B0 ;  /* 0x0000000000007941 */ /* 0x000fea0003800000 */
.L_x_341:
        /* <DEDUP_REMOVED lines=29> */
.L_x_344:
[----:B------:R-:W-:Y:S05]  /*3660*/  BSYNC B0 ;  /* 0x0000000000007941 */ /* 0x000fea0003800000 */
.L_x_343:
        /* <DEDUP_REMOVED lines=28> */
.L_x_346:
[----:B------:R-:W-:Y:S05]  /*3830*/  BSYNC B0 ;  /* 0x0000000000007941 */ /* 0x000fea0003800000 */
.L_x_345:
[----:B-1234-:R-:W-:Y:S01]  /*3840*/  LEA.HI R0, R19, R18, RZ, 0x4 ;  /* 0x0000001213007211 */ /* 0x01efe200078f20ff */
[----:B------:R-:W0:Y:S01]  /*3850*/  LDGDEPBAR ;  /* 0x00000000000079af */ /* 0x000e220000000000 */
[----:B------:R-:W-:Y:S01]  /*3860*/  SHF.L.U64.HI R4, R14, 0x2, R13 ;  /* 0x000000020e047819 */ /* 0x000fe2000001020d */
[----:B------:R-:W-:Y:S01]  /*3870*/  IMAD.MOV.U32 R196, RZ, RZ, 0x40 ;  /* 0x00000040ffc47424 */ /* 0x000fe200078e00ff */
[----:B------:R-:W-:Y:S01]  /*3880*/  LOP3.LUT R0, R0, 0xfffffff0, RZ, 0xc0, !PT ;  /* 0xfffffff000007812 */ /* 0x000fe200078ec0ff */
[----:B------:R-:W-:Y:S01]  /*3890*/  IMAD.SHL.U32 R216, R218, 0x2, RZ ;  /* 0x00000002dad87824 */ /* 0x000fe200078e00ff */
[----:B------:R-:W-:Y:S01]  /*38a0*/  SHF.L.U32 R3, R14, 0x2, RZ ;  /* 0x000000020e037819 */ /* 0x000fe200000006ff */
[----:B------:R1:W-:Y:S01]  /*38b0*/  STL [R1+0x1c], R4 ;  /* 0x00001c0401007387 */ /* 0x0003e20000100800 */
[----:B------:R-:W-:Y:S01]  /*38c0*/  UIADD3 UR8, UR23, 0x80, URZ ;  /* 0x0000008017087890 */ /* 0x000fe2000fffe03f */
[----:B------:R-:W-:Y:S01]  /*38d0*/  IMAD.IADD R0, R18, 0x1, -R0 ;  /* 0x0000000112007824 */ /* 0x000fe200078e0a00 */
[----:B------:R-:W-:Y:S01]  /*38e0*/  MOV R226, R219 ;  /* 0x000000db00e27202 */ /* 0x000fe20000000f00 */
[----:B------:R2:W-:Y:S01]  /*38f0*/  STL [R1+0x18], R3 ;  /* 0x0000180301007387 */ /* 0x0005e20000100800 */
[----:B------:R-:W-:Y:S01]  /*3900*/  CS2R R158, SRZ ;  /* 0x00000000009e7805 */ /* 0x000fe2000001ff00 */
[----:B------:R-:W-:Y:S01]  /*3910*/  CS2R R156, SRZ ;  /* 0x00000000009c7805 */ /* 0x000fe2000001ff00 */
[----:B------:R-:W-:Y:S01]  /*3920*/  SHF.R.S32.HI R2, RZ, 0x1f, R0 ;  /* 0x0000001fff027819 */ /* 0x000fe20000011400 */
[----:B------:R-:W-:Y:S01]  /*3930*/  CS2R R162, SRZ ;  /* 0x0000000000a27805 */ /* 0x000fe2000001ff00 */
[----:B------:R-:W-:Y:S01]  /*3940*/  CS2R R160, SRZ ;  /* 0x0000000000a07805 */ /* 0x000fe2000001ff00 */
[----:B------:R-:W-:Y:S01]  /*3950*/  CS2R R154, SRZ ;  /* 0x00000000009a7805 */ /* 0x000fe2000001ff00 */
[----:B------:R-:W-:Y:S01]  /*3960*/  LEA.HI R2, R2, R0, RZ, 0x3 ;  /* 0x0000000002027211 */ /* 0x000fe200078f18ff */
[----:B------:R-:W-:Y:S01]  /*3970*/  CS2R R152, SRZ ;  /* 0x0000000000987805 */ /* 0x000fe2000001ff00 */
[----:B------:R-:W-:Y:S01]  /*3980*/  CS2R R150, SRZ ;  /* 0x0000000000967805 */ /* 0x000fe2000001ff00 */
[----:B------:R-:W-:Y:S01]  /*3990*/  CS2R R148, SRZ ;  /* 0x0000000000947805 */ /* 0x000fe2000001ff00 */
[----:B------:R-:W-:Y:S01]  /*39a0*/  LOP3.LUT R2, R2, 0xfffffff8, RZ, 0xc0, !PT ;  /* 0xfffffff802027812 */ /* 0x000fe200078ec0ff */
[----:B------:R-:W-:Y:S01]  /*39b0*/  CS2R R142, SRZ ;  /* 0x00000000008e7805 */ /* 0x000fe2000001ff00 */
[----:B------:R-:W-:Y:S01]  /*39c0*/  CS2R R140, SRZ ;  /* 0x00000000008c7805 */ /* 0x000fe2000001ff00 */
[----:B------:R-:W-:Y:S01]  /*39d0*/  CS2R R146, SRZ ;  /* 0x0000000000927805 */ /* 0x000fe2000001ff00 */
[----:B------:R-:W-:Y:S01]  /*39e0*/  CS2R R144, SRZ ;  /* 0x0000000000907805 */ /* 0x000fe2000001ff00 */
[----:B------:R-:W-:Y:S01]  /*39f0*/  IMAD.IADD R0, R0, 0x1, -R2 ;  /* 0x0000000100007824 */ /* 0x000fe200078e0a02 */
[----:B------:R-:W-:Y:S01]  /*3a00*/  IADD3 R2, R218, 0x2000, RZ ;  /* 0x00002000da027810 */ /* 0x000fe20007ffe0ff */
[----:B------:R-:W-:Y:S01]  /*3a10*/  CS2R R138, SRZ ;  /* 0x00000000008a7805 */ /* 0x000fe2000001ff00 */
[----:B------:R-:W-:Y:S01]  /*3a20*/  CS2R R136, SRZ ;  /* 0x0000000000887805 */ /* 0x000fe2000001ff00 */
[----:B------:R-:W-:Y:S01]  /*3a30*/  CS2R R134, SRZ ;  /* 0x0000000000867805 */ /* 0x000fe2000001ff00 */
[C---:B------:R-:W-:Y:S01]  /*3a40*/  LOP3.LUT P0, RZ, R0.reuse, 0x2, RZ, 0xc0, !PT ;  /* 0x0000000200ff7812 */ /* 0x040fe2000780c0ff */
[----:B------:R-:W-:Y:S01]  /*3a50*/  CS2R R132, SRZ ;  /* 0x0000000000847805 */ /* 0x000fe2000001ff00 */
[----:B------:R-:W-:Y:S01]  /*3a60*/  LOP3.LUT P1, RZ, R0, 0x4, RZ, 0xc0, !PT ;  /* 0x0000000400ff7812 */ /* 0x000fe2000782c0ff */
[----:B------:R-:W-:Y:S01]  /*3a70*/  CS2R R126, SRZ ;  /* 0x00000000007e7805 */ /* 0x000fe2000001ff00 */
[----:B------:R-:W-:Y:S01]  /*3a80*/  SEL R2, R2, R218, !P2 ;  /* 0x000000da02027207 */ /* 0x000fe20005000000 */
[----:B------:R-:W-:Y:S01]  /*3a90*/  CS2R R124, SRZ ;  /* 0x00000000007c7805 */ /* 0x000fe2000001ff00 */
[----:B------:R-:W-:Y:S01]  /*3aa0*/  IADD3 R0, R215, 0x2000, RZ ;  /* 0x00002000d7007810 */ /* 0x000fe20007ffe0ff */
[----:B------:R-:W-:Y:S01]  /*3ab0*/  CS2R R130, SRZ ;  /* 0x0000000000827805 */ /* 0x000fe2000001ff00 */
[----:B------:R-:W-:Y:S01]  /*3ac0*/  SEL R217, R217, 0xffffffe0, !P0 ;  /* 0xffffffe0d9d97807 */ /* 0x000fe20004000000 */
[----:B------:R-:W-:Y:S01]  /*3ad0*/  IMAD.SHL.U32 R208, R2, 0x2, RZ ;  /* 0x0000000202d07824 */ /* 0x000fe200078e00ff */
[----:B------:R-:W-:Y:S01]  /*3ae0*/  SEL R0, R0, R215, !P2 ;  /* 0x000000d700007207 */ /* 0x000fe20005000000 */
[----:B------:R-:W-:Y:S01]  /*3af0*/  IMAD.MOV.U32 R2, RZ, RZ, c[0x0][0x22c] ;  /* 0x00008b00ff027624 */ /* 0x000fe200078e00ff */
[----:B------:R-:W-:Y:S01]  /*3b00*/  CS2R R128, SRZ ;  /* 0x0000000000807805 */ /* 0x000fe2000001ff00 */
[----:B------:R-:W-:Y:S01]  /*3b10*/  CS2R R122, SRZ ;  /* 0x00000000007a7805 */ /* 0x000fe2000001ff00 */
[----:B------:R-:W-:Y:S01]  /*3b20*/  CS2R R120, SRZ ;  /* 0x0000000000787805 */ /* 0x000fe2000001ff00 */
[----:B------:R-:W-:Y:S01]  /*3b30*/  IMAD.SHL.U32 R206, R0, 0x2, RZ ;  /* 0x0000000200ce7824 */ /* 0x000fe200078e00ff */
[----:B------:R-:W-:Y:S01]  /*3b40*/  IADD3 R0, R14, -0x40, RZ ;  /* 0xffffffc00e007810 */ /* 0x000fe20007ffe0ff */
[----:B------:R-:W-:Y:S01]  /*3b50*/  IMAD R2, R2, c[0x0][0x1c0], RZ ;  /* 0x0000700002027a24 */ /* 0x000fe200078e02ff */
[----:B------:R-:W-:Y:S01]  /*3b60*/  CS2R R118, SRZ ;  /* 0x0000000000767805 */ /* 0x000fe2000001ff00 */
[----:B------:R-:W-:Y:S01]  /*3b70*/  CS2R R116, SRZ ;  /* 0x0000000000747805 */ /* 0x000fe2000001ff00 */
[----:B------:R-:W-:Y:S01]  /*3b80*/  SHF.L.U32 R0, R0, 0x2, RZ ;  /* 0x0000000200007819 */ /* 0x000fe200000006ff */
[C---:B-1----:R-:W-:Y:S01]  /*3b90*/  IMAD.SHL.U32 R4, R2.reuse, 0x10, RZ ;  /* 0x0000001002047824 */ /* 0x042fe200078e00ff */
[----:B------:R-:W-:Y:S01]  /*3ba0*/  CS2R R110, SRZ ;  /* 0x00000000006e7805 */ /* 0x000fe2000001ff00 */
[----:B------:R-:W-:Y:S01]  /*3bb0*/  IMAD.SHL.U32 R227, R2, 0x8, RZ ;  /* 0x0000000802e37824 */ /* 0x000fe200078e00ff */
[----:B------:R-:W-:Y:S01]  /*3bc0*/  CS2R R108, SRZ ;  /* 0x00000000006c7805 */ /* 0x000fe2000001ff00 */
[----:B------:R1:W-:Y:S01]  /*3bd0*/  STL [R1+0x14], R0 ;  /* 0x0000140001007387 */ /* 0x0003e20000100800 */
[C---:B--2---:R-:W-:Y:S01]  /*3be0*/  IADD3 R3, R4.reuse, 0x20, RZ ;  /* 0x0000002004037810 */ /* 0x044fe20007ffe0ff */
[----:B------:R-:W-:Y:S01]  /*3bf0*/  CS2R R114, SRZ ;  /* 0x0000000000727805 */ /* 0x000fe2000001ff00 */
[----:B------:R-:W-:Y:S01]  /*3c00*/  CS2R R112, SRZ ;  /* 0x0000000000707805 */ /* 0x000fe2000001ff00 */
[----:B------:R-:W-:Y:S01]  /*3c10*/  CS2R R106, SRZ ;  /* 0x00000000006a7805 */ /* 0x000fe2000001ff00 */
[C---:B------:R-:W-:Y:S01]  /*3c20*/  IADD3 R3, R227.reuse, R3, RZ ;  /* 0x00000003e3037210 */ /* 0x040fe20007ffe0ff */
[----:B------:R-:W-:Y:S01]  /*3c30*/  CS2R R104, SRZ ;  /* 0x0000000000687805 */ /* 0x000fe2000001ff00 */
[----:B------:R-:W-:Y:S01]  /*3c40*/  CS2R R102, SRZ ;  /* 0x0000000000667805 */ /* 0x000fe2000001ff00 */
[----:B------:R-:W-:Y:S01]  /*3c50*/  CS2R R100, SRZ ;  /* 0x0000000000647805 */ /* 0x000fe2000001ff00 */
[----:B------:R-:W-:Y:S01]  /*3c60*/  CS2R R94, SRZ ;  /* 0x00000000005e7805 */ /* 0x000fe2000001ff00 */
[C---:B------:R-:W-:Y:S01]  /*3c70*/  IMAD.IADD R3, R227.reuse, 0x1, R3 ;  /* 0x00000001e3037824 */ /* 0x040fe200078e0203 */
        /* <DEDUP_REMOVED lines=11> */
[----:B------:R-:W-:Y:S01]  /*3d30*/  CS2R R82, SRZ ;  /* 0x0000000000527805 */ /* 0x000fe2000001ff00 */
[----:B------:R2:W-:Y:S01]  /*3d40*/  STL [R1+0x4], R3 ;  /* 0x0000040301007387 */ /* 0x0005e20000100800 */
[----:B------:R-:W-:Y:S01]  /*3d50*/  CS2R R80, SRZ ;  /* 0x0000000000507805 */ /* 0x000fe2000001ff00 */
[C---:B-1----:R-:W-:Y:S01]  /*3d60*/  IADD3 R0, R4.reuse, 0x40, RZ ;  /* 0x0000004004007810 */ /* 0x042fe20007ffe0ff */
[----:B------:R-:W-:Y:S01]  /*3d70*/  CS2R R74, SRZ ;  /* 0x00000000004a7805 */ /* 0x000fe2000001ff00 */
[----:B------:R-:W-:Y:S01]  /*3d80*/  IADD3 R4, R4, 0x60, RZ ;  /* 0x0000006004047810 */ /* 0x000fe20007ffe0ff */
[----:B------:R-:W-:Y:S01]  /*3d90*/  CS2R R72, SRZ ;  /* 0x0000000000487805 */ /* 0x000fe2000001ff00 */
[----:B------:R-:W-:Y:S01]  /*3da0*/  CS2R R70, SRZ ;  /* 0x0000000000467805 */ /* 0x000fe2000001ff00 */
[C---:B------:R-:W-:Y:S01]  /*3db0*/  IMAD.IADD R0, R227.reuse, 0x1, R0 ;  /* 0x00000001e3007824 */ /* 0x040fe200078e0200 */
[----:B------:R-:W-:Y:S01]  /*3dc0*/  CS2R R68, SRZ ;  /* 0x0000000000447805 */ /* 0x000fe2000001ff00 */
[C---:B------:R-:W-:Y:S01]  /*3dd0*/  IMAD.IADD R4, R227.reuse, 0x1, R4 ;  /* 0x00000001e3047824 */ /* 0x040fe200078e0204 */
[----:B------:R-:W-:Y:S01]  /*3de0*/  CS2R R62, SRZ ;  /* 0x00000000003e7805 */ /* 0x000fe2000001ff00 */
[----:B------:R-:W-:Y:S01]  /*3df0*/  CS2R R60, SRZ ;  /* 0x00000000003c7805 */ /* 0x000fe2000001ff00 */
[C---:B------:R-:W-:Y:S01]  /*3e00*/  IADD3 R0, R227.reuse, R0, RZ ;  /* 0x00000000e3007210 */ /* 0x040fe20007ffe0ff */
        /* <DEDUP_REMOVED lines=12> */
[----:B--2---:R-:W-:Y:S01]  /*3ed0*/  IMAD.IADD R3, R227, 0x1, R3 ;  /* 0x00000001e3037824 */ /* 0x004fe200078e0203 */
[----:B------:R1:W-:Y:S01]  /*3ee0*/  STL [R1], R0 ;  /* 0x0000000001007387 */ /* 0x0003e20000100800 */
[----:B------:R-:W-:Y:S01]  /*3ef0*/  CS2R R46, SRZ ;  /* 0x00000000002e7805 */ /* 0x000fe2000001ff00 */
[----:B------:R-:W-:Y:S01]  /*3f00*/  CS2R R44, SRZ ;  /* 0x00000000002c7805 */ /* 0x000fe2000001ff00 */
[----:B------:R-:W-:Y:S01]  /*3f10*/  CS2R R50, SRZ ;  /* 0x0000000000327805 */ /* 0x000fe2000001ff00 */
[----:B------:R2:W-:Y:S01]  /*3f20*/  STL [R1+0xc], R3 ;  /* 0x00000c0301007387 */ /* 0x0005e20000100800 */
[----:B------:R-:W-:Y:S01]  /*3f30*/  CS2R R48, SRZ ;  /* 0x0000000000307805 */ /* 0x000fe2000001ff00 */
[----:B------:R-:W-:Y:S01]  /*3f40*/  CS2R R42, SRZ ;  /* 0x00000000002a7805 */ /* 0x000fe2000001ff00 */
[----:B------:R-:W-:Y:S01]  /*3f50*/  CS2R R40, SRZ ;  /* 0x0000000000287805 */ /* 0x000fe2000001ff00 */
[----:B------:R2:W-:Y:S01]  /*3f60*/  STL [R1+0x8], R2 ;  /* 0x0000080201007387 */ /* 0x0005e20000100800 */
[----:B------:R-:W-:Y:S01]  /*3f70*/  CS2R R38, SRZ ;  /* 0x0000000000267805 */ /* 0x000fe2000001ff00 */
[----:B------:R-:W-:Y:S01]  /*3f80*/  CS2R R36, SRZ ;  /* 0x0000000000247805 */ /* 0x000fe2000001ff00 */
[----:B------:R-:W-:Y:S01]  /*3f90*/  SEL R196, R196, 0xffffffc0, !P1 ;  /* 0xffffffc0c4c47807 */ /* 0x000fe20004800000 */
[C---:B------:R-:W-:Y:S01]  /*3fa0*/  IMAD.SHL.U32 R214, R218.reuse, 0x2, RZ ;  /* 0x00000002dad67824 */ /* 0x040fe200078e00ff */
[----:B------:R-:W-:Y:S01]  /*3fb0*/  UISETP.GE.AND UP0, UPT, UR8, UR6, UPT ;  /* 0x000000060800728c */ /* 0x000fe2000bf06270 */
[----:B------:R-:W-:-:S02]  /*3fc0*/  IMAD.SHL.U32 R213, R218, 0x2, RZ ;  /* 0x00000002dad57824 */ /* 0x000fc400078e00ff */
[----:B------:R-:W-:Y:S02]  /*3fd0*/  IMAD.IADD R207, R217, 0x1, R216 ;  /* 0x00000001d9cf7824 */ /* 0x000fe400078e02d8 */
[----:B-1----:R-:W-:Y:S02]  /*3fe0*/  IMAD.IADD R0, R227, 0x1, R251 ;  /* 0x00000001e3007824 */ /* 0x002fe400078e02fb */
.L_x_349:
[----:B------:R-:W0:Y:S01]  /*3ff0*/  LDGDEPBAR ;  /* 0x00000000000079af */ /* 0x000e220000000000 */
[C---:B------:R-:W-:Y:S01]  /*4000*/  IMAD.IADD R0, R208.reuse, 0x1, R217 ;  /* 0x00000001d0007824 */ /* 0x040fe200078e02d9 */
[----:B------:R-:W-:Y:S01]  /*4010*/  PLOP3.LUT P0, PT, PT, PT, UP0, 0x80, 0x0 ;  /* 0x000000000000781c */ /* 0x000fe20003f0f008 */
[--C-:B--2---:R-:W-:Y:S01]  /*4020*/  IMAD.IADD R3, R208, 0x1, R196.reuse ;  /* 0x00000001d0037824 */ /* 0x104fe200078e02c4 */
        /* <DEDUP_REMOVED lines=132> */
[--C-:B------:R-:W-:Y:S01]  /*4870*/  FFMA.FTZ R7, R7, c[0x0][0x23c], -R3.reuse ;  /* 0x00008f0007077a23 */ /* 0x100fe20000010803 */
        /* <DEDUP_REMOVED lines=136> */
[----:B------:R-:W-:Y:S02]  /*5100*/  @P2 FSEL R35, R35, -INF , !P4 ;  /* 0xff80000023232808 */ /* 0x000fe40006000000 */
[----:B------:R-:W-:Y:S01]  /*5110*/  PLOP3.LUT P2, PT, PT, PT, UP5, 0x80, 0x0 ;  /* 0x000000000000781c */ /* 0x000fe20003f4f058 */
        /* <DEDUP_REMOVED lines=44> */
[----:B--2---:R-:W2:Y:S04]  /*53e0*/  LDL R2, [R1+0x18] ;  /* 0x0000180001027983 */ /* 0x004ea80000100800 */
        /* <DEDUP_REMOVED lines=42> */
[----:B---3--:R-:W-:Y:S05]  /*5690*/  IADD3.X R179, R0, UR11, RZ, P0, !PT ;  /* 0x0000000b00b37c10 */ /* 0x008fea00087fe4ff */
[----:B------:R-:W2:Y:S04]  /*56a0*/  LDG.E R177, [R178.64] ;  /* 0x00000004b2b17981 */ /* 0x000ea8000c1e1900 */
[----:B------:R-:W3:Y:S04]  /*56b0*/  LDG.E R176, [R178.64+0x20] ;  /* 0x00002004b2b07981 */ /* 0x000ee8000c1e1900 */
[----:B------:R4:W2:Y:S04]  /*56c0*/  LDG.E R2, [R178.64+0x80] ;  /* 0x00008004b2027981 */ /* 0x0008a8000c1e1900 */
[----:B------:R4:W2:Y:S01]  /*56d0*/  LDG.E R0, [R178.64+0xa0] ;  /* 0x0000a004b2007981 */ /* 0x0008a2000c1e1900 */
[-C--:B-1----:R-:W-:Y:S08]  /*56e0*/  HMMA.16816.F32.BF16 R20, R164, R168.reuse, R20 ;  /* 0x000000a8a414723c */ /* 0x082ff00000041814 */
        /* <DEDUP_REMOVED lines=45> */
[C---:B--2---:R-:W-:Y:S01]  /*59c0*/  FADD.FTZ R4, -R177.reuse, R4 ;  /* 0x00000004b1047221 */ /* 0x044fe20000010100 */
[C---:B------:R-:W-:Y:S01]  /*59d0*/  HMMA.16816.F32.BF16 R16, R164.reuse, R170, R16 ;  /* 0x000000aaa410723c */ /* 0x040fe20000041810 */
[----:B------:R-:W1:Y:S03]  /*59e0*/  LDSM.16.M88.4 R168, [R211+0x18800] ;  /* 0x01880000d3a8783b */ /* 0x000e660000000200 */
[----:B------:R-:W-:Y:S02]  /*59f0*/  FADD.FTZ R5, -R177, R5 ;  /* 0x00000005b1057221 */ /* 0x000fe40000010100 */
[----:B---3--:R-:W-:Y:S02]  /*5a00*/  FADD.FTZ R6, -R176, R6 ;  /* 0x00000006b0067221 */ /* 0x008fe40000010100 */
[----:B------:R-:W-:Y:S04]  /*5a10*/  FMUL.FTZ R179, R202, R4 ;  /* 0x00000004cab37220 */ /* 0x000fe80000410000 */
[----:B------:R-:W-:Y:S02]  /*5a20*/  FMUL.FTZ R178, R197, R5 ;  /* 0x00000005c5b27220 */ /* 0x000fe40000410000 */
[----:B------:R-:W-:Y:S02]  /*5a30*/  FADD.FTZ R7, -R176, R7 ;  /* 0x00000007b0077221 */ /* 0x000fe40000010100 */
[C---:B------:R-:W-:Y:S02]  /*5a40*/  FADD.FTZ R8, -R2.reuse, R8 ;  /* 0x0000000802087221 */ /* 0x040fe40000010100 */
[C---:B------:R-:W-:Y:S02]  /*5a50*/  FADD.FTZ R9, -R2.reuse, R9 ;  /* 0x0000000902097221 */ /* 0x040fe40000010100 */
[C---:B------:R-:W-:Y:S02]  /*5a60*/  FADD.FTZ R12, -R2.reuse, R12 ;  /* 0x0000000c020c7221 */ /* 0x040fe40000010100 */
[----:B------:R-:W-:Y:S02]  /*5a70*/  FADD.FTZ R13, -R2, R13 ;  /* 0x0000000d020d7221 */ /* 0x000fe40000010100 */
[C---:B------:R-:W-:Y:S02]  /*5a80*/  FADD.FTZ R18, -R176.reuse, R18 ;  /* 0x00000012b0127221 */ /* 0x040fe40000010100 */
[----:B------:R-:W-:Y:S02]  /*5a90*/  FADD.FTZ R19, -R176, R19 ;  /* 0x00000013b0137221 */ /* 0x000fe40000010100 */
[C---:B------:R-:W-:Y:S02]  /*5aa0*/  FADD.FTZ R16, -R177.reuse, R16 ;  /* 0x00000010b1107221 */ /* 0x040fe40000010100 */
[----:B------:R-:W-:Y:S02]  /*5ab0*/  FADD.FTZ R17, -R177, R17 ;  /* 0x00000011b1117221 */ /* 0x000fe40000010100 */
[C---:B------:R-:W-:Y:S02]  /*5ac0*/  FADD.FTZ R10, -R0.reuse, R10 ;  /* 0x0000000a000a7221 */ /* 0x040fe40000010100 */
[----:B------:R-:W-:Y:S02]  /*5ad0*/  FADD.FTZ R11, -R0, R11 ;  /* 0x0000000b000b7221 */ /* 0x000fe40000010100 */
[----:B------:R-:W-:Y:S01]  /*5ae0*/  FMUL.FTZ R180, R180, R6 ;  /* 0x00000006b4b47220 */ /* 0x000fe20000410000 */
[-C--:B-1----:R-:W-:Y:S08]  /*5af0*/  HMMA.16816.F32.BF16 R20, R164, R168.reuse, R20 ;  /* 0x000000a8a414723c */ /* 0x082ff00000041814 */
[C---:B------:R-:W-:Y:S07]  /*5b00*/  HMMA.16816.F32.BF16 R24, R172.reuse, R168, R24 ;  /* 0x000000a8ac18723c */ /* 0x040fee0000041818 */
[----:B------:R-:W-:Y:S01]  /*5b10*/  FMUL.FTZ R168, R198, R17 ;  /* 0x00000011c6a87220 */ /* 0x000fe20000410000 */
[-C--:B------:R-:W-:Y:S04]  /*5b20*/  HMMA.16816.F32.BF16 R28, R172, R170.reuse, R28 ;  /* 0x000000aaac1c723c */ /* 0x080fe8000004181c */
[----:B------:R-:W-:Y:S04]  /*5b30*/  FMUL.FTZ R17, R243, R9 ;  /* 0x00000009f3117220 */ /* 0x000fe80000410000 */
[C---:B------:R-:W-:Y:S01]  /*5b40*/  FADD.FTZ R20, -R177.reuse, R20 ;  /* 0x00000014b1147221 */ /* 0x040fe20000010100 */
[----:B------:R-:W-:Y:S04]  /*5b50*/  HMMA.16816.F32.BF16 R32, R164, R170, R32 ;  /* 0x000000aaa420723c */ /* 0x000fe80000041820 */
[----:B------:R-:W-:Y:S02]  /*5b60*/  FADD.FTZ R21, -R177, R21 ;  /* 0x00000015b1157221 */ /* 0x000fe40000010100 */
[----:B------:R-:W-:Y:S02]  /*5b70*/  FMUL.FTZ R173, R193, R20 ;  /* 0x00000014c1ad7220 */ /* 0x000fe40000410000 */
[----:B------:R-:W-:Y:S04]  /*5b80*/  FMUL.FTZ R172, R192, R21 ;  /* 0x00000015c0ac7220 */ /* 0x000fe80000410000 */
[----:B------:R-:W-:Y:S02]  /*5b90*/  FMUL.FTZ R165, R203, R18 ;  /* 0x00000012cba57220 */ /* 0x000fe40000410000 */
[----:B------:R-:W-:Y:S02]  /*5ba0*/  FMUL.FTZ R164, R201, R19 ;  /* 0x00000013c9a47220 */ /* 0x000fe40000410000 */
        /* <DEDUP_REMOVED lines=42> */
[----:B------:R-:W-:Y:S01]  /*5e50*/  ISETP.GE.AND P4, PT, R232, c[0x0][0x220], PT ;  /* 0x00008800e8007a0c */ /* 0x000fe20003f86270 */
[----:B------:R-:W-:Y:S01]  /*5e60*/  IMAD.MOV.U32 R9, RZ, RZ, c[0x0][0x190] ;  /* 0x00006400ff097624 */ /* 0x000fe200078e00ff */
[----:B------:R-:W-:Y:S01]  /*5e70*/  ISETP.GE.AND P3, PT, R240, c[0x0][0x220], PT ;  /* 0x00008800f0007a0c */ /* 0x000fe20003f66270 */
[----:B------:R-:W-:Y:S01]  /*5e80*/  IMAD.MOV.U32 R10, RZ, RZ, c[0x0][0x194] ;  /* 0x00006500ff0a7624 */ /* 0x000fe200078e00ff */
[----:B------:R-:W-:Y:S01]  /*5e90*/  ULOP3.LUT UR8, UR7, 0x1, URZ, 0xc0, !UPT ;  /* 0x0000000107087892 */ /* 0x000fe2000f8ec03f */
[----:B------:R-:W-:Y:S03]  /*5ea0*/  IMAD.U32 R5, R9, -0x40, RZ ;  /* 0xffffffc009057824 */ /* 0x000fe600078e00ff */
[----:B------:R-:W-:Y:S02]  /*5eb0*/  UISETP.NE.U32.AND UP1, UPT, UR8, 0x1, UPT ;  /* 0x000000010800788c */ /* 0x000fe4000bf25070 */
[----:B------:R-:W-:Y:S02]  /*5ec0*/  LEA R4, P0, R5, R230, 0x1 ;  /* 0x000000e605047211 */ /* 0x000fe400078008ff */
[----:B------:R-:W-:Y:S01]  /*5ed0*/  USEL UR8, UR40, 0x4000, !UP1 ;  /* 0x0000400028087887 */ /* 0x000fe2000c800000 */
[----:B------:R-:W-:Y:S02]  /*5ee0*/  SHF.R.S32.HI R2, RZ, 0x1f, R5 ;  /* 0x0000001fff027819 */ /* 0x000fe40000011405 */
[----:B------:R-:W-:Y:S02]  /*5ef0*/  LEA R0, P5, R9, R5, 0x5 ;  /* 0x0000000509007211 */ /* 0x000fe400078a28ff */
[----:B------:R-:W-:Y:S02]  /*5f00*/  LEA.HI.X.SX32 R5, R5, R231, 0x1, P0 ;  /* 0x000000e705057211 */ /* 0x000fe400000f0eff */
[----:B------:R-:W-:Y:S02]  /*5f10*/  IADD3 R219, R219, UR8, RZ ;  /* 0x00000008dbdb7c10 */ /* 0x000fe4000fffe0ff */
[----:B------:R-:W-:Y:S02]  /*5f20*/  IADD3 R226, R226, UR8, RZ ;  /* 0x00000008e2e27c10 */ /* 0x000fe4000fffe0ff */
[C---:B------:R-:W-:Y:S01]  /*5f30*/  @!P4 LEA R8, P0, R9.reuse, R4, 0x6 ;  /* 0x000000040908c211 */ /* 0x040fe200078030ff */
[----:B------:R1:W-:Y:S01]  /*5f40*/  @P4 STS [R219], RZ ;  /* 0x000000ffdb004388 */ /* 0x0003e20000000800 */
[C-C-:B------:R-:W-:Y:S02]  /*5f50*/  LEA.HI.X R2, R9.reuse, R2, R10.reuse, 0x5, P5 ;  /* 0x0000000209027211 */ /* 0x140fe400028f2c0a */
[----:B------:R-:W-:Y:S01]  /*5f60*/  @!P4 LEA.HI.X R9, R9, R5, R10, 0x6, P0 ;  /* 0x000000050909c211 */ /* 0x000fe200000f340a */
[----:B------:R1:W-:Y:S01]  /*5f70*/  @P4 STS [R219+0x4], RZ ;  /* 0x000004ffdb004388 */ /* 0x0003e20000000800 */
[----:B------:R-:W-:Y:S01]  /*5f80*/  @!P3 LEA R6, P5, R0, R230, 0x1 ;  /* 0x000000e60006b211 */ /* 0x000fe200078a08ff */
[----:B------:R-:W-:Y:S01]  /*5f90*/  IMAD.MOV.U32 R230, RZ, RZ, R4 ;  /* 0x000000ffffe67224 */ /* 0x000fe200078e0004 */
[----:B------:R-:W-:Y:S01]  /*5fa0*/  IADD3 R208, R208, UR8, RZ ;  /* 0x00000008d0d07c10 */ /* 0x000fe2000fffe0ff */
[----:B------:R1:W-:Y:S01]  /*5fb0*/  @P4 STS [R219+0x8], RZ ;  /* 0x000008ffdb004388 */ /* 0x0003e20000000800 */
[----:B------:R-:W-:Y:S01]  /*5fc0*/  @!P3 LEA.HI.X R7, R0, R231, R2, 0x1, P5 ;  /* 0x000000e70007b211 */ /* 0x000fe200028f0c02 */
[----:B------:R-:W-:Y:S02]  /*5fd0*/  IMAD.MOV.U32 R231, RZ, RZ, R5 ;  /* 0x000000ffffe77224 */ /* 0x000fe400078e0005 */
        /* <DEDUP_REMOVED lines=30> */
.L_x_347:
[----:B------:R-:W-:Y:S01]  /*61c0*/  F2FP.BF16.PACK_AB R12, R178, R179 ;  /* 0x000000b3b20c723e */ /* 0x000fe200000010ff */
[----:B------:R2:W5:Y:S01]  /*61d0*/  LDL R185, [R1+0x10] ;  /* 0x0000100001b97983 */ /* 0x0005620000100800 */
[----:B------:R-:W-:Y:S02]  /*61e0*/  F2FP.BF16.PACK_AB R11, R33, R180 ;  /* 0x000000b4210b723e */ /* 0x000fe400000010ff */
[----:B-1----:R-:W-:Y:S02]  /*61f0*/  F2FP.BF16.PACK_AB R8, R168, R170 ;  /* 0x000000aaa808723e */ /* 0x002fe400000010ff */
        /* <DEDUP_REMOVED lines=128> */
[C---:B------:R-:W-:Y:S02]  /*6a00*/  LEA R4, P0, R2.reuse, R228, 0x1 ;  /* 0x000000e402047211 */ /* 0x040fe400078008ff */
[----:B------:R-:W-:Y:S01]  /*6a10*/  SHF.R.S32.HI R6, RZ, 0x1f, R2 ;  /* 0x0000001fff067819 */ /* 0x000fe20000011402 */
[----:B------:R-:W-:Y:S01]  /*6a20*/  @!P3 IMAD.MOV.U32 R7, RZ, RZ, c[0x0][0x374] ;  /* 0x0000dd00ff07b624 */ /* 0x000fe200078e00ff */
[----:B------:R-:W-:Y:S01]  /*6a30*/  LEA.HI.X.SX32 R5, R2, R229, 0x1, P0 ;  /* 0x000000e502057211 */ /* 0x000fe200000f0eff */
[----:B------:R-:W-:Y:S01]  /*6a40*/  @!P4 IMAD.MOV.U32 R9, RZ, RZ, c[0x0][0x374] ;  /* 0x0000dd00ff09c624 */ /* 0x000fe200078e00ff */
[C---:B------:R-:W-:Y:S01]  /*6a50*/  @!P3 LEA R0, P5, R10.reuse, R2, 0x5 ;  /* 0x000000020a00b211 */ /* 0x040fe200078a28ff */
[----:B-----5:R-:W-:Y:S03]  /*6a60*/  IMAD.SHL.U32 R2, R185, 0x2, RZ ;  /* 0x00000002b9027824 */ /* 0x020fe600078e00ff */
[C---:B------:R-:W-:Y:S02]  /*6a70*/  @!P3 LEA.HI.X R7, R10.reuse, R6, R7, 0x5, P5 ;  /* 0x000000060a07b211 */ /* 0x040fe400028f2c07 */
[----:B------:R1:W-:Y:S01]  /*6a80*/  @P4 STS.128 [R2+0x8000], RZ ;  /* 0x008000ff02004388 */ /* 0x0003e20000000c00 */
[----:B------:R-:W-:Y:S02]  /*6a90*/  @!P4 LEA R8, P5, R10, R4, 0x6 ;  /* 0x000000040a08c211 */ /* 0x000fe400078a30ff */
[----:B------:R-:W-:Y:S01]  /*6aa0*/  @!P3 LEA R6, P0, R0, R228, 0x1 ;  /* 0x000000e40006b211 */ /* 0x000fe200078008ff */
[----:B------:R-:W-:Y:S01]  /*6ab0*/  @!PT LDS RZ, [RZ] ;  /* 0x00000000fffff984 */ /* 0x000fe20000000800 */
[----:B------:R-:W-:Y:S01]  /*6ac0*/  @!PT LDS RZ, [RZ] ;  /* 0x00000000fffff984 */ /* 0x000fe20000000800 */
[----:B------:R-:W-:Y:S01]  /*6ad0*/  @!PT LDS RZ, [RZ] ;  /* 0x00000000fffff984 */ /* 0x000fe20000000800 */
[----:B------:R1:W-:Y:S01]  /*6ae0*/  @!P4 LDGSTS.E.BYPASS.LTC128B.128 [R2+0x8000], [R4.64] ;  /* 0x080000000402cfae */ /* 0x0003e2000b901d44 */
[----:B------:R-:W-:Y:S01]  /*6af0*/  @!P4 LEA.HI.X R9, R10, R5, R9, 0x6, P5 ;  /* 0x000000050a09c211 */ /* 0x000fe200028f3409 */
[----:B------:R-:W-:Y:S01]  /*6b00*/  IMAD.MOV.U32 R228, RZ, RZ, R4 ;  /* 0x000000ffffe47224 */ /* 0x000fe200078e0004 */
[----:B------:R-:W-:Y:S01]  /*6b10*/  @!P3 LEA.HI.X R7, R0, R229, R7, 0x1, P0 ;  /* 0x000000e50007b211 */ /* 0x000fe200000f0c07 */
[----:B------:R1:W-:Y:S01]  /*6b20*/  @P3 STS.128 [R2+0xa000], RZ ;  /* 0x00a000ff02003388 */ /* 0x0003e20000000c00 */
[----:B------:R-:W-:Y:S03]  /*6b30*/  IMAD.MOV.U32 R229, RZ, RZ, R5 ;  /* 0x000000ffffe57224 */ /* 0x000fe600078e0005 */
        /* <DEDUP_REMOVED lines=15> */
.L_x_348:
        /* <DEDUP_REMOVED lines=13> */
[----:B------:R-:W-:Y:S04]  /*6d00*/  IMAD.MOV.U32 R0, RZ, RZ, c[0x0][0x22c] ;  /* 0x00008b00ff007624 */ /* 0x000fe800078e00ff */
[----:B------:R-:W4:Y:S01]  /*6d10*/  LDL R188, [R1+0x14] ;  /* 0x0000140001bc7983 */ /* 0x000f220000100800 */
[----:B------:R-:W-:Y:S04]  /*6d20*/  IMAD R0, R0, c[0x0][0x1c0], RZ ;  /* 0x0000700000007a24 */ /* 0x000fe800078e02ff */
[----:B------:R-:W-:Y:S01]  /*6d30*/  LDSM.16.M88.4 R168, [R207+0x1c000] ;  /* 0x01c00000cfa8783b */ /* 0x000fe20000000200 */
[----:B------:R-:W-:Y:S04]  /*6d40*/  IMAD.U32 R0, R0, -0x40, RZ ;  /* 0xffffffc000007824 */ /* 0x000fe800078e00ff */
[----:B-1----:R-:W4:Y:S01]  /*6d50*/  LDL R2, [R1+0x28] ;  /* 0x0000280001027983 */ /* 0x002f220000100800 */
[C---:B------:R-:W-:Y:S04]  /*6d60*/  LEA R225, P0, R0.reuse, R186, 0x2 ;  /* 0x000000ba00e17211 */ /* 0x040fe800078010ff */
[----:B------:R-:W1:Y:S01]  /*6d70*/  LDSM.16.MT88.4 R172, [R204+0x800] ;  /* 0x00080000ccac783b */ /* 0x000e620000004200 */
[----:B------:R-:W-:Y:S01]  /*6d80*/  LEA.HI.X.SX32 R224, R0, R187, 0x2, P0 ;  /* 0x000000bb00e07211 */ /* 0x000fe200000f16ff */
[----:B------:R-:W-:Y:S03]  /*6d90*/  IMAD.MOV.U32 R0, RZ, RZ, c[0x0][0x22c] ;  /* 0x00008b00ff007624 */ /* 0x000fe600078e00ff */
[----:B------:R-:W1:Y:S01]  /*6da0*/  LDSM.16.M88.4 R176, [R207+0x1d000] ;  /* 0x01d00000cfb0783b */ /* 0x000e620000000200 */
[----:B------:R-:W-:Y:S01]  /*6db0*/  IMAD R0, R0, c[0x0][0x1c0], RZ ;  /* 0x0000700000007a24 */ /* 0x000fe200078e02ff */
[-C--:B--2---:R-:W-:Y:S03]  /*6dc0*/  HMMA.16816.F32.BF16 R4, R32, R16.reuse, RZ ;  /* 0x000000102004723c */ /* 0x084fe600000418ff */
[----:B------:R-:W2:Y:S01]  /*6dd0*/  LDSM.16.MT88.4 R180, [R204+0x4800] ;  /* 0x00480000ccb4783b */ /* 0x000ea20000004200 */
[----:B------:R-:W-:Y:S04]  /*6de0*/  IMAD.SHL.U32 R0, R0, 0x10, RZ ;  /* 0x0000001000007824 */ /* 0x000fe800078e00ff */
        /* <DEDUP_REMOVED lines=66> */
[----:B------:R-:W4:Y:S05]  /*7210*/  LDSM.16.MT88.4 R164, [R204+0x7000] ;  /* 0x00700000cca4783b */ /* 0x000f2a0000004200 */
[----:B------:R-:W-:Y:S02]  /*7220*/  LDSM.16.M88.4 R172, [R3+0x1e000] ;  /* 0x01e0000003ac783b */ /* 0x000fe40000000200 */
[-C--:B-1----:R-:W-:Y:S01]  /*7230*/  HMMA.16816.F32.BF16 R4, R168, R176.reuse, R4 ;  /* 0x000000b0a804723c */ /* 0x082fe20000041804 */
[----:B--2---:R-:W-:Y:S04]  /*7240*/  IMAD.MOV.U32 R184, RZ, RZ, c[0x0][0x22c] ;  /* 0x00008b00ffb87624 */ /* 0x004fe800078e00ff */
[----:B------:R-:W-:Y:S04]  /*7250*/  IMAD R184, R184, c[0x0][0x1c0], RZ ;  /* 0x00007000b8b87a24 */ /* 0x000fe800078e02ff */
[----:B------:R-:W-:Y:S01]  /*7260*/  IMAD R184, R184, 0x38, RZ ;  /* 0x00000038b8b87824 */ /* 0x000fe200078e02ff */
[C---:B---3--:R-:W-:Y:S08]  /*7270*/  HMMA.16816.F32.BF16 R8, R180.reuse, R176, R8 ;  /* 0x000000b0b408723c */ /* 0x048ff00000041808 */
[-C--:B------:R-:W-:Y:S08]  /*7280*/  HMMA.16816.F32.BF16 R12, R180, R178.reuse, R12 ;  /* 0x000000b2b40c723c */ /* 0x080ff0000004180c */
[C---:B------:R-:W-:Y:S01]  /*7290*/  HMMA.16816.F32.BF16 R16, R168.reuse, R178, R16 ;  /* 0x000000b2a810723c */ /* 0x040fe20000041810 */
[----:B------:R-:W1:Y:S07]  /*72a0*/  LDSM.16.MT88.4 R176, [R204+0x3800] ;  /* 0x00380000ccb0783b */ /* 0x000e6e0000004200 */
[-C--:B----4-:R-:W-:Y:S08]  /*72b0*/  HMMA.16816.F32.BF16 R20, R168, R164.reuse, R20 ;  /* 0x000000a4a814723c */ /* 0x090ff00000041814 */
[C---:B------:R-:W-:Y:S08]  /*72c0*/  HMMA.16816.F32.BF16 R24, R180.reuse, R164, R24 ;  /* 0x000000a4b418723c */ /* 0x040ff00000041818 */
[-C--:B------:R-:W-:Y:S01]  /*72d0*/  HMMA.16816.F32.BF16 R28, R180, R166.reuse, R28 ;  /* 0x000000a6b41c723c */ /* 0x080fe2000004181c */
[----:B------:R2:W3:Y:S07]  /*72e0*/  LDSM.16.M88.4 R180, [R3+0x1f000] ;  /* 0x01f0000003b4783b */ /* 0x0004ee0000000200 */
[----:B------:R-:W-:Y:S01]  /*72f0*/  HMMA.16816.F32.BF16 R32, R168, R166, R32 ;  /* 0x000000a6a820723c */ /* 0x000fe20000041820 */
[----:B------:R-:W4:Y:S06]  /*7300*/  LDSM.16.MT88.4 R164, [R204+0x7800] ;  /* 0x00780000cca4783b */ /* 0x000f2c0000004200 */
[----:B------:R-:W-:Y:S01]  /*7310*/  @P2 IADD3 R168, P3, R188, UR10, RZ ;  /* 0x0000000abca82c10 */ /* 0x000fe2000ff7e0ff */
        /* <DEDUP_REMOVED lines=10> */
[----:B------:R-:W-:Y:S04]  /*73c0*/  IMAD R188, R188, 0x18, RZ ;  /* 0x00000018bcbc7824 */ /* 0x000fe800078e02ff */
[----:B------:R1:W5:Y:S01]  /*73d0*/  @P2 LDG.E R247, [R168.64+0x80] ;  /* 0x00008004a8f72981 */ /* 0x000362000c1e1900 */
[C---:B---3--:R-:W-:Y:S04]  /*73e0*/  HMMA.16816.F32.BF16 R8, R180.reuse, R176, R8 ;  /* 0x000000b0b408723c */ /* 0x048fe80000041808 */
[----:B------:R1:W5:Y:S01]  /*73f0*/  @P2 LDG.E R248, [R168.64+0xa0] ;  /* 0x0000a004a8f82981 */ /* 0x000362000c1e1900 */
[-C--:B------:R-:W-:Y:S04]  /*7400*/  LEA R170, P2, R188, R2.reuse, 0x2 ;  /* 0x00000002bcaa7211 */ /* 0x080fe800078410ff */
[----:B------:R2:W-:Y:S03]  /*7410*/  RED.E.ADD.F32.FTZ.RN.STRONG.GPU [R2.64], R4 ;  /* 0x000000040200798e */ /* 0x0005e6000c10e784 */
[CC--:B------:R-:W-:Y:S01]  /*7420*/  LEA R176, P0, R0.reuse, R2.reuse, 0x2 ;  /* 0x0000000200b07211 */ /* 0x0c0fe200078010ff */
[-C--:B------:R-:W-:Y:S03]  /*7430*/  HMMA.16816.F32.BF16 R12, R180, R178.reuse, R12 ;  /* 0x000000b2b40c723c */ /* 0x080fe6000004180c */
[-C--:B------:R-:W-:Y:S02]  /*7440*/  LEA.HI.X.SX32 R177, R0, R3.reuse, 0x2, P0 ;  /* 0x0000000300b17211 */ /* 0x080fe400000f16ff */
[-C--:B------:R-:W-:Y:S01]  /*7450*/  LEA.HI.X.SX32 R171, R188, R3.reuse, 0x2, P2 ;  /* 0x00000003bcab7211 */ /* 0x080fe200010f16ff */
[----:B------:R-:W-:Y:S02]  /*7460*/  IMAD.MOV.U32 R188, RZ, RZ, c[0x0][0x22c] ;  /* 0x00008b00ffbc7624 */ /* 0x000fe400078e00ff */
[C---:B------:R-:W-:Y:S01]  /*7470*/  HMMA.16816.F32.BF16 R16, R172.reuse, R178, R16 ;  /* 0x000000b2ac10723c */ /* 0x040fe20000041810 */
[----:B------:R-:W3:Y:S03]  /*7480*/  LDL R179, [R1+0x4] ;  /* 0x0000040001b37983 */ /* 0x000ee60000100800 */
[----:B------:R-:W-:Y:S02]  /*7490*/  IMAD R188, R188, c[0x0][0x1c0], RZ ;  /* 0x00007000bcbc7a24 */ /* 0x000fe400078e02ff */
[----:B------:R-:W3:Y:S02]  /*74a0*/  LDL R178, [R1+0xc] ;  /* 0x00000c0001b27983 */ /* 0x000ee40000100800 */
[-C--:B----4-:R-:W-:Y:S04]  /*74b0*/  HMMA.16816.F32.BF16 R20, R172, R164.reuse, R20 ;  /* 0x000000a4ac14723c */ /* 0x090fe80000041814 */
[-C--:B-1----:R-:W-:Y:S01]  /*74c0*/  LEA R168, P0, R190, R2.reuse, 0x2 ;  /* 0x00000002bea87211 */ /* 0x082fe200078010ff */
[----:B------:R-:W-:Y:S03]  /*74d0*/  IMAD R188, R188, 0x30, RZ ;  /* 0x00000030bcbc7824 */ /* 0x000fe600078e02ff */
[C---:B------:R-:W-:Y:S04]  /*74e0*/  HMMA.16816.F32.BF16 R24, R180.reuse, R164, R24 ;  /* 0x000000a4b418723c */ /* 0x040fe80000041818 */
[-C--:B------:R-:W-:Y:S02]  /*74f0*/  LEA.HI.X.SX32 R169, R190, R3.reuse, 0x2, P0 ;  /* 0x00000003bea97211 */ /* 0x080fe400000f16ff */
[CC--:B--2---:R-:W-:Y:S02]  /*7500*/  LEA R4, P2, R188.reuse, R2.reuse, 0x2 ;  /* 0x00000002bc047211 */ /* 0x0c4fe400078410ff */
[-C--:B------:R-:W-:Y:S04]  /*7510*/  HMMA.16816.F32.BF16 R28, R180, R166.reuse, R28 ;  /* 0x000000a6b41c723c */ /* 0x080fe8000004181c */
[CC--:B------:R-:W-:Y:S04]  /*7520*/  LEA R164, P3, R227.reuse, R2.reuse, 0x2 ;  /* 0x00000002e3a47211 */ /* 0x0c0fe800078610ff */
[----:B------:R-:W-:Y:S04]  /*7530*/  HMMA.16816.F32.BF16 R32, R172, R166, R32 ;  /* 0x000000a6ac20723c */ /* 0x000fe80000041820 */
[-C--:B------:R-:W-:Y:S03]  /*7540*/  LEA.HI.X.SX32 R165, R227, R3.reuse, 0x2, P3 ;  /* 0x00000003e3a57211 */ /* 0x080fe600018f16ff */
[CC--:B------:R-:W-:Y:S02]  /*7550*/  LEA R166, P3, R189.reuse, R2.reuse, 0x2 ;  /* 0x00000002bda67211 */ /* 0x0c0fe400078610ff */
[----:B------:R1:W-:Y:S03]  /*7560*/  RED.E.ADD.F32.FTZ.RN.STRONG.GPU [R164.64], R5 ;  /* 0x00000005a400798e */ /* 0x0003e6000c10e784 */
[-C--:B------:R-:W-:Y:S01]  /*7570*/  LEA.HI.X.SX32 R167, R189, R3.reuse, 0x2, P3 ;  /* 0x00000003bda77211 */ /* 0x080fe200018f16ff */
[----:B------:R-:W-:Y:S01]  /*7580*/  IMAD.MOV.U32 R189, RZ, RZ, c[0x0][0x22c] ;  /* 0x00008b00ffbd7624 */ /* 0x000fe200078e00ff */
[----:B------:R2:W-:Y:S03]  /*7590*/  RED.E.ADD.F32.FTZ.RN.STRONG.GPU [R176.64], R6 ;  /* 0x00000006b000798e */ /* 0x0005e6000c10e784 */
[----:B------:R-:W-:Y:S02]  /*75a0*/  IMAD R189, R189, c[0x0][0x1c0], RZ ;  /* 0x00007000bdbd7a24 */ /* 0x000fe400078e02ff */
[----:B------:R4:W-:Y:S02]  /*75b0*/  RED.E.ADD.F32.FTZ.RN.STRONG.GPU [R170.64], R7 ;  /* 0x00000007aa00798e */ /* 0x0009e4000c10e784 */
[----:B------:R-:W-:Y:S03]  /*75c0*/  IMAD.SHL.U32 R189, R189, 0x10, RZ ;  /* 0x00000010bdbd7824 */ /* 0x000fe600078e00ff */
[----:B------:R4:W-:Y:S05]  /*75d0*/  RED.E.ADD.F32.FTZ.RN.STRONG.GPU [R168.64], R8 ;  /* 0x00000008a800798e */ /* 0x0009ea000c10e784 */
[----:B------:R4:W-:Y:S01]  /*75e0*/  RED.E.ADD.F32.FTZ.RN.STRONG.GPU [R166.64], R9 ;  /* 0x00000009a600798e */ /* 0x0009e2000c10e784 */
[-C--:B-1----:R-:W-:Y:S01]  /*75f0*/  LEA.HI.X.SX32 R5, R188, R3.reuse, 0x2, P2 ;  /* 0x00000003bc057211 */ /* 0x082fe200010f16ff */
[----:B------:R-:W-:Y:S04]  /*7600*/  IMAD.MOV.U32 R188, RZ, RZ, c[0x0][0x22c] ;  /* 0x00008b00ffbc7624 */ /* 0x000fe800078e00ff */
[----:B------:R1:W-:Y:S01]  /*7610*/  RED.E.ADD.F32.FTZ.RN.STRONG.GPU [R4.64], R10 ;  /* 0x0000000a0400798e */ /* 0x0003e2000c10e784 */
[-C--:B--2---:R-:W-:Y:S01]  /*7620*/  LEA R6, P0, R184, R2.reuse, 0x2 ;  /* 0x00000002b8067211 */ /* 0x084fe200078010ff */
[----:B------:R-:W-:Y:S03]  /*7630*/  IMAD R188, R188, c[0x0][0x1c0], RZ ;  /* 0x00007000bcbc7a24 */ /* 0x000fe600078e02ff */
[-C--:B----4-:R-:W-:Y:S01]  /*7640*/  LEA.HI.X.SX32 R7, R184, R3.reuse, 0x2, P0 ;  /* 0x00000003b8077211 */ /* 0x090fe200000f16ff */
[----:B------:R-:W-:Y:S01]  /*7650*/  IMAD.SHL.U32 R188, R188, 0x10, RZ ;  /* 0x00000010bcbc7824 */ /* 0x000fe200078e00ff */
[----:B------:R-:W-:Y:S01]  /*7660*/  IADD3 R184, R189, 0x20, RZ ;  /* 0x00000020bdb87810 */ /* 0x000fe20007ffe0ff */
[----:B------:R-:W2:Y:S03]  /*7670*/  LDL R168, [R1] ;  /* 0x0000000001a87983 */ /* 0x000ea60000100800 */
[----:B------:R-:W-:Y:S02]  /*7680*/  IADD3 R189, R188, 0x20, RZ ;  /* 0x00000020bcbd7810 */ /* 0x000fe40007ffe0ff */
[----:B------:R-:W4:Y:S03]  /*7690*/  LDL R167, [R1+0x8] ;  /* 0x0000080001a77983 */ /* 0x000f260000100800 */
[C---:B------:R-:W-:Y:S01]  /*76a0*/  IMAD.IADD R189, R227.reuse, 0x1, R189 ;  /* 0x00000001e3bd7824 */ /* 0x040fe200078e02bd */
[----:B------:R-:W-:Y:S01]  /*76b0*/  IADD3 R166, R0, 0x60, RZ ;  /* 0x0000006000a67810 */ /* 0x000fe20007ffe0ff */
[----:B------:R1:W-:Y:S05]  /*76c0*/  RED.E.ADD.F32.FTZ.RN.STRONG.GPU [R6.64], R11 ;  /* 0x0000000b0600798e */ /* 0x0003ea000c10e784 */
[----:B------:R-:W-:Y:S01]  /*76d0*/  RED.E.ADD.F32.FTZ.RN.STRONG.GPU [R2.64+0x80], R16 ;  /* 0x000080100200798e */ /* 0x000fe2000c10e784 */
[CC--:B-1----:R-:W-:Y:S04]  /*76e0*/  LEA R4, P0, R184.reuse, R2.reuse, 0x2 ;  /* 0x00000002b8047211 */ /* 0x0c2fe800078010ff */
[----:B------:R1:W-:Y:S01]  /*76f0*/  RED.E.ADD.F32.FTZ.RN.STRONG.GPU [R164.64+0x80], R17 ;  /* 0x00008011a400798e */ /* 0x0003e2000c10e784 */
[-C--:B------:R-:W-:Y:S02]  /*7700*/  LEA.HI.X.SX32 R5, R184, R3.reuse, 0x2, P0 ;  /* 0x00000003b8057211 */ /* 0x080fe400000f16ff */
[C---:B------:R-:W-:Y:S02]  /*7710*/  IADD3 R184, R188.reuse, 0x20, RZ ;  /* 0x00000020bcb87810 */ /* 0x040fe40007ffe0ff */
[----:B------:R-:W-:Y:S01]  /*7720*/  IADD3 R188, R188, 0x20, RZ ;  /* 0x00000020bcbc7810 */ /* 0x000fe20007ffe0ff */
[----:B------:R3:W-:Y:S02]  /*7730*/  RED.E.ADD.F32.FTZ.RN.STRONG.GPU [R4.64], R18 ;  /* 0x000000120400798e */ /* 0x0007e4000c10e784 */
[C---:B------:R-:W-:Y:S02]  /*7740*/  IMAD.IADD R184, R227.reuse, 0x1, R184 ;  /* 0x00000001e3b87824 */ /* 0x040fe400078e02b8 */
[C---:B------:R-:W-:Y:S02]  /*7750*/  IMAD.IADD R188, R227.reuse, 0x1, R188 ;  /* 0x00000001e3bc7824 */ /* 0x040fe400078e02bc */
[C---:B------:R-:W-:Y:S02]  /*7760*/  IMAD.IADD R184, R227.reuse, 0x1, R184 ;  /* 0x00000001e3b87824 */ /* 0x040fe400078e02b8 */
[C---:B------:R-:W-:Y:S02]  /*7770*/  IMAD.IADD R188, R227.reuse, 0x1, R188 ;  /* 0x00000001e3bc7824 */ /* 0x040fe400078e02bc */
[----:B------:R-:W-:Y:S01]  /*7780*/  IMAD.IADD R184, R227, 0x1, R184 ;  /* 0x00000001e3b87824 */ /* 0x000fe200078e02b8 */
[CC--:B------:R-:W-:Y:S02]  /*7790*/  LEA R6, P2, R189.reuse, R2.reuse, 0x2 ;  /* 0x00000002bd067211 */ /* 0x0c0fe400078410ff */
[CC--:B------:R-:W-:Y:S02]  /*77a0*/  LEA R10, P0, R188.reuse, R2.reuse, 0x2 ;  /* 0x00000002bc0a7211 */ /* 0x0c0fe400078010ff */
[-C--:B------:R-:W-:Y:S01]  /*77b0*/  LEA.HI.X.SX32 R7, R189, R3.reuse, 0x2, P2 ;  /* 0x00000003bd077211 */ /* 0x080fe200010f16ff */
[----:B------:R-:W-:Y:S01]  /*77c0*/  IMAD.MOV.U32 R189, RZ, RZ, c[0x0][0x22c] ;  /* 0x00008b00ffbd7624 */ /* 0x000fe200078e00ff */
[-C--:B------:R-:W-:Y:S01]  /*77d0*/  LEA.HI.X.SX32 R11, R188, R3.reuse, 0x2, P0 ;  /* 0x00000003bc0b7211 */ /* 0x080fe200000f16ff */
[----:B------:R-:W-:Y:S01]  /*77e0*/  IMAD.MOV.U32 R188, RZ, RZ, c[0x0][0x22c] ;  /* 0x00008b00ffbc7624 */ /* 0x000fe200078e00ff */
[-C--:B------:R-:W-:Y:S01]  /*77f0*/  LEA R8, P3, R184, R2.reuse, 0x2 ;  /* 0x00000002b8087211 */ /* 0x080fe200078610ff */
[----:B------:R3:W-:Y:S01]  /*7800*/  RED.E.ADD.F32.FTZ.RN.STRONG.GPU [R6.64], R19 ;  /* 0x000000130600798e */ /* 0x0007e2000c10e784 */
[----:B------:R-:W-:Y:S01]  /*7810*/  IMAD R189, R189, c[0x0][0x1c0], RZ ;  /* 0x00007000bdbd7a24 */ /* 0x000fe200078e02ff */
[----:B-1----:R-:W-:Y:S01]  /*7820*/  IADD3 R17, R0, 0x60, RZ ;  /* 0x0000006000117810 */ /* 0x002fe20007ffe0ff */
[----:B------:R-:W-:Y:S01]  /*7830*/  IMAD R188, R188, c[0x0][0x1c0], RZ ;  /* 0x00007000bcbc7a24 */ /* 0x000fe200078e02ff */
[-C--:B------:R-:W-:Y:S01]  /*7840*/  LEA.HI.X.SX32 R9, R184, R3.reuse, 0x2, P3 ;  /* 0x00000003b8097211 */ /* 0x080fe200018f16ff */
[----:B------:R1:W-:Y:S01]  /*7850*/  RED.E.ADD.F32.FTZ.RN.STRONG.GPU [R10.64], R12 ;  /* 0x0000000c0a00798e */ /* 0x0003e2000c10e784 */
[----:B------:R-:W-:Y:S01]  /*7860*/  IMAD.SHL.U32 R189, R189, 0x10, RZ ;  /* 0x00000010bdbd7824 */ /* 0x000fe200078e00ff */
[----:B------:R-:W-:Y:S01]  /*7870*/  IADD3 R16, R0, 0x60, RZ ;  /* 0x0000006000107810 */ /* 0x000fe20007ffe0ff */
[----:B------:R-:W-:Y:S02]  /*7880*/  IMAD.SHL.U32 R188, R188, 0x10, RZ ;  /* 0x00000010bcbc7824 */ /* 0x000fe400078e00ff */
[----:B------:R1:W-:Y:S01]  /*7890*/  RED.E.ADD.F32.FTZ.RN.STRONG.GPU [R8.64], R13 ;  /* 0x0000000d0800798e */ /* 0x0003e2000c10e784 */
[----:B------:R-:W-:Y:S01]  /*78a0*/  IADD3 R169, R189, 0x40, RZ ;  /* 0x00000040bda97810 */ /* 0x000fe20007ffe0ff */
[C---:B------:R-:W-:Y:S01]  /*78b0*/  IMAD.IADD R17, R227.reuse, 0x1, R17 ;  /* 0x00000001e3117824 */ /* 0x040fe200078e0211 */
[C---:B------:R-:W-:Y:S01]  /*78c0*/  IADD3 R171, R188.reuse, 0x40, RZ ;  /* 0x00000040bcab7810 */ /* 0x040fe20007ffe0ff */
[C---:B------:R-:W-:Y:S01]  /*78d0*/  IMAD.IADD R16, R227.reuse, 0x1, R16 ;  /* 0x00000001e3107824 */ /* 0x040fe200078e0210 */
[----:B------:R-:W-:Y:S01]  /*78e0*/  IADD3 R170, R188, 0x40, RZ ;  /* 0x00000040bcaa7810 */ /* 0x000fe20007ffe0ff */
[C---:B------:R-:W-:Y:S02]  /*78f0*/  IMAD.IADD R0, R227.reuse, 0x1, R251 ;  /* 0x00000001e3007824 */ /* 0x040fe400078e02fb */
[C---:B------:R-:W-:Y:S02]  /*7900*/  IMAD.IADD R171, R227.reuse, 0x1, R171 ;  /* 0x00000001e3ab7824 */ /* 0x040fe400078e02ab */
[C---:B------:R-:W-:Y:S02]  /*7910*/  IMAD.IADD R170, R227.reuse, 0x1, R170 ;  /* 0x00000001e3aa7824 */ /* 0x040fe400078e02aa */
[C---:B------:R-:W-:Y:S02]  /*7920*/  IMAD.IADD R16, R227.reuse, 0x1, R16 ;  /* 0x00000001e3107824 */ /* 0x040fe400078e0210 */
[----:B------:R-:W-:Y:S01]  /*7930*/  IMAD.IADD R170, R227, 0x1, R170 ;  /* 0x00000001e3aa7824 */ /* 0x000fe200078e02aa */
[CC--:B---3--:R-:W-:Y:S04]  /*7940*/  LEA R4, P2, R179.reuse, R2.reuse, 0x2 ;  /* 0x00000002b3047211 */ /* 0x0c8fe800078410ff */
[-C--:B------:R-:W-:Y:S02]  /*7950*/  LEA.HI.X.SX32 R5, R179, R3.reuse, 0x2, P2 ;  /* 0x00000003b3057211 */ /* 0x080fe400010f16ff */
[CC--:B------:R-:W-:Y:S02]  /*7960*/  LEA R6, P0, R178.reuse, R2.reuse, 0x2 ;  /* 0x00000002b2067211 */ /* 0x0c0fe400078010ff */
[CC--:B-1----:R-:W-:Y:S01]  /*7970*/  LEA R12, P2, R171.reuse, R2.reuse, 0x2 ;  /* 0x00000002ab0c7211 */ /* 0x0c2fe200078410ff */
[----:B------:R1:W-:Y:S01]  /*7980*/  RED.E.ADD.F32.FTZ.RN.STRONG.GPU [R4.64], R14 ;  /* 0x0000000e0400798e */ /* 0x0003e2000c10e784 */
[-C--:B------:R-:W-:Y:S02]  /*7990*/  LEA.HI.X.SX32 R7, R178, R3.reuse, 0x2, P0 ;  /* 0x00000003b2077211 */ /* 0x080fe400000f16ff */
[-C--:B------:R-:W-:Y:S03]  /*79a0*/  LEA.HI.X.SX32 R13, R171, R3.reuse, 0x2, P2 ;  /* 0x00000003ab0d7211 */ /* 0x080fe600010f16ff */
[----:B------:R3:W-:Y:S05]  /*79b0*/  RED.E.ADD.F32.FTZ.RN.STRONG.GPU [R6.64], R15 ;  /* 0x0000000f0600798e */ /* 0x0007ea000c10e784 */
[----:B------:R-:W-:Y:S05]  /*79c0*/  RED.E.ADD.F32.FTZ.RN.STRONG.GPU [R2.64+0x100], R20 ;  /* 0x000100140200798e */ /* 0x000fea000c10e784 */
[----:B------:R-:W-:Y:S01]  /*79d0*/  RED.E.ADD.F32.FTZ.RN.STRONG.GPU [R164.64+0x100], R21 ;  /* 0x00010015a400798e */ /* 0x000fe2000c10e784 */
[CC--:B-1----:R-:W-:Y:S02]  /*79e0*/  LEA R4, P0, R169.reuse, R2.reuse, 0x2 ;  /* 0x00000002a9047211 */ /* 0x0c2fe400078010ff */
[-C--:B------:R-:W-:Y:S02]  /*79f0*/  LEA R14, P6, R166, R2.reuse, 0x2 ;  /* 0x00000002a60e7211 */ /* 0x080fe400078c10ff */
[-C--:B------:R-:W-:Y:S02]  /*7a00*/  LEA.HI.X.SX32 R5, R169, R3.reuse, 0x2, P0 ;  /* 0x00000003a9057211 */ /* 0x080fe400000f16ff */
[----:B------:R-:W-:Y:S02]  /*7a10*/  IADD3 R169, R188, 0x40, RZ ;  /* 0x00000040bca97810 */ /* 0x000fe40007ffe0ff */
[-C--:B------:R-:W-:Y:S01]  /*7a20*/  LEA R10, P0, R170, R2.reuse, 0x2 ;  /* 0x00000002aa0a7211 */ /* 0x080fe200078010ff */
[----:B------:R-:W-:Y:S01]  /*7a30*/  RED.E.ADD.F32.FTZ.RN.STRONG.GPU [R4.64], R22 ;  /* 0x000000160400798e */ /* 0x000fe2000c10e784 */
[-C--:B---3--:R-:W-:Y:S01]  /*7a40*/  LEA.HI.X.SX32 R15, R166, R3.reuse, 0x2, P6 ;  /* 0x00000003a60f7211 */ /* 0x088fe200030f16ff */
[C---:B------:R-:W-:Y:S01]  /*7a50*/  IMAD.IADD R169, R227.reuse, 0x1, R169 ;  /* 0x00000001e3a97824 */ /* 0x040fe200078e02a9 */
[-C--:B------:R-:W-:Y:S02]  /*7a60*/  LEA.HI.X.SX32 R11, R170, R3.reuse, 0x2, P0 ;  /* 0x00000003aa0b7211 */ /* 0x080fe400000f16ff */
[----:B------:R1:W-:Y:S01]  /*7a70*/  RED.E.ADD.F32.FTZ.RN.STRONG.GPU [R12.64], R23 ;  /* 0x000000170c00798e */ /* 0x0003e2000c10e784 */
[C---:B------:R-:W-:Y:S04]  /*7a80*/  IMAD.IADD R169, R227.reuse, 0x1, R169 ;  /* 0x00000001e3a97824 */ /* 0x040fe800078e02a9 */
[----:B------:R-:W-:Y:S01]  /*7a90*/  IMAD.IADD R169, R227, 0x1, R169 ;  /* 0x00000001e3a97824 */ /* 0x000fe200078e02a9 */
[----:B------:R3:W-:Y:S04]  /*7aa0*/  RED.E.ADD.F32.FTZ.RN.STRONG.GPU [R10.64], R24 ;  /* 0x000000180a00798e */ /* 0x0007e8000c10e784 */
[CC--:B------:R-:W-:Y:S01]  /*7ab0*/  LEA R8, P3, R169.reuse, R2.reuse, 0x2 ;  /* 0x00000002a9087211 */ /* 0x0c0fe200078610ff */
[----:B------:R-:W-:Y:S03]  /*7ac0*/  LDSM.16.MT88.4 R20, [R206+0x2000] ;  /* 0x00200000ce14783b */ /* 0x000fe60000004200 */
[-C--:B------:R-:W-:Y:S05]  /*7ad0*/  LEA.HI.X.SX32 R9, R169, R3.reuse, 0x2, P3 ;  /* 0x00000003a9097211 */ /* 0x080fea00018f16ff */
[----:B------:R4:W-:Y:S01]  /*7ae0*/  RED.E.ADD.F32.FTZ.RN.STRONG.GPU [R8.64], R25 ;  /* 0x000000190800798e */ /* 0x0009e2000c10e784 */
[CC--:B-1----:R-:W-:Y:S04]  /*7af0*/  LEA R12, P5, R17.reuse, R2.reuse, 0x2 ;  /* 0x00000002110c7211 */ /* 0x0c2fe800078a10ff */
[-C--:B------:R-:W-:Y:S02]  /*7b00*/  LEA.HI.X.SX32 R13, R17, R3.reuse, 0x2, P5 ;  /* 0x00000003110d7211 */ /* 0x080fe400028f16ff */
[-C--:B--2---:R-:W-:Y:S02]  /*7b10*/  LEA R6, P2, R168, R2.reuse, 0x2 ;  /* 0x00000002a8067211 */ /* 0x084fe400078410ff */
[-C--:B---3--:R-:W-:Y:S02]  /*7b20*/  LEA R10, P4, R16, R2.reuse, 0x2 ;  /* 0x00000002100a7211 */ /* 0x088fe400078810ff */
[-C--:B------:R-:W-:Y:S02]  /*7b30*/  LEA.HI.X.SX32 R7, R168, R3.reuse, 0x2, P2 ;  /* 0x00000003a8077211 */ /* 0x080fe400010f16ff */
[CC--:B----4-:R-:W-:Y:S01]  /*7b40*/  LEA R4, P0, R167.reuse, R2.reuse, 0x2 ;  /* 0x00000002a7047211 */ /* 0x0d0fe200078010ff */
[----:B------:R-:W-:Y:S01]  /*7b50*/  LDSM.16.MT88.4 R168, [R206+0x2800] ;  /* 0x00280000cea8783b */ /* 0x000fe20000004200 */
[-C--:B------:R-:W-:Y:S02]  /*7b60*/  LEA.HI.X.SX32 R11, R16, R3.reuse, 0x2, P4 ;  /* 0x00000003100b7211 */ /* 0x080fe400020f16ff */
[-C--:B------:R-:W-:Y:S02]  /*7b70*/  LEA.HI.X.SX32 R5, R167, R3.reuse, 0x2, P0 ;  /* 0x00000003a7057211 */ /* 0x080fe400000f16ff */
[----:B------:R1:W-:Y:S01]  /*7b80*/  RED.E.ADD.F32.FTZ.RN.STRONG.GPU [R6.64], R26 ;  /* 0x0000001a0600798e */ /* 0x0003e2000c10e784 */
[CC--:B------:R-:W-:Y:S04]  /*7b90*/  LEA R8, P3, R252.reuse, R2.reuse, 0x2 ;  /* 0x00000002fc087211 */ /* 0x0c0fe800078610ff */
[----:B------:R2:W-:Y:S01]  /*7ba0*/  RED.E.ADD.F32.FTZ.RN.STRONG.GPU [R4.64], R27 ;  /* 0x0000001b0400798e */ /* 0x0005e2000c10e784 */
[-C--:B------:R-:W-:Y:S04]  /*7bb0*/  LEA.HI.X.SX32 R9, R252, R3.reuse, 0x2, P3 ;  /* 0x00000003fc097211 */ /* 0x080fe800018f16ff */
[----:B------:R-:W-:Y:S05]  /*7bc0*/  RED.E.ADD.F32.FTZ.RN.STRONG.GPU [R2.64+0x180], R32 ;  /* 0x000180200200798e */ /* 0x000fea000c10e784 */
[----:B------:R-:W-:Y:S05]  /*7bd0*/  RED.E.ADD.F32.FTZ.RN.STRONG.GPU [R164.64+0x180], R33 ;  /* 0x00018021a400798e */ /* 0x000fea000c10e784 */
[----:B------:R-:W-:Y:S05]  /*7be0*/  RED.E.ADD.F32.FTZ.RN.STRONG.GPU [R14.64], R34 ;  /* 0x000000220e00798e */ /* 0x000fea000c10e784 */
[----:B------:R-:W-:Y:S01]  /*7bf0*/  RED.E.ADD.F32.FTZ.RN.STRONG.GPU [R12.64], R35 ;  /* 0x000000230c00798e */ /* 0x000fe2000c10e784 */
[CC--:B-1----:R-:W-:Y:S04]  /*7c00*/  LEA R6, P2, R251.reuse, R2.reuse, 0x2 ;  /* 0x00000002fb067211 */ /* 0x0c2fe800078410ff */
[----:B------:R-:W-:Y:S01]  /*7c10*/  RED.E.ADD.F32.FTZ.RN.STRONG.GPU [R10.64], R28 ;  /* 0x0000001c0a00798e */ /* 0x000fe2000c10e784 */
[-C--:B------:R-:W-:Y:S02]  /*7c20*/  LEA.HI.X.SX32 R7, R251, R3.reuse, 0x2, P2 ;  /* 0x00000003fb077211 */ /* 0x080fe400010f16ff */
[C---:B--2---:R-:W-:Y:S02]  /*7c30*/  LEA R4, P0, R0.reuse, R2, 0x2 ;  /* 0x0000000200047211 */ /* 0x044fe400078010ff */
[----:B------:R-:W-:Y:S01]  /*7c40*/  RED.E.ADD.F32.FTZ.RN.STRONG.GPU [R8.64], R29 ;  /* 0x0000001d0800798e */ /* 0x000fe2000c10e784 */
[----:B------:R-:W-:Y:S01]  /*7c50*/  ISETP.LT.AND P2, PT, RZ, UR7, PT ;  /* 0x00000007ff007c0c */ /* 0x000fe2000bf41270 */
[----:B------:R-:W-:Y:S01]  /*7c60*/  UMOV UR7, UR8 ;  /* 0x0000000800077c82 */ /* 0x000fe20008000000 */
[----:B------:R-:W-:Y:S01]  /*7c70*/  LEA.HI.X.SX32 R5, R0, R3, 0x2, P0 ;  /* 0x0000000300057211 */ /* 0x000fe200000f16ff */
[----:B------:R-:W-:Y:S01]  /*7c80*/  IMAD.IADD R0, R196, 0x1, R206 ;  /* 0x00000001c4007824 */ /* 0x000fe200078e02ce */
[----:B------:R-:W-:Y:S01]  /*7c90*/  RED.E.ADD.F32.FTZ.RN.STRONG.GPU [R6.64], R30 ;  /* 0x0000001e0600798e */ /* 0x000fe2000c10e784 */
[----:B------:R-:W-:Y:S01]  /*7ca0*/  PLOP3.LUT P0, PT, PT, PT, UP1, 0x80, 0x0 ;  /* 0x000000000000781c */ /* 0x000fe20003f0f018 */
[----:B------:R-:W-:Y:S03]  /*7cb0*/  @UP5 UIADD3 UR12, UP1, UR12, -0x100, URZ ;  /* 0xffffff000c0c5890 */ /* 0x000fe6000ff3e03f */
[----:B------:R-:W-:Y:S01]  /*7cc0*/  LDSM.16.MT88.4 R8, [R206] ;  /* 0x00000000ce08783b */ /* 0x000fe20000004200 */
[----:B------:R-:W-:Y:S04]  /*7cd0*/  @UP5 UIADD3.X UR11, UR11, -0x1, URZ, UP1, !UPT ;  /* 0xffffffff0b0b5890 */ /* 0x000fe80008ffe43f */
        /* <DEDUP_REMOVED lines=309> */
.L_x_350:
        /* <DEDUP_REMOVED lines=18> */
.L_x_351:
[----:B------:R-:W-:Y:S01]  /*9150*/  BAR.SYNC.DEFER_BLOCKING 0x0 ;  /* 0x0000000000007b1d */ /* 0x000fe20000010000 */
[----:B-1---5:R-:W-:Y:S01]  /*9160*/  IMAD.SHL.U32 R4, R185, 0x2, RZ ;  /* 0x00000002b9047824 */ /* 0x022fe200078e00ff */
[----:B------:R-:W-:Y:S01]  /*9170*/  USHF.L.U32 UR7, UR18, 0x7, URZ ;  /* 0x0000000712077899 */ /* 0x000fe2000800063f */
[--C-:B------:R-:W-:Y:S01]  /*9180*/  SHF.R.S32.HI R9, RZ, 0x1f, R232.reuse ;  /* 0x0000001fff097819 */ /* 0x100fe200000114e8 */
[----:B------:R-:W-:Y:S01]  /*9190*/  IMAD.MOV.U32 R8, RZ, RZ, R232 ;  /* 0x000000ffff087224 */ /* 0x000fe200078e00e8 */
[----:B------:R-:W-:Y:S01]  /*91a0*/  UIMAD UR6, UR18, -0x80, UR6 ;  /* 0xffffff80120678a4 */ /* 0x000fe2000f8e0206 */
[----:B------:R-:W1:Y:S01]  /*91b0*/  S2R R6, SR_TID.X ;  /* 0x0000000000067919 */ /* 0x000e620000002100 */
[----:B------:R-:W-:Y:S01]  /*91c0*/  USHF.R.S32.HI UR10, URZ, 0x1f, UR7 ;  /* 0x0000001f3f0a7899 */ /* 0x000fe20008011407 */
[----:B------:R-:W-:Y:S01]  /*91d0*/  IMAD.U32 R11, RZ, RZ, UR7 ;  /* 0x00000007ff0b7e24 */ /* 0x000fe2000f8e00ff */
[----:B------:R-:W-:Y:S01]  /*91e0*/  ULDC.64 UR8, c[0x0][0x3a0] ;  /* 0x0000e80000087ab9 */ /* 0x000fe20000000a00 */
[----:B------:R-:W-:Y:S01]  /*91f0*/  BSSY B0, `(.L_x_352) ;  /* 0x000002f000007945 */ /* 0x000fe20003800000 */
[----:B------:R-:W-:Y:S01]  /*9200*/  UIMAD UR8, UR10, UR8, URZ ;  /* 0x000000080a0872a4 */ /* 0x000fe2000f8e023f */
[----:B------:R-:W-:-:S03]  /*9210*/  IMAD.WIDE.U32 R2, R11, c[0x0][0x3a0], R8 ;  /* 0x0000e8000b027a25 */ /* 0x000fc600078e0008 */
[----:B------:R-:W-:Y:S02]  /*9220*/  UIMAD UR8, UR7, UR9, UR8 ;  /* 0x00000009070872a4 */ /* 0x000fe4000f8e0208 */
[----:B------:R-:W-:-:S04]  /*9230*/  IADD3 R2, P0, R2, UR14, RZ ;  /* 0x0000000e02027c10 */ /* 0x000fc8000ff1e0ff */
[----:B------:R-:W-:Y:S01]  /*9240*/  IMAD.U32 R5, RZ, RZ, UR8 ;  /* 0x00000008ff057e24 */ /* 0x000fe2000f8e00ff */
[----:B------:R-:W-:Y:S01]  /*9250*/  ULDC.64 UR8, c[0x0][0x3b8] ;  /* 0x0000ee0000087ab9 */ /* 0x000fe20000000a00 */
[----:B------:R2:W3:Y:S01]  /*9260*/  LDS.128 R24, [R4+0xd000] ;  /* 0x00d0000004187984 */ /* 0x0004e20000000c00 */
[----:B------:R-:W-:Y:S02]  /*9270*/  UIMAD UR8, UR59, UR8, URZ ;  /* 0x000000083b0872a4 */ /* 0x000fe4000f8e023f */
[----:B------:R-:W-:Y:S01]  /*9280*/  IADD3.X R3, R3, UR15, R5, P0, !PT ;  /* 0x0000000f03037c10 */ /* 0x000fe200087fe405 */
[----:B------:R-:W-:Y:S01]  /*9290*/  IMAD.U32 R5, RZ, RZ, UR38 ;  /* 0x00000026ff057e24 */ /* 0x000fe2000f8e00ff */
[----:B------:R2:W4:Y:S01]  /*92a0*/  LDS.128 R32, [R4+0xe000] ;  /* 0x00e0000004207984 */ /* 0x0005220000000c00 */
[----:B------:R-:W-:Y:S01]  /*92b0*/  UIMAD UR8, UR38, UR9, UR8 ;  /* 0x00000009260872a4 */ /* 0x000fe2000f8e0208 */
[----:B-1----:R-:W-:Y:S01]  /*92c0*/  SHF.R.S32.HI R0, RZ, 0x1f, R6 ;  /* 0x0000001fff007819 */ /* 0x002fe20000011406 */
[----:B------:R-:W-:Y:S01]  /*92d0*/  IMAD.WIDE.U32 R2, R5, c[0x0][0x3b8], R2 ;  /* 0x0000ee0005027a25 */ /* 0x000fe200078e0002 */
[----:B------:R2:W1:Y:S02]  /*92e0*/  LDS.128 R40, [R4+0xf000] ;  /* 0x00f0000004287984 */ /* 0x0004640000000c00 */
[----:B------:R-:W-:-:S02]  /*92f0*/  LEA.HI R0, R0, R6, RZ, 0x3 ;  /* 0x0000000600007211 */ /* 0x000fc400078f18ff */
[----:B------:R2:W1:Y:S01]  /*9300*/  LDS.128 R20, [R4+0x11000] ;  /* 0x0110000004147984 */ /* 0x0004620000000c00 */
[----:B------:R-:W-:Y:S02]  /*9310*/  IADD3 R10, R3, UR8, RZ ;  /* 0x00000008030a7c10 */ /* 0x000fe4000fffe0ff */
[----:B------:R-:W-:Y:S01]  /*9320*/  SHF.R.S32.HI R0, RZ, 0x3, R0 ;  /* 0x00000003ff007819 */ /* 0x000fe20000011400 */
[----:B------:R2:W1:Y:S03]  /*9330*/  LDS.128 R28, [R4+0x12000] ;  /* 0x01200000041c7984 */ /* 0x0004660000000c00 */
[----:B------:R-:W-:Y:S01]  /*9340*/  ISETP.GE.AND P5, PT, R0, UR6, PT ;  /* 0x0000000600007c0c */ /* 0x000fe2000bfa6270 */
[----:B------:R2:W1:Y:S01]  /*9350*/  LDS.128 R36, [R4+0x13000] ;  /* 0x0130000004247984 */ /* 0x0004620000000c00 */
[----:B------:R-:W-:-:S03]  /*9360*/  SHF.R.S32.HI R77, RZ, 0x1f, R0 ;  /* 0x0000001fff4d7819 */ /* 0x000fc60000011400 */
[----:B------:R2:W1:Y:S04]  /*9370*/  LDS.128 R48, [R4+0x14000] ;  /* 0x0140000004307984 */ /* 0x0004680000000c00 */
[----:B------:R2:W1:Y:S04]  /*9380*/  LDS.128 R56, [R4+0x15000] ;  /* 0x0150000004387984 */ /* 0x0004680000000c00 */
[----:B------:R2:W1:Y:S04]  /*9390*/  LDS.128 R64, [R4+0x16000] ;  /* 0x0160000004407984 */ /* 0x0004680000000c00 */
[----:B------:R2:W1:Y:S04]  /*93a0*/  LDS.128 R72, [R4+0x17000] ;  /* 0x0170000004487984 */ /* 0x0004680000000c00 */
[----:B------:R2:W1:Y:S04]  /*93b0*/  LDS.128 R44, [R4+0x18000] ;  /* 0x01800000042c7984 */ /* 0x0004680000000c00 */
[----:B------:R2:W1:Y:S04]  /*93c0*/  LDS.128 R52, [R4+0x19000] ;  /* 0x0190000004347984 */ /* 0x0004680000000c00 */
[----:B------:R2:W1:Y:S04]  /*93d0*/  LDS.128 R60, [R4+0x1a000] ;  /* 0x01a00000043c7984 */ /* 0x0004680000000c00 */
[----:B------:R2:W1:Y:S01]  /*93e0*/  LDS.128 R68, [R4+0x1b000] ;  /* 0x01b0000004447984 */ /* 0x0004620000000c00 */
[----:B------:R-:W-:Y:S05]  /*93f0*/  @P5 BRA `(.L_x_353) ;  /* 0x000000e000005947 */ /* 0x000fea0003800000 */
[----:B---34-:R-:W-:Y:S01]  /*9400*/  ISETP.GE.AND P2, PT, R232, c[0x0][0x220], PT ;  /* 0x00008800e8007a0c */ /* 0x018fe20003f46270 */
[----:B------:R-:W-:Y:S01]  /*9410*/  LDS.128 R12, [R4+0x10000] ;  /* 0x01000000040c7984 */ /* 0x000fe20000000c00 */
[----:B------:R-:W-:Y:S01]  /*9420*/  MOV R5, R10 ;  /* 0x0000000a00057202 */ /* 0x000fe20000000f00 */
[----:B------:R-:W-:Y:S01]  /*9430*/  IMAD R76, R77, c[0x0][0x3a0], RZ ;  /* 0x0000e8004d4c7a24 */ /* 0x000fe200078e02ff */
[----:B------:R-:W-:-:S09]  /*9440*/  ISETP.GE.AND P1, PT, R240, c[0x0][0x220], PT ;  /* 0x00008800f0007a0c */ /* 0x000fd20003f26270 */
[----:B------:R3:W4:Y:S02]  /*9450*/  @!P2 LDS.128 R16, [R4+0xc000] ;  /* 0x00c000000410a984 */ /* 0x0007240000000c00 */
[----:B--23--:R-:W-:-:S04]  /*9460*/  IMAD.MOV.U32 R4, RZ, RZ, R2 ;  /* 0x000000ffff047224 */ /* 0x00cfc800078e0002 */
[----:B------:R-:W-:-:S04]  /*9470*/  IMAD.WIDE.U32 R6, R0, c[0x0][0x3a0], R4 ;  /* 0x0000e80000067a25 */ /* 0x000fc800078e0004 */
[----:B------:R-:W-:-:S04]  /*9480*/  IMAD R4, R0, c[0x0][0x3a4], R76 ;  /* 0x0000e90000047a24 */ /* 0x000fc800078e024c */
[----:B------:R-:W-:Y:S01]  /*9490*/  IMAD.IADD R5, R7, 0x1, R4 ;  /* 0x0000000107057824 */ /* 0x000fe200078e0204 */
[----:B------:R-:W-:-:S04]  /*94a0*/  LEA R4, P0, R6, c[0x0][0x340], 0x1 ;  /* 0x0000d00006047a11 */ /* 0x000fc800078008ff */
[----:B------:R-:W-:-:S05]  /*94b0*/  LEA.HI.X R5, R6, c[0x0][0x344], R5, 0x1, P0 ;  /* 0x0000d10006057a11 */ /* 0x000fca00000f0c05 */
[----:B----4-:R2:W-:Y:S04]  /*94c0*/  @!P2 STG.E.128 [R4.64], R16 ;  /* 0x000000100400a986 */ /* 0x0105e8000c101d04 */
[----:B------:R2:W-:Y:S02]  /*94d0*/  @!P1 STG.E.128 [R4.64+0x80], R12 ;  /* 0x0000800c04009986 */ /* 0x0005e4000c101d04 */
.L_x_353:
[----:B---34-:R-:W-:Y:S05]  /*94e0*/  BSYNC B0 ;  /* 0x0000000000007941 */ /* 0x018fea0003800000 */
.L_x_352:
[----:B--2---:R-:W-:Y:S01]  /*94f0*/  IADD3 R4, R0, 0x20, RZ ;  /* 0x0000002000047810 */ /* 0x004fe20007ffe0ff */
[----:B------:R-:W-:Y:S03]  /*9500*/  BSSY B0, `(.L_x_354) ;  /* 0x0000011000007945 */ /* 0x000fe60003800000 */
[----:B------:R-:W-:-:S13]  /*9510*/  ISETP.GE.AND P4, PT, R4, UR6, PT ;  /* 0x0000000604007c0c */ /* 0x000fda000bf86270 */
        /* <DEDUP_REMOVED lines=14> */
[----:B-1----:R2:W-:Y:S02]  /*9600*/  @!P0 STG.E.128 [R4.64+0x80], R20 ;  /* 0x0000801404008986 */ /* 0x0025e4000c101d04 */
.L_x_355:
[----:B------:R-:W-:Y:S05]  /*9610*/  BSYNC B0 ;  /* 0x0000000000007941 */ /* 0x000fea0003800000 */
.L_x_354:
        /* <DEDUP_REMOVED lines=18> */
.L_x_357:
[----:B------:R-:W-:Y:S05]  /*9740*/  BSYNC B0 ;  /* 0x0000000000007941 */ /* 0x000fea0003800000 */
.L_x_356:
[----:B--2---:R-:W-:Y:S01]  /*9750*/  IADD3 R4, R0, 0x60, RZ ;  /* 0x0000006000047810 */ /* 0x004fe20007ffe0ff */
[----:B------:R-:W-:Y:S03]  /*9760*/  BSSY B0, `(.L_x_358) ;  /* 0x0000011000007945 */ /* 0x000fe60003800000 */
[----:B------:R-:W-:-:S13]  /*9770*/  ISETP.GE.AND P2, PT, R4, UR6, PT ;  /* 0x0000000604007c0c */ /* 0x000fda000bf46270 */
        /* <DEDUP_REMOVED lines=13> */
[----:B-1----:R1:W-:Y:S04]  /*9850*/  @!P1 STG.E.128 [R2.64], R40 ;  /* 0x0000002802009986 */ /* 0x0023e8000c101d04 */
[----:B------:R1:W-:Y:S02]  /*9860*/  @!P0 STG.E.128 [R2.64+0x80], R36 ;  /* 0x0000802402008986 */ /* 0x0003e4000c101d04 */
.L_x_359:
[----:B------:R-:W-:Y:S05]  /*9870*/  BSYNC B0 ;  /* 0x0000000000007941 */ /* 0x000fea0003800000 */
.L_x_358:
        /* <DEDUP_REMOVED lines=25> */
[----:B------:R1:W-:Y:S04]  /*9a10*/  @!P1 STG.E.128 [R4.64], R48 ;  /* 0x0000003004009986 */ /* 0x0003e8000c101d04 */
[----:B------:R1:W-:Y:S02]  /*9a20*/  @!P0 STG.E.128 [R4.64+0x80], R44 ;  /* 0x0000802c04008986 */ /* 0x0003e4000c101d04 */
.L_x_361:
[----:B------:R-:W-:Y:S05]  /*9a30*/  BSYNC B0 ;  /* 0x0000000000007941 */ /* 0x000fea0003800000 */
.L_x_360:
[----:B------:R-:W-:Y:S01]  /*9a40*/  BSSY B0, `(.L_x_362) ;  /* 0x0000010000007945 */ /* 0x000fe20003800000 */
[----:B------:R-:W-:Y:S05]  /*9a50*/  @P4 BRA `(.L_x_363) ;  /* 0x000000e000004947 */ /* 0x000fea0003800000 */
[----:B-1----:R-:W-:Y:S01]  /*9a60*/  IADD3 R4, P0, R0, 0x20, RZ ;  /* 0x0000002000047810 */ /* 0x002fe20007f1e0ff */
        /* <DEDUP_REMOVED lines=13> */
.L_x_363:
[----:B------:R-:W-:Y:S05]  /*9b40*/  BSYNC B0 ;  /* 0x0000000000007941 */ /* 0x000fea0003800000 */
.L_x_362:
        /* <DEDUP_REMOVED lines=16> */
.L_x_365:
[----:B------:R-:W-:Y:S05]  /*9c50*/  BSYNC B0 ;  /* 0x0000000000007941 */ /* 0x000fea0003800000 */
.L_x_364:
        /* <DEDUP_REMOVED lines=16> */
.L_x_320:
        /* <DEDUP_REMOVED lines=20> */
.L_x_367:
        /* <DEDUP_REMOVED lines=18> */
.L_x_368:
[----:B------:R-:W1:Y:S01]  /*9fc0*/  S2R R5, SR_TID.X ;  /* 0x0000000000057919 */ /* 0x000e620000002100 */
[----:B------:R-:W-:Y:S01]  /*9fd0*/  USHF.L.U32 UR7, UR18, 0x7, URZ ;  /* 0x0000000712077899 */ /* 0x000fe2000800063f */
[----:B------:R-:W-:Y:S01]  /*9fe0*/  BSSY B0, `(.L_x_369) ;  /* 0x0000023000007945 */ /* 0x000fe20003800000 */
[----:B------:R-:W-:Y:S02]  /*9ff0*/  ULDC.64 UR8, c[0x0][0x3a0] ;  /* 0x0000e80000087ab9 */ /* 0x000fe40000000a00 */
[----:B------:R-:W-:Y:S02]  /*a000*/  USHF.R.S32.HI UR10, URZ, 0x1f, UR7 ;  /* 0x0000001f3f0a7899 */ /* 0x000fe40008011407 */
[----:B------:R-:W-:Y:S01]  /*a010*/  IMAD.U32 R10, RZ, RZ, UR7 ;  /* 0x00000007ff0a7e24 */ /* 0x000fe2000f8e00ff */
[----:B------:R-:W-:-:S02]  /*a020*/  UIMAD UR6, UR18, -0x80, UR6 ;  /* 0xffffff80120678a4 */ /* 0x000fc4000f8e0206 */
[----:B------:R-:W-:Y:S01]  /*a030*/  UIMAD UR8, UR10, UR8, URZ ;  /* 0x000000080a0872a4 */ /* 0x000fe2000f8e023f */
[----:B------:R-:W-:-:S03]  /*a040*/  IMAD.WIDE.U32 R2, R10, c[0x0][0x3a0], R232 ;  /* 0x0000e8000a027a25 */ /* 0x000fc600078e00e8 */
[----:B------:R-:W-:Y:S02]  /*a050*/  UIMAD UR8, UR7, UR9, UR8 ;  /* 0x00000009070872a4 */ /* 0x000fe4000f8e0208 */
[----:B------:R-:W-:-:S04]  /*a060*/  IADD3 R2, P0, R2, UR14, RZ ;  /* 0x0000000e02027c10 */ /* 0x000fc8000ff1e0ff */
[----:B------:R-:W-:Y:S01]  /*a070*/  IMAD.U32 R4, RZ, RZ, UR8 ;  /* 0x00000008ff047e24 */ /* 0x000fe2000f8e00ff */
[----:B------:R-:W-:Y:S02]  /*a080*/  ULDC.64 UR8, c[0x0][0x3b8] ;  /* 0x0000ee0000087ab9 */ /* 0x000fe40000000a00 */
[----:B------:R-:W-:Y:S01]  /*a090*/  UIMAD UR8, UR57, UR8, URZ ;  /* 0x00000008390872a4 */ /* 0x000fe2000f8e023f */
[----:B-1----:R-:W-:Y:S02]  /*a0a0*/  SHF.R.S32.HI R0, RZ, 0x1f, R5 ;  /* 0x0000001fff007819 */ /* 0x002fe40000011405 */
[----:B------:R-:W-:Y:S01]  /*a0b0*/  IADD3.X R3, R3, UR15, R4, P0, !PT ;  /* 0x0000000f03037c10 */ /* 0x000fe200087fe404 */
[----:B------:R-:W-:Y:S01]  /*a0c0*/  IMAD.U32 R4, RZ, RZ, UR38 ;  /* 0x00000026ff047e24 */ /* 0x000fe2000f8e00ff */
[----:B------:R-:W-:Y:S01]  /*a0d0*/  LEA.HI R0, R0, R5, RZ, 0x3 ;  /* 0x0000000500007211 */ /* 0x000fe200078f18ff */
[----:B------:R-:W-:Y:S02]  /*a0e0*/  UIMAD UR8, UR38, UR9, UR8 ;  /* 0x00000009260872a4 */ /* 0x000fe4000f8e0208 */
[----:B------:R-:W-:Y:S01]  /*a0f0*/  IMAD.WIDE.U32 R2, R4, c[0x0][0x3b8], R2 ;  /* 0x0000ee0004027a25 */ /* 0x000fe200078e0002 */
[----:B------:R-:W-:-:S04]  /*a100*/  SHF.R.S32.HI R0, RZ, 0x3, R0 ;  /* 0x00000003ff007819 */ /* 0x000fc80000011400 */
[----:B------:R-:W-:Y:S02]  /*a110*/  ISETP.GE.AND P5, PT, R0, UR6, PT ;  /* 0x0000000600007c0c */ /* 0x000fe4000bfa6270 */
[----:B------:R-:W-:Y:S02]  /*a120*/  IADD3 R8, R3, UR8, RZ ;  /* 0x0000000803087c10 */ /* 0x000fe4000fffe0ff */
[----:B------:R-:W-:-:S09]  /*a130*/  SHF.R.S32.HI R11, RZ, 0x1f, R0 ;  /* 0x0000001fff0b7819 */ /* 0x000fd20000011400 */
        /* <DEDUP_REMOVED lines=13> */
.L_x_370:
[----:B------:R-:W-:Y:S05]  /*a210*/  BSYNC B0 ;  /* 0x0000000000007941 */ /* 0x000fea0003800000 */
.L_x_369:
[----:B-1----:R-:W-:Y:S01]  /*a220*/  IADD3 R4, R0, 0x20, RZ ;  /* 0x0000002000047810 */ /* 0x002fe20007ffe0ff */
        /* <DEDUP_REMOVED lines=17> */
.L_x_372:
[----:B------:R-:W-:Y:S05]  /*a340*/  BSYNC B0 ;  /* 0x0000000000007941 */ /* 0x000fea0003800000 */
.L_x_371:
        /* <DEDUP_REMOVED lines=18> */
.L_x_374:
[----:B------:R-:W-:Y:S05]  /*a470*/  BSYNC B0 ;  /* 0x0000000000007941 */ /* 0x000fea0003800000 */
.L_x_373:
        /* <DEDUP_REMOVED lines=18> */
.L_x_376:
[----:B------:R-:W-:Y:S05]  /*a5a0*/  BSYNC B0 ;  /* 0x0000000000007941 */ /* 0x000fea0003800000 */
.L_x_375:
        /* <DEDUP_REMOVED lines=27> */
.L_x_378:
[----:B------:R-:W-:Y:S05]  /*a760*/  BSYNC B0 ;  /* 0x0000000000007941 */ /* 0x000fea0003800000 */
.L_x_377:
        /* <DEDUP_REMOVED lines=16> */
.L_x_380:
[----:B------:R-:W-:Y:S05]  /*a870*/  BSYNC B0 ;  /* 0x0000000000007941 */ /* 0x000fea0003800000 */
.L_x_379:
        /* <DEDUP_REMOVED lines=16> */
.L_x_382:
[----:B------:R-:W-:Y:S05]  /*a980*/  BSYNC B0 ;  /* 0x0000000000007941 */ /* 0x000fea0003800000 */
.L_x_381:
        /* <DEDUP_REMOVED lines=14> */
.L_x_366:
[----:B------:R-:W-:Y:S05]  /*aa70*/  BSYNC B1 ;  /* 0x0000000000017941 */ /* 0x000fea0003800000 */
.L_x_315:
        /* <DEDUP_REMOVED lines=11> */
.L_x_383:
[----:B------:R-:W-:Y:S05]  /*ab30*/  EXIT ;  /* 0x000000000000794d */ /* 0x000fea0003800000 */
.L_x_385:
        /* <DEDUP_REMOVED lines=12> */
.L_x_2054:


//--------------------- .text._ZN5flash44flash_bwd_dq_dk_dv_loop_seqk_parallel_kernelI23Flash_bwd_kernel_traitsILi128ELi64ELi128ELi8ELi2ELi4ELi2ELb0ELb0EN7cutlass10bfloat16_tE19Flash_kernel_traitsILi128ELi64ELi128ELi8ES3_EELb0ELb0ELb1ELb0ELb0ELb0ELb0EEEvNS_16Flash_bwd_paramsE --------------------------
	.section	.text._ZN5flash44flash_bwd_dq_dk_dv_loop_seqk_parallel_kernelI23Flash_bwd_kernel_traitsILi128ELi64ELi128ELi8ELi2ELi4ELi2ELb0ELb0EN7cutlass10bfloat16_tE19Flash_kernel_traitsILi128ELi64ELi128ELi8ES3_EELb0ELb0ELb1ELb0ELb0ELb0ELb0EEEvNS_16Flash_bwd_paramsE,"ax",@progbits
	.sectioninfo	@"SHI_REGISTERS=255"
	.align	128
        .global         _ZN5flash44flash_bwd_dq_dk_dv_loop_seqk_parallel_kernelI23Flash_bwd_kernel_traitsILi128ELi64ELi128ELi8ELi2ELi4ELi2ELb0ELb0EN7cutlass10bfloat16_tE19Flash_kernel_traitsILi128ELi64ELi128ELi8ES3_EELb0ELb0ELb1ELb0ELb0ELb0ELb0EEEvNS_16Flash_bwd_paramsE
        .type           _ZN5flash44flash_bwd_dq_dk_dv_loop_seqk_parallel_kernelI23Flash_bwd_kernel_traitsILi128ELi64ELi128ELi8ELi2ELi4ELi2ELb0ELb0EN7cutlass10bfloat16_tE19Flash_kernel_traitsILi128ELi64ELi128ELi8ES3_EELb0ELb0ELb1ELb0ELb0ELb0ELb0EEEvNS_16Flash_bwd_paramsE,@function
        .size           _ZN5flash44flash_bwd_dq_dk_dv_loop_seqk_parallel_kernelI23Flash_bwd_kernel_traitsILi128ELi64ELi128ELi8ELi2ELi4ELi2ELb0ELb0EN7cutlass10bfloat16_tE19Flash_kernel_traitsILi128ELi64ELi128ELi8ES3_EELb0ELb0ELb1ELb0ELb0ELb0ELb0EEEvNS_16Flash_bwd_paramsE,(.L_x_2055 - _ZN5flash44flash_bwd_dq_dk_dv_loop_seqk_parallel_kernelI23Flash_bwd_kernel_traitsILi128ELi64ELi128ELi8ELi2ELi4ELi2ELb0ELb0EN7cutlass10bfloat16_tE19Flash_kernel_traitsILi128ELi64ELi128ELi8ES3_EELb0ELb0ELb1ELb0ELb0ELb0ELb0EEEvNS_16Flash_bwd_paramsE)
        .other          _ZN5flash44flash_bwd_dq_dk_dv_loop_seqk_parallel_kernelI23Flash_bwd_kernel_traitsILi128ELi64ELi128ELi8ELi2ELi4ELi2ELb0ELb0EN7cutlass10bfloat16_tE19Flash_kernel_traitsILi128ELi64ELi128ELi8ES3_EELb0ELb0ELb1ELb0ELb0ELb0ELb0EEEvNS_16Flash_bwd_paramsE,@"STO_CUDA_ENTRY STV_DEFAULT"
_ZN5flash44flash_bwd_dq_dk_dv_loop_seqk_parallel_kernelI23Flash_bwd_kernel_traitsILi128ELi64ELi128ELi8ELi2ELi4ELi2ELb0ELb0EN7cutlass10bfloat16_tE19Flash_kernel_traitsILi128ELi64ELi128ELi8ES3_EELb0ELb0ELb1ELb0ELb0ELb0ELb0EEEvNS_16Flash_bwd_paramsE:
.text._ZN5flash44flash_bwd_dq_dk_dv_loop_seqk_parallel_kernelI23Flash_bwd_kernel_traitsILi128ELi64ELi128ELi8ELi2ELi4ELi2ELb0ELb0EN7cutlass10bfloat16_tE19Flash_kernel_traitsILi128ELi64ELi128ELi8ES3_EELb0ELb0ELb1ELb0ELb0ELb0ELb0EEEvNS_16Flash_bwd_paramsE:
        /* <DEDUP_REMOVED lines=16> */
[----:B------:R-:W-:Y:S02]  /*0100*/  UMOV UR6, 0x80 ;  /* 0x0000008000067882 */ /* 0x000fe40000000000 */
[----:B------:R-:W-:Y:S01]  /*0110*/  ULDC UR4, c[0x0][0x210] ;  /* 0x0000840000047ab9 */ /* 0x000fe20000000800 */
[----:B------:R-:W3:Y:S01]  /*0120*/  S2UR UR36, SR_CTAID.Z ;  /* 0x00000000002479c3 */ /* 0x000ee20000002700 */
[----:B------:R-:W-:-:S02]  /*0130*/  ULDC UR58, c[0x0][0x234] ;  /* 0x00008d00003a7ab9 */ /* 0x000fc40000000800 */
[----:B------:R-:W-:Y:S02]  /*0140*/  UIMAD UR58, UR6, UR4, UR58 ;  /* 0x00000004063a72a4 */ /* 0x000fe4000f8e023a */
[----:B------:R-:W-:Y:S02]  /*0150*/  ULDC.U8 UR7, c[0x0][0x328] ;  /* 0x0000ca0000077ab9 */ /* 0x000fe40000000000 */
[----:B------:R-:W-:Y:S02]  /*0160*/  UISETP.NE.AND UP5, UPT, UR7, URZ, UPT ;  /* 0x0000003f0700728c */ /* 0x000fe4000bfa5270 */
[----:B------:R-:W-:Y:S02]  /*0170*/  ULDC UR49, c[0x0][0x22c] ;  /* 0x00008b0000317ab9 */ /* 0x000fe40000000800 */
[----:B------:R-:W-:Y:S02]  /*0180*/  ULDC UR38, c[0x0][0x1c0] ;  /* 0x0000700000267ab9 */ /* 0x000fe40000000800 */
[----:B------:R-:W-:Y:S01]  /*0190*/  ULDC UR12, c[0x0][0x1c0] ;  /* 0x00007000000c7ab9 */ /* 0x000fe20000000800 */
[----:B-1----:R-:W-:Y:S01]  /*01a0*/  SHF.R.S32.HI R13, RZ, 0x1f, R14 ;  /* 0x0000001fff0d7819 */ /* 0x002fe2000001140e */
[----:B--2---:R-:W-:-:S02]  /*01b0*/  UIMAD.WIDE.U32 UR46, UR34, UR14, URZ ;  /* 0x0000000e222e72a5 */ /* 0x004fc4000f8e003f */
[----:B------:R-:W-:Y:S01]  /*01c0*/  USHF.L.U32 UR14, UR34, 0x7, URZ ;  /* 0x00000007220e7899 */ /* 0x000fe2000800063f */
[CC--:B------:R-:W-:Y:S01]  /*01d0*/  LEA.HI R4, R13.reuse, R14.reuse, RZ, 0x5 ;  /* 0x0000000e0d047211 */ /* 0x0c0fe200078f28ff */
[----:B------:R-:W-:Y:S01]  /*01e0*/  USHF.R.S32.HI UR6, URZ, 0x1f, UR34 ;  /* 0x0000001f3f067899 */ /* 0x000fe20008011422 */
[----:B------:R-:W-:Y:S01]  /*01f0*/  LEA.HI R8, R13, R14, RZ, 0x4 ;  /* 0x0000000e0d087211 */ /* 0x000fe200078f20ff */
[----:B------:R-:W-:Y:S01]  /*0200*/  UIMAD.WIDE UR38, UR49, UR38, URZ ;  /* 0x00000026312672a5 */ /* 0x000fe2000f8e023f */
[--C-:B------:R-:W-:Y:S01]  /*0210*/  SHF.R.S32.HI R5, RZ, 0x5, R4.reuse ;  /* 0x00000005ff057819 */ /* 0x100fe20000011404 */
[----:B---3--:R-:W-:Y:S01]  /*0220*/  UIMAD UR50, UR36, UR49, URZ ;  /* 0x00000031243272a4 */ /* 0x008fe2000f8e023f */
[----:B------:R-:W-:Y:S01]  /*0230*/  SHF.R.S32.HI R0, RZ, 0x1f, R4 ;  /* 0x0000001fff007819 */ /* 0x000fe20000011404 */
[----:B------:R-:W-:Y:S01]  /*0240*/  UIMAD UR49, UR49, UR12, URZ ;  /* 0x0000000c313172a4 */ /* 0x000fe2000f8e023f */
[-C--:B------:R-:W-:Y:S01]  /*0250*/  LEA.HI R2, R4, R5.reuse, RZ, 0x1 ;  /* 0x0000000504027211 */ /* 0x080fe200078f08ff */
[----:B------:R-:W-:Y:S01]  /*0260*/  ULDC UR13, c[0x0][0x1c0] ;  /* 0x00007000000d7ab9 */ /* 0x000fe20000000800 */
[----:B------:R-:W-:Y:S01]  /*0270*/  LEA.HI R0, R0, R5, RZ, 0x2 ;  /* 0x0000000500007211 */ /* 0x000fe200078f10ff */
[----:B------:R-:W-:Y:S01]  /*0280*/  ULDC UR9, c[0x0][0x1c0] ;  /* 0x0000700000097ab9 */ /* 0x000fe20000000800 */
[----:B------:R-:W-:Y:S01]  /*0290*/  SHF.R.S32.HI R6, RZ, 0x4, R8 ;  /* 0x00000004ff067819 */ /* 0x000fe20000011408 */
[----:B------:R-:W-:Y:S01]  /*02a0*/  UIMAD UR55, UR5, UR34, URZ ;  /* 0x00000022053772a4 */ /* 0x000fe2000f8e023f */
[----:B------:R-:W-:Y:S01]  /*02b0*/  LOP3.LUT R0, R0, 0xfffffffc, RZ, 0xc0, !PT ;  /* 0xfffffffc00007812 */ /* 0x000fe200078ec0ff */
[----:B------:R-:W-:Y:S01]  /*02c0*/  UIMAD UR4, UR34, UR9, UR36 ;  /* 0x00000009220472a4 */ /* 0x000fe2000f8e0224 */
[----:B------:R-:W-:Y:S01]  /*02d0*/  LOP3.LUT R2, R2, 0xfffffffe, RZ, 0xc0, !PT ;  /* 0xfffffffe02027812 */ /* 0x000fe200078ec0ff */
[----:B------:R-:W-:Y:S01]  /*02e0*/  @!UP5 UIMAD UR5, UR34, UR13, UR36 ;  /* 0x0000000d2205d2a4 */ /* 0x000fe2000f8e0224 */
[----:B------:R-:W-:Y:S01]  /*02f0*/  LEA.HI R3, R8, R6, RZ, 0x1 ;  /* 0x0000000608037211 */ /* 0x000fe200078f08ff */
[----:B------:R-:W-:Y:S01]  /*0300*/  IMAD.IADD R10, R5, 0x1, -R0 ;  /* 0x00000001050a7824 */ /* 0x000fe200078e0a00 */
[-C--:B------:R-:W-:Y:S01]  /*0310*/  LEA.HI R17, R13, R14.reuse, RZ, 0x2 ;  /* 0x0000000e0d117211 */ /* 0x080fe200078f10ff */
[----:B------:R-:W-:Y:S01]  /*0320*/  IMAD.IADD R12, R5, 0x1, -R2 ;  /* 0x00000001050c7824 */ /* 0x000fe200078e0a02 */
[----:B------:R-:W-:Y:S01]  /*0330*/  LOP3.LUT R0, R3, 0xfffffffe, RZ, 0xc0, !PT ;  /* 0xfffffffe03007812 */ /* 0x000fe200078ec0ff */
[----:B------:R-:W-:Y:S01]  /*0340*/  USHF.L.U32 UR48, UR49, 0x6, URZ ;  /* 0x0000000631307899 */ /* 0x000fe2000800063f */
[--C-:B------:R-:W-:Y:S01]  /*0350*/  SHF.R.S32.HI R5, RZ, 0x2, R17.reuse ;  /* 0x00000002ff057819 */ /* 0x100fe20000011411 */
[----:B------:R-:W-:Y:S01]  /*0360*/  ULDC UR52, c[0x0][0x214] ;  /* 0x0000850000347ab9 */ /* 0x000fe20000000800 */
[----:B------:R-:W-:Y:S01]  /*0370*/  SHF.R.S32.HI R2, RZ, 0x1f, R17 ;  /* 0x0000001fff027819 */ /* 0x000fe20000011411 */
[----:B------:R-:W-:Y:S01]  /*0380*/  IMAD.IADD R9, R6, 0x1, -R0 ;  /* 0x0000000106097824 */ /* 0x000fe200078e0a00 */
[----:B------:R-:W-:Y:S01]  /*0390*/  LOP3.LUT R3, R4, 0xffffffe0, RZ, 0xc0, !PT ;  /* 0xffffffe004037812 */ /* 0x000fe200078ec0ff */
[----:B------:R-:W-:Y:S01]  /*03a0*/  ULDC UR59, c[0x0][0x1c8] ;  /* 0x00007200003b7ab9 */ /* 0x000fe20000000800 */
[----:B------:R-:W-:Y:S01]  /*03b0*/  LEA.HI R0, R2, R5, RZ, 0x3 ;  /* 0x0000000502007211 */ /* 0x000fe200078f18ff */
[----:B------:R-:W-:Y:S01]  /*03c0*/  ULDC.U8 UR8, c[0x0][0x3d0] ;  /* 0x0000f40000087ab9 */ /* 0x000fe20000000000 */
[----:B------:R-:W-:Y:S01]  /*03d0*/  LEA.HI R6, R13, R14, RZ, 0x3 ;  /* 0x0000000e0d067211 */ /* 0x000fe200078f18ff */
[----:B------:R-:W-:Y:S01]  /*03e0*/  ULDC UR53, c[0x0][0x224] ;  /* 0x0000890000357ab9 */ /* 0x000fe20000000800 */
[----:B------:R-:W-:Y:S01]  /*03f0*/  LOP3.LUT R2, R0, 0xfffffff8, RZ, 0xc0, !PT ;  /* 0xfffffff800027812 */ /* 0x000fe200078ec0ff */
[----:B------:R-:W-:Y:S01]  /*0400*/  IMAD.IADD R0, R14, 0x1, -R3 ;  /* 0x000000010e007824 */ /* 0x000fe200078e0a03 */
[----:B------:R-:W-:Y:S01]  /*0410*/  LOP3.LUT R4, R6, 0xfffffff8, RZ, 0xc0, !PT ;  /* 0xfffffff806047812 */ /* 0x000fe200078ec0ff */
[----:B------:R-:W-:-:S02]  /*0420*/  @UP5 UIMAD UR57, UR34, UR52, URZ ;  /* 0x00000034223952a4 */ /* 0x000fc4000f8e023f */
[----:B------:R-:W-:Y:S01]  /*0430*/  IMAD.IADD R7, R5, 0x1, -R2 ;  /* 0x0000000105077824 */ /* 0x000fe200078e0a02 */
[----:B------:R-:W-:Y:S01]  /*0440*/  SHF.R.S32.HI R2, RZ, 0x1f, R0 ;  /* 0x0000001fff027819 */ /* 0x000fe20000011400 */
[----:B------:R-:W-:Y:S02]  /*0450*/  ULDC.64 UR10, c[0x0][0x118] ;  /* 0x00004600000a7ab9 */ /* 0x000fe40000000a00 */
[----:B------:R-:W-:Y:S01]  /*0460*/  ULDC UR43, c[0x0][0x2e8] ;  /* 0x0000ba00002b7ab9 */ /* 0x000fe20000000800 */
[----:B------:R-:W-:Y:S01]  /*0470*/  LEA.HI R16, R2, R0, RZ, 0x2 ;  /* 0x0000000002107211 */ /* 0x000fe200078f10ff */
[----:B------:R-:W-:Y:S01]  /*0480*/  ULDC UR42, c[0x0][0x2e8] ;  /* 0x0000ba00002a7ab9 */ /* 0x000fe20000000800 */
[----:B------:R-:W-:Y:S01]  /*0490*/  LOP3.LUT R2, R8, 0xfffffff0, RZ, 0xc0, !PT ;  /* 0xfffffff008027812 */ /* 0x000fe200078ec0ff */
[----:B------:R-:W-:Y:S01]  /*04a0*/  ULOP3.LUT UR59, UR36, UR59, URZ, 0x3c, !UPT ;  /* 0x0000003b243b7292 */ /* 0x000fe2000f8e3c3f */
[----:B------:R-:W-:Y:S01]  /*04b0*/  SHF.R.S32.HI R0, RZ, 0x3, R6 ;  /* 0x00000003ff007819 */ /* 0x000fe20000011406 */
[----:B------:R-:W-:-:S02]  /*04c0*/  USHF.R.S32.HI UR60, URZ, 0x1f, UR36 ;  /* 0x0000001f3f3c7899 */ /* 0x000fc40008011424 */
[----:B------:R-:W-:Y:S01]  /*04d0*/  IMAD.IADD R2, R14, 0x1, -R2 ;  /* 0x000000010e027824 */ /* 0x000fe200078e0a02 */
[----:B------:R-:W-:Y:S01]  /*04e0*/  UISETP.NE.AND UP6, UPT, UR8, URZ, UPT ;  /* 0x0000003f0800728c */ /* 0x000fe2000bfc5270 */
[----:B------:R-:W-:Y:S01]  /*04f0*/  IMAD.SHL.U32 R3, R0, 0x40, RZ ;  /* 0x0000004000037824 */ /* 0x000fe200078e00ff */
[----:B------:R-:W-:Y:S01]  /*0500*/  USHF.R.S32.HI UR61, URZ, 0x1f, UR36 ;  /* 0x0000001f3f3d7899 */ /* 0x000fe20008011424 */
[----:B------:R-:W-:Y:S01]  /*0510*/  IMAD.IADD R0, R14, 0x1, -R4 ;  /* 0x000000010e007824 */ /* 0x000fe200078e0a04 */
[----:B------:R-:W-:Y:S01]  /*0520*/  SHF.R.S32.HI R4, RZ, 0x1f, R2 ;  /* 0x0000001fff047819 */ /* 0x000fe20000011402 */
[----:B------:R-:W-:Y:S01]  /*0530*/  UIMAD.WIDE.U32 UR44, UR38, UR46, URZ ;  /* 0x0000002e262c72a5 */ /* 0x000fe2000f8e003f */
[----:B------:R-:W-:Y:S01]  /*0540*/  LOP3.LUT R3, R3, 0x1c0, RZ, 0xc0, !PT ;  /* 0x000001c003037812 */ /* 0x000fe200078ec0ff */
[----:B------:R-:W-:Y:S01]  /*0550*/  IMAD.SHL.U32 R236, R0, 0x8, RZ ;  /* 0x0000000800ec7824 */ /* 0x000fe200078e00ff */
[----:B------:R-:W-:Y:S01]  /*0560*/  LEA.HI R11, R4, R2, RZ, 0x3 ;  /* 0x00000002040b7211 */ /* 0x000fe200078f18ff */
[----:B------:R-:W-:Y:S01]  /*0570*/  UIMAD UR54, UR39, UR46, URZ ;  /* 0x0000002e273672a4 */ /* 0x000fe2000f8e023f */
[----:B------:R-:W-:Y:S01]  /*0580*/  SHF.R.U32.HI R4, RZ, 0x3, R3 ;  /* 0x00000003ff047819 */ /* 0x000fe20000011603 */
[----:B------:R-:W-:Y:S01]  /*0590*/  USHF.R.S32.HI UR56, URZ, 0x1f, UR50 ;  /* 0x0000001f3f387899 */ /* 0x000fe20008011432 */
[----:B------:R-:W-:Y:S01]  /*05a0*/  LOP3.LUT R5, R3, 0x38, R236, 0xf8, !PT ;  /* 0x0000003803057812 */ /* 0x000fe200078ef8ec */
[----:B------:R-:W-:Y:S01]  /*05b0*/  UIMAD UR53, UR4, UR53, URZ ;  /* 0x00000035043572a4 */ /* 0x000fe2000f8e023f */
[----:B------:R-:W-:Y:S01]  /*05c0*/  LOP3.LUT R3, R11, 0xfffffff8, RZ, 0xc0, !PT ;  /* 0xfffffff80b037812 */ /* 0x000fe200078ec0ff */
[----:B------:R-:W-:Y:S01]  /*05d0*/  @!UP5 UIMAD UR52, UR5, UR52, URZ ;  /* 0x000000340534d2a4 */ /* 0x000fe2000f8e023f */
[C---:B------:R-:W-:Y:S01]  /*05e0*/  LOP3.LUT P4, RZ, R0.reuse, 0x2, RZ, 0xc0, !PT ;  /* 0x0000000200ff7812 */ /* 0x040fe2000788c0ff */
[----:B------:R-:W-:Y:S01]  /*05f0*/  USHF.R.S32.HI UR51, URZ, 0x1f, UR48 ;  /* 0x0000001f3f337899 */ /* 0x000fe20008011430 */
[C---:B------:R-:W-:Y:S01]  /*0600*/  LOP3.LUT P3, RZ, R0.reuse, 0x4, RZ, 0xc0, !PT ;  /* 0x0000000400ff7812 */ /* 0x040fe2000786c0ff */
[----:B------:R-:W-:Y:S01]  /*0610*/  IMAD.SHL.U32 R0, R0, 0x40, RZ ;  /* 0x0000004000007824 */ /* 0x000fe200078e00ff */
[----:B------:R-:W-:Y:S01]  /*0620*/  LOP3.LUT R247, R5, R4, RZ, 0x3c, !PT ;  /* 0x0000000405f77212 */ /* 0x000fe200078e3cff */
[----:B------:R-:W-:Y:S01]  /*0630*/  IMAD.IADD R15, R2, 0x1, -R3 ;  /* 0x00000001020f7824 */ /* 0x000fe200078e0a03 */
[----:B------:R-:W-:Y:S01]  /*0640*/  LEA.HI R2, R13, R14, RZ, 0x6 ;  /* 0x0000000e0d027211 */ /* 0x000fe200078f30ff */
[----:B------:R-:W-:Y:S01]  /*0650*/  IMAD.SHL.U32 R3, R10, 0x10, RZ ;  /* 0x000000100a037824 */ /* 0x000fe200078e00ff */
[----:B------:R-:W-:Y:S01]  /*0660*/  LOP3.LUT R0, R0, 0x1c0, RZ, 0xc0, !PT ;  /* 0x000001c000007812 */ /* 0x000fe200078ec0ff */
[----:B------:R-:W-:Y:S01]  /*0670*/  IMAD.SHL.U32 R5, R9, 0x200, RZ ;  /* 0x0000020009057824 */ /* 0x000fe200078e00ff */
[----:B------:R-:W-:Y:S01]  /*0680*/  LOP3.LUT R4, R7, 0x1, RZ, 0xc0, !PT ;  /* 0x0000000107047812 */ /* 0x000fe200078ec0ff */
[----:B------:R-:W-:Y:S01]  /*0690*/  UMOV UR41, 0xffffc000 ;  /* 0xffffc00000297882 */ /* 0x000fe20000000000 */
[----:B------:R-:W-:-:S02]  /*06a0*/  SHF.R.S32.HI R2, RZ, 0x6, R2 ;  /* 0x00000006ff027819 */ /* 0x000fc40000011402 */
[C---:B------:R-:W-:Y:S02]  /*06b0*/  LOP3.LUT R214, R0.reuse, 0x8, R6, 0xf8, !PT ;  /* 0x0000000800d67812 */ /* 0x040fe400078ef806 */
[----:B------:R-:W-:Y:S01]  /*06c0*/  LOP3.LUT R3, R0, 0x30, R3, 0xf8, !PT ;  /* 0x0000003000037812 */ /* 0x000fe200078ef803 */
[C---:B------:R-:W-:Y:S01]  /*06d0*/  IMAD R247, R2.reuse, 0x200, R247 ;  /* 0x0000020002f77824 */ /* 0x040fe200078e02f7 */
        /* <DEDUP_REMOVED lines=9> */
[C---:B------:R-:W-:Y:S01]  /*0770*/  IMAD.SHL.U32 R6, R2.reuse, 0x8, RZ ;  /* 0x0000000802067824 */ /* 0x040fe200078e00ff */
[----:B------:R-:W-:Y:S01]  /*0780*/  LOP3.LUT R0, R3, 0x20, RZ, 0xc0, !PT ;  /* 0x0000002003007812 */ /* 0x000fe200078ec0ff */
[----:B------:R-:W-:Y:S01]  /*0790*/  IMAD.SHL.U32 R4, R7, 0x40, RZ ;  /* 0x0000004007047824 */ /* 0x000fe200078e00ff */
[----:B------:R-:W-:Y:S01]  /*07a0*/  LOP3.LUT R3, R17, 0x7ffffffc, RZ, 0xc0, !PT ;  /* 0x7ffffffc11037812 */ /* 0x000fe200078ec0ff */
[----:B------:R-:W-:Y:S01]  /*07b0*/  IMAD.SHL.U32 R2, R2, 0x20, RZ ;  /* 0x0000002002027824 */ /* 0x000fe200078e00ff */
[----:B------:R-:W-:Y:S01]  /*07c0*/  LOP3.LUT R210, R0, 0x18, R6, 0xf8, !PT ;  /* 0x0000001800d27812 */ /* 0x000fe200078ef806 */
[----:B------:R-:W-:Y:S01]  /*07d0*/  IMAD.U32 R6, RZ, RZ, UR14 ;  /* 0x0000000eff067e24 */ /* 0x000fe2000f8e00ff */
[----:B------:R-:W-:Y:S01]  /*07e0*/  LEA.HI R0, R13, R14, RZ, 0x7 ;  /* 0x0000000e0d007211 */ /* 0x000fe200078f38ff */
[----:B------:R-:W-:Y:S01]  /*07f0*/  IMAD.IADD R3, R14, 0x1, -R3 ;  /* 0x000000010e037824 */ /* 0x000fe200078e0a03 */
[----:B------:R-:W-:Y:S01]  /*0800*/  SEL R228, R228, 0x10, !P0 ;  /* 0x00000010e4e47807 */ /* 0x000fe20004000000 */
[----:B------:R-:W-:Y:S01]  /*0810*/  IMAD.SHL.U32 R14, R14, 0x2, RZ ;  /* 0x000000020e0e7824 */ /* 0x000fe200078e00ff */
[----:B------:R-:W-:Y:S01]  /*0820*/  SHF.R.S32.HI R0, RZ, 0x7, R0 ;  /* 0x00000007ff007819 */ /* 0x000fe20000011400 */
[----:B------:R-:W-:Y:S01]  /*0830*/  IMAD.SHL.U32 R3, R3, 0x2, RZ ;  /* 0x0000000203037824 */ /* 0x000fe200078e00ff */
[----:B------:R-:W-:Y:S01]  /*0840*/  IADD3 R241, R236, 0x40, RZ ;  /* 0x00000040ecf17810 */ /* 0x000fe20007ffe0ff */
[----:B------:R-:W-:-:S02]  /*0850*/  IMAD.SHL.U32 R214, R214, 0x2, RZ ;  /* 0x00000002d6d67824 */ /* 0x000fc400078e00ff */
[--C-:B------:R-:W-:Y:S02]  /*0860*/  IMAD R8, R10, 0x400, R3.reuse ;  /* 0x000004000a087824 */ /* 0x100fe400078e0203 */
[C---:B------:R-:W-:Y:S02]  /*0870*/  IMAD R6, R0.reuse, 0x1000, R3 ;  /* 0x0000100000067824 */ /* 0x040fe400078e0203 */
[----:B------:R-:W-:Y:S01]  /*0880*/  IMAD.SHL.U32 R3, R0, 0x8, RZ ;  /* 0x0000000800037824 */ /* 0x000fe200078e00ff */
[----:B------:R-:W-:Y:S01]  /*0890*/  LOP3.LUT R0, R4, 0x1c0, RZ, 0xc0, !PT ;  /* 0x000001c004007812 */ /* 0x000fe200078ec0ff */
[----:B------:R-:W-:Y:S01]  /*08a0*/  IMAD R6, R12, 0x400, R6 ;  /* 0x000004000c067824 */ /* 0x000fe200078e0206 */
[----:B------:R-:W-:Y:S01]  /*08b0*/  LOP3.LUT R4, R2, 0x6, R14, 0xf8, !PT ;  /* 0x0000000602047812 */ /* 0x000fe200078ef80e */
[----:B------:R-:W-:Y:S01]  /*08c0*/  IMAD.SHL.U32 R211, R211, 0x2, RZ ;  /* 0x00000002d3d37824 */ /* 0x000fe200078e00ff */
[----:B------:R-:W-:Y:S02]  /*08d0*/  LOP3.LUT R5, R0, 0x20, R2, 0xf8, !PT ;  /* 0x0000002000057812 */ /* 0x000fe400078ef802 */
[----:B------:R-:W-:Y:S01]  /*08e0*/  LOP3.LUT R3, R3, 0x8, RZ, 0xc0, !PT ;  /* 0x0000000803037812 */ /* 0x000fe200078ec0ff */
[----:B------:R1:W-:Y:S01]  /*08f0*/  STL [R1+0x4], R4 ;  /* 0x0000040401007387 */ /* 0x0003e20000100800 */
[----:B------:R-:W-:-:S04]  /*0900*/  SHF.R.U32.HI R2, RZ, 0x3, R0 ;  /* 0x00000003ff027819 */ /* 0x000fc80000011600 */
[----:B------:R-:W-:Y:S02]  /*0910*/  LOP3.LUT R5, R5, R2, RZ, 0x3c, !PT ;  /* 0x0000000205057212 */ /* 0x000fe400078e3cff */
[----:B------:R-:W-:Y:S02]  /*0920*/  LOP3.LUT R0, R2, R0, R3, 0x1e, !PT ;  /* 0x0000000002007212 */ /* 0x000fe400078e1e03 */
[----:B------:R-:W-:Y:S01]  /*0930*/  SHF.R.S32.HI R2, RZ, 0x2, R16 ;  /* 0x00000002ff027819 */ /* 0x000fe20000011410 */
[----:B------:R-:W-:Y:S02]  /*0940*/  IMAD.IADD R226, R5, 0x1, R6 ;  /* 0x0000000105e27824 */ /* 0x000fe400078e0206 */
[----:B------:R-:W-:Y:S02]  /*0950*/  IMAD.SHL.U32 R5, R15, 0x40, RZ ;  /* 0x000000400f057824 */ /* 0x000fe400078e00ff */
[----:B------:R-:W-:Y:S02]  /*0960*/  IMAD R246, R12, 0x10, R2 ;  /* 0x000000100cf67824 */ /* 0x000fe400078e0202 */
[----:B------:R-:W-:Y:S01]  /*0970*/  IMAD.IADD R8, R8, 0x1, R0 ;  /* 0x0000000108087824 */ /* 0x000fe200078e0200 */
[----:B------:R-:W-:Y:S01]  /*0980*/  LOP3.LUT R5, R5, 0x1c0, RZ, 0xc0, !PT ;  /* 0x000001c005057812 */ /* 0x000fe200078ec0ff */
[----:B------:R-:W-:Y:S01]  /*0990*/  IMAD.U32 R0, RZ, RZ, UR6 ;  /* 0x00000006ff007e24 */ /* 0x000fe2000f8e00ff */
[----:B------:R-:W-:Y:S01]  /*09a0*/  IADD3 R2, R246, -0x40, RZ ;  /* 0xffffffc0f6027810 */ /* 0x000fe20007ffe0ff */
[----:B------:R-:W-:Y:S01]  /*09b0*/  IMAD.SHL.U32 R0, R11, 0x40, RZ ;  /* 0x000000400b007824 */ /* 0x000fe200078e00ff */
[--C-:B------:R-:W-:Y:S01]  /*09c0*/  SHF.R.U32.HI R6, RZ, 0x3, R5.reuse ;  /* 0x00000003ff067819 */ /* 0x100fe20000011605 */
[----:B------:R-:W-:Y:S01]  /*09d0*/  IMAD.SHL.U32 R226, R226, 0x2, RZ ;  /* 0x00000002e2e27824 */ /* 0x000fe200078e00ff */
[----:B------:R-:W-:Y:S01]  /*09e0*/  LEA R252, R8, 0xc000, 0x1 ;  /* 0x0000c00008fc7811 */ /* 0x000fe200078e08ff */
[----:B-1----:R-:W-:Y:S01]  /*09f0*/  IMAD.SHL.U32 R4, R9, 0x10, RZ ;  /* 0x0000001009047824 */ /* 0x002fe200078e00ff */
[----:B------:R-:W-:Y:S01]  /*0a00*/  LOP3.LUT R0, R0, 0xfffffe00, RZ, 0xc0, !PT ;  /* 0xfffffe0000007812 */ /* 0x000fe200078ec0ff */
[----:B------:R-:W-:Y:S01]  /*0a10*/  IMAD.IADD R229, R226, 0x1, R228 ;  /* 0x00000001e2e57824 */ /* 0x000fe200078e02e4 */
[----:B------:R-:W-:-:S02]  /*0a20*/  LOP3.LUT R210, R6, R210, R5, 0x1e, !PT ;  /* 0x000000d206d27212 */ /* 0x000fc400078e1e05 */
[----:B------:R-:W-:Y:S01]  /*0a30*/  LOP3.LUT R7, R3, 0x10, R4, 0xf8, !PT ;  /* 0x0000001003077812 */ /* 0x000fe200078ef804 */
[----:B------:R-:W-:Y:S01]  /*0a40*/  IMAD.SHL.U32 R3, R9, 0x8, RZ ;  /* 0x0000000809037824 */ /* 0x000fe200078e00ff */
[----:B------:R-:W-:Y:S02]  /*0a50*/  SHF.R.S32.HI R4, RZ, 0x1f, R2 ;  /* 0x0000001fff047819 */ /* 0x000fe40000011402 */
[----:B------:R-:W-:Y:S02]  /*0a60*/  LOP3.LUT R210, R210, R0, RZ, 0xfc, !PT ;  /* 0x00000000d2d27212 */ /* 0x000fe400078efcff */
[----:B------:R-:W-:Y:S01]  /*0a70*/  SHF.L.U64.HI R2, R2, 0x2, R4 ;  /* 0x0000000202027819 */ /* 0x000fe20000010204 */
[----:B------:R-:W-:Y:S01]  /*0a80*/  IMAD R4, R12, 0x400, R0 ;  /* 0x000004000c047824 */ /* 0x000fe200078e0200 */
[----:B------:R-:W-:Y:S02]  /*0a90*/  LOP3.LUT R2, R6, R7, R5, 0x1e, !PT ;  /* 0x0000000706027212 */ /* 0x000fe400078e1e05 */
[----:B------:R-:W-:-:S02]  /*0aa0*/  IADD3 R9, R252, 0x420, RZ ;  /* 0x00000420fc097810 */ /* 0x000fc40007ffe0ff */
[----:B------:R-:W-:Y:S01]  /*0ab0*/  LOP3.LUT R221, R2, R0, RZ, 0xfc, !PT ;  /* 0x0000000002dd7212 */ /* 0x000fe200078efcff */
[----:B------:R-:W-:Y:S01]  /*0ac0*/  IMAD.MOV.U32 R2, RZ, RZ, 0x20 ;  /* 0x00000020ff027424 */ /* 0x000fe200078e00ff */
[----:B------:R-:W-:Y:S01]  /*0ad0*/  @P1 IADD3 R9, R252, 0x3e0, RZ ;  /* 0x000003e0fc091810 */ /* 0x000fe20007ffe0ff */
[----:B------:R-:W-:Y:S01]  /*0ae0*/  IMAD.MOV.U32 R0, RZ, RZ, 0x40 ;  /* 0x00000040ff007424 */ /* 0x000fe200078e00ff */
[----:B------:R-:W-:Y:S02]  /*0af0*/  LOP3.LUT R3, R5, 0x8, R3, 0xf8, !PT ;  /* 0x0000000805037812 */ /* 0x000fe400078ef803 */
[----:B------:R-:W-:Y:S02]  /*0b00*/  SEL R215, R2, 0xffffffe0, !P4 ;  /* 0xffffffe002d77807 */ /* 0x000fe40006000000 */
[----:B------:R-:W-:Y:S02]  /*0b10*/  SEL R216, R0, 0xffffffc0, !P3 ;  /* 0xffffffc000d87807 */ /* 0x000fe40005800000 */
[----:B------:R-:W-:Y:S01]  /*0b20*/  SEL R2, R2, 0xffffffe0, !P1 ;  /* 0xffffffe002027807 */ /* 0x000fe20004800000 */
[----:B------:R-:W-:Y:S01]  /*0b30*/  IMAD.IADD R215, R214, 0x1, R215 ;  /* 0x00000001d6d77824 */ /* 0x000fe200078e02d7 */
[----:B------:R-:W-:Y:S01]  /*0b40*/  SEL R0, R0, 0xffffffc0, !P2 ;  /* 0xffffffc000007807 */ /* 0x000fe20005000000 */
[----:B------:R-:W-:Y:S01]  /*0b50*/  IMAD.IADD R217, R214, 0x1, R216 ;  /* 0x00000001d6d97824 */ /* 0x000fe200078e02d8 */
[----:B------:R-:W-:Y:S01]  /*0b60*/  LOP3.LUT R3, R3, R6, RZ, 0x3c, !PT ;  /* 0x0000000603037212 */ /* 0x000fe200078e3cff */
[----:B------:R-:W-:Y:S01]  /*0b70*/  IMAD.IADD R227, R226, 0x1, R2 ;  /* 0x00000001e2e37824 */ /* 0x000fe200078e0202 */
[----:B------:R-:W-:Y:S01]  /*0b80*/  LEA R210, R210, 0xc000, 0x1 ;  /* 0x0000c000d2d27811 */ /* 0x000fe200078e08ff */
[----:B------:R-:W-:-:S02]  /*0b90*/  IMAD.IADD R10, R2, 0x1, R252 ;  /* 0x00000001020a7824 */ /* 0x000fc400078e02fc */
[--C-:B------:R-:W-:Y:S02]  /*0ba0*/  IMAD.IADD R2, R252, 0x1, R0.reuse ;  /* 0x00000001fc027824 */ /* 0x100fe400078e0200 */
[----:B------:R-:W-:Y:S01]  /*0bb0*/  IMAD.IADD R219, R4, 0x1, R3 ;  /* 0x0000000104db7824 */ /* 0x000fe200078e0203 */
[----:B------:R-:W-:Y:S01]  /*0bc0*/  STL [R1+0x8], R10 ;  /* 0x0000080a01007387 */ /* 0x000fe20000100800 */
[----:B------:R-:W-:Y:S02]  /*0bd0*/  IMAD.IADD R216, R216, 0x1, R215 ;  /* 0x00000001d8d87824 */ /* 0x000fe400078e02d7 */
[----:B------:R-:W-:Y:S01]  /*0be0*/  IMAD.IADD R228, R228, 0x1, R227 ;  /* 0x00000001e4e47824 */ /* 0x000fe200078e02e3 */
[----:B------:R1:W-:Y:S04]  /*0bf0*/  STL [R1], R2 ;  /* 0x0000000201007387 */ /* 0x0003e80000100800 */
[----:B------:R2:W-:Y:S01]  /*0c00*/  STL [R1+0x14], R9 ;  /* 0x0000140901007387 */ /* 0x0005e20000100800 */
[----:B-1----:R-:W-:-:S02]  /*0c10*/  IMAD.IADD R2, R10, 0x1, R0 ;  /* 0x000000010a027824 */ /* 0x002fc400078e0200 */
[----:B------:R-:W-:-:S03]  /*0c20*/  IMAD.IADD R0, R0, 0x1, R9 ;  /* 0x0000000100007824 */ /* 0x000fc600078e0209 */
[----:B------:R2:W-:Y:S04]  /*0c30*/  STL [R1+0xc], R2 ;  /* 0x00000c0201007387 */ /* 0x0005e80000100800 */
[----:B------:R2:W-:Y:S02]  /*0c40*/  STL [R1+0x10], R0 ;  /* 0x0000100001007387 */ /* 0x0005e40000100800 */
.L_x_458:
        /* <DEDUP_REMOVED lines=12> */
[----:B-123--:R-:W-:Y:S01]  /*0d10*/  IMAD.U32 R2, RZ, RZ, UR4 ;  /* 0x00000004ff027e24 */ /* 0x00efe2000f8e00ff */
        /* <DEDUP_REMOVED lines=19> */
[----:B-----5:R-:W5:Y:S01]  /*0e50*/  @!P1 LDG.E R0, [R2.64] ;  /* 0x0000000a02009981 */ /* 0x020f62000c1e1900 */
        /* <DEDUP_REMOVED lines=20> */
.L_x_386:
        /* <DEDUP_REMOVED lines=21> */
[----:B------:R-:W-:Y:S02]  /*10f0*/  UIADD3 UR6, UR13, 0x80, UR22 ;  /* 0x000000800d067890 */ /* 0x000fe4000fffe016 */
[----:B------:R-:W-:Y:S02]  /*1100*/  ULDC.64 UR4, c[0x0][0x190] ;  /* 0x0000640000047ab9 */ /* 0x000fe40000000a00 */
[----:B------:R-:W-:Y:S02]  /*1110*/  ULDC UR7, c[0x0][0x2e4] ;  /* 0x0000b90000077ab9 */ /* 0x000fe40000000800 */
[----:B------:R-:W-:Y:S02]  /*1120*/  UIMAD UR19, UR18, UR5, URZ ;  /* 0x00000005121372a4 */ /* 0x000fe4000f8e023f */
[----:B------:R-:W-:Y:S02]  /*1130*/  UIMAD.WIDE.U32 UR16, UR18, UR4, URZ ;  /* 0x00000004121072a5 */ /* 0x000fe4000f8e003f */
[----:B------:R-:W-:-:S02]  /*1140*/  UIADD3 UR5, UR13, 0x3f, URZ ;  /* 0x0000003f0d057890 */ /* 0x000fc4000fffe03f */
[----:B------:R-:W-:Y:S02]  /*1150*/  UIADD3 UR4, UR6, UR7, -UR9 ;  /* 0x0000000706047290 */ /* 0x000fe4000fffe809 */
[----:B------:R-:W-:Y:S02]  /*1160*/  USHF.R.S32.HI UR8, URZ, 0x1f, UR5 ;  /* 0x0000001f3f087899 */ /* 0x000fe40008011405 */
[----:B------:R-:W-:Y:S02]  /*1170*/  UIADD3 UR4, UR4, 0x3f, URZ ;  /* 0x0000003f04047890 */ /* 0x000fe4000fffe03f */
[----:B------:R-:W-:Y:S02]  /*1180*/  ULEA.HI UR14, UR8, UR5, URZ, 0x6 ;  /* 0x00000005080e7291 */ /* 0x000fe4000f8f303f */
[----:B------:R-:W-:Y:S02]  /*1190*/  USHF.R.S32.HI UR5, URZ, 0x1f, UR4 ;  /* 0x0000001f3f057899 */ /* 0x000fe40008011404 */
[----:B------:R-:W-:-:S02]  /*11a0*/  ULDC.64 UR6, c[0x0][0x178] ;  /* 0x00005e0000067ab9 */ /* 0x000fc40000000a00 */
[----:B------:R-:W-:Y:S02]  /*11b0*/  ULEA.HI UR12, UR5, UR4, URZ, 0x6 ;  /* 0x00000004050c7291 */ /* 0x000fe4000f8f303f */
[----:B-1----:R-:W-:Y:S02]  /*11c0*/  UISETP.NE.AND UP0, UPT, UR27, -0x1, UPT ;  /* 0xffffffff1b00788c */ /* 0x002fe4000bf05270 */
[----:B------:R-:W-:Y:S02]  /*11d0*/  UISETP.NE.AND UP3, UPT, UR18, -0x1, UPT ;  /* 0xffffffff1200788c */ /* 0x000fe4000bf65270 */
[----:B------:R-:W-:Y:S02]  /*11e0*/  UIMAD UR8, UR40, UR6, URZ ;  /* 0x00000006280872a4 */ /* 0x000fe4000f8e023f */
[----:B------:R-:W-:Y:S01]  /*11f0*/  UIMAD.WIDE.U32 UR4, UR34, UR6, URZ ;  /* 0x00000006220472a5 */ /* 0x000fe2000f8e003f */
[----:B------:R-:W-:Y:S01]  /*1200*/  PLOP3.LUT P1, PT, PT, PT, UP0, 0x80, 0x0 ;  /* 0x000000000000781c */ /* 0x000fe20003f2f008 */
[----:B------:R-:W-:-:S02]  /*1210*/  UIMAD UR6, UR34, UR7, UR8 ;  /* 0x00000007220672a4 */ /* 0x000fc4000f8e0208 */
[----:B------:R-:W-:Y:S02]  /*1220*/  USEL UR37, UR4, UR16, !UP3 ;  /* 0x0000001004257287 */ /* 0x000fe4000d800000 */
[----:B------:R-:W-:Y:S02]  /*1230*/  USHF.R.S32.HI UR7, URZ, 0x6, UR14 ;  /* 0x000000063f077899 */ /* 0x000fe4000801140e */
[----:B------:R-:W-:Y:S02]  /*1240*/  USHF.R.S32.HI UR4, URZ, 0x6, UR12 ;  /* 0x000000063f047899 */ /* 0x000fe4000801140c */
[----:B------:R-:W-:Y:S02]  /*1250*/  UIADD3 UR35, UR5, UR6, URZ ;  /* 0x0000000605237290 */ /* 0x000fe4000fffe03f */
[----:B------:R-:W-:Y:S02]  /*1260*/  UISETP.LT.AND UP2, UPT, UR7, UR4, UPT ;  /* 0x000000040700728c */ /* 0x000fe4000bf41270 */
[----:B------:R-:W-:-:S02]  /*1270*/  @UP0 UIADD3 UR6, UR21, UR27, URZ ;  /* 0x0000001b15060290 */ /* 0x000fc4000fffe03f */
[----:B------:R-:W-:Y:S02]  /*1280*/  ULDC.64 UR14, c[0x0][0x198] ;  /* 0x00006600000e7ab9 */ /* 0x000fe40000000a00 */
[----:B------:R-:W-:Y:S02]  /*1290*/  USEL UR33, UR7, UR4, UP2 ;  /* 0x0000000407217287 */ /* 0x000fe40009000000 */
[----:B------:R-:W-:Y:S02]  /*12a0*/  @UP0 UIMAD.WIDE.U32 UR4, UR6, UR14, URZ ;  /* 0x0000000e060402a5 */ /* 0x000fe4000f8e003f */
[----:B------:R-:W-:Y:S02]  /*12b0*/  @UP3 UIADD3 UR35, UR17, UR19, URZ ;  /* 0x0000001311233290 */ /* 0x000fe4000fffe03f */
[----:B------:R-:W-:Y:S02]  /*12c0*/  ULEA UR17, UR33, 0xffffffc0, 0x6 ;  /* 0xffffffc021117891 */ /* 0x000fe4000f8e303f */
[----:B------:R-:W-:-:S02]  /*12d0*/  @UP0 UIMAD UR26, UR6, UR15, UR5 ;  /* 0x0000000f061a02a4 */ /* 0x000fc4000f8e0205 */
[----:B------:R-:W-:Y:S02]  /*12e0*/  USHF.R.S32.HI UR32, URZ, 0x1f, UR17 ;  /* 0x0000001f3f207899 */ /* 0x000fe40008011411 */
        /* <DEDUP_REMOVED lines=9> */
[----:B------:R-:W-:Y:S02]  /*1380*/  UIMAD.WIDE.U32 UR4, UR34, UR6, UR4 ;  /* 0x00000006220472a5 */ /* 0x000fe4000f8e0004 */
[----:B------:R-:W-:-:S04]  /*1390*/  UIMAD UR6, UR40, UR6, URZ ;  /* 0x00000006280672a4 */ /* 0x000fc8000f8e023f */
[----:B------:R-:W-:Y:S02]  /*13a0*/  UIMAD UR6, UR34, UR7, UR6 ;  /* 0x00000007220672a4 */ /* 0x000fe4000f8e0206 */
[----:B------:R-:W-:Y:S02]  /*13b0*/  UMOV UR24, UR4 ;  /* 0x0000000400187c82 */ /* 0x000fe40008000000 */
[----:B------:R-:W-:Y:S02]  /*13c0*/  UIADD3 UR26, UR5, UR6, URZ ;  /* 0x00000006051a7290 */ /* 0x000fe4000fffe03f */
.L_x_388:
        /* <DEDUP_REMOVED lines=8> */
[----:B------:R-:W-:-:S04]  /*1450*/  UIMAD UR6, UR6, UR4, URZ ;  /* 0x00000004060672a4 */ /* 0x000fc8000f8e023f */
[----:B------:R-:W-:-:S03]  /*1460*/  UIMAD UR8, UR21, UR5, UR6 ;  /* 0x00000005150872a4 */ /* 0x000fc6000f8e0206 */
[----:B------:R-:W-:Y:S02]  /*1470*/  ULDC.64 UR6, c[0x0][0x188] ;  /* 0x0000620000067ab9 */ /* 0x000fe40000000a00 */
[----:B------:R-:W-:-:S04]  /*1480*/  UIMAD UR5, UR40, UR6, URZ ;  /* 0x00000006280572a4 */ /* 0x000fc8000f8e023f */
[----:B------:R-:W-:Y:S02]  /*1490*/  UIMAD UR7, UR34, UR7, UR5 ;  /* 0x00000007220772a4 */ /* 0x000fe4000f8e0205 */
[----:B------:R-:W-:-:S04]  /*14a0*/  UIMAD.WIDE.U32 UR4, UR21, UR4, URZ ;  /* 0x00000004150472a5 */ /* 0x000fc8000f8e003f */
[----:B------:R-:W-:-:S04]  /*14b0*/  UIADD3 UR5, UR5, UR8, URZ ;  /* 0x0000000805057290 */ /* 0x000fc8000fffe03f */
[----:B------:R-:W-:-:S04]  /*14c0*/  UIMAD.WIDE.U32 UR4, UR34, UR6, UR4 ;  /* 0x00000006220472a5 */ /* 0x000fc8000f8e0004 */
[----:B------:R-:W-:-:S03]  /*14d0*/  UIADD3 UR28, UR5, UR7, URZ ;  /* 0x00000007051c7290 */ /* 0x000fc6000fffe03f */
[----:B------:R-:W-:Y:S02]  /*14e0*/  UMOV UR25, UR4 ;  /* 0x0000000400197c82 */ /* 0x000fe40008000000 */
.L_x_389:
        /* <DEDUP_REMOVED lines=8> */
[----:B------:R-:W-:Y:S02]  /*1570*/  USHF.R.S32.HI UR23, URZ, 0x1f, UR22 ;  /* 0x0000001f3f177899 */ /* 0x000fe40008011416 */
[----:B------:R-:W-:-:S02]  /*1580*/  @UP3 UMOV UR19, UR4 ;  /* 0x0000000400133c82 */ /* 0x000fc40008000000 */
[----:B------:R-:W-:Y:S02]  /*1590*/  ULDC.64 UR4, c[0x0][0x368] ;  /* 0x0000da0000047ab9 */ /* 0x000fe40000000a00 */
[----:B------:R-:W-:-:S04]  /*15a0*/  @!UP3 UIMAD UR6, UR40, UR4, URZ ;  /* 0x000000042806b2a4 */ /* 0x000fc8000f8e023f */
[----:B------:R-:W-:Y:S01]  /*15b0*/  @!UP3 UIMAD UR6, UR34, UR5, UR6 ;  /* 0x000000052206b2a4 */ /* 0x000fe2000f8e0206 */
[----:B-1----:R-:W1:Y:S01]  /*15c0*/  MUFU.RCP R2, R2 ;  /* 0x0000000200027308 */ /* 0x002e620000001000 */
[----:B------:R-:W-:-:S04]  /*15d0*/  @!UP3 UIMAD.WIDE.U32 UR4, UR34, UR4, URZ ;  /* 0x000000042204b2a5 */ /* 0x000fc8000f8e003f */
[----:B------:R-:W-:Y:S02]  /*15e0*/  @!UP3 UIADD3 UR31, UR5, UR6, URZ ;  /* 0x00000006051fb290 */ /* 0x000fe4000fffe03f */
[----:B------:R-:W-:Y:S02]  /*15f0*/  UIMAD UR6, UR39, UR18, URZ ;  /* 0x00000012270672a4 */ /* 0x000fe4000f8e023f */
[----:B------:R-:W-:Y:S02]  /*1600*/  @!UP3 UMOV UR19, UR4 ;  /* 0x000000040013bc82 */ /* 0x000fe40008000000 */
[----:B------:R-:W-:Y:S01]  /*1610*/  UIMAD UR4, UR40, UR8, UR55 ;  /* 0x00000008280472a4 */ /* 0x000fe2000f8e0237 */
[----:B------:R-:W2:Y:S03]  /*1620*/  S2UR UR8, SR_CTAID.X ;  /* 0x00000000000879c3 */ /* 0x000ea60000002500 */
[----:B------:R-:W-:Y:S01]  /*1630*/  UIADD3 UR4, UR47, UR4, URZ ;  /* 0x000000042f047290 */ /* 0x000fe2000fffe03f */
[----:B-1----:R-:W-:-:S03]  /*1640*/  IADD3 R2, R2, 0xffffffe, RZ ;  /* 0x0ffffffe02027810 */ /* 0x002fc60007ffe0ff */
[----:B------:R-:W-:Y:S01]  /*1650*/  UIMAD UR4, UR38, UR4, UR54 ;  /* 0x00000004260472a4 */ /* 0x000fe2000f8e0236 */
[----:B------:R-:W1:Y:S03]  /*1660*/  F2I.FTZ.U32.TRUNC.NTZ R3, R2 ;  /* 0x0000000200037305 */ /* 0x000e66000021f000 */
[----:B------:R-:W-:Y:S02]  /*1670*/  UIADD3 UR14, UR45, UR4, URZ ;  /* 0x000000042d0e7290 */ /* 0x000fe4000fffe03f */
[----:B------:R-:W-:-:S04]  /*1680*/  UIMAD.WIDE.U32 UR4, UR38, UR18, URZ ;  /* 0x00000012260472a5 */ /* 0x000fc8000f8e003f */
[----:B------:R-:W-:Y:S02]  /*1690*/  @UP3 UIADD3 UR14, UR5, UR6, URZ ;  /* 0x00000006050e3290 */ /* 0x000fe4000fffe03f */
[----:B------:R-:W-:Y:S02]  /*16a0*/  USEL UR16, UR44, UR4, !UP3 ;  /* 0x000000042c107287 */ /* 0x000fe4000d800000 */
[----:B------:R-:W-:Y:S01]  /*16b0*/  ULDC.64 UR6, c[0x0][0x3d8] ;  /* 0x0000f60000067ab9 */ /* 0x000fe20000000a00 */
[----:B-1----:R-:W-:Y:S01]  /*16c0*/  IMAD.MOV R0, RZ, RZ, -R3 ;  /* 0x000000ffff007224 */ /* 0x002fe200078e0a03 */
[----:B--2---:R-:W-:Y:S01]  /*16d0*/  UIMAD.WIDE.U32 UR4, UR8, UR6, URZ ;  /* 0x00000006080472a5 */ /* 0x004fe2000f8e003f */
[----:B------:R-:W-:Y:S02]  /*16e0*/  IMAD.MOV.U32 R2, RZ, RZ, RZ ;  /* 0x000000ffff027224 */ /* 0x000fe400078e00ff */
[----:B------:R-:W-:Y:S01]  /*16f0*/  IMAD R0, R0, R5, RZ ;  /* 0x0000000500007224 */ /* 0x000fe200078e02ff */
[----:B------:R-:W-:-:S02]  /*1700*/  USEL UR15, UR4, URZ, UP6 ;  /* 0x0000003f040f7287 */ /* 0x000fc4000b000000 */
[----:B------:R-:W-:Y:S01]  /*1710*/  UIMAD UR7, UR8, UR7, UR5 ;  /* 0x00000007080772a4 */ /* 0x000fe2000f8e0205 */
[----:B------:R-:W-:Y:S01]  /*1720*/  IMAD.HI.U32 R0, R3, R0, R2 ;  /* 0x0000000003007227 */ /* 0x000fe200078e0002 */
[----:B------:R-:W-:Y:S02]  /*1730*/  USHF.L.U64.HI UR4, UR34, 0x7, UR40 ;  /* 0x0000000722047899 */ /* 0x000fe40008010228 */
[----:B------:R-:W-:Y:S01]  /*1740*/  USHF.L.U32 UR8, UR34, 0x7, URZ ;  /* 0x0000000722087899 */ /* 0x000fe2000800063f */
[----:B------:R-:W-:Y:S01]  /*1750*/  IMAD.MOV.U32 R2, RZ, RZ, R4 ;  /* 0x000000ffff027224 */ /* 0x000fe200078e0004 */
[----:B------:R-:W-:Y:S02]  /*1760*/  USEL UR5, UR4, URZ, UP1 ;  /* 0x0000003f04057287 */ /* 0x000fe40008800000 */
[----:B------:R-:W-:Y:S01]  /*1770*/  USEL UR4, UR8, URZ, UP1 ;  /* 0x0000003f08047287 */ /* 0x000fe20008800000 */
[----:B------:R-:W-:Y:S02]  /*1780*/  IMAD.HI.U32 R0, R0, R2, RZ ;  /* 0x0000000200007227 */ /* 0x000fe400078e00ff */
[----:B------:R-:W-:-:S02]  /*1790*/  ULDC UR8, c[0x0][0x234] ;  /* 0x00008d0000087ab9 */ /* 0x000fc40000000800 */
[----:B------:R-:W-:Y:S01]  /*17a0*/  IMAD.MOV R3, RZ, RZ, -R0 ;  /* 0x000000ffff037224 */ /* 0x000fe200078e0a00 */
[----:B------:R-:W-:-:S03]  /*17b0*/  UIADD3 UR4, UP1, UR17, UR4, URZ ;  /* 0x0000000411047290 */ /* 0x000fc6000ff3e03f */
[C---:B------:R-:W-:Y:S01]  /*17c0*/  IMAD R2, R5.reuse, R3, R2 ;  /* 0x0000000305027224 */ /* 0x040fe200078e0202 */
[----:B------:R-:W-:Y:S02]  /*17d0*/  UIADD3.X UR6, UR32, UR5, URZ, UP1, !UPT ;  /* 0x0000000520067290 */ /* 0x000fe40008ffe43f */
[----:B------:R-:W-:Y:S02]  /*17e0*/  UIMAD UR5, UR39, UR4, URZ ;  /* 0x00000004270572a4 */ /* 0x000fe4000f8e023f */
[----:B------:R-:W-:Y:S02]  /*17f0*/  ISETP.GT.U32.AND P0, PT, R5, R2, PT ;  /* 0x000000020500720c */ /* 0x000fe40003f04070 */
[----:B------:R-:W-:Y:S02]  /*1800*/  UIMAD UR6, UR38, UR6, UR5 ;  /* 0x00000006260672a4 */ /* 0x000fe4000f8e0205 */
[----:B------:R-:W-:-:S04]  /*1810*/  @UP5 USEL UR5, UR57, UR18, !UP3 ;  /* 0x0000001239055287 */ /* 0x000fc8000d800000 */
[----:B------:R-:W-:Y:S02]  /*1820*/  @UP5 UIMAD UR12, UR36, UR8, UR5 ;  /* 0x00000008240c52a4 */ /* 0x000fe4000f8e0205 */
[----:B------:R-:W-:Y:S02]  /*1830*/  UIMAD.WIDE.U32 UR4, UR38, UR4, URZ ;  /* 0x00000004260472a5 */ /* 0x000fe4000f8e003f */
[----:B------:R-:W-:Y:S01]  /*1840*/  USEL UR8, UR7, URZ, UP6 ;  /* 0x0000003f07087287 */ /* 0x000fe2000b000000 */
[----:B------:R-:W-:Y:S01]  /*1850*/  @!P0 IMAD.IADD R2, R2, 0x1, -R5 ;  /* 0x0000000102028824 */ /* 0x000fe200078e0a05 */
[----:B------:R-:W-:Y:S01]  /*1860*/  @!P0 IADD3 R0, R0, 0x1, RZ ;  /* 0x0000000100008810 */ /* 0x000fe20007ffe0ff */
[----:B------:R-:W-:Y:S01]  /*1870*/  @!UP5 UMOV UR12, UR52 ;  /* 0x00000034000cdc82 */ /* 0x000fe20008000000 */
[----:B------:R-:W-:Y:S01]  /*1880*/  ISETP.LE.AND P0, PT, RZ, UR59, PT ;  /* 0x0000003bff007c0c */ /* 0x000fe2000bf03270 */
[----:B------:R-:W-:Y:S01]  /*1890*/  UIADD3 UR7, UR5, UR6, URZ ;  /* 0x0000000605077290 */ /* 0x000fe2000fffe03f */
        /* <DEDUP_REMOVED lines=13> */
.L_x_390:
[----:B------:R-:W-:Y:S02]  /*1970*/  UMOV UR6, UR53 ;  /* 0x0000003500067c82 */ /* 0x000fe40008000000 */
.L_x_391:
[----:B------:R-:W-:Y:S01]  /*1980*/  UIADD3 UR4, UP4, UP3, UR4, UR48, UR50 ;  /* 0x0000003004047290 */ /* 0x000fe2000fb9e032 */
[----:B------:R-:W1:Y:S01]  /*1990*/  S2R R17, SR_TID.X ;  /* 0x0000000000117919 */ /* 0x000e620000002100 */
[----:B------:R-:W-:Y:S01]  /*19a0*/  IMAD.U32 R10, RZ, RZ, UR11 ;  /* 0x0000000bff0a7e24 */ /* 0x000fe2000f8e00ff */
[----:B------:R-:W-:Y:S01]  /*19b0*/  UMOV UR18, 0x4 ;  /* 0x0000000400127882 */ /* 0x000fe20000000000 */
[----:B------:R-:W-:Y:S01]  /*19c0*/  IMAD.U32 R9, RZ, RZ, UR10 ;  /* 0x0000000aff097e24 */ /* 0x000fe2000f8e00ff */
[----:B------:R-:W-:Y:S01]  /*19d0*/  UIADD3 UR30, UP2, UP1, UR15, UR4, UR16 ;  /* 0x000000040f1e7290 */ /* 0x000fe2000f95e010 */
[----:B------:R-:W-:Y:S01]  /*19e0*/  SHF.R.S32.HI R237, RZ, 0x1f, R236 ;  /* 0x0000001fffed7819 */ /* 0x000fe200000114ec */
[----:B------:R-:W-:Y:S01]  /*19f0*/  UIADD3.X UR4, UR7, UR51, UR56, UP4, UP3 ;  /* 0x0000003307047290 */ /* 0x000fe2000a7e6438 */
[----:B------:R-:W-:Y:S01]  /*1a00*/  IMAD.U32 R8, RZ, RZ, UR17 ;  /* 0x00000011ff087e24 */ /* 0x000fe2000f8e00ff */
[----:B------:R-:W-:Y:S01]  /*1a10*/  ULDC.64 UR10, c[0x0][0x200] ;  /* 0x00008000000a7ab9 */ /* 0x000fe20000000a00 */
[----:B------:R-:W-:Y:S01]  /*1a20*/  BSSY B1, `(.L_x_387) ;  /* 0x000091d000017945 */ /* 0x000fe20003800000 */
[----:B------:R-:W-:-:S03]  /*1a30*/  UIADD3.X UR29, UR8, UR4, UR14, UP2, UP1 ;  /* 0x00000004081d7290 */ /* 0x000fc600097e240e */
[----:B------:R-:W-:Y:S02]  /*1a40*/  ULDC.64 UR4, c[0x0][0x1a8] ;  /* 0x00006a0000047ab9 */ /* 0x000fe40000000a00 */
[----:B------:R-:W-:-:S04]  /*1a50*/  UIMAD UR4, UR60, UR4, URZ ;  /* 0x000000043c0472a4 */ /* 0x000fc8000f8e023f */
[----:B------:R-:W-:-:S03]  /*1a60*/  UIMAD UR14, UR36, UR5, UR4 ;  /* 0x00000005240e72a4 */ /* 0x000fc6000f8e0204 */
[----:B------:R-:W-:Y:S02]  /*1a70*/  ULDC.64 UR4, c[0x0][0x378] ;  /* 0x0000de0000047ab9 */ /* 0x000fe40000000a00 */
[----:B------:R-:W-:Y:S01]  /*1a80*/  UIMAD UR4, UR60, UR4, URZ ;  /* 0x000000043c0472a4 */ /* 0x000fe2000f8e023f */
[----:B-1----:R-:W-:-:S03]  /*1a90*/  SHF.R.S32.HI R18, RZ, 0x1f, R17 ;  /* 0x0000001fff127819 */ /* 0x002fc60000011411 */
[----:B------:R-:W-:Y:S01]  /*1aa0*/  UIMAD UR8, UR36, UR5, UR4 ;  /* 0x00000005240872a4 */ /* 0x000fe2000f8e0204 */
[----:B------:R-:W-:Y:S02]  /*1ab0*/  LEA.HI R2, R18, R17, RZ, 0x3 ;  /* 0x0000001112027211 */ /* 0x000fe400078f18ff */
[----:B------:R-:W-:Y:S02]  /*1ac0*/  ULDC.64 UR4, c[0x0][0x370] ;  /* 0x0000dc0000047ab9 */ /* 0x000fe40000000a00 */
[----:B------:R-:W-:Y:S01]  /*1ad0*/  UIMAD UR4, UR32, UR4, URZ ;  /* 0x00000004200472a4 */ /* 0x000fe2000f8e023f */
[----:B------:R-:W-:-:S03]  /*1ae0*/  SHF.R.S32.HI R2, RZ, 0x3, R2 ;  /* 0x00000003ff027819 */ /* 0x000fc60000011402 */
[----:B------:R-:W-:Y:S01]  /*1af0*/  UIMAD UR7, UR17, UR5, UR4 ;  /* 0x00000005110772a4 */ /* 0x000fe2000f8e0204 */
[----:B------:R-:W-:Y:S01]  /*1b00*/  SHF.R.S32.HI R16, RZ, 0x1f, R2 ;  /* 0x0000001fff107819 */ /* 0x000fe20000011402 */
[----:B------:R-:W-:Y:S01]  /*1b10*/  UIADD3 UR4, UR17, UR12, URZ ;  /* 0x0000000c11047290 */ /* 0x000fe2000fffe03f */
[----:B------:R-:W-:Y:S01]  /*1b20*/  IADD3 R0, P0, R2, UR17, RZ ;  /* 0x0000001102007c10 */ /* 0x000fe2000ff1e0ff */
[----:B------:R-:W-:Y:S02]  /*1b30*/  UIADD3 UR12, UR33, -0x1, URZ ;  /* 0xffffffff210c7890 */ /* 0x000fe4000fffe03f */
[----:B------:R-:W-:Y:S01]  /*1b40*/  UIMAD.WIDE UR4, UR4, UR18, UR10 ;  /* 0x00000012040472a5 */ /* 0x000fe2000f8e020a */
[----:B------:R-:W-:Y:S01]  /*1b50*/  IADD3.X R3, R16, UR32, RZ, P0, !PT ;  /* 0x0000002010037c10 */ /* 0x000fe200087fe4ff */
[----:B------:R-:W-:Y:S01]  /*1b60*/  IMAD.WIDE.U32 R4, R0, c[0x0][0x190], R236 ;  /* 0x0000640000047a25 */ /* 0x000fe200078e00ec */
[----:B------:R-:W-:Y:S02]  /*1b70*/  ULDC.64 UR10, c[0x0][0x3c8] ;  /* 0x0000f200000a7ab9 */ /* 0x000fe40000000a00 */
[----:B------:R-:W-:Y:S01]  /*1b80*/  ULDC UR32, c[0x0][0x2e8] ;  /* 0x0000ba0000207ab9 */ /* 0x000fe20000000800 */
[----:B------:R-:W-:Y:S01]  /*1b90*/  IMAD R3, R3, c[0x0][0x190], RZ ;  /* 0x0000640003037a24 */ /* 0x000fe200078e02ff */
[----:B------:R-:W-:Y:S01]  /*1ba0*/  UMOV UR16, UR4 ;  /* 0x0000000400107c82 */ /* 0x000fe20008000000 */
[----:B------:R-:W-:Y:S01]  /*1bb0*/  IADD3 R6, P0, R4, UR37, RZ ;  /* 0x0000002504067c10 */ /* 0x000fe2000ff1e0ff */
[----:B------:R-:W-:Y:S01]  /*1bc0*/  UIADD3 UR4, UR17, UR6, URZ ;  /* 0x0000000611047290 */ /* 0x000fe2000fffe03f */
[----:B------:R-:W-:Y:S01]  /*1bd0*/  IMAD R0, R0, c[0x0][0x194], R3 ;  /* 0x0000650000007a24 */ /* 0x000fe200078e0203 */
[----:B------:R-:W-:Y:S01]  /*1be0*/  UMOV UR15, UR5 ;  /* 0x00000005000f7c82 */ /* 0x000fe20008000000 */
[----:B------:R-:W-:Y:S01]  /*1bf0*/  LEA.HI R3, R18, R17, RZ, 0x5 ;  /* 0x0000001112037211 */ /* 0x000fe200078f28ff */
[----:B------:R-:W-:Y:S01]  /*1c00*/  UIMAD.WIDE UR4, UR4, UR18, UR10 ;  /* 0x00000012040472a5 */ /* 0x000fe2000f8e020a */
[----:B------:R1:W2:Y:S01]  /*1c10*/  R2UR UR11, R10 ;  /* 0x000000000a0b73c2 */ /* 0x0002a200000e0000 */
[----:B------:R-:W-:-:S02]  /*1c20*/  IADD3.X R7, R5, UR35, R0, P0, !PT ;  /* 0x0000002305077c10 */ /* 0x000fc400087fe400 */
[----:B------:R-:W-:Y:S02]  /*1c30*/  IADD3 R4, P0, R236, UR19, RZ ;  /* 0x00000013ec047c10 */ /* 0x000fe4000ff1e0ff */
[----:B------:R-:W-:Y:S01]  /*1c40*/  LOP3.LUT R0, R3, 0xffffffe0, RZ, 0xc0, !PT ;  /* 0xffffffe003007812 */ /* 0x000fe200078ec0ff */
[----:B------:R-:W-:Y:S01]  /*1c50*/  UMOV UR18, UR4 ;  /* 0x0000000400127c82 */ /* 0x000fe20008000000 */
[----:B------:R-:W-:Y:S01]  /*1c60*/  SHF.R.S32.HI R3, RZ, 0x5, R3 ;  /* 0x00000005ff037819 */ /* 0x000fe20000011403 */
[----:B------:R-:W-:Y:S01]  /*1c70*/  UIADD3 UR4, -UR9, UR13, UR22 ;  /* 0x0000000d09047290 */ /* 0x000fe2000fffe116 */
[----:B------:R-:W-:Y:S01]  /*1c80*/  IADD3.X R5, R237, UR31, RZ, P0, !PT ;  /* 0x0000001fed057c10 */ /* 0x000fe200087fe4ff */
[----:B------:R-:W-:Y:S01]  /*1c90*/  IMAD.IADD R0, R17, 0x1, -R0 ;  /* 0x0000000111007824 */ /* 0x000fe200078e0a00 */
[----:B------:R3:W4:Y:S01]  /*1ca0*/  R2UR UR10, R9 ;  /* 0x00000000090a73c2 */ /* 0x00072200000e0000 */
[----:B------:R-:W-:Y:S02]  /*1cb0*/  UIADD3 UR4, UR4, -UR32, URZ ;  /* 0x8000002004047290 */ /* 0x000fe4000fffe03f */
[----:B------:R-:W-:Y:S01]  /*1cc0*/  IMAD R0, R3, UR49, R0 ;  /* 0x0000003103007c24 */ /* 0x000fe2000f8e0200 */
[----:B------:R-:W-:Y:S01]  /*1cd0*/  UMOV UR17, UR5 ;  /* 0x0000000500117c82 */ /* 0x000fe20008000000 */
[----:B------:R-:W-:Y:S01]  /*1ce0*/  IMAD.WIDE.U32 R4, R8, c[0x0][0x370], R4 ;  /* 0x0000dc0008047a25 */ /* 0x000fe200078e0004 */
[----:B------:R-:W-:-:S02]  /*1cf0*/  USHF.R.S32.HI UR19, URZ, 0x1f, UR4 ;  /* 0x0000001f3f137899 */ /* 0x000fc40008011404 */
[C---:B------:R-:W-:Y:S02]  /*1d00*/  IADD3 R3, P0, R0.reuse, UR30, RZ ;  /* 0x0000001e00037c10 */ /* 0x040fe4000ff1e0ff */
[----:B------:R-:W-:Y:S01]  /*1d10*/  ULEA.HI UR19, UR19, UR4, URZ, 0x6 ;  /* 0x0000000413137291 */ /* 0x000fe2000f8f303f */
[----:B------:R-:W-:Y:S02]  /*1d20*/  IADD3 R5, R5, UR7, RZ ;  /* 0x0000000705057c10 */ /* 0x000fe4000fffe0ff */
[----:B------:R-:W-:Y:S01]  /*1d30*/  LEA.HI.X.SX32 R8, R0, UR29, 0x1, P0 ;  /* 0x0000001d00087c11 */ /* 0x000fe200080f0eff */
[----:B------:R-:W-:Y:S01]  /*1d40*/  USHF.R.S32.HI UR19, URZ, 0x6, UR19 ;  /* 0x000000063f137899 */ /* 0x000fe20008011413 */
[----:B------:R-:W-:Y:S01]  /*1d50*/  IMAD.U32 R0, RZ, RZ, UR36 ;  /* 0x00000024ff007e24 */ /* 0x000fe2000f8e00ff */
[C---:B------:R-:W-:Y:S02]  /*1d60*/  LEA R222, P0, R3.reuse, c[0x0][0x350], 0x2 ;  /* 0x0000d40003de7a11 */ /* 0x040fe400078010ff */
[----:B------:R-:W-:Y:S01]  /*1d70*/  UISETP.LT.AND UP1, UPT, URZ, UR19, UPT ;  /* 0x000000133f00728c */ /* 0x000fe2000bf21270 */
[----:B------:R-:W-:Y:S01]  /*1d80*/  IMAD.WIDE.U32 R4, R0, c[0x0][0x378], R4 ;  /* 0x0000de0000047a25 */ /* 0x000fe200078e0004 */
[----:B------:R-:W-:-:S02]  /*1d90*/  LEA.HI.X R223, R3, c[0x0][0x354], R8, 0x2, P0 ;  /* 0x0000d50003df7a11 */ /* 0x000fc400000f1408 */
[----:B------:R-:W-:Y:S01]  /*1da0*/  USEL UR19, URZ, UR19, !UP1 ;  /* 0x000000133f137287 */ /* 0x000fe2000c800000 */
[----:B------:R-:W-:Y:S01]  /*1db0*/  IMAD.WIDE.U32 R6, R0, c[0x0][0x1a8], R6 ;  /* 0x00006a0000067a25 */ /* 0x000fe200078e0006 */
[----:B------:R-:W-:Y:S02]  /*1dc0*/  IADD3 R5, R5, UR8, RZ ;  /* 0x0000000805057c10 */ /* 0x000fe4000fffe0ff */
[----:B------:R-:W-:Y:S01]  /*1dd0*/  UISETP.GT.AND UP1, UPT, UR33, UR19, UPT ;  /* 0x000000132100728c */ /* 0x000fe2000bf24270 */
[----:B------:R-:W-:Y:S01]  /*1de0*/  IMAD R0, R16, c[0x0][0x370], RZ ;  /* 0x0000dc0010007a24 */ /* 0x000fe200078e02ff */
[----:B-1----:R-:W-:Y:S01]  /*1df0*/  IADD3 R10, R7, UR14, RZ ;  /* 0x0000000e070a7c10 */ /* 0x002fe2000fffe0ff */
[----:B------:R-:W-:Y:S01]  /*1e00*/  IMAD.WIDE.U32 R4, R2, c[0x0][0x370], R4 ;  /* 0x0000dc0002047a25 */ /* 0x000fe200078e0004 */
[----:B------:R-:W-:Y:S02]  /*1e10*/  LEA R234, P3, R6, c[0x0][0x160], 0x1 ;  /* 0x0000580006ea7a11 */ /* 0x000fe400078608ff */
[----:B------:R-:W-:Y:S01]  /*1e20*/  PLOP3.LUT P0, PT, PT, PT, UP1, 0x80, 0x0 ;  /* 0x000000000000781c */ /* 0x000fe20003f0f018 */
[----:B------:R-:W-:Y:S01]  /*1e30*/  IMAD R0, R2, c[0x0][0x374], R0 ;  /* 0x0000dd0002007a24 */ /* 0x000fe200078e0200 */
[----:B------:R-:W-:-:S02]  /*1e40*/  LEA R232, P2, R4, c[0x0][0x330], 0x1 ;  /* 0x0000cc0004e87a11 */ /* 0x000fc400078408ff */
[----:B------:R-:W-:Y:S01]  /*1e50*/  LEA.HI.X R235, R6, c[0x0][0x164], R10, 0x1, P3 ;  /* 0x0000590006eb7a11 */ /* 0x000fe200018f0c0a */
[----:B------:R-:W-:-:S05]  /*1e60*/  IMAD.IADD R3, R5, 0x1, R0 ;  /* 0x0000000105037824 */ /* 0x000fca00078e0200 */
[----:B------:R-:W-:-:S03]  /*1e70*/  LEA.HI.X R233, R4, c[0x0][0x334], R3, 0x1, P2 ;  /* 0x0000cd0004e97a11 */ /* 0x000fc600010f0c03 */
[----:B--234-:R-:W-:Y:S05]  /*1e80*/  @P0 BRA `(.L_x_392) ;  /* 0x00000c9000000947 */ /* 0x01cfea0003800000 */
        /* <DEDUP_REMOVED lines=18> */
.L_x_393:
        /* <DEDUP_REMOVED lines=18> */
.L_x_394:
[----:B------:R-:W-:Y:S01]  /*20d0*/  ULDC.64 UR4, c[0x0][0x3a0] ;  /* 0x0000e80000047ab9 */ /* 0x000fe20000000a00 */
[----:B------:R-:W-:Y:S01]  /*20e0*/  IMAD.U32 R11, RZ, RZ, UR22 ;  /* 0x00000016ff0b7e24 */ /* 0x000fe2000f8e00ff */
[----:B------:R-:W-:Y:S01]  /*20f0*/  UIMAD UR4, UR23, UR4, URZ ;  /* 0x00000004170472a4 */ /* 0x000fe2000f8e023f */
[----:B------:R-:W-:Y:S01]  /*2100*/  BSSY B0, `(.L_x_395) ;  /* 0x000001b000007945 */ /* 0x000fe20003800000 */
[----:B------:R-:W-:Y:S01]  /*2110*/  ULDC.64 UR6, c[0x0][0x3b8] ;  /* 0x0000ee0000067ab9 */ /* 0x000fe20000000a00 */
[----:B------:R-:W-:Y:S01]  /*2120*/  IMAD.WIDE.U32 R4, R11, c[0x0][0x3a0], R236 ;  /* 0x0000e8000b047a25 */ /* 0x000fe200078e00ec */
[----:B------:R-:W-:Y:S02]  /*2130*/  UIMAD UR5, UR22, UR5, UR4 ;  /* 0x00000005160572a4 */ /* 0x000fe4000f8e0204 */
[----:B------:R-:W-:-:S02]  /*2140*/  UIMAD UR4, UR20, -0x80, UR9 ;  /* 0xffffff80140478a4 */ /* 0x000fc4000f8e0209 */
[----:B------:R-:W-:Y:S02]  /*2150*/  IADD3 R4, P0, R4, UR14, RZ ;  /* 0x0000000e04047c10 */ /* 0x000fe4000ff1e0ff */
[----:B------:R-:W-:Y:S01]  /*2160*/  MOV R0, UR5 ;  /* 0x0000000500007c02 */ /* 0x000fe20008000f00 */
[----:B------:R-:W-:Y:S01]  /*2170*/  UIMAD UR5, UR60, UR6, URZ ;  /* 0x000000063c0572a4 */ /* 0x000fe2000f8e023f */
[----:B------:R-:W-:Y:S02]  /*2180*/  ISETP.GE.AND P5, PT, R2, UR4, PT ;  /* 0x0000000402007c0c */ /* 0x000fe4000bfa6270 */
        /* <DEDUP_REMOVED lines=18> */
.L_x_396:
[----:B------:R-:W-:Y:S05]  /*22b0*/  BSYNC B0 ;  /* 0x0000000000007941 */ /* 0x000fea0003800000 */
.L_x_395:
[----:B------:R-:W-:Y:S01]  /*22c0*/  IADD3 R0, R2, 0x20, RZ ;  /* 0x0000002002007810 */ /* 0x000fe20007ffe0ff */
[----:B------:R-:W-:Y:S03]  /*22d0*/  BSSY B0, `(.L_x_397) ;  /* 0x0000011000007945 */ /* 0x000fe60003800000 */
[----:B------:R-:W-:-:S13]  /*22e0*/  ISETP.GE.AND P4, PT, R0, UR4, PT ;  /* 0x0000000400007c0c */ /* 0x000fda000bf86270 */
[----:B------:R-:W-:Y:S05]  /*22f0*/  @P4 BRA `(.L_x_398) ;  /* 0x000000e000004947 */ /* 0x000fea0003800000 */
[----:B------:R-:W-:Y:S02]  /*2300*/  IADD3 R0, P0, R2, 0x20, RZ ;  /* 0x0000002002007810 */ /* 0x000fe40007f1e0ff */
[----:B-1----:R-:W-:Y:S02]  /*2310*/  MOV R7, R3 ;  /* 0x0000000300077202 */ /* 0x002fe40000000f00 */
        /* <DEDUP_REMOVED lines=12> */
.L_x_398:
[----:B------:R-:W-:Y:S05]  /*23e0*/  BSYNC B0 ;  /* 0x0000000000007941 */ /* 0x000fea0003800000 */
.L_x_397:
        /* <DEDUP_REMOVED lines=18> */
.L_x_400:
[----:B------:R-:W-:Y:S05]  /*2510*/  BSYNC B0 ;  /* 0x0000000000007941 */ /* 0x000fea0003800000 */
.L_x_399:
[----:B------:R-:W-:Y:S01]  /*2520*/  IADD3 R0, R2, 0x60, RZ ;  /* 0x0000006002007810 */ /* 0x000fe20007ffe0ff */
[----:B------:R-:W-:Y:S03]  /*2530*/  BSSY B0, `(.L_x_401) ;  /* 0x0000010000007945 */ /* 0x000fe60003800000 */
[----:B------:R-:W-:-:S13]  /*2540*/  ISETP.GE.AND P2, PT, R0, UR4, PT ;  /* 0x0000000400007c0c */ /* 0x000fda000bf46270 */
        /* <DEDUP_REMOVED lines=14> */
.L_x_402:
[----:B------:R-:W-:Y:S05]  /*2630*/  BSYNC B0 ;  /* 0x0000000000007941 */ /* 0x000fea0003800000 */
.L_x_401:
        /* <DEDUP_REMOVED lines=27> */
.L_x_404:
[----:B------:R-:W-:Y:S05]  /*27f0*/  BSYNC B0 ;  /* 0x0000000000007941 */ /* 0x000fea0003800000 */
.L_x_403:
[----:B------:R-:W-:Y:S01]  /*2800*/  BSSY B0, `(.L_x_405) ;  /* 0x0000010000007945 */ /* 0x000fe20003800000 */
        /* <DEDUP_REMOVED lines=15> */
.L_x_406:
[----:B------:R-:W-:Y:S05]  /*2900*/  BSYNC B0 ;  /* 0x0000000000007941 */ /* 0x000fea0003800000 */
.L_x_405:
        /* <DEDUP_REMOVED lines=16> */
.L_x_408:
[----:B------:R-:W-:Y:S05]  /*2a10*/  BSYNC B0 ;  /* 0x0000000000007941 */ /* 0x000fea0003800000 */
.L_x_407:
        /* <DEDUP_REMOVED lines=16> */
.L_x_392:
[----:B------:R-:W-:Y:S01]  /*2b20*/  PLOP3.LUT P0, PT, PT, PT, UP6, 0x80, 0x0 ;  /* 0x000000000000781c */ /* 0x000fe20003f0f068 */
[----:B------:R-:W-:Y:S01]  /*2b30*/  ULEA.HI UR4, UR12, UR12, URZ, 0x1 ;  /* 0x0000000c0c047291 */ /* 0x000fe2000f8f083f */
[----:B------:R-:W-:Y:S01]  /*2b40*/  IMAD.SHL.U32 R0, R247, 0x2, RZ ;  /* 0x00000002f7007824 */ /* 0x000fe200078e00ff */
[----:B------:R-:W-:Y:S02]  /*2b50*/  BSSY B0, `(.L_x_410) ;  /* 0x0000017000007945 */ /* 0x000fe40003800000 */
[----:B------:R-:W-:-:S04]  /*2b60*/  ULOP3.LUT UR4, UR4, 0xfffffffe, URZ, 0xc0, !UPT ;  /* 0xfffffffe04047892 */ /* 0x000fc8000f8ec03f */
[----:B------:R-:W-:-:S04]  /*2b70*/  UIADD3 UR4, UR12, -UR4, URZ ;  /* 0x800000040c047290 */ /* 0x000fc8000fffe03f */
[----:B------:R-:W-:Y:S01]  /*2b80*/  @P0 BAR.SYNC.DEFER_BLOCKING 0x0 ;  /* 0x0000000000000b1d */ /* 0x000fe20000010000 */
[----:B------:R-:W-:Y:S02]  /*2b90*/  UISETP.NE.AND UP0, UPT, UR4, 0x1, UPT ;  /* 0x000000010400788c */ /* 0x000fe4000bf05270 */
[----:B------:R-:W-:-:S06]  /*2ba0*/  UIMAD UR4, UR12, -0x40, UR13 ;  /* 0xffffffc00c0478a4 */ /* 0x000fcc000f8e020d */
[----:B------:R-:W-:-:S13]  /*2bb0*/  ISETP.GE.AND P2, PT, R2, UR4, PT ;  /* 0x0000000402007c0c */ /* 0x000fda000bf46270 */
        /* <DEDUP_REMOVED lines=16> */
.L_x_411:
[----:B------:R-:W-:Y:S05]  /*2cc0*/  BSYNC B0 ;  /* 0x0000000000007941 */ /* 0x000fea0003800000 */
.L_x_410:
        /* <DEDUP_REMOVED lines=29> */
.L_x_413:
[----:B------:R-:W-:Y:S05]  /*2ea0*/  BSYNC B0 ;  /* 0x0000000000007941 */ /* 0x000fea0003800000 */
.L_x_412:
        /* <DEDUP_REMOVED lines=15> */
.L_x_415:
        /* <DEDUP_REMOVED lines=19> */
.L_x_416:
[----:B------:R-:W-:Y:S05]  /*30d0*/  BSYNC B0 ;  /* 0x0000000000007941 */ /* 0x000fea0003800000 */
.L_x_414:
        /* <DEDUP_REMOVED lines=14> */
.L_x_418:
        /* <DEDUP_REMOVED lines=27> */
.L_x_419:
[----:B------:R-:W-:Y:S05]  /*3370*/  BSYNC B0 ;  /* 0x0000000000007941 */ /* 0x000fea0003800000 */
.L_x_417:
[C---:B------:R-:W-:Y:S01]  /*3380*/  IADD3 R3, R246.reuse, 0x28, RZ ;  /* 0x00000028f6037810 */ /* 0x040fe20007ffe0ff */
[----:B------:R-:W-:Y:S01]  /*3390*/  IMAD.MOV.U32 R244, RZ, RZ, 0x7f800000 ;  /* 0x7f800000fff47424 */ /* 0x000fe200078e00ff */
[C---:B-1----:R-:W-:Y:S01]  /*33a0*/  IADD3 R4, R246.reuse, 0x20, RZ ;  /* 0x00000020f6047810 */ /* 0x042fe20007ffe0ff */
[----:B------:R-:W-:Y:S01]  /*33b0*/  ULDC.64 UR6, c[0x0][0x198] ;  /* 0x0000660000067ab9 */ /* 0x000fe20000000a00 */
[----:B------:R-:W-:Y:S01]  /*33c0*/  ISETP.GE.AND P3, PT, R3, UR4, PT ;  /* 0x0000000403007c0c */ /* 0x000fe2000bf66270 */
[----:B------:R-:W-:Y:S01]  /*33d0*/  IMAD.MOV.U32 R245, RZ, RZ, 0x7f800000 ;  /* 0x7f800000fff57424 */ /* 0x000fe200078e00ff */
[----:B------:R-:W-:Y:S01]  /*33e0*/  IADD3 R5, R246, 0x8, RZ ;  /* 0x00000008f6057810 */ /* 0x000fe20007ffe0ff */
[----:B------:R-:W-:Y:S01]  /*33f0*/  IMAD.MOV.U32 R242, RZ, RZ, 0x7f800000 ;  /* 0x7f800000fff27424 */ /* 0x000fe200078e00ff */
[----:B------:R-:W-:Y:S01]  /*3400*/  ISETP.GE.AND P4, PT, R4, UR4, PT ;  /* 0x0000000404007c0c */ /* 0x000fe2000bf86270 */
[C---:B------:R-:W-:Y:S01]  /*3410*/  IMAD.SHL.U32 R4, R246.reuse, 0x4, RZ ;  /* 0x00000004f6047824 */ /* 0x040fe200078e00ff */
[----:B------:R-:W-:Y:S01]  /*3420*/  ISETP.GE.AND P6, PT, R246, UR4, PT ;  /* 0x00000004f6007c0c */ /* 0x000fe2000bfc6270 */
[----:B------:R-:W-:Y:S01]  /*3430*/  UIMAD UR5, UR23, UR6, URZ ;  /* 0x00000006170572a4 */ /* 0x000fe2000f8e023f */
[----:B------:R-:W-:Y:S01]  /*3440*/  SHF.R.S32.HI R15, RZ, 0x1f, R246 ;  /* 0x0000001fff0f7819 */ /* 0x000fe200000114f6 */
[----:B------:R-:W-:Y:S01]  /*3450*/  IMAD.MOV.U32 R243, RZ, RZ, 0x7f800000 ;  /* 0x7f800000fff37424 */ /* 0x000fe200078e00ff */
[----:B------:R-:W-:Y:S01]  /*3460*/  ISETP.GE.AND P5, PT, R5, UR4, PT ;  /* 0x0000000405007c0c */ /* 0x000fe2000bfa6270 */
[----:B------:R-:W-:Y:S01]  /*3470*/  IMAD.U32 R12, RZ, RZ, UR22 ;  /* 0x00000016ff0c7e24 */ /* 0x000fe2000f8e00ff */
[----:B------:R-:W-:Y:S01]  /*3480*/  SHF.R.S32.HI R5, RZ, 0x1f, R3 ;  /* 0x0000001fff057819 */ /* 0x000fe20000011403 */
[----:B------:R-:W-:Y:S01]  /*3490*/  UIMAD UR5, UR22, UR7, UR5 ;  /* 0x00000007160572a4 */ /* 0x000fe2000f8e0205 */
[----:B------:R-:W-:-:S02]  /*34a0*/  @!P3 LEA R6, P0, R3, UR16, 0x2 ;  /* 0x000000100306bc11 */ /* 0x000fc4000f8010ff */
[----:B------:R-:W-:Y:S02]  /*34b0*/  IADD3 R4, P2, R4, UR16, RZ ;  /* 0x0000001004047c10 */ /* 0x000fe4000ff5e0ff */
[----:B------:R-:W-:Y:S01]  /*34c0*/  SHF.L.U64.HI R8, R246, 0x2, R15 ;  /* 0x00000002f6087819 */ /* 0x000fe2000001020f */
[----:B------:R-:W-:Y:S01]  /*34d0*/  UIMAD UR4, UR20, -0x80, UR9 ;  /* 0xffffff80140478a4 */ /* 0x000fe2000f8e0209 */
[----:B------:R-:W-:Y:S01]  /*34e0*/  @!P3 LEA.HI.X R7, R3, UR15, R5, 0x2, P0 ;  /* 0x0000000f0307bc11 */ /* 0x000fe200080f1405 */
[----:B------:R-:W-:Y:S01]  /*34f0*/  IMAD.U32 R9, RZ, RZ, UR5 ;  /* 0x00000005ff097e24 */ /* 0x000fe2000f8e00ff */
[----:B------:R-:W-:-:S03]  /*3500*/  IADD3.X R5, R8, UR15, RZ, P2, !PT ;  /* 0x0000000f08057c10 */ /* 0x000fc600097fe4ff */
[----:B------:R1:W5:Y:S04]  /*3510*/  @!P3 LDG.E R243, [R6.64] ;  /* 0x0000000a06f3b981 */ /* 0x000368000c1e1900 */
[----:B------:R2:W5:Y:S01]  /*3520*/  @!P6 LDG.E R244, [R4.64] ;  /* 0x0000000a04f4e981 */ /* 0x000562000c1e1900 */
[----:B------:R-:W-:-:S03]  /*3530*/  ISETP.GE.AND P6, PT, R2, UR4, PT ;  /* 0x0000000402007c0c */ /* 0x000fc6000bfc6270 */
[----:B------:R2:W5:Y:S04]  /*3540*/  @!P5 LDG.E R245, [R4.64+0x20] ;  /* 0x0000200a04f5d981 */ /* 0x000568000c1e1900 */
[----:B------:R2:W5:Y:S06]  /*3550*/  @!P4 LDG.E R242, [R4.64+0x80] ;  /* 0x0000800a04f2c981 */ /* 0x00056c000c1e1900 */
[----:B------:R3:W-:Y:S04]  /*3560*/  @P6 STS.128 [R0+0xc000], RZ ;  /* 0x00c000ff00006388 */ /* 0x0007e80000000c00 */
[----:B------:R3:W-:Y:S01]  /*3570*/  @P6 STS.128 [R0+0x10000], RZ ;  /* 0x010000ff00006388 */ /* 0x0007e20000000c00 */
[----:B------:R-:W-:-:S02]  /*3580*/  IMAD R3, R13, c[0x0][0x1b0], RZ ;  /* 0x00006c000d037a24 */ /* 0x000fc400078e02ff */
[----:B--2---:R-:W-:-:S05]  /*3590*/  IMAD.WIDE.U32 R4, R12, c[0x0][0x198], R236 ;  /* 0x000066000c047a25 */ /* 0x004fca00078e00ec */
[----:B-1----:R-:W-:-:S04]  /*35a0*/  IADD3 R6, P0, R4, UR24, RZ ;  /* 0x0000001804067c10 */ /* 0x002fc8000ff1e0ff */
[----:B------:R-:W-:Y:S01]  /*35b0*/  IADD3.X R7, R5, UR26, R9, P0, !PT ;  /* 0x0000001a05077c10 */ /* 0x000fe200087fe409 */
[C---:B------:R-:W-:Y:S01]  /*35c0*/  IMAD R3, R11.reuse, c[0x0][0x1b4], R3 ;  /* 0x00006d000b037a24 */ /* 0x040fe200078e0203 */
[----:B------:R-:W-:Y:S03]  /*35d0*/  BSSY B0, `(.L_x_420) ;  /* 0x000001b000007945 */ /* 0x000fe60003800000 */
        /* <DEDUP_REMOVED lines=26> */
.L_x_421:
[----:B---3--:R-:W-:Y:S05]  /*3780*/  BSYNC B0 ;  /* 0x0000000000007941 */ /* 0x008fea0003800000 */
.L_x_420:
        /* <DEDUP_REMOVED lines=30> */
.L_x_423:
[----:B------:R-:W-:Y:S05]  /*3970*/  BSYNC B0 ;  /* 0x0000000000007941 */ /* 0x000fea0003800000 */
.L_x_422:
        /* <DEDUP_REMOVED lines=31> */
.L_x_425:
[----:B------:R-:W-:Y:S05]  /*3b70*/  BSYNC B0 ;  /* 0x0000000000007941 */ /* 0x000fea0003800000 */
.L_x_424:
        /* <DEDUP_REMOVED lines=30> */
.L_x_427:
[----:B------:R-:W-:Y:S05]  /*3d60*/  BSYNC B0 ;  /* 0x0000000000007941 */ /* 0x000fea0003800000 */
.L_x_426:
        /* <DEDUP_REMOVED lines=38> */
.L_x_429:
[----:B-1----:R-:W-:Y:S05]  /*3fd0*/  BSYNC B0 ;  /* 0x0000000000007941 */ /* 0x002fea0003800000 */
.L_x_428:
        /* <DEDUP_REMOVED lines=29> */
.L_x_431:
[----:B------:R-:W-:Y:S05]  /*41b0*/  BSYNC B0 ;  /* 0x0000000000007941 */ /* 0x000fea0003800000 */
.L_x_430:
        /* <DEDUP_REMOVED lines=29> */
.L_x_433:
[----:B------:R-:W-:Y:S05]  /*4390*/  BSYNC B0 ;  /* 0x0000000000007941 */ /* 0x000fea0003800000 */
.L_x_432:
        /* <DEDUP_REMOVED lines=28> */
.L_x_435:
[----:B------:R-:W-:Y:S05]  /*4560*/  BSYNC B0 ;  /* 0x0000000000007941 */ /* 0x000fea0003800000 */
.L_x_434:
[----:B-1234-:R-:W-:Y:S01]  /*4570*/  LEA.HI R0, R18, R17, RZ, 0x4 ;  /* 0x0000001112007211 */ /* 0x01efe200078f20ff */
[----:B------:R-:W0:Y:S01]  /*4580*/  LDGDEPBAR ;  /* 0x00000000000079af */ /* 0x000e220000000000 */
[----:B------:R-:W-:Y:S01]  /*4590*/  IMAD.MOV.U32 R204, RZ, RZ, 0x40 ;  /* 0x00000040ffcc7424 */ /* 0x000fe200078e00ff */
[----:B------:R-:W-:Y:S01]  /*45a0*/  CS2R R158, SRZ ;  /* 0x00000000009e7805 */ /* 0x000fe2000001ff00 */
[----:B------:R-:W-:Y:S01]  /*45b0*/  LOP3.LUT R0, R0, 0xfffffff0, RZ, 0xc0, !PT ;  /* 0xfffffff000007812 */ /* 0x000fe200078ec0ff */
[----:B------:R-:W-:Y:S01]  /*45c0*/  IMAD.MOV.U32 R251, RZ, RZ, 0x40 ;  /* 0x00000040fffb7424 */ /* 0x000fe200078e00ff */
[----:B------:R-:W-:Y:S01]  /*45d0*/  CS2R R156, SRZ ;  /* 0x00000000009c7805 */ /* 0x000fe2000001ff00 */
[----:B------:R-:W-:Y:S01]  /*45e0*/  IMAD.MOV.U32 R230, RZ, RZ, R224 ;  /* 0x000000ffffe67224 */ /* 0x000fe200078e00e0 */
[----:B------:R-:W-:Y:S01]  /*45f0*/  CS2R R162, SRZ ;  /* 0x0000000000a27805 */ /* 0x000fe2000001ff00 */
[----:B------:R-:W-:Y:S01]  /*4600*/  IMAD.IADD R0, R17, 0x1, -R0 ;  /* 0x0000000111007824 */ /* 0x000fe200078e0a00 */
[----:B------:R-:W-:Y:S01]  /*4610*/  CS2R R160, SRZ ;  /* 0x0000000000a07805 */ /* 0x000fe2000001ff00 */
[----:B------:R-:W-:Y:S01]  /*4620*/  CS2R R154, SRZ ;  /* 0x00000000009a7805 */ /* 0x000fe2000001ff00 */
        /* <DEDUP_REMOVED lines=24> */
[----:B------:R-:W-:Y:S01]  /*47b0*/  IADD3 R0, R221, 0x2000, RZ ;  /* 0x00002000dd007810 */ /* 0x000fe20007ffe0ff */
[----:B------:R-:W-:Y:S01]  /*47c0*/  CS2R R118, SRZ ;  /* 0x0000000000767805 */ /* 0x000fe2000001ff00 */
[----:B------:R-:W-:Y:S01]  /*47d0*/  SEL R2, R2, R219, !P1 ;  /* 0x000000db02027207 */ /* 0x000fe20004800000 */
[----:B------:R-:W-:Y:S01]  /*47e0*/  CS2R R116, SRZ ;  /* 0x0000000000747805 */ /* 0x000fe2000001ff00 */
[----:B------:R-:W-:Y:S01]  /*47f0*/  SEL R0, R0, R221, !P1 ;  /* 0x000000dd00007207 */ /* 0x000fe20004800000 */
[----:B------:R-:W-:Y:S01]  /*4800*/  CS2R R110, SRZ ;  /* 0x00000000006e7805 */ /* 0x000fe2000001ff00 */
[----:B------:R-:W-:Y:S01]  /*4810*/  CS2R R108, SRZ ;  /* 0x00000000006c7805 */ /* 0x000fe2000001ff00 */
[----:B------:R-:W-:Y:S01]  /*4820*/  CS2R R114, SRZ ;  /* 0x0000000000727805 */ /* 0x000fe2000001ff00 */
[----:B------:R-:W-:Y:S01]  /*4830*/  CS2R R112, SRZ ;  /* 0x0000000000707805 */ /* 0x000fe2000001ff00 */
[----:B------:R-:W-:Y:S01]  /*4840*/  IMAD.SHL.U32 R212, R0, 0x2, RZ ;  /* 0x0000000200d47824 */ /* 0x000fe200078e00ff */
[----:B------:R-:W-:Y:S01]  /*4850*/  IADD3 R0, R246, -0x40, RZ ;  /* 0xffffffc0f6007810 */ /* 0x000fe20007ffe0ff */
        /* <DEDUP_REMOVED lines=36> */
[----:B------:R-:W-:Y:S01]  /*4aa0*/  IMAD.SHL.U32 R213, R2, 0x2, RZ ;  /* 0x0000000202d57824 */ /* 0x000fe200078e00ff */
[----:B------:R-:W-:Y:S01]  /*4ab0*/  SEL R220, R220, 0xffffffe0, !P0 ;  /* 0xffffffe0dcdc7807 */ /* 0x000fe20004000000 */
[----:B------:R-:W-:Y:S01]  /*4ac0*/  IMAD.SHL.U32 R249, R246, 0x4, RZ ;  /* 0x00000004f6f97824 */ /* 0x000fe200078e00ff */
[----:B------:R-:W-:Y:S01]  /*4ad0*/  SEL R204, R204, 0xffffffc0, !P2 ;  /* 0xffffffc0cccc7807 */ /* 0x000fe20005000000 */
[----:B------:R-:W-:Y:S01]  /*4ae0*/  IMAD.SHL.U32 R218, R219, 0x2, RZ ;  /* 0x00000002dbda7824 */ /* 0x000fe200078e00ff */
[----:B------:R-:W-:Y:S01]  /*4af0*/  SEL R251, R251, 0xffffffc0, !P2 ;  /* 0xffffffc0fbfb7807 */ /* 0x000fe20005000000 */
[----:B------:R-:W-:Y:S01]  /*4b00*/  IMAD.SHL.U32 R248, R0, 0x4, RZ ;  /* 0x0000000400f87824 */ /* 0x000fe200078e00ff */
[----:B------:R-:W-:Y:S01]  /*4b10*/  SHF.L.U64.HI R250, R246, 0x2, R15 ;  /* 0x00000002f6fa7819 */ /* 0x000fe2000001020f */
[----:B------:R-:W-:-:S02]  /*4b20*/  ULDC UR14, c[0x0][0x2e4] ;  /* 0x0000b900000e7ab9 */ /* 0x000fc40000000800 */
.L_x_440:
[----:B------:R-:W0:Y:S01]  /*4b30*/  LDGDEPBAR ;  /* 0x00000000000079af */ /* 0x000e220000000000 */
[----:B------:R-:W-:Y:S01]  /*4b40*/  IMAD.IADD R0, R213, 0x1, R220 ;  /* 0x00000001d5007824 */ /* 0x000fe200078e02dc */
[----:B------:R-:W-:Y:S01]  /*4b50*/  IADD3 R2, P0, R249, UR18, RZ ;  /* 0x00000012f9027c10 */ /* 0x000fe2000ff1e0ff */
[----:B------:R-:W-:Y:S02]  /*4b60*/  USHF.L.U32 UR7, UR20, 0x7, URZ ;  /* 0x0000000714077899 */ /* 0x000fe4000800063f */
[----:B------:R-:W-:Y:S01]  /*4b70*/  USHF.L.U32 UR8, UR12, 0x6, URZ ;  /* 0x000000060c087899 */ /* 0x000fe2000800063f */
[----:B------:R-:W-:Y:S01]  /*4b80*/  IADD3.X R3, R250, UR17, RZ, P0, !PT ;  /* 0x00000011fa037c10 */ /* 0x000fe200087fe4ff */
[----:B------:R-:W-:Y:S02]  /*4b90*/  UIADD3 UR5, UR7, UR13, URZ ;  /* 0x0000000d07057290 */ /* 0x000fe4000fffe03f */
[----:B------:R-:W-:Y:S02]  /*4ba0*/  ULDC UR6, c[0x0][0x2e4] ;  /* 0x0000b90000067ab9 */ /* 0x000fe40000000800 */
[----:B------:R-:W-:Y:S04]  /*4bb0*/  UIADD3 UR4, -UR9, 0x80, UR5 ;  /* 0x0000008009047890 */ /* 0x000fe8000fffe105 */
[----:B------:R-:W-:Y:S04]  /*4bc0*/  UIADD3 UR4, UR4, -UR43, URZ ;  /* 0x8000002b04047290 */ /* 0x000fe8000fffe03f */
[----:B------:R-:W-:Y:S01]  /*4bd0*/  UISETP.GE.AND UP0, UPT, UR8, UR4, UPT ;  /* 0x000000040800728c */ /* 0x000fe2000bf06270 */
[----:B------:R-:W-:Y:S04]  /*4be0*/  DEPBAR.LE SB0, 0x0 ;  /* 0x000080000000791a */ /* 0x000fe80000000000 */
[----:B------:R-:W-:Y:S01]  /*4bf0*/  BAR.SYNC.DEFER_BLOCKING 0x0 ;  /* 0x0000000000007b1d */ /* 0x000fe20000010000 */
[----:B------:R-:W-:Y:S05]  /*4c00*/  PLOP3.LUT P0, PT, PT, PT, UP0, 0x80, 0x0 ;  /* 0x000000000000781c */ /* 0x000fea0003f0f008 */
[----:B------:R-:W-:Y:S06]  /*4c10*/  LDSM.16.M88.4 R32, [R213] ;  /* 0x00000000d520783b */ /* 0x000fec0000000200 */
[----:B------:R-:W1:Y:S06]  /*4c20*/  LDSM.16.M88.4 R16, [R214+0xc000] ;  /* 0x00c00000d610783b */ /* 0x000e6c0000000200 */
[----:B------:R-:W2:Y:S06]  /*4c30*/  LDSM.16.M88.4 R28, [R213+0x1000] ;  /* 0x00100000d51c783b */ /* 0x000eac0000000200 */
[----:B------:R-:W3:Y:S06]  /*4c40*/  LDSM.16.M88.4 R164, [R214+0xc800] ;  /* 0x00c80000d6a4783b */ /* 0x000eec0000000200 */
[----:B------:R-:W-:Y:S06]  /*4c50*/  LDSM.16.M88.4 R168, [R0] ;  /* 0x0000000000a8783b */ /* 0x000fec0000000200 */
[----:B------:R-:W4:Y:S06]  /*4c60*/  LDSM.16.M88.4 R172, [R215+0xc000] ;  /* 0x00c00000d7ac783b */ /* 0x000f2c0000000200 */
[----:B------:R-:W3:Y:S06]  /*4c70*/  LDSM.16.M88.4 R176, [R0+0x1000] ;  /* 0x0010000000b0783b */ /* 0x000eec0000000200 */
[----:B------:R-:W4:Y:S01]  /*4c80*/  LDSM.16.M88.4 R180, [R215+0xc800] ;  /* 0x00c80000d7b4783b */ /* 0x000f220000000200 */
[-C--:B-1----:R-:W-:Y:S05]  /*4c90*/  HMMA.16816.F32.BF16 R4, R32, R16.reuse, RZ ;  /* 0x000000102004723c */ /* 0x082fea00000418ff */
[----:B------:R-:W-:Y:S03]  /*4ca0*/  LDSM.16.M88.4 R188, [R217+0xc000] ;  /* 0x00c00000d9bc783b */ /* 0x000fe60000000200 */
[C---:B--2---:R-:W-:Y:S03]  /*4cb0*/  HMMA.16816.F32.BF16 R8, R28.reuse, R16, RZ ;  /* 0x000000101c08723c */ /* 0x044fe600000418ff */
[----:B------:R-:W-:Y:S06]  /*4cc0*/  LDSM.16.M88.4 R200, [R217+0x10800] ;  /* 0x01080000d9c8783b */ /* 0x000fec0000000200 */
[----:B-----5:R1:W5:Y:S01]  /*4cd0*/  LDG.E R207, [R2.64] ;  /* 0x0000000a02cf7981 */ /* 0x020362000c1e1900 */
[-C--:B------:R-:W-:Y:S05]  /*4ce0*/  HMMA.16816.F32.BF16 R12, R28, R18.reuse, RZ ;  /* 0x000000121c0c723c */ /* 0x080fea00000418ff */
[----:B------:R1:W5:Y:S03]  /*4cf0*/  LDG.E R225, [R2.64+0x20] ;  /* 0x0000200a02e17981 */ /* 0x000366000c1e1900 */
[C---:B------:R-:W-:Y:S03]  /*4d00*/  HMMA.16816.F32.BF16 R16, R32.reuse, R18, RZ ;  /* 0x000000122010723c */ /* 0x040fe600000418ff */
[----:B------:R1:W5:Y:S05]  /*4d10*/  LDG.E R206, [R2.64+0x80] ;  /* 0x0000800a02ce7981 */ /* 0x00036a000c1e1900 */
[-C--:B---3--:R-:W-:Y:S01]  /*4d20*/  HMMA.16816.F32.BF16 R20, R32, R164.reuse, RZ ;  /* 0x000000a42014723c */ /* 0x088fe200000418ff */
[----:B------:R1:W5:Y:S07]  /*4d30*/  LDG.E R205, [R2.64+0xa0] ;  /* 0x0000a00a02cd7981 */ /* 0x00036e000c1e1900 */
[C---:B------:R-:W-:Y:S08]  /*4d40*/  HMMA.16816.F32.BF16 R24, R28.reuse, R164, RZ ;  /* 0x000000a41c18723c */ /* 0x040ff000000418ff */
[-C--:B------:R-:W-:Y:S08]  /*4d50*/  HMMA.16816.F32.BF16 R28, R28, R166.reuse, RZ ;  /* 0x000000a61c1c723c */ /* 0x080ff000000418ff */
[----:B------:R-:W-:Y:S01]  /*4d60*/  HMMA.16816.F32.BF16 R32, R32, R166, RZ ;  /* 0x000000a62020723c */ /* 0x000fe200000418ff */
[----:B------:R-:W-:Y:S03]  /*4d70*/  LDSM.16.M88.4 R164, [R217+0xc800] ;  /* 0x00c80000d9a4783b */ /* 0x000fe60000000200 */
[--C-:B-1----:R-:W-:Y:S02]  /*4d80*/  IMAD.IADD R3, R213, 0x1, R204.reuse ;  /* 0x00000001d5037824 */ /* 0x102fe400078e02cc */
[----:B------:R-:W-:Y:S02]  /*4d90*/  IMAD.IADD R2, R0, 0x1, R204 ;  /* 0x0000000100027824 */ /* 0x000fe400078e02cc */
[-C--:B----4-:R-:W-:Y:S01]  /*4da0*/  HMMA.16816.F32.BF16 R4, R168, R172.reuse, R4 ;  /* 0x000000aca804723c */ /* 0x090fe20000041804 */
[----:B------:R-:W1:Y:S06]  /*4db0*/  LDSM.16.M88.4 R184, [R3] ;  /* 0x0000000003b8783b */ /* 0x000e6c0000000200 */
[----:B------:R-:W2:Y:S01]  /*4dc0*/  LDSM.16.M88.4 R192, [R3+0x1000] ;  /* 0x0010000003c0783b */ /* 0x000ea20000000200 */
[C---:B------:R-:W-:Y:S05]  /*4dd0*/  HMMA.16816.F32.BF16 R8, R176.reuse, R172, R8 ;  /* 0x000000acb008723c */ /* 0x040fea0000041808 */
[----:B------:R-:W-:Y:S03]  /*4de0*/  LDSM.16.M88.4 R196, [R2+0x1000] ;  /* 0x0010000002c4783b */ /* 0x000fe60000000200 */
[-C--:B------:R-:W-:Y:S08]  /*4df0*/  HMMA.16816.F32.BF16 R12, R176, R174.reuse, R12 ;  /* 0x000000aeb00c723c */ /* 0x080ff0000004180c */
[C---:B------:R-:W-:Y:S01]  /*4e00*/  HMMA.16816.F32.BF16 R16, R168.reuse, R174, R16 ;  /* 0x000000aea810723c */ /* 0x040fe20000041810 */
[----:B------:R-:W-:Y:S07]  /*4e10*/  LDSM.16.M88.4 R172, [R2] ;  /* 0x0000000002ac783b */ /* 0x000fee0000000200 */
[-C--:B------:R-:W-:Y:S08]  /*4e20*/  HMMA.16816.F32.BF16 R20, R168, R180.reuse, R20 ;  /* 0x000000b4a814723c */ /* 0x080ff00000041814 */
[C---:B------:R-:W-:Y:S08]  /*4e30*/  HMMA.16816.F32.BF16 R24, R176.reuse, R180, R24 ;  /* 0x000000b4b018723c */ /* 0x040ff00000041818 */
[-C--:B------:R-:W-:Y:S01]  /*4e40*/  HMMA.16816.F32.BF16 R28, R176, R182.reuse, R28 ;  /* 0x000000b6b01c723c */ /* 0x080fe2000004181c */
[----:B------:R-:W3:Y:S07]  /*4e50*/  LDSM.16.M88.4 R176, [R216+0xc000] ;  /* 0x00c00000d8b0783b */ /* 0x000eee0000000200 */
[----:B------:R-:W-:Y:S01]  /*4e60*/  HMMA.16816.F32.BF16 R32, R168, R182, R32 ;  /* 0x000000b6a820723c */ /* 0x000fe20000041820 */
[----:B------:R-:W4:Y:S06]  /*4e70*/  LDSM.16.M88.4 R168, [R216+0xc800] ;  /* 0x00c80000d8a8783b */ /* 0x000f2c0000000200 */
[----:B------:R-:W-:Y:S01]  /*4e80*/  LDSM.16.M88.4 R180, [R213+0x2000] ;  /* 0x00200000d5b4783b */ /* 0x000fe20000000200 */
[-C--:B-1----:R-:W-:Y:S08]  /*4e90*/  HMMA.16816.F32.BF16 R4, R184, R188.reuse, R4 ;  /* 0x000000bcb804723c */ /* 0x082ff00000041804 */
[C---:B--2---:R-:W-:Y:S08]  /*4ea0*/  HMMA.16816.F32.BF16 R8, R192.reuse, R188, R8 ;  /* 0x000000bcc008723c */ /* 0x044ff00000041808 */
[-C--:B------:R-:W-:Y:S08]  /*4eb0*/  HMMA.16816.F32.BF16 R12, R192, R190.reuse, R12 ;  /* 0x000000bec00c723c */ /* 0x080ff0000004180c */
[C---:B------:R-:W-:Y:S01]  /*4ec0*/  HMMA.16816.F32.BF16 R16, R184.reuse, R190, R16 ;  /* 0x000000beb810723c */ /* 0x040fe20000041810 */
[----:B------:R-:W1:Y:S07]  /*4ed0*/  LDSM.16.M88.4 R188, [R214+0x10000] ;  /* 0x01000000d6bc783b */ /* 0x000e6e0000000200 */
[-C--:B------:R-:W-:Y:S08]  /*4ee0*/  HMMA.16816.F32.BF16 R20, R184, R164.reuse, R20 ;  /* 0x000000a4b814723c */ /* 0x080ff00000041814 */
[C---:B------:R-:W-:Y:S08]  /*4ef0*/  HMMA.16816.F32.BF16 R24, R192.reuse, R164, R24 ;  /* 0x000000a4c018723c */ /* 0x040ff00000041818 */
[-C--:B------:R-:W-:Y:S01]  /*4f00*/  HMMA.16816.F32.BF16 R28, R192, R166.reuse, R28 ;  /* 0x000000a6c01c723c */ /* 0x080fe2000004181c */
[----:B------:R-:W2:Y:S07]  /*4f10*/  LDSM.16.M88.4 R192, [R213+0x3000] ;  /* 0x00300000d5c0783b */ /* 0x000eae0000000200 */
[----:B------:R-:W-:Y:S01]  /*4f20*/  HMMA.16816.F32.BF16 R32, R184, R166, R32 ;  /* 0x000000a6b820723c */ /* 0x000fe20000041820 */
[----:B------:R-:W1:Y:S06]  /*4f30*/  LDSM.16.M88.4 R164, [R214+0x10800] ;  /* 0x01080000d6a4783b */ /* 0x000e6c0000000200 */
[----:B------:R-:W-:Y:S01]  /*4f40*/  LDSM.16.M88.4 R184, [R215+0x10000] ;  /* 0x01000000d7b8783b */ /* 0x000fe20000000200 */
[-C--:B---3--:R-:W-:Y:S08]  /*4f50*/  HMMA.16816.F32.BF16 R4, R172, R176.reuse, R4 ;  /* 0x000000b0ac04723c */ /* 0x088ff00000041804 */
[C---:B------:R-:W-:Y:S08]  /*4f60*/  HMMA.16816.F32.BF16 R8, R196.reuse, R176, R8 ;  /* 0x000000b0c408723c */ /* 0x040ff00000041808 */
[-C--:B------:R-:W-:Y:S08]  /*4f70*/  HMMA.16816.F32.BF16 R12, R196, R178.reuse, R12 ;  /* 0x000000b2c40c723c */ /* 0x080ff0000004180c */
[C---:B------:R-:W-:Y:S01]  /*4f80*/  HMMA.16816.F32.BF16 R16, R172.reuse, R178, R16 ;  /* 0x000000b2ac10723c */ /* 0x040fe20000041810 */
[----:B------:R-:W3:Y:S07]  /*4f90*/  LDSM.16.M88.4 R176, [R0+0x2000] ;  /* 0x0020000000b0783b */ /* 0x000eee0000000200 */
[-C--:B----4-:R-:W-:Y:S08]  /*4fa0*/  HMMA.16816.F32.BF16 R20, R172, R168.reuse, R20 ;  /* 0x000000a8ac14723c */ /* 0x090ff00000041814 */
[C---:B------:R-:W-:Y:S08]  /*4fb0*/  HMMA.16816.F32.BF16 R24, R196.reuse, R168, R24 ;  /* 0x000000a8c418723c */ /* 0x040ff00000041818 */
[-C--:B------:R-:W-:Y:S01]  /*4fc0*/  HMMA.16816.F32.BF16 R28, R196, R170.reuse, R28 ;  /* 0x000000aac41c723c */ /* 0x080fe2000004181c */
[----:B------:R-:W4:Y:S07]  /*4fd0*/  LDSM.16.M88.4 R196, [R0+0x3000] ;  /* 0x0030000000c4783b */ /* 0x000f2e0000000200 */
[----:B------:R-:W-:Y:S01]  /*4fe0*/  HMMA.16816.F32.BF16 R32, R172, R170, R32 ;  /* 0x000000aaac20723c */ /* 0x000fe20000041820 */
[----:B------:R-:W3:Y:S06]  /*4ff0*/  LDSM.16.M88.4 R168, [R215+0x10800] ;  /* 0x01080000d7a8783b */ /* 0x000eec0000000200 */
        /* <DEDUP_REMOVED lines=11> */
[----:B------:R-:W-:Y:S06]  /*50b0*/  LDSM.16.M88.4 R164, [R2+0x2000] ;  /* 0x0020000002a4783b */ /* 0x000fec0000000200 */
[----:B------:R-:W1:Y:S01]  /*50c0*/  LDSM.16.M88.4 R180, [R216+0x10000] ;  /* 0x01000000d8b4783b */ /* 0x000e620000000200 */
[-C--:B---3--:R-:W-:Y:S08]  /*50d0*/  HMMA.16816.F32.BF16 R4, R176, R184.reuse, R4 ;  /* 0x000000b8b004723c */ /* 0x088ff00000041804 */
[C---:B----4-:R-:W-:Y:S08]  /*50e0*/  HMMA.16816.F32.BF16 R8, R196.reuse, R184, R8 ;  /* 0x000000b8c408723c */ /* 0x050ff00000041808 */
[-C--:B------:R-:W-:Y:S08]  /*50f0*/  HMMA.16816.F32.BF16 R12, R196, R186.reuse, R12 ;  /* 0x000000bac40c723c */ /* 0x080ff0000004180c */
[C---:B------:R-:W-:Y:S01]  /*5100*/  HMMA.16816.F32.BF16 R16, R176.reuse, R186, R16 ;  /* 0x000000bab010723c */ /* 0x040fe20000041810 */
[----:B------:R-:W3:Y:S07]  /*5110*/  LDSM.16.M88.4 R184, [R2+0x3000] ;  /* 0x0030000002b8783b */ /* 0x000eee0000000200 */
[-C--:B------:R-:W-:Y:S08]  /*5120*/  HMMA.16816.F32.BF16 R20, R176, R168.reuse, R20 ;  /* 0x000000a8b014723c */ /* 0x080ff00000041814 */
[C---:B------:R-:W-:Y:S08]  /*5130*/  HMMA.16816.F32.BF16 R24, R196.reuse, R168, R24 ;  /* 0x000000a8c418723c */ /* 0x040ff00000041818 */
[-C--:B------:R-:W-:Y:S01]  /*5140*/  HMMA.16816.F32.BF16 R28, R196, R170.reuse, R28 ;  /* 0x000000aac41c723c */ /* 0x080fe2000004181c */
[----:B------:R-:W4:Y:S07]  /*5150*/  LDSM.16.M88.4 R196, [R216+0x10800] ;  /* 0x01080000d8c4783b */ /* 0x000f2e0000000200 */
[----:B------:R-:W-:Y:S08]  /*5160*/  HMMA.16816.F32.BF16 R32, R176, R170, R32 ;  /* 0x000000aab020723c */ /* 0x000ff00000041820 */
[-C--:B-1----:R-:W-:Y:S08]  /*5170*/  HMMA.16816.F32.BF16 R4, R172, R188.reuse, R4 ;  /* 0x000000bcac04723c */ /* 0x082ff00000041804 */
[C---:B--2---:R-:W-:Y:S08]  /*5180*/  HMMA.16816.F32.BF16 R8, R192.reuse, R188, R8 ;  /* 0x000000bcc008723c */ /* 0x044ff00000041808 */
[-C--:B------:R-:W-:Y:S08]  /*5190*/  HMMA.16816.F32.BF16 R12, R192, R190.reuse, R12 ;  /* 0x000000bec00c723c */ /* 0x080ff0000004180c */
[C---:B------:R-:W-:Y:S08]  /*51a0*/  HMMA.16816.F32.BF16 R16, R172.reuse, R190, R16 ;  /* 0x000000beac10723c */ /* 0x040ff00000041810 */
[-C--:B------:R-:W-:Y:S08]  /*51b0*/  HMMA.16816.F32.BF16 R20, R172, R200.reuse, R20 ;  /* 0x000000c8ac14723c */ /* 0x080ff00000041814 */
[C---:B------:R-:W-:Y:S08]  /*51c0*/  HMMA.16816.F32.BF16 R24, R192.reuse, R200, R24 ;  /* 0x000000c8c018723c */ /* 0x040ff00000041818 */
[-C--:B------:R-:W-:Y:S08]  /*51d0*/  HMMA.16816.F32.BF16 R28, R192, R202.reuse, R28 ;  /* 0x000000cac01c723c */ /* 0x080ff0000004181c */
[----:B------:R-:W-:Y:S08]  /*51e0*/  HMMA.16816.F32.BF16 R32, R172, R202, R32 ;  /* 0x000000caac20723c */ /* 0x000ff00000041820 */
[-C--:B------:R-:W-:Y:S08]  /*51f0*/  HMMA.16816.F32.BF16 R4, R164, R180.reuse, R4 ;  /* 0x000000b4a404723c */ /* 0x080ff00000041804 */
[C---:B---3--:R-:W-:Y:S08]  /*5200*/  HMMA.16816.F32.BF16 R8, R184.reuse, R180, R8 ;  /* 0x000000b4b808723c */ /* 0x048ff00000041808 */
[-C--:B------:R-:W-:Y:S08]  /*5210*/  HMMA.16816.F32.BF16 R12, R184, R182.reuse, R12 ;  /* 0x000000b6b80c723c */ /* 0x080ff0000004180c */
[C---:B------:R-:W-:Y:S08]  /*5220*/  HMMA.16816.F32.BF16 R16, R164.reuse, R182, R16 ;  /* 0x000000b6a410723c */ /* 0x040ff00000041810 */
[-C--:B----4-:R-:W-:Y:S08]  /*5230*/  HMMA.16816.F32.BF16 R20, R164, R196.reuse, R20 ;  /* 0x000000c4a414723c */ /* 0x090ff00000041814 */
[C---:B------:R-:W-:Y:S08]  /*5240*/  HMMA.16816.F32.BF16 R24, R184.reuse, R196, R24 ;  /* 0x000000c4b818723c */ /* 0x040ff00000041818 */
[-C--:B------:R-:W-:Y:S08]  /*5250*/  HMMA.16816.F32.BF16 R28, R184, R198.reuse, R28 ;  /* 0x000000c6b81c723c */ /* 0x080ff0000004181c */
[----:B------:R-:W-:Y:S01]  /*5260*/  HMMA.16816.F32.BF16 R32, R164, R198, R32 ;  /* 0x000000c6a420723c */ /* 0x000fe20000041820 */
[----:B------:R-:W-:-:S07]  /*5270*/  @!P0 BRA `(.L_x_436) ;  /* 0x000000a000008947 */ /* 0x000fce0003800000 */
[----:B------:R-:W-:Y:S02]  /*5280*/  UIADD3 UR6, UR7, 0x80, URZ ;  /* 0x0000008007067890 */ /* 0x000fe4000fffe03f */
[----:B------:R-:W-:Y:S02]  /*5290*/  UIADD3 UR5, UR14, UR5, -UR9 ;  /* 0x000000050e057290 */ /* 0x000fe4000fffe809 */
[----:B------:R-:W-:Y:S02]  /*52a0*/  UIADD3 UR4, UR8, 0x40, URZ ;  /* 0x0000004008047890 */ /* 0x000fe4000fffe03f */
[----:B------:R-:W-:Y:S01]  /*52b0*/  IMAD.U32 R0, RZ, RZ, UR6 ;  /* 0x00000006ff007e24 */ /* 0x000fe2000f8e00ff */
[----:B------:R-:W-:Y:S02]  /*52c0*/  UMOV UR6, UR14 ;  /* 0x0000000e00067c82 */ /* 0x000fe40008000000 */
[----:B------:R-:W-:Y:S02]  /*52d0*/  UISETP.GE.AND UP0, UPT, UR4, UR5, UPT ;  /* 0x000000050400728c */ /* 0x000fe4000bf06270 */
[----:B------:R-:W-:Y:S04]  /*52e0*/  ISETP.LT.AND P0, PT, R0, UR9, PT ;  /* 0x0000000900007c0c */ /* 0x000fe8000bf01270 */
[----:B------:R-:W-:Y:S11]  /*52f0*/  PLOP3.LUT P1, PT, PT, PT, UP0, 0x80, 0x0 ;  /* 0x000000000000781c */ /* 0x000ff60003f2f008 */
[----:B------:R-:W-:Y:S02]  /*5300*/  @!UPT UIADD3 URZ, URZ, URZ, URZ ;  /* 0x0000003f3f3ff290 */ /* 0x000fe4000fffe03f */
[----:B------:R-:W-:-:S05]  /*5310*/  @!P1 BRA P0, `(.L_x_437) ;  /* 0x0000082000009947 */ /* 0x000fca0000000000 */
.L_x_436:
[----:B------:R-:W-:Y:S01]  /*5320*/  IADD3 R172, R246, UR8, RZ ;  /* 0x00000008f6ac7c10 */ /* 0x000fe2000fffe0ff */
[----:B------:R-:W2:Y:S01]  /*5330*/  LDL R3, [R1+0x4] ;  /* 0x0000040001037983 */ /* 0x000ea20000100800 */
[----:B------:R-:W-:Y:S01]  /*5340*/  UIADD3 UR5, -UR6, UR9, -UR13 ;  /* 0x0000000906057290 */ /* 0x000fe2000fffe90d */
[----:B------:R-:W-:Y:S01]  /*5350*/  IMAD.U32 R0, RZ, RZ, UR20 ;  /* 0x00000014ff007e24 */ /* 0x000fe2000f8e00ff */
[----:B------:R-:W-:Y:S02]  /*5360*/  UIADD3 UR4, UR9, 0x1, -UR13 ;  /* 0x0000000109047890 */ /* 0x000fe4000fffe80d */
[----:B------:R-:W-:Y:S02]  /*5370*/  UMOV UR14, UR6 ;  /* 0x00000006000e7c82 */ /* 0x000fe40008000000 */
[C---:B------:R-:W-:Y:S01]  /*5380*/  IADD3 R2, R172.reuse, UR5, RZ ;  /* 0x00000005ac027c10 */ /* 0x040fe2000fffe0ff */
[----:B------:R-:W-:Y:S03]  /*5390*/  UIADD3 UR4, UR4, UR42, URZ ;  /* 0x0000002a04047290 */ /* 0x000fe6000fffe03f */
[----:B------:R-:W-:Y:S03]  /*53a0*/  IMNMX R2, RZ, R2, !PT ;  /* 0x00000002ff027217 */ /* 0x000fe60007800200 */
[----:B------:R-:W-:Y:S04]  /*53b0*/  IADD3 R164, R172, UR4, RZ ;  /* 0x00000004aca47c10 */ /* 0x000fe8000fffe0ff */
[----:B------:R-:W-:Y:S01]  /*53c0*/  IMNMX R164, R164, UR9, PT ;  /* 0x00000009a4a47c17 */ /* 0x000fe2000b800200 */
[----:B--2---:R-:W-:Y:S01]  /*53d0*/  IMAD R0, R0, 0x80, R3 ;  /* 0x0000008000007824 */ /* 0x004fe200078e0203 */
[----:B------:R-:W-:Y:S04]  /*53e0*/  IADD3 R3, R172, 0x8, RZ ;  /* 0x00000008ac037810 */ /* 0x000fe80007ffe0ff */
[C---:B------:R-:W-:Y:S02]  /*53f0*/  IADD3 R171, R0.reuse, 0x1, RZ ;  /* 0x0000000100ab7810 */ /* 0x040fe40007ffe0ff */
[CC--:B------:R-:W-:Y:S02]  /*5400*/  ISETP.GE.AND P3, PT, R0.reuse, R2.reuse, PT ;  /* 0x000000020000720c */ /* 0x0c0fe40003f66270 */
[C---:B------:R-:W-:Y:S02]  /*5410*/  IADD3 R170, R0.reuse, 0x8, RZ ;  /* 0x0000000800aa7810 */ /* 0x040fe40007ffe0ff */
[C---:B------:R-:W-:Y:S02]  /*5420*/  IADD3 R169, R0.reuse, 0x9, RZ ;  /* 0x0000000900a97810 */ /* 0x040fe40007ffe0ff */
[C---:B------:R-:W-:Y:S02]  /*5430*/  IADD3 R168, R0.reuse, 0x10, RZ ;  /* 0x0000001000a87810 */ /* 0x040fe40007ffe0ff */
[C---:B------:R-:W-:Y:S02]  /*5440*/  IADD3 R167, R0.reuse, 0x11, RZ ;  /* 0x0000001100a77810 */ /* 0x040fe40007ffe0ff */
[C---:B------:R-:W-:Y:S02]  /*5450*/  IADD3 R166, R0.reuse, 0x18, RZ ;  /* 0x0000001800a67810 */ /* 0x040fe40007ffe0ff */
[C---:B------:R-:W-:Y:S02]  /*5460*/  IADD3 R165, R0.reuse, 0x19, RZ ;  /* 0x0000001900a57810 */ /* 0x040fe40007ffe0ff */
[----:B------:R-:W-:Y:S02]  /*5470*/  IADD3 R173, R3, UR5, RZ ;  /* 0x0000000503ad7c10 */ /* 0x000fe4000fffe0ff */
[----:B------:R-:W-:Y:S02]  /*5480*/  ISETP.GE.AND P2, PT, R171, R2, PT ;  /* 0x00000002ab00720c */ /* 0x000fe40003f46270 */
        /* <DEDUP_REMOVED lines=8> */
[----:B------:R-:W-:Y:S02]  /*5510*/  IADD3 R2, R3, UR4, RZ ;  /* 0x0000000403027c10 */ /* 0x000fe4000fffe0ff */
[----:B------:R-:W-:Y:S02]  /*5520*/  IMNMX R3, RZ, R173, !PT ;  /* 0x000000adff037217 */ /* 0x000fe40007800200 */
[-C--:B------:R-:W-:Y:S02]  /*5530*/  ISETP.GE.OR P2, PT, R171, R164.reuse, !P2 ;  /* 0x000000a4ab00720c */ /* 0x080fe40005746670 */
[----:B------:R-:W-:Y:S02]  /*5540*/  IMNMX R2, R2, UR9, PT ;  /* 0x0000000902027c17 */ /* 0x000fe4000b800200 */
        /* <DEDUP_REMOVED lines=23> */
[----:B------:R-:W-:Y:S02]  /*56c0*/  IADD3 R3, R172, 0x20, RZ ;  /* 0x00000020ac037810 */ /* 0x000fe40007ffe0ff */
[-C--:B------:R-:W-:Y:S02]  /*56d0*/  ISETP.GE.OR P1, PT, R171, R2.reuse, !P1 ;  /* 0x00000002ab00720c */ /* 0x080fe40004f26670 */
[-C--:B------:R-:W-:Y:S02]  /*56e0*/  ISETP.GE.OR P0, PT, R170, R2.reuse, !P0 ;  /* 0x00000002aa00720c */ /* 0x080fe40004706670 */
[-C--:B------:R-:W-:Y:S02]  /*56f0*/  ISETP.GE.OR P6, PT, R169, R2.reuse, !P6 ;  /* 0x00000002a900720c */ /* 0x080fe400077c6670 */
[-C--:B------:R-:W-:Y:S02]  /*5700*/  ISETP.GE.OR P5, PT, R168, R2.reuse, !P5 ;  /* 0x00000002a800720c */ /* 0x080fe40006fa6670 */
[-C--:B------:R-:W-:Y:S02]  /*5710*/  ISETP.GE.OR P4, PT, R167, R2.reuse, !P4 ;  /* 0x00000002a700720c */ /* 0x080fe40006786670 */
[-C--:B------:R-:W-:Y:S02]  /*5720*/  ISETP.GE.OR P3, PT, R166, R2.reuse, !P3 ;  /* 0x00000002a600720c */ /* 0x080fe40005f66670 */
[----:B------:R-:W-:Y:S02]  /*5730*/  ISETP.GE.OR P2, PT, R165, R2, !P2 ;  /* 0x00000002a500720c */ /* 0x000fe40005746670 */
[C---:B------:R-:W-:Y:S02]  /*5740*/  IADD3 R2, R3.reuse, UR5, RZ ;  /* 0x0000000503027c10 */ /* 0x040fe4000fffe0ff */
[----:B------:R-:W-:Y:S02]  /*5750*/  IADD3 R172, R172, 0x28, RZ ;  /* 0x00000028acac7810 */ /* 0x000fe40007ffe0ff */
[----:B------:R-:W-:Y:S02]  /*5760*/  IADD3 R164, R3, UR4, RZ ;  /* 0x0000000403a47c10 */ /* 0x000fe4000fffe0ff */
[----:B------:R-:W-:Y:S02]  /*5770*/  IMNMX R2, RZ, R2, !PT ;  /* 0x00000002ff027217 */ /* 0x000fe40007800200 */
[----:B------:R-:W-:Y:S02]  /*5780*/  IADD3 R3, R172, UR5, RZ ;  /* 0x00000005ac037c10 */ /* 0x000fe4000fffe0ff */
[----:B------:R-:W-:Y:S02]  /*5790*/  IMNMX R164, R164, UR9, PT ;  /* 0x00000009a4a47c17 */ /* 0x000fe4000b800200 */
[----:B------:R-:W-:Y:S02]  /*57a0*/  FSEL R7, R7, -INF , !P1 ;  /* 0xff80000007077808 */ /* 0x000fe40004800000 */
[-C--:B------:R-:W-:Y:S02]  /*57b0*/  ISETP.GE.AND P1, PT, R0, R2.reuse, PT ;  /* 0x000000020000720c */ /* 0x080fe40003f26270 */
[----:B------:R-:W-:Y:S02]  /*57c0*/  FSEL R18, R18, -INF , !P0 ;  /* 0xff80000012127808 */ /* 0x000fe40004000000 */
[C---:B------:R-:W-:Y:S02]  /*57d0*/  ISETP.GE.AND P0, PT, R171.reuse, R2, PT ;  /* 0x00000002ab00720c */ /* 0x040fe40003f06270 */
[----:B------:R-:W-:Y:S02]  /*57e0*/  IADD3 R172, R172, UR4, RZ ;  /* 0x00000004acac7c10 */ /* 0x000fe4000fffe0ff */
[----:B------:R-:W-:Y:S02]  /*57f0*/  IMNMX R3, RZ, R3, !PT ;  /* 0x00000003ff037217 */ /* 0x000fe40007800200 */
[-C--:B------:R-:W-:Y:S02]  /*5800*/  ISETP.GE.OR P1, PT, R0, R164.reuse, !P1 ;  /* 0x000000a40000720c */ /* 0x080fe40004f26670 */
        /* <DEDUP_REMOVED lines=51> */
.L_x_437:
[C---:B------:R-:W-:Y:S01]  /*5b40*/  FMUL.FTZ R164, R244.reuse, 1.4426950216293334961 ;  /* 0x3fb8aa3bf4a47820 */ /* 0x040fe20000410000 */
[----:B------:R-:W-:Y:S01]  /*5b50*/  FSETP.NEU.FTZ.AND P0, PT, R244, -INF , PT ;  /* 0xff800000f400780b */ /* 0x000fe20003f1d000 */
[----:B------:R-:W-:Y:S01]  /*5b60*/  FMUL.FTZ R3, R245, 1.4426950216293334961 ;  /* 0x3fb8aa3bf5037820 */ /* 0x000fe20000410000 */
[----:B------:R-:W-:Y:S01]  /*5b70*/  UISETP.GT.AND UP3, UPT, UR12, UR19, UPT ;  /* 0x000000130c00728c */ /* 0x000fe2000bf64270 */
[----:B------:R-:W-:Y:S01]  /*5b80*/  FMUL.FTZ R2, R242, 1.4426950216293334961 ;  /* 0x3fb8aa3bf2027820 */ /* 0x000fe20000410000 */
[----:B------:R-:W-:Y:S01]  /*5b90*/  FSEL R164, R164, RZ, P0 ;  /* 0x000000ffa4a47208 */ /* 0x000fe20000000000 */
[----:B------:R-:W-:Y:S01]  /*5ba0*/  FMUL.FTZ R0, R243, 1.4426950216293334961 ;  /* 0x3fb8aa3bf3007820 */ /* 0x000fe20000410000 */
[----:B------:R-:W-:Y:S01]  /*5bb0*/  FSETP.NEU.FTZ.AND P0, PT, R245, -INF , PT ;  /* 0xff800000f500780b */ /* 0x000fe20003f1d000 */
[----:B------:R-:W-:Y:S01]  /*5bc0*/  ULDC UR5, c[0x0][0x22c] ;  /* 0x00008b0000057ab9 */ /* 0x000fe20000000800 */
[----:B------:R-:W-:Y:S01]  /*5bd0*/  PLOP3.LUT P1, PT, PT, PT, UP3, 0x80, 0x0 ;  /* 0x000000000000781c */ /* 0x000fe20003f2f038 */
[--C-:B------:R-:W-:Y:S01]  /*5be0*/  FFMA.FTZ R4, R4, c[0x0][0x23c], -R164.reuse ;  /* 0x00008f0004047a23 */ /* 0x100fe200000108a4 */
[----:B------:R-:W-:Y:S01]  /*5bf0*/  FSEL R3, R3, RZ, P0 ;  /* 0x000000ff03037208 */ /* 0x000fe20000000000 */
[--C-:B------:R-:W-:Y:S01]  /*5c00*/  FFMA.FTZ R5, R5, c[0x0][0x23c], -R164.reuse ;  /* 0x00008f0005057a23 */ /* 0x100fe200000108a4 */
[----:B------:R-:W-:Y:S01]  /*5c10*/  FSETP.NEU.FTZ.AND P0, PT, R242, -INF , PT ;  /* 0xff800000f200780b */ /* 0x000fe20003f1d000 */
[----:B------:R-:W-:Y:S01]  /*5c20*/  MUFU.EX2 R185, R4 ;  /* 0x0000000400b97308 */ /* 0x000fe20000000800 */
[----:B------:R-:W-:Y:S01]  /*5c30*/  FFMA.FTZ R16, R16, c[0x0][0x23c], -R164 ;  /* 0x00008f0010107a23 */ /* 0x000fe200000108a4 */
[----:B------:R-:W-:Y:S01]  /*5c40*/  ULDC UR4, c[0x0][0x1c0] ;  /* 0x0000700000047ab9 */ /* 0x000fe20000000800 */
[----:B------:R-:W-:Y:S01]  /*5c50*/  FSEL R2, R2, RZ, P0 ;  /* 0x000000ff02027208 */ /* 0x000fe20000000000 */
[--C-:B------:R-:W-:Y:S01]  /*5c60*/  FFMA.FTZ R18, R18, c[0x0][0x23c], -R3.reuse ;  /* 0x00008f0012127a23 */ /* 0x100fe20000010803 */
[----:B------:R-:W-:Y:S01]  /*5c70*/  FSETP.NEU.FTZ.AND P0, PT, R243, -INF , PT ;  /* 0xff800000f300780b */ /* 0x000fe20003f1d000 */
[--C-:B------:R-:W-:Y:S01]  /*5c80*/  FFMA.FTZ R19, R19, c[0x0][0x23c], -R3.reuse ;  /* 0x00008f0013137a23 */ /* 0x100fe20000010803 */
[----:B------:R-:W-:Y:S01]  /*5c90*/  UIMAD UR4, UR5, UR4, URZ ;  /* 0x00000004050472a4 */ /* 0x000fe2000f8e023f */
[--C-:B------:R-:W-:Y:S01]  /*5ca0*/  FFMA.FTZ R34, R34, c[0x0][0x23c], -R3.reuse ;  /* 0x00008f0022227a23 */ /* 0x100fe20000010803 */
[----:B------:R-:W-:Y:S01]  /*5cb0*/  FSEL R0, R0, RZ, P0 ;  /* 0x000000ff00007208 */ /* 0x000fe20000000000 */
[--C-:B------:R-:W-:Y:S01]  /*5cc0*/  FFMA.FTZ R28, R28, c[0x0][0x23c], -R2.reuse ;  /* 0x00008f001c1c7a23 */ /* 0x100fe20000010802 */
[----:B------:R-:W1:Y:S01]  /*5cd0*/  MUFU.EX2 R184, R5 ;  /* 0x0000000500b87308 */ /* 0x000e620000000800 */
[--C-:B------:R-:W-:Y:S01]  /*5ce0*/  FFMA.FTZ R6, R6, c[0x0][0x23c], -R3.reuse ;  /* 0x00008f0006067a23 */ /* 0x100fe20000010803 */
[----:B------:R-:W-:Y:S01]  /*5cf0*/  ULEA UR5, -UR4, URZ, 0x6 ;  /* 0x0000003f04057291 */ /* 0x000fe2000f8e313f */
        /* <DEDUP_REMOVED lines=8> */
[----:B------:R-:W-:Y:S02]  /*5d80*/  FFMA.FTZ R3, R35, c[0x0][0x23c], -R3 ;  /* 0x00008f0023037a23 */ /* 0x000fe40000010803 */
[--C-:B------:R-:W-:Y:S01]  /*5d90*/  FFMA.FTZ R24, R24, c[0x0][0x23c], -R2.reuse ;  /* 0x00008f0018187a23 */ /* 0x100fe20000010802 */
[----:B------:R-:W2:Y:S01]  /*5da0*/  MUFU.EX2 R182, R7 ;  /* 0x0000000700b67308 */ /* 0x000ea20000000800 */
[--C-:B------:R-:W-:Y:S02]  /*5db0*/  FFMA.FTZ R25, R25, c[0x0][0x23c], -R2.reuse ;  /* 0x00008f0019197a23 */ /* 0x100fe40000010802 */
[----:B------:R-:W-:Y:S02]  /*5dc0*/  FFMA.FTZ R2, R29, c[0x0][0x23c], -R2 ;  /* 0x00008f001d027a23 */ /* 0x000fe40000010802 */
[----:B------:R-:W-:Y:S02]  /*5dd0*/  FFMA.FTZ R17, R17, c[0x0][0x23c], -R164 ;  /* 0x00008f0011117a23 */ /* 0x000fe400000108a4 */
[--C-:B------:R-:W-:Y:S02]  /*5de0*/  FFMA.FTZ R10, R10, c[0x0][0x23c], -R0.reuse ;  /* 0x00008f000a0a7a23 */ /* 0x100fe40000010800 */
[--C-:B------:R-:W-:Y:S01]  /*5df0*/  FFMA.FTZ R11, R11, c[0x0][0x23c], -R0.reuse ;  /* 0x00008f000b0b7a23 */ /* 0x100fe20000010800 */
[----:B------:R1:W-:Y:S01]  /*5e00*/  MUFU.EX2 R200, R3 ;  /* 0x0000000300c87308 */ /* 0x0003e20000000800 */
[--C-:B------:R-:W-:Y:S02]  /*5e10*/  FFMA.FTZ R30, R30, c[0x0][0x23c], -R0.reuse ;  /* 0x00008f001e1e7a23 */ /* 0x100fe40000010800 */
[--C-:B------:R-:W-:Y:S02]  /*5e20*/  FFMA.FTZ R14, R14, c[0x0][0x23c], -R0.reuse ;  /* 0x00008f000e0e7a23 */ /* 0x100fe40000010800 */
[--C-:B------:R-:W-:Y:S02]  /*5e30*/  FFMA.FTZ R15, R15, c[0x0][0x23c], -R0.reuse ;  /* 0x00008f000f0f7a23 */ /* 0x100fe40000010800 */
[--C-:B------:R-:W-:Y:S02]  /*5e40*/  FFMA.FTZ R26, R26, c[0x0][0x23c], -R0.reuse ;  /* 0x00008f001a1a7a23 */ /* 0x100fe40000010800 */
[--C-:B------:R-:W-:Y:S01]  /*5e50*/  FFMA.FTZ R27, R27, c[0x0][0x23c], -R0.reuse ;  /* 0x00008f001b1b7a23 */ /* 0x100fe20000010800 */
[----:B------:R2:W-:Y:S01]  /*5e60*/  MUFU.EX2 R192, R2 ;  /* 0x0000000200c07308 */ /* 0x0005e20000000800 */
[----:B------:R-:W-:Y:S02]  /*5e70*/  FFMA.FTZ R0, R31, c[0x0][0x23c], -R0 ;  /* 0x00008f001f007a23 */ /* 0x000fe40000010800 */
[--C-:B------:R-:W-:Y:S02]  /*5e80*/  FFMA.FTZ R20, R20, c[0x0][0x23c], -R164.reuse ;  /* 0x00008f0014147a23 */ /* 0x100fe400000108a4 */
[--C-:B------:R-:W-:Y:S02]  /*5e90*/  FFMA.FTZ R21, R21, c[0x0][0x23c], -R164.reuse ;  /* 0x00008f0015157a23 */ /* 0x100fe400000108a4 */
[--C-:B------:R-:W-:Y:S02]  /*5ea0*/  FFMA.FTZ R32, R32, c[0x0][0x23c], -R164.reuse ;  /* 0x00008f0020207a23 */ /* 0x100fe400000108a4 */
[----:B------:R-:W-:Y:S01]  /*5eb0*/  FFMA.FTZ R164, R33, c[0x0][0x23c], -R164 ;  /* 0x00008f0021a47a23 */ /* 0x000fe200000108a4 */
[----:B------:R-:W-:Y:S10]  /*5ec0*/  MUFU.EX2 R231, R16 ;  /* 0x0000001000e77308 */ /* 0x000ff40000000800 */
[----:B------:R-:W-:Y:S10]  /*5ed0*/  MUFU.EX2 R202, R17 ;  /* 0x0000001100ca7308 */ /* 0x000ff40000000800 */
[----:B------:R-:W-:Y:S10]  /*5ee0*/  MUFU.EX2 R239, R18 ;  /* 0x0000001200ef7308 */ /* 0x000ff40000000800 */
[----:B------:R-:W-:Y:S10]  /*5ef0*/  MUFU.EX2 R238, R19 ;  /* 0x0000001300ee7308 */ /* 0x000ff40000000800 */
[----:B------:R-:W-:Y:S10]  /*5f00*/  MUFU.EX2 R181, R8 ;  /* 0x0000000800b57308 */ /* 0x000ff40000000800 */
[----:B------:R-:W3:Y:S10]  /*5f10*/  MUFU.EX2 R180, R9 ;  /* 0x0000000900b47308 */ /* 0x000ef40000000800 */
[----:B------:R-:W-:Y:S10]  /*5f20*/  MUFU.EX2 R179, R10 ;  /* 0x0000000a00b37308 */ /* 0x000ff40000000800 */
[----:B------:R-:W4:Y:S10]  /*5f30*/  MUFU.EX2 R178, R11 ;  /* 0x0000000b00b27308 */ /* 0x000f340000000800 */
[----:B------:R-:W-:Y:S10]  /*5f40*/  MUFU.EX2 R177, R12 ;  /* 0x0000000c00b17308 */ /* 0x000ff40000000800 */
[----:B------:R-:W1:Y:S10]  /*5f50*/  MUFU.EX2 R176, R13 ;  /* 0x0000000d00b07308 */ /* 0x000e740000000800 */
[----:B------:R1:W-:Y:S10]  /*5f60*/  MUFU.EX2 R188, R0 ;  /* 0x0000000000bc7308 */ /* 0x0003f40000000800 */
[----:B------:R-:W-:Y:S10]  /*5f70*/  MUFU.EX2 R187, R14 ;  /* 0x0000000e00bb7308 */ /* 0x000ff40000000800 */
[----:B------:R-:W-:Y:S10]  /*5f80*/  MUFU.EX2 R186, R15 ;  /* 0x0000000f00ba7308 */ /* 0x000ff40000000800 */
[----:B------:R-:W-:Y:S10]  /*5f90*/  MUFU.EX2 R199, R20 ;  /* 0x0000001400c77308 */ /* 0x000ff40000000800 */
[----:B------:R-:W-:Y:S10]  /*5fa0*/  MUFU.EX2 R198, R21 ;  /* 0x0000001500c67308 */ /* 0x000ff40000000800 */
[----:B------:R-:W-:Y:S10]  /*5fb0*/  MUFU.EX2 R197, R22 ;  /* 0x0000001600c57308 */ /* 0x000ff40000000800 */
[----:B------:R-:W1:Y:S10]  /*5fc0*/  MUFU.EX2 R196, R23 ;  /* 0x0000001700c47308 */ /* 0x000e740000000800 */
[----:B------:R-:W-:Y:S10]  /*5fd0*/  MUFU.EX2 R240, R32 ;  /* 0x0000002000f07308 */ /* 0x000ff40000000800 */
[----:B------:R-:W1:Y:S10]  /*5fe0*/  MUFU.EX2 R203, R164 ;  /* 0x000000a400cb7308 */ /* 0x000e740000000800 */
[----:B------:R-:W1:Y:S10]  /*5ff0*/  MUFU.EX2 R201, R34 ;  /* 0x0000002200c97308 */ /* 0x000e740000000800 */
        /* <DEDUP_REMOVED lines=12> */
[----:B------:R2:W-:Y:S01]  /*60c0*/  STS [R226+0x20400], R2 ;  /* 0x02040002e2007388 */ /* 0x0005e20000000800 */
[----:B-1----:R-:W-:Y:S02]  /*60d0*/  F2FP.BF16.PACK_AB R3, R202, R231 ;  /* 0x000000e7ca03723e */ /* 0x002fe400000010ff */
[----:B--2---:R-:W-:Y:S03]  /*60e0*/  F2FP.BF16.PACK_AB R2, R238, R239 ;  /* 0x000000efee02723e */ /* 0x004fe600000010ff */
[----:B------:R1:W-:Y:S04]  /*60f0*/  STS [R229+0x20000], R3 ;  /* 0x02000003e5007388 */ /* 0x0003e80000000800 */
[----:B------:R2:W-:Y:S04]  /*6100*/  STS [R229+0x20400], R2 ;  /* 0x02040002e5007388 */ /* 0x0005e80000000800 */
[----:B------:R3:W-:Y:S04]  /*6110*/  STS [R226+0x21000], R5 ;  /* 0x02100005e2007388 */ /* 0x0007e80000000800 */
[----:B------:R4:W-:Y:S04]  /*6120*/  STS [R226+0x21400], R4 ;  /* 0x02140004e2007388 */ /* 0x0009e80000000800 */
[----:B------:R4:W-:Y:S01]  /*6130*/  STS [R229+0x21000], R0 ;  /* 0x02100000e5007388 */ /* 0x0009e20000000800 */
[----:B-1----:R-:W-:Y:S02]  /*6140*/  F2FP.BF16.PACK_AB R3, R196, R197 ;  /* 0x000000c5c403723e */ /* 0x002fe400000010ff */
[----:B--2---:R-:W-:Y:S02]  /*6150*/  F2FP.BF16.PACK_AB R2, R203, R240 ;  /* 0x000000f0cb02723e */ /* 0x004fe400000010ff */
[----:B---3--:R-:W-:Y:S02]  /*6160*/  F2FP.BF16.PACK_AB R5, R186, R187 ;  /* 0x000000bbba05723e */ /* 0x008fe400000010ff */
[----:B----4-:R-:W-:Y:S03]  /*6170*/  F2FP.BF16.PACK_AB R4, R198, R199 ;  /* 0x000000c7c604723e */ /* 0x010fe600000010ff */
[----:B------:R1:W-:Y:S01]  /*6180*/  STS [R229+0x21400], R5 ;  /* 0x02140005e5007388 */ /* 0x0003e20000000800 */
[----:B------:R-:W-:Y:S03]  /*6190*/  F2FP.BF16.PACK_AB R0, R200, R201 ;  /* 0x000000c9c800723e */ /* 0x000fe600000010ff */
[----:B------:R2:W-:Y:S04]  /*61a0*/  STS [R227+0x20000], R4 ;  /* 0x02000004e3007388 */ /* 0x0005e80000000800 */
        /* <DEDUP_REMOVED lines=9> */
[----:B------:R-:W-:Y:S01]  /*6240*/  STS [R228+0x21000], R3 ;  /* 0x02100003e4007388 */ /* 0x000fe20000000800 */
[C---:B------:R-:W-:Y:S03]  /*6250*/  SHF.L.U32 R0, R219.reuse, 0x1, RZ ;  /* 0x00000001db007819 */ /* 0x040fe600000006ff */
[----:B------:R1:W-:Y:S04]  /*6260*/  STS [R228+0x21400], R2 ;  /* 0x02140002e4007388 */ /* 0x0003e80000000800 */
[----:B------:R-:W-:Y:S08]  /*6270*/  LDSM.16.M88.4 R32, [R0+0x8000] ;  /* 0x008000000020783b */ /* 0x000ff00000000200 */
[----:B------:R-:W2:Y:S08]  /*6280*/  LDSM.16.M88.4 R16, [R214+0x14000] ;  /* 0x01400000d610783b */ /* 0x000eb00000000200 */
[----:B------:R-:W3:Y:S01]  /*6290*/  LDSM.16.M88.4 R28, [R0+0x9000] ;  /* 0x00900000001c783b */ /* 0x000ee20000000200 */
[----:B-1----:R-:W-:Y:S07]  /*62a0*/  SHF.L.U32 R2, R219, 0x1, RZ ;  /* 0x00000001db027819 */ /* 0x002fee00000006ff */
[----:B------:R-:W1:Y:S01]  /*62b0*/  LDSM.16.M88.4 R164, [R214+0x14800] ;  /* 0x01480000d6a4783b */ /* 0x000e620000000200 */
[-C--:B------:R-:W-:Y:S02]  /*62c0*/  IADD3 R3, R220, R2.reuse, RZ ;  /* 0x00000002dc037210 */ /* 0x080fe40007ffe0ff */
[C---:B------:R-:W-:Y:S02]  /*62d0*/  IADD3 R209, R204.reuse, R2, RZ ;  /* 0x00000002ccd17210 */ /* 0x040fe40007ffe0ff */
[----:B------:R-:W-:Y:S02]  /*62e0*/  IADD3 R208, R204, R3, RZ ;  /* 0x00000003ccd07210 */ /* 0x000fe40007ffe0ff */
[----:B------:R-:W-:Y:S01]  /*62f0*/  MOV R2, UR5 ;  /* 0x0000000500027c02 */ /* 0x000fe20008000f00 */
[----:B------:R-:W-:Y:S03]  /*6300*/  LDSM.16.M88.4 R168, [R3+0x8000] ;  /* 0x0080000003a8783b */ /* 0x000fe60000000200 */
[----:B------:R-:W-:Y:S05]  /*6310*/  LEA R222, P0, R2, R222, 0x2 ;  /* 0x000000de02de7211 */ /* 0x000fea00078010ff */
[----:B------:R-:W4:Y:S01]  /*6320*/  LDSM.16.M88.4 R172, [R215+0x14000] ;  /* 0x01400000d7ac783b */ /* 0x000f220000000200 */
[-C--:B--2---:R-:W-:Y:S08]  /*6330*/  HMMA.16816.F32.BF16 R4, R32, R16.reuse, RZ ;  /* 0x000000102004723c */ /* 0x084ff000000418ff */
[C---:B---3--:R-:W-:Y:S08]  /*6340*/  HMMA.16816.F32.BF16 R8, R28.reuse, R16, RZ ;  /* 0x000000101c08723c */ /* 0x048ff000000418ff */
[-C--:B------:R-:W-:Y:S08]  /*6350*/  HMMA.16816.F32.BF16 R12, R28, R18.reuse, RZ ;  /* 0x000000121c0c723c */ /* 0x080ff000000418ff */
[C---:B------:R-:W-:Y:S08]  /*6360*/  HMMA.16816.F32.BF16 R16, R32.reuse, R18, RZ ;  /* 0x000000122010723c */ /* 0x040ff000000418ff */
[-C--:B-1----:R-:W-:Y:S08]  /*6370*/  HMMA.16816.F32.BF16 R20, R32, R164.reuse, RZ ;  /* 0x000000a42014723c */ /* 0x082ff000000418ff */
[C---:B------:R-:W-:Y:S08]  /*6380*/  HMMA.16816.F32.BF16 R24, R28.reuse, R164, RZ ;  /* 0x000000a41c18723c */ /* 0x040ff000000418ff */
[-C--:B------:R-:W-:Y:S08]  /*6390*/  HMMA.16816.F32.BF16 R28, R28, R166.reuse, RZ ;  /* 0x000000a61c1c723c */ /* 0x080ff000000418ff */
[----:B------:R-:W-:Y:S01]  /*63a0*/  HMMA.16816.F32.BF16 R32, R32, R166, RZ ;  /* 0x000000a62020723c */ /* 0x000fe200000418ff */
[----:B------:R-:W1:Y:S07]  /*63b0*/  LDSM.16.M88.4 R164, [R3+0x9000] ;  /* 0x0090000003a4783b */ /* 0x000e6e0000000200 */
[-C--:B----4-:R-:W-:Y:S08]  /*63c0*/  HMMA.16816.F32.BF16 R4, R168, R172.reuse, R4 ;  /* 0x000000aca804723c */ /* 0x090ff00000041804 */
[C---:B-1----:R-:W-:Y:S08]  /*63d0*/  HMMA.16816.F32.BF16 R8, R164.reuse, R172, R8 ;  /* 0x000000aca408723c */ /* 0x042ff00000041808 */
        /* <DEDUP_REMOVED lines=20> */
[----:B------:R-:W-:Y:S08]  /*6520*/  LDSM.16.M88.4 R164, [R208+0x8000] ;  /* 0x00800000d0a4783b */ /* 0x000ff00000000200 */
        /* <DEDUP_REMOVED lines=11> */
[----:B------:R1:W-:Y:S08]  /*65e0*/  LDSM.16.M88.4 R164, [R0+0xa000] ;  /* 0x00a0000000a4783b */ /* 0x0003f00000000200 */
[----:B------:R-:W2:Y:S03]  /*65f0*/  LDSM.16.M88.4 R168, [R214+0x18000] ;  /* 0x01800000d6a8783b */ /* 0x000ea60000000200 */
[----:B-1----:R-:W-:Y:S04]  /*6600*/  MOV R0, UR5 ;  /* 0x0000000500007c02 */ /* 0x002fe80008000f00 */
[----:B------:R-:W-:Y:S01]  /*6610*/  LEA.HI.X.SX32 R223, R0, R223, 0x2, P0 ;  /* 0x000000df00df7211 */ /* 0x000fe200000f16ff */
[-C--:B--2---:R-:W-:Y:S08]  /*6620*/  HMMA.16816.F32.BF16 R4, R164, R168.reuse, R4 ;  /* 0x000000a8a404723c */ /* 0x084ff00000041804 */
        /* <DEDUP_REMOVED lines=38> */
[C---:B-----5:R-:W-:Y:S01]  /*6890*/  FADD.FTZ R4, -R207.reuse, R4 ;  /* 0x00000004cf047221 */ /* 0x060fe20000010100 */
[C---:B------:R-:W-:Y:S01]  /*68a0*/  HMMA.16816.F32.BF16 R16, R172.reuse, R166, R16 ;  /* 0x000000a6ac10723c */ /* 0x040fe20000041810 */
[----:B------:R-:W1:Y:S03]  /*68b0*/  LDSM.16.M88.4 R164, [R216+0x18800] ;  /* 0x01880000d8a4783b */ /* 0x000e660000000200 */
[----:B------:R-:W-:Y:S02]  /*68c0*/  FADD.FTZ R5, -R207, R5 ;  /* 0x00000005cf057221 */ /* 0x000fe40000010100 */
[C---:B------:R-:W-:Y:S02]  /*68d0*/  FADD.FTZ R6, -R225.reuse, R6 ;  /* 0x00000006e1067221 */ /* 0x040fe40000010100 */
[----:B------:R-:W-:Y:S04]  /*68e0*/  FADD.FTZ R7, -R225, R7 ;  /* 0x00000007e1077221 */ /* 0x000fe80000010100 */
        /* <DEDUP_REMOVED lines=12> */
[----:B------:R-:W-:Y:S02]  /*69b0*/  FMUL.FTZ R185, R185, R4 ;  /* 0x00000004b9b97220 */ /* 0x000fe40000410000 */
[----:B------:R-:W-:Y:S02]  /*69c0*/  FMUL.FTZ R184, R184, R5 ;  /* 0x00000005b8b87220 */ /* 0x000fe40000410000 */
[----:B------:R-:W-:Y:S01]  /*69d0*/  FMUL.FTZ R183, R183, R6 ;  /* 0x00000006b7b77220 */ /* 0x000fe20000410000 */
[-C--:B-1----:R-:W-:Y:S03]  /*69e0*/  HMMA.16816.F32.BF16 R20, R172, R164.reuse, R20 ;  /* 0x000000a4ac14723c */ /* 0x082fe60000041814 */
[----:B------:R-:W-:Y:S02]  /*69f0*/  FMUL.FTZ R182, R182, R7 ;  /* 0x00000007b6b67220 */ /* 0x000fe40000410000 */
[----:B------:R-:W-:Y:S02]  /*6a00*/  FMUL.FTZ R181, R181, R8 ;  /* 0x00000008b5b57220 */ /* 0x000fe40000410000 */
[----:B------:R-:W-:Y:S01]  /*6a10*/  FMUL.FTZ R180, R180, R9 ;  /* 0x00000009b4b47220 */ /* 0x000fe20000410000 */
[C---:B------:R-:W-:Y:S04]  /*6a20*/  HMMA.16816.F32.BF16 R24, R168.reuse, R164, R24 ;  /* 0x000000a4a818723c */ /* 0x040fe80000041818 */
[----:B------:R-:W-:Y:S02]  /*6a30*/  FMUL.FTZ R179, R179, R10 ;  /* 0x0000000ab3b37220 */ /* 0x000fe40000410000 */
[----:B------:R-:W-:Y:S02]  /*6a40*/  FMUL.FTZ R178, R178, R11 ;  /* 0x0000000bb2b27220 */ /* 0x000fe40000410000 */
[----:B------:R-:W-:Y:S01]  /*6a50*/  FMUL.FTZ R177, R177, R12 ;  /* 0x0000000cb1b17220 */ /* 0x000fe20000410000 */
[-C--:B------:R-:W-:Y:S03]  /*6a60*/  HMMA.16816.F32.BF16 R28, R168, R166.reuse, R28 ;  /* 0x000000a6a81c723c */ /* 0x080fe6000004181c */
[----:B------:R-:W-:Y:S02]  /*6a70*/  FMUL.FTZ R176, R176, R13 ;  /* 0x0000000db0b07220 */ /* 0x000fe40000410000 */
[----:B------:R-:W-:Y:S02]  /*6a80*/  FMUL.FTZ R165, R187, R14 ;  /* 0x0000000ebba57220 */ /* 0x000fe40000410000 */
[C---:B------:R-:W-:Y:S01]  /*6a90*/  FADD.FTZ R20, -R207.reuse, R20 ;  /* 0x00000014cf147221 */ /* 0x040fe20000010100 */
[----:B------:R-:W-:Y:S04]  /*6aa0*/  HMMA.16816.F32.BF16 R32, R172, R166, R32 ;  /* 0x000000a6ac20723c */ /* 0x000fe80000041820 */
        /* <DEDUP_REMOVED lines=56> */
[C---:B------:R-:W-:Y:S01]  /*6e30*/  @!P2 LEA R6, P4, R0.reuse, R234, 0x1 ;  /* 0x000000ea0006a211 */ /* 0x040fe200078808ff */
        /* <DEDUP_REMOVED lines=35> */
.L_x_438:
[----:B------:R-:W-:Y:S02]  /*7070*/  F2FP.BF16.PACK_AB R15, R184, R185 ;  /* 0x000000b9b80f723e */ /* 0x000fe400000010ff */
[----:B------:R-:W-:Y:S02]  /*7080*/  F2FP.BF16.PACK_AB R14, R182, R183 ;  /* 0x000000b7b60e723e */ /* 0x000fe400000010ff */
[----:B------:R-:W-:Y:S01]  /*7090*/  F2FP.BF16.PACK_AB R11, R11, R12 ;  /* 0x0000000c0b0b723e */ /* 0x000fe200000010ff */
[----:B------:R-:W-:Y:S01]  /*70a0*/  STS [R226+0x1c000], R15 ;  /* 0x01c0000fe2007388 */ /* 0x000fe20000000800 */
[----:B------:R-:W-:Y:S02]  /*70b0*/  F2FP.BF16.PACK_AB R10, R10, R18 ;  /* 0x000000120a0a723e */ /* 0x000fe400000010ff */
[----:B------:R-:W-:Y:S02]  /*70c0*/  F2FP.BF16.PACK_AB R13, R180, R181 ;  /* 0x000000b5b40d723e */ /* 0x000fe400000010ff */
[----:B------:R-:W-:Y:S01]  /*70d0*/  STS [R226+0x1c400], R14 ;  /* 0x01c4000ee2007388 */ /* 0x000fe20000000800 */
        /* <DEDUP_REMOVED lines=19> */
[----:B------:R-:W-:Y:S05]  /*7210*/  STS [R228+0x1c000], R2 ;  /* 0x01c00002e4007388 */ /* 0x000fea0000000800 */
[----:B------:R1:W-:Y:S05]  /*7220*/  STS [R228+0x1c400], R0 ;  /* 0x01c40000e4007388 */ /* 0x0003ea0000000800 */
[----:B------:R-:W-:Y:S05]  /*7230*/  STS [R227+0x1d000], R5 ;  /* 0x01d00005e3007388 */ /* 0x000fea0000000800 */
[----:B------:R-:W-:Y:S05]  /*7240*/  STS [R227+0x1d400], R4 ;  /* 0x01d40004e3007388 */ /* 0x000fea0000000800 */
[----:B------:R-:W-:Y:S05]  /*7250*/  STS [R228+0x1d000], R17 ;  /* 0x01d00011e4007388 */ /* 0x000fea0000000800 */
[----:B------:R-:W-:Y:S05]  /*7260*/  STS [R228+0x1d400], R16 ;  /* 0x01d40010e4007388 */ /* 0x000fea0000000800 */
[----:B------:R-:W-:Y:S01]  /*7270*/  BAR.SYNC.DEFER_BLOCKING 0x0 ;  /* 0x0000000000007b1d */ /* 0x000fe20000010000 */
[----:B-1----:R-:W-:Y:S04]  /*7280*/  IMAD.SHL.U32 R0, R221, 0x2, RZ ;  /* 0x00000002dd007824 */ /* 0x002fe800078e00ff */
[----:B------:R-:W-:Y:S01]  /*7290*/  IMAD.IADD R2, R0, 0x1, R204 ;  /* 0x0000000100027824 */ /* 0x000fe200078e02cc */
[----:B------:R-:W-:Y:S05]  /*72a0*/  LDSM.16.MT88.4 R4, [R211+0x20000] ;  /* 0x02000000d304783b */ /* 0x000fea0000004200 */
[----:B------:R-:W1:Y:S05]  /*72b0*/  LDSM.16.MT88.4 R8, [R0+0x8000] ;  /* 0x008000000008783b */ /* 0x000e6a0000004200 */
[----:B------:R-:W2:Y:S05]  /*72c0*/  LDSM.16.MT88.4 R12, [R211+0x22000] ;  /* 0x02200000d30c783b */ /* 0x000eaa0000004200 */
[----:B------:R-:W3:Y:S05]  /*72d0*/  LDSM.16.MT88.4 R16, [R2+0x8000] ;  /* 0x008000000210783b */ /* 0x000eea0000004200 */
[----:B------:R-:W4:Y:S05]  /*72e0*/  LDSM.16.MT88.4 R20, [R0+0xa000] ;  /* 0x00a000000014783b */ /* 0x000f2a0000004200 */
[----:B------:R-:W5:Y:S05]  /*72f0*/  LDSM.16.MT88.4 R24, [R2+0xa000] ;  /* 0x00a000000218783b */ /* 0x000f6a0000004200 */
[----:B------:R-:W-:Y:S05]  /*7300*/  LDSM.16.MT88.4 R28, [R0+0x8800] ;  /* 0x00880000001c783b */ /* 0x000fea0000004200 */
[----:B------:R-:W-:Y:S05]  /*7310*/  LDSM.16.MT88.4 R32, [R211+0x22800] ;  /* 0x02280000d320783b */ /* 0x000fea0000004200 */
[----:B------:R-:W-:Y:S01]  /*7320*/  LDSM.16.MT88.4 R164, [R2+0x8800] ;  /* 0x0088000002a4783b */ /* 0x000fe20000004200 */
[-C--:B-1----:R-:W-:Y:S04]  /*7330*/  HMMA.16816.F32.BF16 R36, R4, R8.reuse, R36 ;  /* 0x000000080424723c */ /* 0x082fe80000041824 */
[----:B------:R-:W-:Y:S05]  /*7340*/  LDSM.16.MT88.4 R168, [R0+0xa800] ;  /* 0x00a8000000a8783b */ /* 0x000fea0000004200 */
[----:B------:R-:W-:Y:S01]  /*7350*/  LDSM.16.MT88.4 R172, [R2+0xa800] ;  /* 0x00a8000002ac783b */ /* 0x000fe20000004200 */
        /* <DEDUP_REMOVED lines=9> */
[-C--:B----4-:R-:W-:Y:S08]  /*73f0*/  HMMA.16816.F32.BF16 R68, R4, R20.reuse, R68 ;  /* 0x000000140444723c */ /* 0x090ff00000041844 */
[C---:B------:R-:W-:Y:S08]  /*7400*/  HMMA.16816.F32.BF16 R72, R12.reuse, R20, R72 ;  /* 0x000000140c48723c */ /* 0x040ff00000041848 */
[-C--:B------:R-:W-:Y:S08]  /*7410*/  HMMA.16816.F32.BF16 R76, R12, R22.reuse, R76 ;  /* 0x000000160c4c723c */ /* 0x080ff0000004184c */
[C---:B------:R-:W-:Y:S01]  /*7420*/  HMMA.16816.F32.BF16 R80, R4.reuse, R22, R80 ;  /* 0x000000160450723c */ /* 0x040fe20000041850 */
[----:B------:R-:W-:Y:S07]  /*7430*/  LDSM.16.MT88.4 R20, [R2+0x9000] ;  /* 0x009000000214783b */ /* 0x000fee0000004200 */
[-C--:B-----5:R-:W-:Y:S08]  /*7440*/  HMMA.16816.F32.BF16 R84, R4, R24.reuse, R84 ;  /* 0x000000180454723c */ /* 0x0a0ff00000041854 */
        /* <DEDUP_REMOVED lines=27> */
[----:B------:R-:W5:Y:S02]  /*7600*/  LDSM.16.MT88.4 R172, [R0+0xb800] ;  /* 0x00b8000000ac783b */ /* 0x000f640000004200 */
        /* <DEDUP_REMOVED lines=26> */
[-C--:B-----5:R-:W-:Y:S08]  /*77b0*/  HMMA.16816.F32.BF16 R68, R8, R172.reuse, R68 ;  /* 0x000000ac0844723c */ /* 0x0a0ff00000041844 */
        /* <DEDUP_REMOVED lines=18> */
[----:B------:R-:W-:Y:S03]  /*78e0*/  IMAD.SHL.U32 R2, R247, 0x2, RZ ;  /* 0x00000002f7027824 */ /* 0x000fe600078e00ff */
        /* <DEDUP_REMOVED lines=28> */
.L_x_439:
[----:B------:R-:W-:Y:S01]  /*7ab0*/  LDSM.16.M88.4 R32, [R218+0x1c000] ;  /* 0x01c00000da20783b */ /* 0x000fe20000000200 */
[----:B-1----:R-:W-:Y:S01]  /*7ac0*/  @P1 IADD3 R2, P0, R248, UR16, RZ ;  /* 0x00000010f8021c10 */ /* 0x002fe2000ff1e0ff */
[----:B------:R-:W-:Y:S01]  /*7ad0*/  USHF.L.U32 UR5, UR4, 0x5, URZ ;  /* 0x0000000504057899 */ /* 0x000fe2000800063f */
[C---:B------:R-:W-:Y:S01]  /*7ae0*/  IADD3 R0, R246.reuse, -0x40, RZ ;  /* 0xffffffc0f6007810 */ /* 0x040fe20007ffe0ff */
[----:B------:R-:W-:Y:S01]  /*7af0*/  USHF.L.U32 UR7, UR4, 0x3, URZ ;  /* 0x0000000304077899 */ /* 0x000fe2000800063f */
[----:B------:R-:W1:Y:S01]  /*7b00*/  LDSM.16.MT88.4 R16, [R210] ;  /* 0x00000000d210783b */ /* 0x000e620000004200 */
[----:B------:R-:W-:Y:S01]  /*7b10*/  USHF.L.U32 UR8, UR4, 0x4, URZ ;  /* 0x0000000404087899 */ /* 0x000fe2000800063f */
[----:B------:R-:W-:Y:S01]  /*7b20*/  IADD3 R225, R246, -0x40, RZ ;  /* 0xffffffc0f6e17810 */ /* 0x000fe20007ffe0ff */
[----:B------:R-:W-:Y:S02]  /*7b30*/  UIMAD UR6, UR4, 0x18, URZ ;  /* 0x00000018040678a4 */ /* 0x000fe4000f8e023f */
[----:B------:R-:W2:Y:S01]  /*7b40*/  LDSM.16.M88.4 R28, [R218+0x1d000] ;  /* 0x01d00000da1c783b */ /* 0x000ea20000000200 */
[----:B------:R-:W-:Y:S01]  /*7b50*/  SHF.R.S32.HI R225, RZ, 0x1f, R225 ;  /* 0x0000001fffe17819 */ /* 0x000fe200000114e1 */
[----:B------:R-:W-:Y:S02]  /*7b60*/  UISETP.GT.AND UP2, UPT, UR12, UR19, UPT ;  /* 0x000000130c00728c */ /* 0x000fe4000bf44270 */
[----:B------:R-:W-:Y:S01]  /*7b70*/  @UP3 UIADD3 UR16, UP1, UR16, -0x100, URZ ;  /* 0xffffff0010103890 */ /* 0x000fe2000ff3e03f */
[----:B------:R-:W3:Y:S01]  /*7b80*/  LDSM.16.MT88.4 R164, [R210+0x4000] ;  /* 0x00400000d2a4783b */ /* 0x000ee20000004200 */
[----:B------:R-:W-:Y:S04]  /*7b90*/  SHF.L.U64.HI R0, R0, 0x2, R225 ;  /* 0x0000000200007819 */ /* 0x000fe800000102e1 */
[----:B------:R-:W-:Y:S05]  /*7ba0*/  LDSM.16.M88.4 R168, [R3+0x1c000] ;  /* 0x01c0000003a8783b */ /* 0x000fea0000000200 */
[----:B------:R-:W4:Y:S05]  /*7bb0*/  LDSM.16.MT88.4 R172, [R210+0x800] ;  /* 0x00080000d2ac783b */ /* 0x000f2a0000004200 */
[----:B------:R-:W3:Y:S05]  /*7bc0*/  LDSM.16.M88.4 R176, [R3+0x1d000] ;  /* 0x01d0000003b0783b */ /* 0x000eea0000000200 */
[----:B------:R-:W3:Y:S05]  /*7bd0*/  LDSM.16.MT88.4 R180, [R210+0x4800] ;  /* 0x00480000d2b4783b */ /* 0x000eea0000004200 */
[----:B------:R-:W-:Y:S01]  /*7be0*/  LDSM.16.M88.4 R184, [R209+0x1c000] ;  /* 0x01c00000d1b8783b */ /* 0x000fe20000000200 */
[-C--:B-1----:R-:W-:Y:S04]  /*7bf0*/  HMMA.16816.F32.BF16 R4, R32, R16.reuse, RZ ;  /* 0x000000102004723c */ /* 0x082fe800000418ff */
[----:B------:R-:W1:Y:S05]  /*7c00*/  LDSM.16.MT88.4 R188, [R210+0x1000] ;  /* 0x00100000d2bc783b */ /* 0x000e6a0000004200 */
[----:B------:R-:W1:Y:S01]  /*7c10*/  LDSM.16.M88.4 R192, [R209+0x1d000] ;  /* 0x01d00000d1c0783b */ /* 0x000e620000000200 */
[C---:B--2---:R-:W-:Y:S04]  /*7c20*/  HMMA.16816.F32.BF16 R8, R28.reuse, R16, RZ ;  /* 0x000000101c08723c */ /* 0x044fe800000418ff */
[----:B------:R-:W2:Y:S04]  /*7c30*/  LDSM.16.MT88.4 R196, [R210+0x5000] ;  /* 0x00500000d2c4783b */ /* 0x000ea80000004200 */
[-C--:B------:R-:W-:Y:S01]  /*7c40*/  HMMA.16816.F32.BF16 R12, R28, R18.reuse, RZ ;  /* 0x000000121c0c723c */ /* 0x080fe200000418ff */
[----:B------:R-:W-:Y:S05]  /*7c50*/  LDSM.16.M88.4 R200, [R208+0x1d000] ;  /* 0x01d00000d0c8783b */ /* 0x000fea0000000200 */
[----:B------:R-:W-:Y:S02]  /*7c60*/  LDSM.16.MT88.4 R204, [R210+0x5800] ;  /* 0x00580000d2cc783b */ /* 0x000fe40000004200 */
[C---:B------:R-:W-:Y:S08]  /*7c70*/  HMMA.16816.F32.BF16 R16, R32.reuse, R18, RZ ;  /* 0x000000122010723c */ /* 0x040ff000000418ff */
[-C--:B---3--:R-:W-:Y:S08]  /*7c80*/  HMMA.16816.F32.BF16 R20, R32, R164.reuse, RZ ;  /* 0x000000a42014723c */ /* 0x088ff000000418ff */
[C---:B------:R-:W-:Y:S08]  /*7c90*/  HMMA.16816.F32.BF16 R24, R28.reuse, R164, RZ ;  /* 0x000000a41c18723c */ /* 0x040ff000000418ff */
[-C--:B------:R-:W-:Y:S08]  /*7ca0*/  HMMA.16816.F32.BF16 R28, R28, R166.reuse, RZ ;  /* 0x000000a61c1c723c */ /* 0x080ff000000418ff */
[----:B------:R-:W-:Y:S01]  /*7cb0*/  HMMA.16816.F32.BF16 R32, R32, R166, RZ ;  /* 0x000000a62020723c */ /* 0x000fe200000418ff */
[----:B------:R-:W-:Y:S07]  /*7cc0*/  LDSM.16.M88.4 R164, [R208+0x1c000] ;  /* 0x01c00000d0a4783b */ /* 0x000fee0000000200 */
        /* <DEDUP_REMOVED lines=8> */
[----:B------:R-:W-:Y:S07]  /*7d50*/  LDSM.16.MT88.4 R176, [R210+0x2000] ;  /* 0x00200000d2b0783b */ /* 0x000fee0000004200 */
[----:B------:R-:W-:Y:S01]  /*7d60*/  HMMA.16816.F32.BF16 R32, R168, R182, R32 ;  /* 0x000000b6a820723c */ /* 0x000fe20000041820 */
[----:B------:R-:W4:Y:S05]  /*7d70*/  LDSM.16.M88.4 R168, [R218+0x1e000] ;  /* 0x01e00000daa8783b */ /* 0x000f2a0000000200 */
[----:B------:R-:W3:Y:S02]  /*7d80*/  LDSM.16.M88.4 R180, [R218+0x1f000] ;  /* 0x01f00000dab4783b */ /* 0x000ee40000000200 */
        /* <DEDUP_REMOVED lines=8> */
[----:B------:R-:W-:Y:S07]  /*7e10*/  LDSM.16.M88.4 R192, [R3+0x1f000] ;  /* 0x01f0000003c0783b */ /* 0x000fee0000000200 */
[----:B------:R-:W-:Y:S01]  /*7e20*/  HMMA.16816.F32.BF16 R32, R184, R198, R32 ;  /* 0x000000c6b820723c */ /* 0x000fe20000041820 */
[----:B------:R-:W-:Y:S05]  /*7e30*/  LDSM.16.MT88.4 R184, [R210+0x2800] ;  /* 0x00280000d2b8783b */ /* 0x000fea0000004200 */
[----:B------:R-:W-:Y:S02]  /*7e40*/  LDSM.16.MT88.4 R196, [R210+0x6800] ;  /* 0x00680000d2c4783b */ /* 0x000fe40000004200 */
[-C--:B---3--:R-:W-:Y:S08]  /*7e50*/  HMMA.16816.F32.BF16 R4, R164, R172.reuse, R4 ;  /* 0x000000aca404723c */ /* 0x088ff00000041804 */
[C---:B------:R-:W-:Y:S08]  /*7e60*/  HMMA.16816.F32.BF16 R8, R200.reuse, R172, R8 ;  /* 0x000000acc808723c */ /* 0x040ff00000041808 */
[-C--:B------:R-:W-:Y:S08]  /*7e70*/  HMMA.16816.F32.BF16 R12, R200, R174.reuse, R12 ;  /* 0x000000aec80c723c */ /* 0x080ff0000004180c */
[C---:B------:R-:W-:Y:S01]  /*7e80*/  HMMA.16816.F32.BF16 R16, R164.reuse, R174, R16 ;  /* 0x000000aea410723c */ /* 0x040fe20000041810 */
[----:B------:R2:W3:Y:S07]  /*7e90*/  LDSM.16.M88.4 R172, [R3+0x1e000] ;  /* 0x01e0000003ac783b */ /* 0x0004ee0000000200 */
[-C--:B------:R-:W-:Y:S08]  /*7ea0*/  HMMA.16816.F32.BF16 R20, R164, R204.reuse, R20 ;  /* 0x000000cca414723c */ /* 0x080ff00000041814 */
[C---:B------:R-:W-:Y:S08]  /*7eb0*/  HMMA.16816.F32.BF16 R24, R200.reuse, R204, R24 ;  /* 0x000000ccc818723c */ /* 0x040ff00000041818 */
[-C--:B------:R-:W-:Y:S01]  /*7ec0*/  HMMA.16816.F32.BF16 R28, R200, R206.reuse, R28 ;  /* 0x000000cec81c723c */ /* 0x080fe2000004181c */
[----:B------:R-:W-:Y:S03]  /*7ed0*/  LDSM.16.M88.4 R200, [R209+0x1f000] ;  /* 0x01f00000d1c8783b */ /* 0x000fe60000000200 */
[----:B--2---:R-:W-:Y:S01]  /*7ee0*/  @P1 IADD3.X R3, R0, UR15, RZ, P0, !PT ;  /* 0x0000000f00031c10 */ /* 0x004fe200087fe4ff */
[----:B------:R-:W-:Y:S01]  /*7ef0*/  IMAD.U32 R0, RZ, RZ, UR6 ;  /* 0x00000006ff007e24 */ /* 0x000fe2000f8e00ff */
[----:B------:R-:W-:Y:S02]  /*7f00*/  @UP3 UIADD3.X UR15, UR15, -0x1, URZ, UP1, !UPT ;  /* 0xffffffff0f0f3890 */ /* 0x000fe40008ffe43f */
[----:B------:R-:W-:Y:S01]  /*7f10*/  HMMA.16816.F32.BF16 R32, R164, R206, R32 ;  /* 0x000000cea420723c */ /* 0x000fe20000041820 */
[----:B------:R-:W-:Y:S05]  /*7f20*/  LDSM.16.M88.4 R164, [R209+0x1e000] ;  /* 0x01e00000d1a4783b */ /* 0x000fea0000000200 */
[----:B------:R-:W-:Y:S02]  /*7f30*/  LDSM.16.MT88.4 R204, [R210+0x7000] ;  /* 0x00700000d2cc783b */ /* 0x000fe40000004200 */
[-C--:B----4-:R-:W-:Y:S03]  /*7f40*/  HMMA.16816.F32.BF16 R4, R168, R176.reuse, R4 ;  /* 0x000000b0a804723c */ /* 0x090fe60000041804 */
[----:B------:R2:W5:Y:S05]  /*7f50*/  @P1 LDG.E R244, [R2.64] ;  /* 0x0000000a02f41981 */ /* 0x00056a000c1e1900 */
[C---:B------:R-:W-:Y:S01]  /*7f60*/  HMMA.16816.F32.BF16 R8, R180.reuse, R176, R8 ;  /* 0x000000b0b408723c */ /* 0x040fe20000041808 */
[----:B------:R2:W5:Y:S05]  /*7f70*/  @P1 LDG.E R245, [R2.64+0x20] ;  /* 0x0000200a02f51981 */ /* 0x00056a000c1e1900 */
[----:B------:R2:W5:Y:S02]  /*7f80*/  @P1 LDG.E R242, [R2.64+0x80] ;  /* 0x0000800a02f21981 */ /* 0x000564000c1e1900 */
[-C--:B------:R-:W-:Y:S03]  /*7f90*/  HMMA.16816.F32.BF16 R12, R180, R178.reuse, R12 ;  /* 0x000000b2b40c723c */ /* 0x080fe6000004180c */
[----:B------:R2:W5:Y:S05]  /*7fa0*/  @P1 LDG.E R243, [R2.64+0xa0] ;  /* 0x0000a00a02f31981 */ /* 0x00056a000c1e1900 */
[C---:B------:R-:W-:Y:S01]  /*7fb0*/  HMMA.16816.F32.BF16 R16, R168.reuse, R178, R16 ;  /* 0x000000b2a810723c */ /* 0x040fe20000041810 */
[----:B------:R-:W4:Y:S07]  /*7fc0*/  LDSM.16.MT88.4 R176, [R210+0x3000] ;  /* 0x00300000d2b0783b */ /* 0x000f2e0000004200 */
[-C--:B-1----:R-:W-:Y:S08]  /*7fd0*/  HMMA.16816.F32.BF16 R20, R168, R188.reuse, R20 ;  /* 0x000000bca814723c */ /* 0x082ff00000041814 */
[C---:B------:R-:W-:Y:S01]  /*7fe0*/  HMMA.16816.F32.BF16 R24, R180.reuse, R188, R24 ;  /* 0x000000bcb418723c */ /* 0x040fe20000041818 */
[----:B--2---:R-:W-:Y:S03]  /*7ff0*/  IMAD.U32 R2, RZ, RZ, UR7 ;  /* 0x00000007ff027e24 */ /* 0x004fe6000f8e00ff */
[----:B------:R-:W-:Y:S04]  /*8000*/  IMAD.U32 R3, RZ, RZ, UR7 ;  /* 0x00000007ff037e24 */ /* 0x000fe8000f8e00ff */
[-C--:B------:R-:W-:Y:S01]  /*8010*/  HMMA.16816.F32.BF16 R28, R180, R190.reuse, R28 ;  /* 0x000000beb41c723c */ /* 0x080fe2000004181c */
[----:B------:R-:W-:Y:S03]  /*8020*/  LDSM.16.MT88.4 R180, [R210+0x3800] ;  /* 0x00380000d2b4783b */ /* 0x000fe60000004200 */
[-C--:B------:R-:W-:Y:S04]  /*8030*/  LEA R2, P2, R2, R222.reuse, 0x2 ;  /* 0x000000de02027211 */ /* 0x080fe800078410ff */
[----:B------:R-:W-:Y:S01]  /*8040*/  HMMA.16816.F32.BF16 R32, R168, R190, R32 ;  /* 0x000000bea820723c */ /* 0x000fe20000041820 */
[----:B------:R-:W1:Y:S03]  /*8050*/  LDSM.16.M88.4 R168, [R208+0x1e000] ;  /* 0x01e00000d0a8783b */ /* 0x000e660000000200 */
[-C--:B------:R-:W-:Y:S02]  /*8060*/  LEA.HI.X.SX32 R3, R3, R223.reuse, 0x2, P2 ;  /* 0x000000df03037211 */ /* 0x080fe400010f16ff */
[----:B------:R-:W-:Y:S02]  /*8070*/  LDSM.16.MT88.4 R188, [R210+0x7800] ;  /* 0x00780000d2bc783b */ /* 0x000fe40000004200 */
[-C--:B---3--:R-:W-:Y:S08]  /*8080*/  HMMA.16816.F32.BF16 R4, R172, R184.reuse, R4 ;  /* 0x000000b8ac04723c */ /* 0x088ff00000041804 */
[C---:B------:R-:W-:Y:S08]  /*8090*/  HMMA.16816.F32.BF16 R8, R192.reuse, R184, R8 ;  /* 0x000000b8c008723c */ /* 0x040ff00000041808 */
[-C--:B------:R-:W-:Y:S08]  /*80a0*/  HMMA.16816.F32.BF16 R12, R192, R186.reuse, R12 ;  /* 0x000000bac00c723c */ /* 0x080ff0000004180c */
[C---:B------:R-:W-:Y:S01]  /*80b0*/  HMMA.16816.F32.BF16 R16, R172.reuse, R186, R16 ;  /* 0x000000baac10723c */ /* 0x040fe20000041810 */
[----:B------:R-:W2:Y:S07]  /*80c0*/  LDSM.16.M88.4 R184, [R208+0x1f000] ;  /* 0x01f00000d0b8783b */ /* 0x000eae0000000200 */
[-C--:B------:R-:W-:Y:S08]  /*80d0*/  HMMA.16816.F32.BF16 R20, R172, R196.reuse, R20 ;  /* 0x000000c4ac14723c */ /* 0x080ff00000041814 */
        /* <DEDUP_REMOVED lines=8> */
[C---:B------:R-:W-:Y:S07]  /*8160*/  HMMA.16816.F32.BF16 R24, R200.reuse, R204, R24 ;  /* 0x000000ccc818723c */ /* 0x040fee0000041818 */
[----:B------:R-:W-:Y:S01]  /*8170*/  IMAD.MOV.U32 R204, RZ, RZ, R251 ;  /* 0x000000ffffcc7224 */ /* 0x000fe200078e00fb */
[-C--:B------:R-:W-:Y:S08]  /*8180*/  HMMA.16816.F32.BF16 R28, R200, R206.reuse, R28 ;  /* 0x000000cec81c723c */ /* 0x080ff0000004181c */
[----:B------:R-:W-:Y:S07]  /*8190*/  HMMA.16816.F32.BF16 R32, R164, R206, R32 ;  /* 0x000000cea420723c */ /* 0x000fee0000041820 */
[----:B------:R-:W-:Y:S01]  /*81a0*/  IMAD.U32 R166, RZ, RZ, UR8 ;  /* 0x00000008ffa67e24 */ /* 0x000fe2000f8e00ff */
[-C--:B-1----:R-:W-:Y:S01]  /*81b0*/  HMMA.16816.F32.BF16 R4, R168, R180.reuse, R4 ;  /* 0x000000b4a804723c */ /* 0x082fe20000041804 */
[----:B------:R-:W-:Y:S01]  /*81c0*/  IMAD.U32 R164, RZ, RZ, UR6 ;  /* 0x00000006ffa47e24 */ /* 0x000fe2000f8e00ff */
[----:B------:R-:W-:Y:S03]  /*81d0*/  UIMAD UR6, UR4, 0x28, URZ ;  /* 0x00000028040678a4 */ /* 0x000fe6000f8e023f */
[-C--:B------:R-:W-:Y:S02]  /*81e0*/  LEA R166, P1, R166, R222.reuse, 0x2 ;  /* 0x000000dea6a67211 */ /* 0x080fe400078210ff */
[-C--:B------:R-:W-:Y:S01]  /*81f0*/  LEA R164, P0, R164, R222.reuse, 0x2 ;  /* 0x000000dea4a47211 */ /* 0x080fe200078010ff */
[C---:B--2---:R-:W-:Y:S04]  /*8200*/  HMMA.16816.F32.BF16 R8, R184.reuse, R180, R8 ;  /* 0x000000b4b808723c */ /* 0x044fe80000041808 */
[-C--:B------:R-:W-:Y:S04]  /*8210*/  LEA.HI.X.SX32 R165, R0, R223.reuse, 0x2, P0 ;  /* 0x000000df00a57211 */ /* 0x080fe800000f16ff */
[-C--:B------:R-:W-:Y:S07]  /*8220*/  HMMA.16816.F32.BF16 R12, R184, R182.reuse, R12 ;  /* 0x000000b6b80c723c */ /* 0x080fee000004180c */
[----:B------:R1:W-:Y:S01]  /*8230*/  RED.E.ADD.F32.FTZ.RN.STRONG.GPU [R222.64], R4 ;  /* 0x00000004de00798e */ /* 0x0003e2000c10e78a */
[C---:B------:R-:W-:Y:S04]  /*8240*/  HMMA.16816.F32.BF16 R16, R168.reuse, R182, R16 ;  /* 0x000000b6a810723c */ /* 0x040fe80000041810 */
[----:B------:R2:W-:Y:S04]  /*8250*/  RED.E.ADD.F32.FTZ.RN.STRONG.GPU [R2.64], R5 ;  /* 0x000000050200798e */ /* 0x0005e8000c10e78a */
[-C--:B------:R-:W-:Y:S08]  /*8260*/  HMMA.16816.F32.BF16 R20, R168, R188.reuse, R20 ;  /* 0x000000bca814723c */ /* 0x080ff00000041814 */
[C---:B------:R-:W-:Y:S08]  /*8270*/  HMMA.16816.F32.BF16 R24, R184.reuse, R188, R24 ;  /* 0x000000bcb818723c */ /* 0x040ff00000041818 */
[-C--:B------:R-:W-:Y:S01]  /*8280*/  HMMA.16816.F32.BF16 R28, R184, R190.reuse, R28 ;  /* 0x000000beb81c723c */ /* 0x080fe2000004181c */
[----:B-1----:R-:W-:Y:S07]  /*8290*/  IMAD.U32 R4, RZ, RZ, UR8 ;  /* 0x00000008ff047e24 */ /* 0x002fee000f8e00ff */
[----:B------:R-:W-:Y:S04]  /*82a0*/  HMMA.16816.F32.BF16 R32, R168, R190, R32 ;  /* 0x000000bea820723c */ /* 0x000fe80000041820 */
[-C--:B------:R-:W-:Y:S03]  /*82b0*/  LEA.HI.X.SX32 R167, R4, R223.reuse, 0x2, P1 ;  /* 0x000000df04a77211 */ /* 0x080fe600008f16ff */
[----:B------:R-:W-:Y:S02]  /*82c0*/  IMAD.U32 R168, RZ, RZ, UR5 ;  /* 0x00000005ffa87e24 */ /* 0x000fe4000f8e00ff */
[----:B------:R1:W-:Y:S03]  /*82d0*/  RED.E.ADD.F32.FTZ.RN.STRONG.GPU [R166.64], R6 ;  /* 0x00000006a600798e */ /* 0x0003e6000c10e78a */
[----:B------:R-:W-:Y:S01]  /*82e0*/  IMAD.U32 R169, RZ, RZ, UR5 ;  /* 0x00000005ffa97e24 */ /* 0x000fe2000f8e00ff */
[----:B------:R-:W-:Y:S01]  /*82f0*/  UIMAD UR5, UR4, 0x30, URZ ;  /* 0x00000030040578a4 */ /* 0x000fe2000f8e023f */
[----:B------:R3:W-:Y:S01]  /*8300*/  RED.E.ADD.F32.FTZ.RN.STRONG.GPU [R164.64], R7 ;  /* 0x00000007a400798e */ /* 0x0007e2000c10e78a */
[----:B------:R-:W-:Y:S04]  /*8310*/  UIMAD UR4, UR4, 0x38, URZ ;  /* 0x00000038040478a4 */ /* 0x000fe8000f8e023f */
[----:B--2---:R-:W-:Y:S02]  /*8320*/  IMAD.U32 R5, RZ, RZ, UR5 ;  /* 0x00000005ff057e24 */ /* 0x004fe4000f8e00ff */
[----:B------:R-:W-:Y:S02]  /*8330*/  IMAD.U32 R4, RZ, RZ, UR4 ;  /* 0x00000004ff047e24 */ /* 0x000fe4000f8e00ff */
[----:B------:R-:W-:Y:S01]  /*8340*/  IMAD.U32 R0, RZ, RZ, UR4 ;  /* 0x00000004ff007e24 */ /* 0x000fe2000f8e00ff */
[-C--:B-1----:R-:W-:Y:S01]  /*8350*/  LEA R166, P0, R168, R222.reuse, 0x2 ;  /* 0x000000dea8a67211 */ /* 0x082fe200078010ff */
[----:B------:R-:W-:Y:S01]  /*8360*/  IMAD.U32 R6, RZ, RZ, UR5 ;  /* 0x00000005ff067e24 */ /* 0x000fe2000f8e00ff */
[----:B------:R-:W-:Y:S02]  /*8370*/  UIADD3 UR5, UR8, 0x20, URZ ;  /* 0x0000002008057890 */ /* 0x000fe4000fffe03f */
[-C--:B------:R-:W-:Y:S01]  /*8380*/  LEA.HI.X.SX32 R167, R169, R223.reuse, 0x2, P0 ;  /* 0x000000dfa9a77211 */ /* 0x080fe200000f16ff */
[----:B---3--:R-:W-:Y:S01]  /*8390*/  IMAD.U32 R164, RZ, RZ, UR6 ;  /* 0x00000006ffa47e24 */ /* 0x008fe2000f8e00ff */
[-C--:B------:R-:W-:Y:S01]  /*83a0*/  LEA R6, P1, R6, R222.reuse, 0x2 ;  /* 0x000000de06067211 */ /* 0x080fe200078210ff */
[----:B------:R-:W-:Y:S01]  /*83b0*/  IMAD.U32 R7, RZ, RZ, UR6 ;  /* 0x00000006ff077e24 */ /* 0x000fe2000f8e00ff */
[-C--:B------:R-:W-:Y:S01]  /*83c0*/  LEA R4, P0, R4, R222.reuse, 0x2 ;  /* 0x000000de04047211 */ /* 0x080fe200078010ff */
[----:B------:R1:W-:Y:S01]  /*83d0*/  RED.E.ADD.F32.FTZ.RN.STRONG.GPU [R166.64], R8 ;  /* 0x00000008a600798e */ /* 0x0003e2000c10e78a */
[-C--:B------:R-:W-:Y:S01]  /*83e0*/  LEA R164, P2, R164, R222.reuse, 0x2 ;  /* 0x000000dea4a47211 */ /* 0x080fe200078410ff */
[----:B------:R-:W-:Y:S03]  /*83f0*/  UIADD3 UR4, UR7, UR5, URZ ;  /* 0x0000000507047290 */ /* 0x000fe6000fffe03f */
[-C--:B------:R-:W-:Y:S01]  /*8400*/  LEA.HI.X.SX32 R165, R7, R223.reuse, 0x2, P2 ;  /* 0x000000df07a57211 */ /* 0x080fe200010f16ff */
[----:B------:R-:W-:Y:S01]  /*8410*/  UIADD3 UR6, UR7, UR4, URZ ;  /* 0x0000000407067290 */ /* 0x000fe2000fffe03f */
[-C--:B------:R-:W-:Y:S01]  /*8420*/  LEA.HI.X.SX32 R7, R5, R223.reuse, 0x2, P1 ;  /* 0x000000df05077211 */ /* 0x080fe200008f16ff */
[----:B------:R-:W-:Y:S01]  /*8430*/  LDSM.16.MT88.4 R168, [R212+0x2800] ;  /* 0x00280000d4a8783b */ /* 0x000fe20000004200 */
[-C--:B------:R-:W-:Y:S01]  /*8440*/  LEA.HI.X.SX32 R5, R0, R223.reuse, 0x2, P0 ;  /* 0x000000df00057211 */ /* 0x080fe200000f16ff */
[----:B------:R-:W-:Y:S03]  /*8450*/  IMAD.U32 R0, RZ, RZ, UR5 ;  /* 0x00000005ff007e24 */ /* 0x000fe6000f8e00ff */
[----:B------:R2:W-:Y:S05]  /*8460*/  RED.E.ADD.F32.FTZ.RN.STRONG.GPU [R164.64], R9 ;  /* 0x00000009a400798e */ /* 0x0005ea000c10e78a */
[----:B------:R3:W-:Y:S05]  /*8470*/  RED.E.ADD.F32.FTZ.RN.STRONG.GPU [R6.64], R10 ;  /* 0x0000000a0600798e */ /* 0x0007ea000c10e78a */
[----:B------:R4:W-:Y:S01]  /*8480*/  RED.E.ADD.F32.FTZ.RN.STRONG.GPU [R4.64], R11 ;  /* 0x0000000b0400798e */ /* 0x0009e2000c10e78a */
[----:B-1----:R-:W-:Y:S04]  /*8490*/  IMAD.U32 R8, RZ, RZ, UR5 ;  /* 0x00000005ff087e24 */ /* 0x002fe8000f8e00ff */
[----:B------:R-:W-:Y:S01]  /*84a0*/  RED.E.ADD.F32.FTZ.RN.STRONG.GPU [R222.64+0x80], R16 ;  /* 0x00008010de00798e */ /* 0x000fe2000c10e78a */
[----:B------:R-:W-:Y:S01]  /*84b0*/  UIADD3 UR5, UR7, UR6, URZ ;  /* 0x0000000607057290 */ /* 0x000fe2000fffe03f */
[-C--:B------:R-:W-:Y:S03]  /*84c0*/  LEA R8, P0, R8, R222.reuse, 0x2 ;  /* 0x000000de08087211 */ /* 0x080fe600078010ff */
[----:B------:R-:W-:Y:S01]  /*84d0*/  RED.E.ADD.F32.FTZ.RN.STRONG.GPU [R2.64+0x80], R17 ;  /* 0x000080110200798e */ /* 0x000fe2000c10e78a */
[-C--:B--2---:R-:W-:Y:S01]  /*84e0*/  LEA.HI.X.SX32 R9, R0, R223.reuse, 0x2, P0 ;  /* 0x000000df00097211 */ /* 0x084fe200000f16ff */
[----:B------:R-:W-:Y:S02]  /*84f0*/  IMAD.U32 R0, RZ, RZ, UR6 ;  /* 0x00000006ff007e24 */ /* 0x000fe4000f8e00ff */
[----:B---3--:R-:W-:Y:S02]  /*8500*/  IMAD.U32 R6, RZ, RZ, UR4 ;  /* 0x00000004ff067e24 */ /* 0x008fe4000f8e00ff */
[----:B------:R1:W-:Y:S01]  /*8510*/  RED.E.ADD.F32.FTZ.RN.STRONG.GPU [R8.64], R18 ;  /* 0x000000120800798e */ /* 0x0003e2000c10e78a */
[----:B----4-:R-:W-:Y:S02]  /*8520*/  IMAD.U32 R5, RZ, RZ, UR4 ;  /* 0x00000004ff057e24 */ /* 0x010fe4000f8e00ff */
[-C--:B------:R-:W-:Y:S01]  /*8530*/  LEA R6, P1, R6, R222.reuse, 0x2 ;  /* 0x000000de06067211 */ /* 0x080fe200078210ff */
[----:B------:R-:W-:Y:S01]  /*8540*/  IMAD.U32 R4, RZ, RZ, UR6 ;  /* 0x00000006ff047e24 */ /* 0x000fe2000f8e00ff */
[----:B------:R-:W-:Y:S02]  /*8550*/  UIADD3 UR4, UR7, UR5, URZ ;  /* 0x0000000507047290 */ /* 0x000fe4000fffe03f */
[-C--:B------:R-:W-:Y:S02]  /*8560*/  LEA.HI.X.SX32 R7, R5, R223.reuse, 0x2, P1 ;  /* 0x000000df05077211 */ /* 0x080fe400008f16ff */
[-C--:B------:R-:W-:Y:S01]  /*8570*/  LEA R4, P0, R4, R222.reuse, 0x2 ;  /* 0x000000de04047211 */ /* 0x080fe200078010ff */
[----:B------:R-:W-:Y:S02]  /*8580*/  UIADD3 UR6, UR7, UR4, URZ ;  /* 0x0000000407067290 */ /* 0x000fe4000fffe03f */
[----:B------:R2:W-:Y:S01]  /*8590*/  RED.E.ADD.F32.FTZ.RN.STRONG.GPU [R6.64], R19 ;  /* 0x000000130600798e */ /* 0x0005e2000c10e78a */
[-C--:B------:R-:W-:Y:S01]  /*85a0*/  LEA.HI.X.SX32 R5, R0, R223.reuse, 0x2, P0 ;  /* 0x000000df00057211 */ /* 0x080fe200000f16ff */
[----:B------:R-:W-:Y:S04]  /*85b0*/  IMAD.U32 R0, RZ, RZ, UR5 ;  /* 0x00000005ff007e24 */ /* 0x000fe8000f8e00ff */
[----:B------:R3:W-:Y:S01]  /*85c0*/  RED.E.ADD.F32.FTZ.RN.STRONG.GPU [R4.64], R12 ;  /* 0x0000000c0400798e */ /* 0x0007e2000c10e78a */
[----:B-1----:R-:W-:Y:S05]  /*85d0*/  IMAD.U32 R8, RZ, RZ, UR5 ;  /* 0x00000005ff087e24 */ /* 0x002fea000f8e00ff */
[-C--:B------:R-:W-:Y:S04]  /*85e0*/  LEA R8, P0, R8, R222.reuse, 0x2 ;  /* 0x000000de08087211 */ /* 0x080fe800078010ff */
[-C--:B------:R-:W-:Y:S01]  /*85f0*/  LEA.HI.X.SX32 R9, R0, R223.reuse, 0x2, P0 ;  /* 0x000000df00097211 */ /* 0x080fe200000f16ff */
[----:B------:R-:W-:Y:S02]  /*8600*/  IMAD.U32 R0, RZ, RZ, UR6 ;  /* 0x00000006ff007e24 */ /* 0x000fe4000f8e00ff */
[----:B--2---:R-:W-:Y:S02]  /*8610*/  IMAD.U32 R6, RZ, RZ, UR4 ;  /* 0x00000004ff067e24 */ /* 0x004fe4000f8e00ff */
[----:B------:R-:W-:Y:S03]  /*8620*/  RED.E.ADD.F32.FTZ.RN.STRONG.GPU [R8.64], R13 ;  /* 0x0000000d0800798e */ /* 0x000fe6000c10e78a */
[-C--:B------:R-:W-:Y:S01]  /*8630*/  LEA R6, P1, R6, R222.reuse, 0x2 ;  /* 0x000000de06067211 */ /* 0x080fe200078210ff */
[----:B---3--:R-:W-:Y:S01]  /*8640*/  IMAD.U32 R5, RZ, RZ, UR4 ;  /* 0x00000004ff057e24 */ /* 0x008fe2000f8e00ff */
[----:B------:R-:W-:Y:S01]  /*8650*/  UIADD3 UR4, UR8, 0x40, URZ ;  /* 0x0000004008047890 */ /* 0x000fe2000fffe03f */
[----:B------:R-:W-:Y:S03]  /*8660*/  IMAD.U32 R4, RZ, RZ, UR6 ;  /* 0x00000006ff047e24 */ /* 0x000fe6000f8e00ff */
[-C--:B------:R-:W-:Y:S01]  /*8670*/  LEA.HI.X.SX32 R7, R5, R223.reuse, 0x2, P1 ;  /* 0x000000df05077211 */ /* 0x080fe200008f16ff */
[----:B------:R-:W-:Y:S01]  /*8680*/  UIADD3 UR5, UR7, UR4, URZ ;  /* 0x0000000407057290 */ /* 0x000fe2000fffe03f */
[-C--:B------:R-:W-:Y:S03]  /*8690*/  LEA R4, P0, R4, R222.reuse, 0x2 ;  /* 0x000000de04047211 */ /* 0x080fe600078010ff */
[----:B------:R1:W-:Y:S01]  /*86a0*/  RED.E.ADD.F32.FTZ.RN.STRONG.GPU [R6.64], R14 ;  /* 0x0000000e0600798e */ /* 0x0003e2000c10e78a */
[-C--:B------:R-:W-:Y:S01]  /*86b0*/  LEA.HI.X.SX32 R5, R0, R223.reuse, 0x2, P0 ;  /* 0x000000df00057211 */ /* 0x080fe200000f16ff */
[----:B------:R-:W-:Y:S04]  /*86c0*/  IMAD.U32 R0, RZ, RZ, UR4 ;  /* 0x00000004ff007e24 */ /* 0x000fe8000f8e00ff */
[----:B------:R2:W-:Y:S05]  /*86d0*/  RED.E.ADD.F32.FTZ.RN.STRONG.GPU [R4.64], R15 ;  /* 0x0000000f0400798e */ /* 0x0005ea000c10e78a */
[----:B------:R-:W-:Y:S05]  /*86e0*/  RED.E.ADD.F32.FTZ.RN.STRONG.GPU [R222.64+0x100], R20 ;  /* 0x00010014de00798e */ /* 0x000fea000c10e78a */
[----:B------:R-:W-:Y:S05]  /*86f0*/  RED.E.ADD.F32.FTZ.RN.STRONG.GPU [R2.64+0x100], R21 ;  /* 0x000100150200798e */ /* 0x000fea000c10e78a */
[----:B------:R-:W-:Y:S01]  /*8700*/  LDSM.16.MT88.4 R12, [R211+0x1e000] ;  /* 0x01e00000d30c783b */ /* 0x000fe20000004200 */
[----:B-1----:R-:W-:Y:S01]  /*8710*/  IMAD.U32 R6, RZ, RZ, UR4 ;  /* 0x00000004ff067e24 */ /* 0x002fe2000f8e00ff */
[----:B------:R-:W-:Y:S04]  /*8720*/  UIADD3 UR4, UR7, UR5, URZ ;  /* 0x0000000507047290 */ /* 0x000fe8000fffe03f */
[-C--:B------:R-:W-:Y:S01]  /*8730*/  LEA R6, P0, R6, R222.reuse, 0x2 ;  /* 0x000000de06067211 */ /* 0x080fe200078010ff */
[----:B--2---:R-:W-:Y:S02]  /*8740*/  IMAD.U32 R4, RZ, RZ, UR5 ;  /* 0x00000005ff047e24 */ /* 0x004fe4000f8e00ff */
[----:B------:R-:W-:Y:S01]  /*8750*/  IMAD.U32 R5, RZ, RZ, UR5 ;  /* 0x00000005ff057e24 */ /* 0x000fe2000f8e00ff */
[-C--:B------:R-:W-:Y:S01]  /*8760*/  LEA.HI.X.SX32 R7, R0, R223.reuse, 0x2, P0 ;  /* 0x000000df00077211 */ /* 0x080fe200000f16ff */
[----:B------:R-:W-:Y:S01]  /*8770*/  UIADD3 UR5, UR7, UR4, URZ ;  /* 0x0000000407057290 */ /* 0x000fe2000fffe03f */
[-C--:B------:R-:W-:Y:S01]  /*8780*/  LEA R4, P0, R4, R222.reuse, 0x2 ;  /* 0x000000de04047211 */ /* 0x080fe200078010ff */
[----:B------:R-:W-:Y:S02]  /*8790*/  IMAD.U32 R10, RZ, RZ, UR4 ;  /* 0x00000004ff0a7e24 */ /* 0x000fe4000f8e00ff */
[----:B------:R1:W-:Y:S01]  /*87a0*/  RED.E.ADD.F32.FTZ.RN.STRONG.GPU [R6.64], R22 ;  /* 0x000000160600798e */ /* 0x0003e2000c10e78a */
[-C--:B------:R-:W-:Y:S01]  /*87b0*/  LEA.HI.X.SX32 R5, R5, R223.reuse, 0x2, P0 ;  /* 0x000000df05057211 */ /* 0x080fe200000f16ff */
[----:B------:R-:W-:Y:S01]  /*87c0*/  IMAD.U32 R0, RZ, RZ, UR4 ;  /* 0x00000004ff007e24 */ /* 0x000fe2000f8e00ff */
[----:B------:R-:W-:Y:S01]  /*87d0*/  UIADD3 UR4, UR7, UR5, URZ ;  /* 0x0000000507047290 */ /* 0x000fe2000fffe03f */
[-C--:B------:R-:W-:Y:S01]  /*87e0*/  LEA R10, P0, R10, R222.reuse, 0x2 ;  /* 0x000000de0a0a7211 */ /* 0x080fe200078010ff */
[----:B------:R-:W-:Y:S01]  /*87f0*/  IMAD.U32 R9, RZ, RZ, UR5 ;  /* 0x00000005ff097e24 */ /* 0x000fe2000f8e00ff */
[----:B------:R2:W-:Y:S01]  /*8800*/  RED.E.ADD.F32.FTZ.RN.STRONG.GPU [R4.64], R23 ;  /* 0x000000170400798e */ /* 0x0005e2000c10e78a */
[----:B------:R-:W-:Y:S01]  /*8810*/  UIADD3 UR5, UR7, UR4, URZ ;  /* 0x0000000407057290 */ /* 0x000fe2000fffe03f */
[-C--:B------:R-:W-:Y:S02]  /*8820*/  LEA.HI.X.SX32 R11, R0, R223.reuse, 0x2, P0 ;  /* 0x000000df000b7211 */ /* 0x080fe400000f16ff */
[CC--:B------:R-:W-:Y:S01]  /*8830*/  LEA R8, P1, R9.reuse, R222.reuse, 0x2 ;  /* 0x000000de09087211 */ /* 0x0c0fe200078210ff */
[----:B------:R-:W-:Y:S02]  /*8840*/  LDSM.16.MT88.4 R20, [R212+0x2000] ;  /* 0x00200000d414783b */ /* 0x000fe40000004200 */
[----:B------:R-:W-:Y:S01]  /*8850*/  IMAD.U32 R0, RZ, RZ, UR5 ;  /* 0x00000005ff007e24 */ /* 0x000fe2000f8e00ff */
[-C--:B------:R-:W-:Y:S01]  /*8860*/  LEA.HI.X.SX32 R9, R9, R223.reuse, 0x2, P1 ;  /* 0x000000df09097211 */ /* 0x080fe200008f16ff */
[----:B------:R-:W-:Y:S01]  /*8870*/  UIADD3 UR5, UR8, 0x60, URZ ;  /* 0x0000006008057890 */ /* 0x000fe2000fffe03f */
[----:B------:R-:W-:Y:S05]  /*8880*/  RED.E.ADD.F32.FTZ.RN.STRONG.GPU [R10.64], R24 ;  /* 0x000000180a00798e */ /* 0x000fea000c10e78a */
[----:B------:R-:W-:Y:S01]  /*8890*/  RED.E.ADD.F32.FTZ.RN.STRONG.GPU [R8.64], R25 ;  /* 0x000000190800798e */ /* 0x000fe2000c10e78a */
[----:B-1----:R-:W-:Y:S01]  /*88a0*/  IMAD.U32 R7, RZ, RZ, UR4 ;  /* 0x00000004ff077e24 */ /* 0x002fe2000f8e00ff */
[----:B------:R-:W-:Y:S04]  /*88b0*/  UIADD3 UR4, UR7, UR5, URZ ;  /* 0x0000000507047290 */ /* 0x000fe8000fffe03f */
[CC--:B------:R-:W-:Y:S01]  /*88c0*/  LEA R6, P0, R7.reuse, R222.reuse, 0x2 ;  /* 0x000000de07067211 */ /* 0x0c0fe200078010ff */
[----:B------:R-:W-:Y:S03]  /*88d0*/  UIADD3 UR6, UR7, UR4, URZ ;  /* 0x0000000407067290 */ /* 0x000fe6000fffe03f */
[-C--:B------:R-:W-:Y:S02]  /*88e0*/  LEA.HI.X.SX32 R7, R7, R223.reuse, 0x2, P0 ;  /* 0x000000df07077211 */ /* 0x080fe400000f16ff */
[CC--:B--2---:R-:W-:Y:S03]  /*88f0*/  LEA R4, P0, R0.reuse, R222.reuse, 0x2 ;  /* 0x000000de00047211 */ /* 0x0c4fe600078010ff */
[----:B------:R1:W-:Y:S01]  /*8900*/  RED.E.ADD.F32.FTZ.RN.STRONG.GPU [R6.64], R26 ;  /* 0x0000001a0600798e */ /* 0x0003e2000c10e78a */
[-C--:B------:R-:W-:Y:S01]  /*8910*/  LEA.HI.X.SX32 R5, R0, R223.reuse, 0x2, P0 ;  /* 0x000000df00057211 */ /* 0x080fe200000f16ff */
[----:B------:R-:W-:Y:S01]  /*8920*/  IMAD.U32 R0, RZ, RZ, UR5 ;  /* 0x00000005ff007e24 */ /* 0x000fe2000f8e00ff */
[----:B------:R-:W-:Y:S03]  /*8930*/  UIADD3 UR5, UR7, UR6, URZ ;  /* 0x0000000607057290 */ /* 0x000fe6000fffe03f */
[----:B------:R2:W-:Y:S05]  /*8940*/  RED.E.ADD.F32.FTZ.RN.STRONG.GPU [R4.64], R27 ;  /* 0x0000001b0400798e */ /* 0x0005ea000c10e78a */
[----:B------:R-:W-:Y:S05]  /*8950*/  RED.E.ADD.F32.FTZ.RN.STRONG.GPU [R222.64+0x180], R32 ;  /* 0x00018020de00798e */ /* 0x000fea000c10e78a */
[----:B------:R3:W-:Y:S01]  /*8960*/  RED.E.ADD.F32.FTZ.RN.STRONG.GPU [R2.64+0x180], R33 ;  /* 0x000180210200798e */ /* 0x0007e2000c10e78a */
[----:B-1----:R-:W-:Y:S01]  /*8970*/  IMAD.U32 R6, RZ, RZ, UR4 ;  /* 0x00000004ff067e24 */ /* 0x002fe2000f8e00ff */
[----:B------:R-:W-:Y:S01]  /*8980*/  UIADD3 UR4, UR7, UR5, URZ ;  /* 0x0000000507047290 */ /* 0x000fe2000fffe03f */
[----:B------:R-:W-:Y:S01]  /*8990*/  IMAD.U32 R7, RZ, RZ, UR5 ;  /* 0x00000005ff077e24 */ /* 0x000fe2000f8e00ff */
[CC--:B--2---:R-:W-:Y:S04]  /*89a0*/  LEA R4, P0, R0.reuse, R222.reuse, 0x2 ;  /* 0x000000de00047211 */ /* 0x0c4fe800078010ff */
[-C--:B------:R-:W-:Y:S01]  /*89b0*/  LEA.HI.X.SX32 R5, R0, R223.reuse, 0x2, P0 ;  /* 0x000000df00057211 */ /* 0x080fe200000f16ff */
[----:B------:R-:W-:Y:S01]  /*89c0*/  IMAD.U32 R0, RZ, RZ, UR6 ;  /* 0x00000006ff007e24 */ /* 0x000fe2000f8e00ff */
[CC--:B------:R-:W-:Y:S01]  /*89d0*/  LEA R10, P0, R6.reuse, R222.reuse, 0x2 ;  /* 0x000000de060a7211 */ /* 0x0c0fe200078010ff */
[----:B------:R-:W-:Y:S02]  /*89e0*/  UIADD3 UR6, UR7, UR4, URZ ;  /* 0x0000000407067290 */ /* 0x000fe4000fffe03f */
[----:B------:R1:W-:Y:S01]  /*89f0*/  RED.E.ADD.F32.FTZ.RN.STRONG.GPU [R4.64], R34 ;  /* 0x000000220400798e */ /* 0x0003e2000c10e78a */
[-C--:B------:R-:W-:Y:S02]  /*8a00*/  LEA.HI.X.SX32 R11, R6, R223.reuse, 0x2, P0 ;  /* 0x000000df060b7211 */ /* 0x080fe400000f16ff */
[CC--:B------:R-:W-:Y:S01]  /*8a10*/  LEA R8, P0, R0.reuse, R222.reuse, 0x2 ;  /* 0x000000de00087211 */ /* 0x0c0fe200078010ff */
[----:B---3--:R-:W-:Y:S01]  /*8a20*/  IMAD.U32 R3, RZ, RZ, UR6 ;  /* 0x00000006ff037e24 */ /* 0x008fe2000f8e00ff */
[CC--:B------:R-:W-:Y:S01]  /*8a30*/  LEA R6, P2, R7.reuse, R222.reuse, 0x2 ;  /* 0x000000de07067211 */ /* 0x0c0fe200078410ff */
[----:B------:R-:W-:Y:S01]  /*8a40*/  RED.E.ADD.F32.FTZ.RN.STRONG.GPU [R10.64], R35 ;  /* 0x000000230a00798e */ /* 0x000fe2000c10e78a */
[-C--:B------:R-:W-:Y:S01]  /*8a50*/  LEA.HI.X.SX32 R9, R0, R223.reuse, 0x2, P0 ;  /* 0x000000df00097211 */ /* 0x080fe200000f16ff */
[----:B------:R-:W-:Y:S01]  /*8a60*/  IMAD.IADD R0, R204, 0x1, R212 ;  /* 0x00000001cc007824 */ /* 0x000fe200078e02d4 */
[-C--:B------:R-:W-:Y:S02]  /*8a70*/  LEA.HI.X.SX32 R7, R7, R223.reuse, 0x2, P2 ;  /* 0x000000df07077211 */ /* 0x080fe400010f16ff */
[----:B------:R-:W-:Y:S01]  /*8a80*/  LDSM.16.MT88.4 R32, [R211+0x1e800] ;  /* 0x01e80000d320783b */ /* 0x000fe20000004200 */
[CC--:B------:R-:W-:Y:S04]  /*8a90*/  LEA R2, P0, R3.reuse, R222.reuse, 0x2 ;  /* 0x000000de03027211 */ /* 0x0c0fe800078010ff */
[----:B------:R-:W-:Y:S01]  /*8aa0*/  RED.E.ADD.F32.FTZ.RN.STRONG.GPU [R8.64], R28 ;  /* 0x0000001c0800798e */ /* 0x000fe2000c10e78a */
[-C--:B------:R-:W-:Y:S02]  /*8ab0*/  LEA.HI.X.SX32 R3, R3, R223.reuse, 0x2, P0 ;  /* 0x000000df03037211 */ /* 0x080fe400000f16ff */
[----:B------:R-:W-:Y:S02]  /*8ac0*/  PLOP3.LUT P0, PT, PT, PT, UP2, 0x80, 0x0 ;  /* 0x000000000000781c */ /* 0x000fe40003f0f028 */
[----:B------:R-:W-:Y:S05]  /*8ad0*/  RED.E.ADD.F32.FTZ.RN.STRONG.GPU [R6.64], R29 ;  /* 0x0000001d0600798e */ /* 0x000fea000c10e78a */
[----:B------:R-:W-:Y:S01]  /*8ae0*/  LDSM.16.MT88.4 R8, [R212] ;  /* 0x00000000d408783b */ /* 0x000fe20000004200 */
[----:B-1----:R-:W-:Y:S01]  /*8af0*/  IMAD.U32 R5, RZ, RZ, UR4 ;  /* 0x00000004ff057e24 */ /* 0x002fe2000f8e00ff */
[----:B------:R-:W-:Y:S03]  /*8b00*/  ULOP3.LUT UR4, UR12, 0x1, URZ, 0xc0, !UPT ;  /* 0x000000010c047892 */ /* 0x000fe6000f8ec03f */
[----:B------:R-:W-:Y:S01]  /*8b10*/  LDSM.16.MT88.4 R16, [R0] ;  /* 0x000000000010783b */ /* 0x000fe20000004200 */
[C---:B------:R-:W-:Y:S01]  /*8b20*/  LEA R4, P1, R5.reuse, R222, 0x2 ;  /* 0x000000de05047211 */ /* 0x040fe200078210ff */
[----:B------:R-:W-:Y:S02]  /*8b30*/  UISETP.NE.U32.AND UP0, UPT, UR4, 0x1, UPT ;  /* 0x000000010400788c */ /* 0x000fe4000bf05070 */
[----:B------:R-:W-:Y:S01]  /*8b40*/  UIADD3 UR4, UR12, -0x1, URZ ;  /* 0xffffffff0c047890 */ /* 0x000fe2000fffe03f */
[----:B------:R-:W-:Y:S01]  /*8b50*/  LEA.HI.X.SX32 R5, R5, R223, 0x2, P1 ;  /* 0x000000df05057211 */ /* 0x000fe200008f16ff */
[----:B------:R-:W-:Y:S02]  /*8b60*/  LDSM.16.MT88.4 R24, [R0+0x2000] ;  /* 0x002000000018783b */ /* 0x000fe40000004200 */
[----:B------:R-:W-:Y:S01]  /*8b70*/  PLOP3.LUT P1, PT, PT, PT, UP0, 0x80, 0x0 ;  /* 0x000000000000781c */ /* 0x000fe20003f2f008 */
[----:B------:R-:W-:Y:S02]  /*8b80*/  @UP3 UIADD3 UR18, UP0, UR18, -0x100, URZ ;  /* 0xffffff0012123890 */ /* 0x000fe4000ff1e03f */
[----:B------:R-:W-:Y:S01]  /*8b90*/  RED.E.ADD.F32.FTZ.RN.STRONG.GPU [R4.64], R30 ;  /* 0x0000001e0400798e */ /* 0x000fe2000c10e78a */
[----:B------:R-:W-:Y:S02]  /*8ba0*/  UMOV UR12, UR4 ;  /* 0x00000004000c7c82 */ /* 0x000fe40008000000 */
[----:B------:R-:W-:Y:S02]  /*8bb0*/  @UP3 UIADD3.X UR17, UR17, -0x1, URZ, UP0, !UPT ;  /* 0xffffffff11113890 */ /* 0x000fe400087fe43f */
[----:B------:R-:W1:Y:S05]  /*8bc0*/  LDSM.16.MT88.4 R4, [R211+0x1c000] ;  /* 0x01c00000d304783b */ /* 0x000e6a0000004200 */
[----:B------:R-:W-:Y:S05]  /*8bd0*/  LDSM.16.MT88.4 R164, [R0+0x800] ;  /* 0x0008000000a4783b */ /* 0x000fea0000004200 */
[----:B------:R-:W-:Y:S05]  /*8be0*/  LDSM.16.MT88.4 R172, [R0+0x2800] ;  /* 0x0028000000ac783b */ /* 0x000fea0000004200 */
[----:B------:R-:W-:Y:S05]  /*8bf0*/  RED.E.ADD.F32.FTZ.RN.STRONG.GPU [R2.64], R31 ;  /* 0x0000001f0200798e */ /* 0x000fea000c10e78a */
[----:B------:R-:W-:Y:S01]  /*8c00*/  LDSM.16.MT88.4 R28, [R212+0x800] ;  /* 0x00080000d41c783b */ /* 0x000fe20000004200 */
        /* <DEDUP_REMOVED lines=83> */
[----:B------:R-:W4:Y:S04]  /*9140*/  LDL R177, [R1] ;  /* 0x0000000001b17983 */ /* 0x000f280000100800 */
        /* <DEDUP_REMOVED lines=9> */
[----:B------:R-:W-:Y:S02]  /*91e0*/  FMUL.FTZ R27, R115, c[0x0][0x2e0] ;  /* 0x0000b800731b7a20 */ /* 0x000fe40000410000 */
[----:B------:R-:W-:Y:S02]  /*91f0*/  FMUL.FTZ R104, R104, c[0x0][0x2e0] ;  /* 0x0000b80068687a20 */ /* 0x000fe40000410000 */
[----:B------:R-:W-:Y:S02]  /*9200*/  FMUL.FTZ R30, R105, c[0x0][0x2e0] ;  /* 0x0000b800691e7a20 */ /* 0x000fe40000410000 */
[----:B------:R-:W-:Y:S02]  /*9210*/  FMUL.FTZ R106, R106, c[0x0][0x2e0] ;  /* 0x0000b8006a6a7a20 */ /* 0x000fe40000410000 */
[----:B------:R-:W-:Y:S01]  /*9220*/  FMUL.FTZ R29, R107, c[0x0][0x2e0] ;  /* 0x0000b8006b1d7a20 */ /* 0x000fe20000410000 */
[----:B------:R-:W-:Y:S01]  /*9230*/  F2FP.BF16.PACK_AB R32, R32, R100 ;  /* 0x000000642020723e */ /* 0x000fe200000010ff */
[----:B------:R-:W-:Y:S01]  /*9240*/  BAR.SYNC.DEFER_BLOCKING 0x0 ;  /* 0x0000000000007b1d */ /* 0x000fe20000010000 */
[----:B------:R-:W-:Y:S01]  /*9250*/  FMUL.FTZ R108, R108, c[0x0][0x2e0] ;  /* 0x0000b8006c6c7a20 */ /* 0x000fe20000410000 */
[----:B------:R-:W-:Y:S01]  /*9260*/  F2FP.BF16.PACK_AB R31, R31, R102 ;  /* 0x000000661f1f723e */ /* 0x000fe200000010ff */
        /* <DEDUP_REMOVED lines=33> */
[----:B------:R-:W-:Y:S02]  /*9480*/  FMUL.FTZ R16, R133, c[0x0][0x2e0] ;  /* 0x0000b80085107a20 */ /* 0x000fe40000410000 */
        /* <DEDUP_REMOVED lines=10> */
[----:B------:R-:W-:Y:S02]  /*9530*/  FMUL.FTZ R14, R137, c[0x0][0x2e0] ;  /* 0x0000b800890e7a20 */ /* 0x000fe40000410000 */
        /* <DEDUP_REMOVED lines=64> */
[----:B------:R-:W-:Y:S01]  /*9940*/  F2FP.BF16.PACK_AB R90, R91, R90 ;  /* 0x0000005a5b5a723e */ /* 0x000fe200000010ff */
[----:B------:R-:W-:Y:S01]  /*9950*/  UISETP.NE.AND UP0, UPT, UR27, -0x1, UPT ;  /* 0xffffffff1b00788c */ /* 0x000fe2000bf05270 */
[----:B------:R-:W-:Y:S01]  /*9960*/  F2FP.BF16.PACK_AB R5, R5, R154 ;  /* 0x0000009a0505723e */ /* 0x000fe200000010ff */
[----:B------:R-:W-:Y:S01]  /*9970*/  ULDC.64 UR12, c[0x0][0x3a0] ;  /* 0x0000e800000c7ab9 */ /* 0x000fe20000000a00 */
[----:B------:R-:W-:-:S02]  /*9980*/  F2FP.BF16.PACK_AB R2, R2, R156 ;  /* 0x0000009c0202723e */ /* 0x000fc400000010ff */
[----:B------:R-:W-:Y:S02]  /*9990*/  F2FP.BF16.PACK_AB R0, R0, R158 ;  /* 0x0000009e0000723e */ /* 0x000fe400000010ff */
[----:B------:R-:W-:Y:S02]  /*99a0*/  F2FP.BF16.PACK_AB R92, R93, R92 ;  /* 0x0000005c5d5c723e */ /* 0x000fe400000010ff */
[----:B------:R-:W-:Y:S02]  /*99b0*/  F2FP.BF16.PACK_AB R94, R95, R94 ;  /* 0x0000005e5f5e723e */ /* 0x000fe400000010ff */
[----:B------:R-:W-:Y:S01]  /*99c0*/  PLOP3.LUT P0, PT, PT, PT, UP0, 0x80, 0x0 ;  /* 0x000000000000781c */ /* 0x000fe20003f0f008 */
[----:B------:R-:W-:-:S04]  /*99d0*/  @UP0 UIADD3 UR6, UR21, UR27, URZ ;  /* 0x0000001b15060290 */ /* 0x000fc8000fffe03f */
[----:B------:R-:W-:-:S04]  /*99e0*/  @UP0 UIMAD.WIDE.U32 UR4, UR6, UR12, URZ ;  /* 0x0000000c060402a5 */ /* 0x000fc8000f8e003f */
[----:B------:R-:W-:-:S03]  /*99f0*/  @UP0 UIMAD UR15, UR6, UR13, UR5 ;  /* 0x0000000d060f02a4 */ /* 0x000fc6000f8e0205 */
[----:B------:R-:W-:Y:S01]  /*9a00*/  @UP0 UMOV UR14, UR4 ;  /* 0x00000004000e0c82 */ /* 0x000fe20008000000 */
[----:B--2---:R1:W-:Y:S04]  /*9a10*/  STS [R178], R28 ;  /* 0x0000001cb2007388 */ /* 0x0043e80000000800 */
[----:B---3--:R1:W-:Y:S04]  /*9a20*/  STS [R180], R27 ;  /* 0x0000001bb4007388 */ /* 0x0083e80000000800 */
[----:B------:R1:W-:Y:S04]  /*9a30*/  STS [R252+0x2000], R30 ;  /* 0x0020001efc007388 */ /* 0x0003e80000000800 */
[----:B------:R1:W-:Y:S04]  /*9a40*/  STS [R252+0x2400], R29 ;  /* 0x0024001dfc007388 */ /* 0x0003e80000000800 */
[----:B------:R1:W-:Y:S04]  /*9a50*/  STS [R178+0x2000], R26 ;  /* 0x0020001ab2007388 */ /* 0x0003e80000000800 */
[----:B------:R1:W-:Y:S04]  /*9a60*/  STS [R178+0x2400], R25 ;  /* 0x00240019b2007388 */ /* 0x0003e80000000800 */
[----:B----4-:R1:W-:Y:S04]  /*9a70*/  STS [R177], R24 ;  /* 0x00000018b1007388 */ /* 0x0103e80000000800 */
        /* <DEDUP_REMOVED lines=56> */
[----:B------:R-:W-:Y:S02]  /*9e00*/  USHF.R.S32.HI UR4, URZ, 0x1f, UR21 ;  /* 0x0000001f3f047899 */ /* 0x000fe40008011415 */
[----:B------:R-:W-:-:S02]  /*9e10*/  ULDC.64 UR6, c[0x0][0x3a0] ;  /* 0x0000e80000067ab9 */ /* 0x000fc40000000a00 */
[----:B------:R-:W-:Y:S02]  /*9e20*/  UIMAD UR8, UR4, UR6, URZ ;  /* 0x00000006040872a4 */ /* 0x000fe4000f8e023f */
[----:B------:R-:W-:Y:S02]  /*9e30*/  UIMAD.WIDE.U32 UR4, UR21, UR6, URZ ;  /* 0x00000006150472a5 */ /* 0x000fe4000f8e003f */
[----:B------:R-:W-:Y:S02]  /*9e40*/  UIMAD UR7, UR21, UR7, UR8 ;  /* 0x00000007150772a4 */ /* 0x000fe4000f8e0208 */
[----:B------:R-:W-:Y:S02]  /*9e50*/  USHF.R.S32.HI UR14, URZ, 0x1f, UR34 ;  /* 0x0000001f3f0e7899 */ /* 0x000fe40008011422 */
[----:B------:R-:W-:Y:S02]  /*9e60*/  UIADD3 UR5, UR5, UR7, URZ ;  /* 0x0000000705057290 */ /* 0x000fe4000fffe03f */
[----:B------:R-:W-:-:S02]  /*9e70*/  ULDC.64 UR12, c[0x0][0x388] ;  /* 0x0000e200000c7ab9 */ /* 0x000fc40000000a00 */
[----:B------:R-:W-:Y:S02]  /*9e80*/  UIMAD UR6, UR14, UR12, URZ ;  /* 0x0000000c0e0672a4 */ /* 0x000fe4000f8e023f */
[----:B------:R-:W-:Y:S02]  /*9e90*/  UIMAD.WIDE.U32 UR4, UR34, UR12, UR4 ;  /* 0x0000000c220472a5 */ /* 0x000fe4000f8e0004 */
[----:B------:R-:W-:-:S04]  /*9ea0*/  UIMAD UR6, UR34, UR13, UR6 ;  /* 0x0000000d220672a4 */ /* 0x000fc8000f8e0206 */
[----:B------:R-:W-:Y:S02]  /*9eb0*/  UIADD3 UR15, UR5, UR6, URZ ;  /* 0x00000006050f7290 */ /* 0x000fe4000fffe03f */
[----:B------:R-:W-:Y:S02]  /*9ec0*/  UMOV UR14, UR4 ;  /* 0x00000004000e7c82 */ /* 0x000fe40008000000 */
.L_x_441:
        /* <DEDUP_REMOVED lines=11> */
[----:B------:R-:W-:-:S02]  /*9f80*/  USHF.R.S32.HI UR16, URZ, 0x1f, UR34 ;  /* 0x0000001f3f107899 */ /* 0x000fc40008011422 */
[----:B------:R-:W-:Y:S02]  /*9f90*/  UIADD3 UR5, UR5, UR7, URZ ;  /* 0x0000000705057290 */ /* 0x000fe4000fffe03f */
[----:B------:R-:W-:Y:S02]  /*9fa0*/  ULDC.64 UR12, c[0x0][0x390] ;  /* 0x0000e400000c7ab9 */ /* 0x000fe40000000a00 */
[----:B------:R-:W-:Y:S02]  /*9fb0*/  UIMAD UR6, UR16, UR12, URZ ;  /* 0x0000000c100672a4 */ /* 0x000fe4000f8e023f */
[----:B------:R-:W-:Y:S02]  /*9fc0*/  UIMAD.WIDE.U32 UR4, UR34, UR12, UR4 ;  /* 0x0000000c220472a5 */ /* 0x000fe4000f8e0004 */
[----:B------:R-:W-:-:S04]  /*9fd0*/  UIMAD UR6, UR34, UR13, UR6 ;  /* 0x0000000d220672a4 */ /* 0x000fc8000f8e0206 */
[----:B------:R-:W-:Y:S02]  /*9fe0*/  UIADD3 UR13, UR5, UR6, URZ ;  /* 0x00000006050d7290 */ /* 0x000fe4000fffe03f */
[----:B------:R-:W-:Y:S02]  /*9ff0*/  UMOV UR12, UR4 ;  /* 0x00000004000c7c82 */ /* 0x000fe40008000000 */
.L_x_442:
[----:B------:R-:W-:Y:S01]  /*a000*/  BAR.SYNC.DEFER_BLOCKING 0x0 ;  /* 0x0000000000007b1d */ /* 0x000fe20000010000 */
[----:B-1----:R-:W-:Y:S01]  /*a010*/  IMAD.SHL.U32 R4, R247, 0x2, RZ ;  /* 0x00000002f7047824 */ /* 0x002fe200078e00ff */
[----:B------:R-:W-:Y:S01]  /*a020*/  USHF.L.U32 UR5, UR20, 0x7, URZ ;  /* 0x0000000714057899 */ /* 0x000fe2000800063f */
[--C-:B------:R-:W-:Y:S01]  /*a030*/  SHF.R.S32.HI R9, RZ, 0x1f, R236.reuse ;  /* 0x0000001fff097819 */ /* 0x100fe200000114ec */
[----:B------:R-:W-:Y:S02]  /*a040*/  IMAD.MOV.U32 R8, RZ, RZ, R236 ;  /* 0x000000ffff087224 */ /* 0x000fe400078e00ec */
        /* <DEDUP_REMOVED lines=8> */
[----:B------:R-:W-:Y:S01]  /*a0d0*/  IADD3 R2, P0, R2, UR14, RZ ;  /* 0x0000000e02027c10 */ /* 0x000fe2000ff1e0ff */
[----:B------:R-:W-:Y:S02]  /*a0e0*/  ULDC.64 UR6, c[0x0][0x3b8] ;  /* 0x0000ee0000067ab9 */ /* 0x000fe40000000a00 */
[----:B------:R-:W-:Y:S01]  /*a0f0*/  UIMAD UR6, UR61, UR6, URZ ;  /* 0x000000063d0672a4 */ /* 0x000fe2000f8e023f */
[----:B------:R-:W-:Y:S01]  /*a100*/  IMAD.U32 R5, RZ, RZ, UR4 ;  /* 0x00000004ff057e24 */ /* 0x000fe2000f8e00ff */
[----:B------:R-:W-:Y:S01]  /*a110*/  UIMAD UR4, UR20, -0x80, UR9 ;  /* 0xffffff80140478a4 */ /* 0x000fe2000f8e0209 */
[----:B------:R2:W3:Y:S01]  /*a120*/  LDS.128 R24, [R4+0xd000] ;  /* 0x00d0000004187984 */ /* 0x0004e20000000c00 */
[----:B------:R-:W-:Y:S02]  /*a130*/  UIMAD UR6, UR36, UR7, UR6 ;  /* 0x00000007240672a4 */ /* 0x000fe4000f8e0206 */
[----:B------:R-:W-:Y:S01]  /*a140*/  IADD3.X R3, R3, UR15, R5, P0, !PT ;  /* 0x0000000f03037c10 */ /* 0x000fe200087fe405 */
[----:B------:R-:W-:Y:S01]  /*a150*/  IMAD.U32 R5, RZ, RZ, UR36 ;  /* 0x00000024ff057e24 */ /* 0x000fe2000f8e00ff */
[----:B------:R2:W4:Y:S01]  /*a160*/  LDS.128 R32, [R4+0xe000] ;  /* 0x00e0000004207984 */ /* 0x0005220000000c00 */
[----:B-1----:R-:W-:-:S02]  /*a170*/  SHF.R.S32.HI R0, RZ, 0x1f, R6 ;  /* 0x0000001fff007819 */ /* 0x002fc40000011406 */
[----:B------:R-:W-:Y:S01]  /*a180*/  IMAD.WIDE.U32 R2, R5, c[0x0][0x3b8], R2 ;  /* 0x0000ee0005027a25 */ /* 0x000fe200078e0002 */
[----:B------:R2:W1:Y:S01]  /*a190*/  LDS.128 R40, [R4+0xf000] ;  /* 0x00f0000004287984 */ /* 0x0004620000000c00 */
[----:B------:R-:W-:-:S03]  /*a1a0*/  LEA.HI R0, R0, R6, RZ, 0x3 ;  /* 0x0000000600007211 */ /* 0x000fc600078f18ff */
        /* <DEDUP_REMOVED lines=30> */
.L_x_444:
[----:B---34-:R-:W-:Y:S05]  /*a390*/  BSYNC B0 ;  /* 0x0000000000007941 */ /* 0x018fea0003800000 */
.L_x_443:
        /* <DEDUP_REMOVED lines=18> */
.L_x_446:
[----:B------:R-:W-:Y:S05]  /*a4c0*/  BSYNC B0 ;  /* 0x0000000000007941 */ /* 0x000fea0003800000 */
.L_x_445:
        /* <DEDUP_REMOVED lines=18> */
.L_x_448:
[----:B------:R-:W-:Y:S05]  /*a5f0*/  BSYNC B0 ;  /* 0x0000000000007941 */ /* 0x000fea0003800000 */
.L_x_447:
        /* <DEDUP_REMOVED lines=18> */
.L_x_450:
[----:B------:R-:W-:Y:S05]  /*a720*/  BSYNC B0 ;  /* 0x0000000000007941 */ /* 0x000fea0003800000 */
.L_x_449:
        /* <DEDUP_REMOVED lines=27> */
.L_x_452:
[----:B------:R-:W-:Y:S05]  /*a8e0*/  BSYNC B0 ;  /* 0x0000000000007941 */ /* 0x000fea0003800000 */
.L_x_451:
        /* <DEDUP_REMOVED lines=16> */
.L_x_454:
[----:B------:R-:W-:Y:S05]  /*a9f0*/  BSYNC B0 ;  /* 0x0000000000007941 */ /* 0x000fea0003800000 */
.L_x_453:
        /* <DEDUP_REMOVED lines=16> */
.L_x_456:
[----:B------:R-:W-:Y:S05]  /*ab00*/  BSYNC B0 ;  /* 0x0000000000007941 */ /* 0x000fea0003800000 */
.L_x_455:
        /* <DEDUP_REMOVED lines=12> */
[----:B------:R1:W-:Y:S04]  /*abd0*/  @!P1 STG.E.128 [R2.64], R72 ;  /* 0x0000004802009986 */ /* 0x0003e8000c101d0a */
[----:B------:R1:W-:Y:S02]  /*abe0*/  @!P0 STG.E.128 [R2.64+0x80], R68 ;  /* 0x0000804402008986 */ /* 0x0003e4000c101d0a */
.L_x_409:
[----:B------:R-:W-:Y:S05]  /*abf0*/  BSYNC B1 ;  /* 0x0000000000017941 */ /* 0x000fea0003800000 */
.L_x_387:
        /* <DEDUP_REMOVED lines=11> */
.L_x_457:
[----:B------:R-:W-:Y:S05]  /*acb0*/  EXIT ;  /* 0x000000000000794d */ /* 0x000fea0003800000 */
.L_x_459:
        /* <DEDUP_REMOVED lines=12> */
.L_x_2055:


//--------------------- .text._ZN5flash44flash_bwd_dq_dk_dv_loop_seqk_parallel_kernelI23Flash_bwd_kernel_traitsILi128ELi64ELi128ELi8ELi2ELi4ELi2ELb0ELb0EN7cutlass10bfloat16_tE19Flash_kernel_traitsILi128ELi64ELi128ELi8ES3_EELb0ELb0ELb0ELb0ELb1ELb1ELb0EEEvNS_16Flash_bwd_paramsE --------------------------
	.section	.text._ZN5flash44flash_bwd_dq_dk_dv_loop_seqk_parallel_kernelI23Flash_bwd_kernel_traitsILi128ELi64ELi128ELi8ELi2ELi4ELi2ELb0ELb0EN7cutlass10bfloat16_tE19Flash_kernel_traitsILi128ELi64ELi128ELi8ES3_EELb0ELb0ELb0ELb0ELb1ELb1ELb0EEEvNS_16Flash_bwd_paramsE,"ax",@progbits
	.sectioninfo	@"SHI_REGISTERS=255"
	.align	128
        .global         _ZN5flash44flash_bwd_dq_dk_dv_loop_seqk_parallel_kernelI23Flash_bwd_kernel_traitsILi128ELi64ELi128ELi8ELi2ELi4ELi2ELb0ELb0EN7cutlass10bfloat16_tE19Flash_kernel_traitsILi128ELi64ELi128ELi8ES3_EELb0ELb0ELb0ELb0ELb1ELb1ELb0EEEvNS_16Flash_bwd_paramsE
        .type           _ZN5flash44flash_bwd_dq_dk_dv_loop_seqk_parallel_kernelI23Flash_bwd_kernel_traitsILi128ELi64ELi128ELi8ELi2ELi4ELi2ELb0ELb0EN7cutlass10bfloat16_tE19Flash_kernel_traitsILi128ELi64ELi128ELi8ES3_EELb0ELb0ELb0ELb0ELb1ELb1ELb0EEEvNS_16Flash_bwd_paramsE,@function
        .size           _ZN5flash44flash_bwd_dq_dk_dv_loop_seqk_parallel_kernelI23Flash_bwd_kernel_traitsILi128ELi64ELi128ELi8ELi2ELi4ELi2ELb0ELb0EN7cutlass10bfloat16_tE19Flash_kernel_traitsILi128ELi64ELi128ELi8ES3_EELb0ELb0ELb0ELb0ELb1ELb1ELb0EEEvNS_16Flash_bwd_paramsE,(.L_x_2056 - _ZN5flash44flash_bwd_dq_dk_dv_loop_seqk_parallel_kernelI23Flash_bwd_kernel_traitsILi128ELi64ELi128ELi8ELi2ELi4ELi2ELb0ELb0EN7cutlass10bfloat16_tE19Flash_kernel_traitsILi128ELi64ELi128ELi8ES3_EELb0ELb0ELb0ELb0ELb1ELb1ELb0EEEvNS_16Flash_bwd_paramsE)
        .other          _ZN5flash44flash_bwd_dq_dk_dv_loop_seqk_parallel_kernelI23Flash_bwd_kernel_traitsILi128ELi64ELi128ELi8ELi2ELi4ELi2ELb0ELb0EN7cutlass10bfloat16_tE19Flash_kernel_traitsILi128ELi64ELi128ELi8ES3_EELb0ELb0ELb0ELb0ELb1ELb1ELb0EEEvNS_16Flash_bwd_paramsE,@"STO_CUDA_ENTRY STV_DEFAULT"
_ZN5flash44flash_bwd_dq_dk_dv_loop_seqk_parallel_kernelI23Flash_bwd_kernel_traitsILi128ELi64ELi128ELi8ELi2ELi4ELi2ELb0ELb0EN7cutlass10bfloat16_tE19Flash_kernel_traitsILi128ELi64ELi128ELi8ES3_EELb0ELb0ELb0ELb0ELb1ELb1ELb0EEEvNS_16Flash_bwd_paramsE:
.text._ZN5flash44flash_bwd_dq_dk_dv_loop_seqk_parallel_kernelI23Flash_bwd_kernel_traitsILi128ELi64ELi128ELi8ELi2ELi4ELi2ELb0ELb0EN7cutlass10bfloat16_tE19Flash_kernel_traitsILi128ELi64ELi128ELi8ES3_EELb0ELb0ELb0ELb0ELb1ELb1ELb0EEEvNS_16Flash_bwd_paramsE:
        /* <DEDUP_REMOVED lines=12> */
[----:B------:R-:W-:Y:S01]  /*00c0*/  IMAD.MOV.U32 R237, RZ, RZ, -0x10 ;  /* 0xfffffff0ffed7424 */ /* 0x000fe200078e00ff */
[----:B------:R-:W-:Y:S02]  /*00d0*/  ULDC UR32, c[0x0][0x22c] ;  /* 0x00008b0000207ab9 */ /* 0x000fe40000000800 */
[----:B------:R-:W-:Y:S02]  /*00e0*/  ULDC UR20, c[0x0][0x1c0] ;  /* 0x0000700000147ab9 */ /* 0x000fe40000000800 */
[----:B------:R-:W-:Y:S02]  /*00f0*/  UIMAD UR23, UR32, UR20, URZ ;  /* 0x00000014201772a4 */ /* 0x000fe4000f8e023f */
[----:B------:R-:W-:Y:S02]  /*0100*/  UMOV UR4, 0x80 ;  /* 0x0000008000047882 */ /* 0x000fe40000000000 */
[----:B------:R-:W-:-:S02]  /*0110*/  ULDC UR5, c[0x0][0x210] ;  /* 0x0000840000057ab9 */ /* 0x000fc40000000800 */
[----:B------:R-:W-:Y:S02]  /*0120*/  ULDC UR25, c[0x0][0x234] ;  /* 0x00008d0000197ab9 */ /* 0x000fe40000000800 */
[----:B------:R-:W-:Y:S02]  /*0130*/  ULDC UR24, c[0x0][0x224] ;  /* 0x0000890000187ab9 */ /* 0x000fe40000000800 */
[----:B------:R-:W-:Y:S02]  /*0140*/  UIMAD UR25, UR4, UR5, UR25 ;  /* 0x00000005041972a4 */ /* 0x000fe4000f8e0219 */
[----:B------:R-:W-:Y:S02]  /*0150*/  UIADD3 UR24, UR4, UR24, URZ ;  /* 0x0000001804187290 */ /* 0x000fe4000fffe03f */
[----:B------:R-:W-:Y:S02]  /*0160*/  USHF.R.S32.HI UR4, URZ, 0x1f, UR32 ;  /* 0x0000001f3f047899 */ /* 0x000fe40008011420 */
[----:B------:R-:W-:Y:S01]  /*0170*/  USHF.L.U32 UR22, UR23, 0x6, URZ ;  /* 0x0000000617167899 */ /* 0x000fe2000800063f */
[----:B-1----:R-:W-:Y:S01]  /*0180*/  SHF.R.S32.HI R3, RZ, 0x1f, R7 ;  /* 0x0000001fff037819 */ /* 0x002fe20000011407 */
[----:B------:R-:W-:-:S02]  /*0190*/  UIMAD.WIDE.U32 UR32, UR32, UR20, URZ ;  /* 0x00000014202072a5 */ /* 0x000fc4000f8e003f */
[----:B------:R-:W-:Y:S01]  /*01a0*/  ULDC.64 UR34, c[0x0][0x118] ;  /* 0x0000460000227ab9 */ /* 0x000fe20000000a00 */
[CC--:B------:R-:W-:Y:S01]  /*01b0*/  LEA.HI R2, R3.reuse, R7.reuse, RZ, 0x2 ;  /* 0x0000000703027211 */ /* 0x0c0fe200078f10ff */
[----:B------:R-:W-:Y:S01]  /*01c0*/  ULDC UR15, c[0x0][0x1c0] ;  /* 0x00007000000f7ab9 */ /* 0x000fe20000000800 */
[CC--:B------:R-:W-:Y:S01]  /*01d0*/  LEA.HI R0, R3.reuse, R7.reuse, RZ, 0x5 ;  /* 0x0000000703007211 */ /* 0x0c0fe200078f28ff */
[----:B------:R-:W-:Y:S01]  /*01e0*/  ULDC UR14, c[0x0][0x224] ;  /* 0x00008900000e7ab9 */ /* 0x000fe20000000800 */
[CC--:B------:R-:W-:Y:S01]  /*01f0*/  LEA.HI R215, R3.reuse, R7.reuse, RZ, 0x3 ;  /* 0x0000000703d77211 */ /* 0x0c0fe200078f18ff */
[----:B------:R-:W-:Y:S01]  /*0200*/  UMOV UR17, 0x4 ;  /* 0x0000000400117882 */ /* 0x000fe20000000000 */
[CC--:B------:R-:W-:Y:S01]  /*0210*/  LEA.HI R13, R3.reuse, R7.reuse, RZ, 0x6 ;  /* 0x00000007030d7211 */ /* 0x0c0fe200078f30ff */
[----:B------:R-:W-:Y:S01]  /*0220*/  ULDC.64 UR30, c[0x0][0x200] ;  /* 0x00008000001e7ab9 */ /* 0x000fe20000000a00 */
[CC--:B------:R-:W-:Y:S01]  /*0230*/  LEA.HI R4, R3.reuse, R7.reuse, RZ, 0x4 ;  /* 0x0000000703047211 */ /* 0x0c0fe200078f20ff */
[----:B------:R-:W-:Y:S01]  /*0240*/  ULDC.64 UR28, c[0x0][0x3c8] ;  /* 0x0000f200001c7ab9 */ /* 0x000fe20000000a00 */
[----:B------:R-:W-:Y:S01]  /*0250*/  LEA.HI R16, R3, R7, RZ, 0x7 ;  /* 0x0000000703107211 */ /* 0x000fe200078f38ff */
[----:B------:R-:W-:Y:S01]  /*0260*/  ULDC UR13, c[0x0][0x224] ;  /* 0x00008900000d7ab9 */ /* 0x000fe20000000800 */
[----:B------:R-:W-:Y:S01]  /*0270*/  LOP3.LUT R3, R2, 0x7ffffffc, RZ, 0xc0, !PT ;  /* 0x7ffffffc02037812 */ /* 0x000fe200078ec0ff */
[----:B------:R-:W-:Y:S01]  /*0280*/  ULDC UR12, c[0x0][0x22c] ;  /* 0x00008b00000c7ab9 */ /* 0x000fe20000000800 */
[----:B------:R-:W-:Y:S01]  /*0290*/  LOP3.LUT R5, R0, 0xffffffe0, RZ, 0xc0, !PT ;  /* 0xffffffe000057812 */ /* 0x000fe200078ec0ff */
[----:B------:R-:W-:Y:S01]  /*02a0*/  UMOV UR19, 0x6 ;  /* 0x0000000600137882 */ /* 0x000fe20000000000 */
[----:B------:R-:W-:Y:S01]  /*02b0*/  LOP3.LUT R6, R215, 0xfffffff8, RZ, 0xc0, !PT ;  /* 0xfffffff8d7067812 */ /* 0x000fe200078ec0ff */
[C---:B------:R-:W-:Y:S01]  /*02c0*/  IMAD.IADD R14, R7.reuse, 0x1, -R3 ;  /* 0x00000001070e7824 */ /* 0x040fe200078e0a03 */
[----:B------:R-:W-:Y:S01]  /*02d0*/  LOP3.LUT R10, R4, 0xfffffff0, RZ, 0xc0, !PT ;  /* 0xfffffff0040a7812 */ /* 0x000fe200078ec0ff */
[C---:B------:R-:W-:Y:S01]  /*02e0*/  IMAD.IADD R11, R7.reuse, 0x1, -R5 ;  /* 0x00000001070b7824 */ /* 0x040fe200078e0a05 */
[----:B------:R-:W-:Y:S01]  /*02f0*/  SHF.R.S32.HI R3, RZ, 0x5, R0 ;  /* 0x00000005ff037819 */ /* 0x000fe20000011400 */
[C---:B------:R-:W-:Y:S01]  /*0300*/  IMAD.IADD R6, R7.reuse, 0x1, -R6 ;  /* 0x0000000107067824 */ /* 0x040fe200078e0a06 */
[----:B------:R-:W-:Y:S01]  /*0310*/  SHF.R.S32.HI R5, RZ, 0x1f, R0 ;  /* 0x0000001fff057819 */ /* 0x000fe20000011400 */
[----:B------:R-:W-:Y:S01]  /*0320*/  IMAD.IADD R10, R7, 0x1, -R10 ;  /* 0x00000001070a7824 */ /* 0x000fe200078e0a0a */
[-C--:B------:R-:W-:Y:S01]  /*0330*/  LEA.HI R8, R0, R3.reuse, RZ, 0x1 ;  /* 0x0000000300087211 */ /* 0x080fe200078f08ff */
[----:B------:R-:W-:Y:S01]  /*0340*/  IMAD.SHL.U32 R18, R6, 0x8, RZ ;  /* 0x0000000806127824 */ /* 0x000fe200078e00ff */
[--C-:B------:R-:W-:Y:S01]  /*0350*/  SHF.R.S32.HI R9, RZ, 0x2, R2.reuse ;  /* 0x00000002ff097819 */ /* 0x100fe20000011402 */
[----:B------:R-:W-:Y:S01]  /*0360*/  UMOV UR18, 0xffffc000 ;  /* 0xffffc00000127882 */ /* 0x000fe20000000000 */
[----:B------:R-:W-:Y:S01]  /*0370*/  SHF.R.S32.HI R7, RZ, 0x1f, R2 ;  /* 0x0000001fff077819 */ /* 0x000fe20000011402 */
[----:B------:R-:W-:Y:S01]  /*0380*/  UIMAD UR20, UR4, UR20, URZ ;  /* 0x00000014041472a4 */ /* 0x000fe2000f8e023f */
[----:B------:R-:W-:Y:S01]  /*0390*/  LEA.HI R0, R5, R3, RZ, 0x2 ;  /* 0x0000000305007211 */ /* 0x000fe200078f10ff */
[----:B------:R-:W-:Y:S01]  /*03a0*/  STL [R1+0x28], R18 ;  /* 0x0000281201007387 */ /* 0x000fe20000100800 */
[----:B------:R-:W-:Y:S01]  /*03b0*/  SHF.R.S32.HI R2, RZ, 0x4, R4 ;  /* 0x00000004ff027819 */ /* 0x000fe20000011404 */
[----:B------:R-:W-:Y:S01]  /*03c0*/  USHF.R.S32.HI UR21, URZ, 0x1f, UR22 ;  /* 0x0000001f3f157899 */ /* 0x000fe20008011416 */
[----:B------:R-:W-:Y:S01]  /*03d0*/  LOP3.LUT R8, R8, 0xfffffffe, RZ, 0xc0, !PT ;  /* 0xfffffffe08087812 */ /* 0x000fe200078ec0ff */
[----:B------:R-:W-:Y:S01]  /*03e0*/  UMOV UR16, 0x6 ;  /* 0x0000000600107882 */ /* 0x000fe20000000000 */
[----:B------:R-:W-:-:S02]  /*03f0*/  LOP3.LUT R5, R0, 0xfffffffc, RZ, 0xc0, !PT ;  /* 0xfffffffc00057812 */ /* 0x000fc400078ec0ff */
[----:B------:R-:W-:Y:S01]  /*0400*/  LEA.HI R0, R4, R2, RZ, 0x1 ;  /* 0x0000000204007211 */ /* 0x000fe200078f08ff */
[----:B------:R-:W-:Y:S01]  /*0410*/  IMAD.IADD R12, R3, 0x1, -R8 ;  /* 0x00000001030c7824 */ /* 0x000fe200078e0a08 */
[----:B------:R-:W-:Y:S01]  /*0420*/  LEA.HI R7, R7, R9, RZ, 0x3 ;  /* 0x0000000907077211 */ /* 0x000fe200078f18ff */
[----:B------:R-:W-:Y:S01]  /*0430*/  IMAD.IADD R8, R3, 0x1, -R5 ;  /* 0x0000000103087824 */ /* 0x000fe200078e0a05 */
[----:B------:R-:W-:Y:S02]  /*0440*/  LOP3.LUT R0, R0, 0xfffffffe, RZ, 0xc0, !PT ;  /* 0xfffffffe00007812 */ /* 0x000fe400078ec0ff */
[----:B------:R-:W-:Y:S02]  /*0450*/  SHF.R.S32.HI R5, RZ, 0x3, R215 ;  /* 0x00000003ff057819 */ /* 0x000fe400000114d7 */
[----:B------:R-:W-:Y:S01]  /*0460*/  LOP3.LUT R4, R7, 0xfffffff8, RZ, 0xc0, !PT ;  /* 0xfffffff807047812 */ /* 0x000fe200078ec0ff */
[----:B------:R-:W-:Y:S01]  /*0470*/  IMAD.IADD R7, R2, 0x1, -R0 ;  /* 0x0000000102077824 */ /* 0x000fe200078e0a00 */
[----:B------:R-:W-:Y:S01]  /*0480*/  SHF.R.S32.HI R3, RZ, 0x1f, R11 ;  /* 0x0000001fff037819 */ /* 0x000fe2000001140b */
[----:B------:R-:W-:Y:S01]  /*0490*/  IMAD.SHL.U32 R0, R5, 0x40, RZ ;  /* 0x0000004005007824 */ /* 0x000fe200078e00ff */
[----:B------:R-:W-:Y:S01]  /*04a0*/  LOP3.LUT P4, RZ, R6, 0x2, RZ, 0xc0, !PT ;  /* 0x0000000206ff7812 */ /* 0x000fe2000788c0ff */
[----:B------:R-:W-:Y:S01]  /*04b0*/  IMAD.IADD R9, R9, 0x1, -R4 ;  /* 0x0000000109097824 */ /* 0x000fe200078e0a04 */
[----:B------:R-:W-:-:S02]  /*04c0*/  LEA.HI R15, R3, R11, RZ, 0x2 ;  /* 0x0000000b030f7211 */ /* 0x000fc400078f10ff */
[----:B------:R-:W-:Y:S02]  /*04d0*/  LOP3.LUT R0, R0, 0x1c0, RZ, 0xc0, !PT ;  /* 0x000001c000007812 */ /* 0x000fe400078ec0ff */
[----:B------:R-:W-:Y:S02]  /*04e0*/  SHF.R.S32.HI R4, RZ, 0x1f, R10 ;  /* 0x0000001fff047819 */ /* 0x000fe4000001140a */
[----:B------:R-:W-:Y:S02]  /*04f0*/  SHF.R.U32.HI R3, RZ, 0x3, R0 ;  /* 0x00000003ff037819 */ /* 0x000fe40000011600 */
[----:B------:R-:W-:Y:S01]  /*0500*/  LOP3.LUT R2, R0, 0x38, R18, 0xf8, !PT ;  /* 0x0000003800027812 */ /* 0x000fe200078ef812 */
[----:B------:R-:W-:Y:S01]  /*0510*/  IMAD.SHL.U32 R0, R6, 0x40, RZ ;  /* 0x0000004006007824 */ /* 0x000fe200078e00ff */
[----:B------:R-:W-:Y:S02]  /*0520*/  LEA.HI R11, R4, R10, RZ, 0x3 ;  /* 0x0000000a040b7211 */ /* 0x000fe400078f18ff */
[----:B------:R-:W-:Y:S01]  /*0530*/  LOP3.LUT R5, R2, R3, RZ, 0x3c, !PT ;  /* 0x0000000302057212 */ /* 0x000fe200078e3cff */
[----:B------:R-:W-:Y:S01]  /*0540*/  IMAD.SHL.U32 R2, R8, 0x10, RZ ;  /* 0x0000001008027824 */ /* 0x000fe200078e00ff */
[----:B------:R-:W-:-:S02]  /*0550*/  LOP3.LUT R0, R0, 0x1c0, RZ, 0xc0, !PT ;  /* 0x000001c000007812 */ /* 0x000fc400078ec0ff */
[----:B------:R-:W-:Y:S02]  /*0560*/  LOP3.LUT R3, R9, 0x1, RZ, 0xc0, !PT ;  /* 0x0000000109037812 */ /* 0x000fe400078ec0ff */
[----:B------:R-:W-:Y:S02]  /*0570*/  LOP3.LUT R2, R0, 0x30, R2, 0xf8, !PT ;  /* 0x0000003000027812 */ /* 0x000fe400078ef802 */
[----:B------:R-:W-:Y:S02]  /*0580*/  ISETP.NE.U32.AND P0, PT, R3, 0x1, PT ;  /* 0x000000010300780c */ /* 0x000fe40003f05070 */
[----:B------:R-:W-:Y:S02]  /*0590*/  SHF.R.S32.HI R3, RZ, 0x6, R13 ;  /* 0x00000006ff037819 */ /* 0x000fe4000001140d */
[----:B------:R-:W-:Y:S02]  /*05a0*/  LOP3.LUT R4, R11, 0xfffffff8, RZ, 0xc0, !PT ;  /* 0xfffffff80b047812 */ /* 0x000fe400078ec0ff */
[----:B------:R-:W-:-:S02]  /*05b0*/  LOP3.LUT R13, R2, 0x8, R215, 0xf8, !PT ;  /* 0x00000008020d7812 */ /* 0x000fc400078ef8d7 */
[----:B------:R-:W-:Y:S01]  /*05c0*/  LOP3.LUT R215, R0, 0x8, R215, 0xf8, !PT ;  /* 0x0000000800d77812 */ /* 0x000fe200078ef8d7 */
[----:B------:R-:W-:Y:S01]  /*05d0*/  IMAD.IADD R17, R10, 0x1, -R4 ;  /* 0x000000010a117824 */ /* 0x000fe200078e0a04 */
[----:B------:R-:W-:Y:S01]  /*05e0*/  SHF.R.U32.HI R209, RZ, 0x3, R0 ;  /* 0x00000003ffd17819 */ /* 0x000fe20000011600 */
[C---:B------:R-:W-:Y:S01]  /*05f0*/  IMAD.SHL.U32 R0, R7.reuse, 0x20, RZ ;  /* 0x0000002007007824 */ /* 0x040fe200078e00ff */
[----:B------:R-:W-:Y:S01]  /*0600*/  LOP3.LUT P3, RZ, R6, 0x4, RZ, 0xc0, !PT ;  /* 0x0000000406ff7812 */ /* 0x000fe2000786c0ff */
[----:B------:R-:W-:Y:S01]  /*0610*/  IMAD.SHL.U32 R6, R7, 0x200, RZ ;  /* 0x0000020007067824 */ /* 0x000fe200078e00ff */
[----:B------:R-:W-:Y:S01]  /*0620*/  LOP3.LUT R215, R215, R209, RZ, 0x3c, !PT ;  /* 0x000000d1d7d77212 */ /* 0x000fe200078e3cff */
[C---:B------:R-:W-:Y:S01]  /*0630*/  IMAD.SHL.U32 R4, R3.reuse, 0x8, RZ ;  /* 0x0000000803047824 */ /* 0x040fe200078e00ff */
[----:B------:R-:W-:Y:S01]  /*0640*/  LOP3.LUT R0, R0, 0x20, RZ, 0xc0, !PT ;  /* 0x0000002000007812 */ /* 0x000fe200078ec0ff */
[----:B------:R-:W-:Y:S01]  /*0650*/  IMAD R2, R3, 0x800, R6 ;  /* 0x0000080003027824 */ /* 0x000fe200078e0206 */
[C---:B------:R-:W-:Y:S01]  /*0660*/  R2P PR, R9.reuse, 0x6 ;  /* 0x0000000609007804 */ /* 0x040fe20000000000 */
[----:B------:R-:W-:Y:S01]  /*0670*/  STL [R1+0x1c], R17 ;  /* 0x00001c1101007387 */ /* 0x000fe20000100800 */
[----:B------:R-:W-:Y:S01]  /*0680*/  LOP3.LUT R208, R0, 0x18, R4, 0xf8, !PT ;  /* 0x0000001800d07812 */ /* 0x000fe200078ef804 */
[----:B------:R-:W-:Y:S01]  /*0690*/  IMAD.IADD R215, R2, 0x1, R215 ;  /* 0x0000000102d77824 */ /* 0x000fe200078e02d7 */
[----:B------:R-:W-:Y:S01]  /*06a0*/  SHF.R.S32.HI R0, RZ, 0x7, R16 ;  /* 0x00000007ff007819 */ /* 0x000fe20000011410 */
[----:B------:R-:W-:Y:S01]  /*06b0*/  IMAD.SHL.U32 R2, R14, 0x2, RZ ;  /* 0x000000020e027824 */ /* 0x000fe200078e00ff */
[----:B------:R-:W-:Y:S01]  /*06c0*/  LOP3.LUT R209, R6, R13, R209, 0xf6, !PT ;  /* 0x0000000d06d17212 */ /* 0x000fe200078ef6d1 */
[----:B------:R-:W-:Y:S01]  /*06d0*/  IMAD.SHL.U32 R4, R9, 0x40, RZ ;  /* 0x0000004009047824 */ /* 0x000fe200078e00ff */
[----:B------:R-:W-:Y:S01]  /*06e0*/  SEL R237, R237, 0x10, !P0 ;  /* 0x00000010eded7807 */ /* 0x000fe20004000000 */
[----:B------:R-:W-:-:S02]  /*06f0*/  IMAD R9, R8, 0x400, R2 ;  /* 0x0000040008097824 */ /* 0x000fc400078e0202 */
[C---:B------:R-:W-:Y:S02]  /*0700*/  IMAD R8, R0.reuse, 0x1000, R2 ;  /* 0x0000100000087824 */ /* 0x040fe400078e0202 */
[----:B------:R-:W-:Y:S01]  /*0710*/  IMAD.SHL.U32 R2, R0, 0x8, RZ ;  /* 0x0000000800027824 */ /* 0x000fe200078e00ff */
[----:B------:R-:W-:Y:S01]  /*0720*/  LOP3.LUT R0, R4, 0x1c0, RZ, 0xc0, !PT ;  /* 0x000001c004007812 */ /* 0x000fe200078ec0ff */
[C---:B------:R-:W-:Y:S02]  /*0730*/  IMAD R4, R3.reuse, 0x200, R5 ;  /* 0x0000020003047824 */ /* 0x040fe400078e0205 */
[----:B------:R-:W-:Y:S01]  /*0740*/  IMAD.SHL.U32 R5, R3, 0x20, RZ ;  /* 0x0000002003057824 */ /* 0x000fe200078e00ff */
[----:B------:R-:W-:Y:S01]  /*0750*/  LOP3.LUT R2, R2, 0x8, RZ, 0xc0, !PT ;  /* 0x0000000802027812 */ /* 0x000fe200078ec0ff */
[----:B------:R-:W-:Y:S01]  /*0760*/  IMAD.SHL.U32 R215, R215, 0x2, RZ ;  /* 0x00000002d7d77824 */ /* 0x000fe200078e00ff */
[----:B------:R1:W-:Y:S01]  /*0770*/  STL [R1], R4 ;  /* 0x0000000401007387 */ /* 0x0003e20000100800 */
[----:B------:R-:W-:Y:S01]  /*0780*/  SHF.R.U32.HI R3, RZ, 0x3, R0 ;  /* 0x00000003ff037819 */ /* 0x000fe20000011600 */
[----:B------:R-:W-:Y:S01]  /*0790*/  IMAD.SHL.U32 R209, R209, 0x2, RZ ;  /* 0x00000002d1d17824 */ /* 0x000fe200078e00ff */
[----:B------:R-:W-:Y:S01]  /*07a0*/  LOP3.LUT R5, R0, 0x20, R5, 0xf8, !PT ;  /* 0x0000002000057812 */ /* 0x000fe200078ef805 */
[----:B-1----:R-:W-:-:S05]  /*07b0*/  IMAD.SHL.U32 R4, R7, 0x10, RZ ;  /* 0x0000001007047824 */ /* 0x002fca00078e00ff */
[----:B------:R-:W-:Y:S02]  /*07c0*/  LOP3.LUT R10, R2, 0x10, R4, 0xf8, !PT ;  /* 0x00000010020a7812 */ /* 0x000fe400078ef804 */
[----:B------:R-:W-:Y:S01]  /*07d0*/  LOP3.LUT R2, R3, R0, R2, 0x1e, !PT ;  /* 0x0000000003027212 */ /* 0x000fe200078e1e02 */
[----:B------:R-:W-:Y:S01]  /*07e0*/  IMAD R0, R12, 0x400, R8 ;  /* 0x000004000c007824 */ /* 0x000fe200078e0208 */
[----:B------:R-:W-:Y:S02]  /*07f0*/  LOP3.LUT R3, R5, R3, RZ, 0x3c, !PT ;  /* 0x0000000305037212 */ /* 0x000fe400078e3cff */
[----:B------:R-:W-:Y:S01]  /*0800*/  SHF.R.S32.HI R5, RZ, 0x2, R15 ;  /* 0x00000002ff057819 */ /* 0x000fe2000001140f */
[----:B------:R-:W-:Y:S02]  /*0810*/  IMAD.IADD R9, R9, 0x1, R2 ;  /* 0x0000000109097824 */ /* 0x000fe400078e0202 */
[----:B------:R-:W-:Y:S02]  /*0820*/  IMAD.IADD R231, R3, 0x1, R0 ;  /* 0x0000000103e77824 */ /* 0x000fe400078e0200 */
[----:B------:R-:W-:-:S02]  /*0830*/  IMAD.SHL.U32 R3, R17, 0x40, RZ ;  /* 0x0000004011037824 */ /* 0x000fc400078e00ff */
[----:B------:R-:W-:Y:S02]  /*0840*/  IMAD.SHL.U32 R2, R7, 0x8, RZ ;  /* 0x0000000807027824 */ /* 0x000fe400078e00ff */
[----:B------:R-:W-:Y:S01]  /*0850*/  IMAD.SHL.U32 R0, R11, 0x40, RZ ;  /* 0x000000400b007824 */ /* 0x000fe200078e00ff */
[----:B------:R-:W-:Y:S01]  /*0860*/  LOP3.LUT R3, R3, 0x1c0, RZ, 0xc0, !PT ;  /* 0x000001c003037812 */ /* 0x000fe200078ec0ff */
[----:B------:R-:W-:Y:S02]  /*0870*/  IMAD R6, R12, 0x10, R5 ;  /* 0x000000100c067824 */ /* 0x000fe400078e0205 */
[----:B------:R-:W-:Y:S01]  /*0880*/  IMAD.SHL.U32 R231, R231, 0x2, RZ ;  /* 0x00000002e7e77824 */ /* 0x000fe200078e00ff */
[----:B------:R-:W-:Y:S02]  /*0890*/  LOP3.LUT R2, R3, 0x8, R2, 0xf8, !PT ;  /* 0x0000000803027812 */ /* 0x000fe400078ef802 */
[----:B------:R-:W-:Y:S01]  /*08a0*/  SHF.R.U32.HI R4, RZ, 0x3, R3 ;  /* 0x00000003ff047819 */ /* 0x000fe20000011603 */
[----:B------:R1:W-:Y:S01]  /*08b0*/  STL [R1+0x30], R6 ;  /* 0x0000300601007387 */ /* 0x0003e20000100800 */
[----:B------:R-:W-:Y:S01]  /*08c0*/  LOP3.LUT R0, R0, 0xfffffe00, RZ, 0xc0, !PT ;  /* 0xfffffe0000007812 */ /* 0x000fe200078ec0ff */
[----:B------:R-:W-:Y:S01]  /*08d0*/  IMAD.IADD R238, R231, 0x1, R237 ;  /* 0x00000001e7ee7824 */ /* 0x000fe200078e02ed */
[----:B------:R-:W-:-:S02]  /*08e0*/  LOP3.LUT R220, R2, R4, RZ, 0x3c, !PT ;  /* 0x0000000402dc7212 */ /* 0x000fc400078e3cff */
[--C-:B------:R-:W-:Y:S01]  /*08f0*/  LOP3.LUT R2, R4, R10, R3.reuse, 0x1e, !PT ;  /* 0x0000000a04027212 */ /* 0x100fe200078e1e03 */
[----:B------:R-:W-:Y:S01]  /*0900*/  IMAD R5, R12, 0x400, R0 ;  /* 0x000004000c057824 */ /* 0x000fe200078e0200 */
[----:B------:R-:W-:Y:S01]  /*0910*/  LOP3.LUT R208, R4, R208, R3, 0x1e, !PT ;  /* 0x000000d004d07212 */ /* 0x000fe200078e1e03 */
[----:B------:R-:W-:Y:S01]  /*0920*/  IMAD.MOV.U32 R3, RZ, RZ, 0x20 ;  /* 0x00000020ff037424 */ /* 0x000fe200078e00ff */
[-C--:B------:R-:W-:Y:S01]  /*0930*/  LOP3.LUT R219, R2, R0.reuse, RZ, 0xfc, !PT ;  /* 0x0000000002db7212 */ /* 0x080fe200078efcff */
[----:B------:R-:W-:Y:S01]  /*0940*/  IMAD.MOV.U32 R4, RZ, RZ, 0x40 ;  /* 0x00000040ff047424 */ /* 0x000fe200078e00ff */
[----:B------:R-:W-:Y:S01]  /*0950*/  LOP3.LUT R208, R208, R0, RZ, 0xfc, !PT ;  /* 0x00000000d0d07212 */ /* 0x000fe200078efcff */
[----:B------:R-:W-:Y:S01]  /*0960*/  IMAD.IADD R220, R5, 0x1, R220 ;  /* 0x0000000105dc7824 */ /* 0x000fe200078e02dc */
[----:B------:R-:W-:Y:S02]  /*0970*/  IADD3 R0, R6, -0x40, RZ ;  /* 0xffffffc006007810 */ /* 0x000fe40007ffe0ff */
[----:B------:R-:W-:-:S02]  /*0980*/  SEL R216, R3, 0xffffffe0, !P4 ;  /* 0xffffffe003d87807 */ /* 0x000fc40006000000 */
[----:B------:R-:W-:Y:S02]  /*0990*/  SHF.R.S32.HI R2, RZ, 0x1f, R0 ;  /* 0x0000001fff027819 */ /* 0x000fe40000011400 */
[----:B------:R-:W-:Y:S01]  /*09a0*/  SEL R217, R4, 0xffffffc0, !P3 ;  /* 0xffffffc004d97807 */ /* 0x000fe20005800000 */
[----:B------:R-:W-:Y:S01]  /*09b0*/  IMAD.IADD R216, R215, 0x1, R216 ;  /* 0x00000001d7d87824 */ /* 0x000fe200078e02d8 */
[C---:B------:R-:W-:Y:S01]  /*09c0*/  SHF.L.U64.HI R2, R0.reuse, 0x2, R2 ;  /* 0x0000000200027819 */ /* 0x040fe20000010202 */
[----:B------:R-:W-:Y:S01]  /*09d0*/  IMAD.SHL.U32 R0, R0, 0x4, RZ ;  /* 0x0000000400007824 */ /* 0x000fe200078e00ff */
[----:B------:R-:W-:Y:S01]  /*09e0*/  SEL R3, R3, 0xffffffe0, !P1 ;  /* 0xffffffe003037807 */ /* 0x000fe20004800000 */
[----:B------:R-:W-:Y:S01]  /*09f0*/  IMAD.IADD R218, R215, 0x1, R217 ;  /* 0x00000001d7da7824 */ /* 0x000fe200078e02d9 */
[----:B-1----:R-:W-:Y:S01]  /*0a00*/  LEA R6, R9, 0xc000, 0x1 ;  /* 0x0000c00009067811 */ /* 0x002fe200078e08ff */
        /* <DEDUP_REMOVED lines=8> */
[----:B------:R-:W-:Y:S02]  /*0a90*/  IMAD.IADD R3, R5, 0x1, R4 ;  /* 0x0000000105037824 */ /* 0x000fe400078e0204 */
        /* <DEDUP_REMOVED lines=10> */
.L_x_468:
[----:B------:R-:W-:Y:S01]  /*0b40*/  ULDC.64 UR4, c[0x0][0x258] ;  /* 0x0000960000047ab9 */ /* 0x000fe20000000a00 */
[----:B------:R-:W-:Y:S01]  /*0b50*/  ISETP.NE.U32.AND P1, PT, RZ, c[0x0][0x250], PT ;  /* 0x00009400ff007a0c */ /* 0x000fe20003f25070 */
[----:B------:R-:W-:Y:S02]  /*0b60*/  UISETP.NE.U32.AND UP1, UPT, URZ, UR4, UPT ;  /* 0x000000043f00728c */ /* 0x000fe4000bf25070 */
[----:B------:R-:W-:Y:S01]  /*0b70*/  ULDC.64 UR6, c[0x0][0x258] ;  /* 0x0000960000067ab9 */ /* 0x000fe20000000a00 */
[----:B------:R-:W-:Y:S01]  /*0b80*/  ISETP.NE.AND.EX P1, PT, RZ, c[0x0][0x254], PT, P1 ;  /* 0x00009500ff007a0c */ /* 0x000fe20003f25310 */
[----:B------:R-:W-:-:S06]  /*0b90*/  UISETP.NE.AND.EX UP1, UPT, URZ, UR5, UPT, UP1 ;  /* 0x000000053f00728c */ /* 0x000fcc000bf25310 */
[----:B------:R-:W-:-:S05]  /*0ba0*/  PLOP3.LUT P0, PT, PT, PT, UP1, 0x80, 0x0 ;  /* 0x000000000000781c */ /* 0x000fca0003f0f018 */
[----:B------:R-:W-:Y:S01]  /*0bb0*/  @UP1 UMOV UR4, 0x4 ;  /* 0x0000000400041882 */ /* 0x000fe20000000000 */
[----:B-1----:R-:W1:Y:S01]  /*0bc0*/  @P1 S2R R5, SR_CTAID.Y ;  /* 0x0000000000051919 */ /* 0x002e620000002600 */
[----:B------:R-:W-:-:S06]  /*0bd0*/  @P1 IMAD.MOV.U32 R4, RZ, RZ, 0x4 ;  /* 0x00000004ff041424 */ /* 0x000fcc00078e00ff */
[----:B--2---:R-:W2:Y:S01]  /*0be0*/  @P0 S2R R0, SR_CTAID.Y ;  /* 0x0000000000000919 */ /* 0x004ea20000002600 */
[----:B-1----:R-:W-:-:S06]  /*0bf0*/  @P1 IMAD.WIDE R4, R5, R4, c[0x0][0x250] ;  /* 0x0000940005041625 */ /* 0x002fcc00078e0204 */
[----:B------:R-:W3:Y:S01]  /*0c00*/  @P1 LDG.E R4, [R4.64] ;  /* 0x0000002204041981 */ /* 0x000ee2000c1e1900 */
[----:B--2---:R-:W1:Y:S02]  /*0c10*/  @P0 R2UR UR5, R0 ;  /* 0x00000000000503c2 */ /* 0x004e6400000e0000 */
[----:B-1----:R-:W-:-:S06]  /*0c20*/  @UP1 UIMAD.WIDE UR4, UR5, UR4, UR6 ;  /* 0x00000004050412a5 */ /* 0x002fcc000f8e0206 */
[----:B------:R-:W-:Y:S02]  /*0c30*/  IMAD.U32 R2, RZ, RZ, UR4 ;  /* 0x00000004ff027e24 */ /* 0x000fe4000f8e00ff */
[----:B------:R-:W-:Y:S01]  /*0c40*/  IMAD.U32 R3, RZ, RZ, UR5 ;  /* 0x00000005ff037e24 */ /* 0x000fe2000f8e00ff */
[----:B------:R-:W-:Y:S02]  /*0c50*/  UMOV UR36, URZ ;  /* 0x0000003f00247c82 */ /* 0x000fe40008000000 */
[----:B------:R-:W-:Y:S02]  /*0c60*/  ULDC.64 UR4, c[0x0][0x268] ;  /* 0x00009a0000047ab9 */ /* 0x000fe40000000a00 */
[----:B------:R-:W2:Y:S01]  /*0c70*/  @P0 LDG.E R0, [R2.64] ;  /* 0x0000002202000981 */ /* 0x000ea2000c1e1900 */
[----:B------:R-:W-:-:S04]  /*0c80*/  @!UP1 UISETP.NE.U32.AND UP0, UPT, URZ, UR4, UPT ;  /* 0x000000043f00928c */ /* 0x000fc8000bf05070 */
[----:B------:R-:W-:-:S03]  /*0c90*/  @!UP1 UISETP.NE.AND.EX UP0, UPT, URZ, UR5, UPT, UP0 ;  /* 0x000000053f00928c */ /* 0x000fc6000bf05300 */
[----:B------:R-:W-:Y:S02]  /*0ca0*/  ULDC.64 UR4, c[0x0][0x218] ;  /* 0x0000860000047ab9 */ /* 0x000fe40000000a00 */
[----:B------:R-:W-:Y:S01]  /*0cb0*/  @!UP1 USEL UR5, URZ, UR5, !UP0 ;  /* 0x000000053f059287 */ /* 0x000fe2000c000000 */
[----:B---3--:R-:W1:Y:S08]  /*0cc0*/  @P1 R2UR UR36, R4 ;  /* 0x00000000042413c2 */ /* 0x008e7000000e0000 */
[----:B--2---:R-:W1:Y:S02]  /*0cd0*/  @P0 R2UR UR6, R0 ;  /* 0x00000000000603c2 */ /* 0x004e6400000e0000 */
[----:B-1----:R-:W-:-:S02]  /*0ce0*/  @UP1 UIADD3 UR7, UR6, -UR36, URZ ;  /* 0x8000002406071290 */ /* 0x002fc4000fffe03f */
[----:B------:R-:W-:Y:S02]  /*0cf0*/  USHF.L.U32 UR6, UR26, 0x7, URZ ;  /* 0x000000071a067899 */ /* 0x000fe4000800063f */
[----:B------:R-:W-:-:S04]  /*0d00*/  @!UP1 UIADD3 UR7, UR5, UR4, -UR36 ;  /* 0x0000000405079290 */ /* 0x000fc8000fffe824 */
[----:B------:R-:W-:-:S06]  /*0d10*/  UISETP.GE.AND UP0, UPT, UR6, UR7, UPT ;  /* 0x000000070600728c */ /* 0x000fcc000bf06270 */
[----:B------:R-:W-:-:S13]  /*0d20*/  PLOP3.LUT P0, PT, PT, PT, UP0, 0x80, 0x0 ;  /* 0x000000000000781c */ /* 0x000fda0003f0f008 */
[----:B-----5:R-:W-:Y:S05]  /*0d30*/  @P0 BRA `(.L_x_460) ;  /* 0x000061f000000947 */ /* 0x020fea0003800000 */
[----:B------:R-:W-:Y:S01]  /*0d40*/  IABS R4, c[0x0][0x1c8] ;  /* 0x0000720000047a13 */ /* 0x000fe20000000000 */
[----:B------:R-:W1:Y:S01]  /*0d50*/  S2R R5, SR_CTAID.Z ;  /* 0x0000000000057919 */ /* 0x000e620000002700 */
[----:B------:R-:W2:Y:S01]  /*0d60*/  S2UR UR37, SR_CTAID.Z ;  /* 0x00000000002579c3 */ /* 0x000ea20000002700 */
[----:B------:R-:W-:Y:S01]  /*0d70*/  ULDC UR41, c[0x0][0x1c8] ;  /* 0x0000720000297ab9 */ /* 0x000fe20000000800 */
[----:B------:R-:W3:Y:S01]  /*0d80*/  I2F.RP R2, R4 ;  /* 0x0000000400027306 */ /* 0x000ee20000209400 */
[----:B------:R-:W-:Y:S01]  /*0d90*/  ULDC UR39, c[0x0][0x214] ;  /* 0x0000850000277ab9 */ /* 0x000fe20000000800 */
[----:B------:R-:W-:Y:S01]  /*0da0*/  ISETP.NE.AND P2, PT, RZ, c[0x0][0x1c8], PT ;  /* 0x00007200ff007a0c */ /* 0x000fe20003f45270 */
[----:B------:R-:W-:Y:S02]  /*0db0*/  ULDC.U8 UR7, c[0x0][0x328] ;  /* 0x0000ca0000077ab9 */ /* 0x000fe40000000000 */
[----:B------:R-:W-:Y:S01]  /*0dc0*/  UIADD3 UR11, UR39, 0x3f, URZ ;  /* 0x0000003f270b7890 */ /* 0x000fe2000fffe03f */
[----:B------:R-:W4:Y:S01]  /*0dd0*/  S2UR UR38, SR_CTAID.Y ;  /* 0x00000000002679c3 */ /* 0x000f220000002600 */
[----:B------:R-:W-:-:S02]  /*0de0*/  ULDC.64 UR4, c[0x0][0x240] ;  /* 0x0000900000047ab9 */ /* 0x000fc40000000a00 */
[----:B------:R-:W-:Y:S02]  /*0df0*/  UISETP.NE.AND UP0, UPT, UR7, URZ, UPT ;  /* 0x0000003f0700728c */ /* 0x000fe4000bf05270 */
[----:B------:R-:W-:Y:S02]  /*0e00*/  UISETP.NE.U32.AND UP1, UPT, URZ, UR4, UPT ;  /* 0x000000043f00728c */ /* 0x000fe4000bf25070 */
[----:B------:R-:W-:Y:S02]  /*0e10*/  USHF.R.S32.HI UR45, URZ, 0x1f, UR11 ;  /* 0x0000001f3f2d7899 */ /* 0x000fe4000801140b */
[----:B------:R-:W-:Y:S01]  /*0e20*/  UISETP.NE.AND.EX UP1, UPT, URZ, UR5, UPT, UP1 ;  /* 0x000000053f00728c */ /* 0x000fe2000bf25310 */
[----:B---3--:R-:W3:Y:S01]  /*0e30*/  MUFU.RCP R2, R2 ;  /* 0x0000000200027308 */ /* 0x008ee20000001000 */
[----:B------:R-:W-:Y:S02]  /*0e40*/  ULEA.HI UR45, UR45, UR11, URZ, 0x6 ;  /* 0x0000000b2d2d7291 */ /* 0x000fe4000f8f303f */
[----:B------:R-:W-:Y:S01]  /*0e50*/  ULDC UR4, c[0x0][0x214] ;  /* 0x0000850000047ab9 */ /* 0x000fe20000000800 */
[----:B-1----:R-:W-:Y:S01]  /*0e60*/  IABS R5, R5 ;  /* 0x0000000500057213 */ /* 0x002fe20000000000 */
[----:B--2---:R-:W-:-:S02]  /*0e70*/  ULOP3.LUT UR41, UR37, UR41, URZ, 0x3c, !UPT ;  /* 0x0000002925297292 */ /* 0x004fc4000f8e3c3f */
[----:B------:R-:W-:Y:S02]  /*0e80*/  ULDC UR8, c[0x0][0x22c] ;  /* 0x00008b0000087ab9 */ /* 0x000fe40000000800 */
[----:B------:R-:W-:Y:S02]  /*0e90*/  ULDC UR5, c[0x0][0x1c0] ;  /* 0x0000700000057ab9 */ /* 0x000fe40000000800 */
[----:B------:R-:W-:Y:S01]  /*0ea0*/  ISETP.LE.AND P1, PT, RZ, UR41, PT ;  /* 0x00000029ff007c0c */ /* 0x000fe2000bf23270 */
[----:B------:R-:W-:Y:S02]  /*0eb0*/  UIMAD UR8, UR37, UR8, URZ ;  /* 0x00000008250872a4 */ /* 0x000fe4000f8e023f */
[----:B----4-:R-:W-:Y:S01]  /*0ec0*/  UIMAD.WIDE UR48, UR38, 0x80, URZ ;  /* 0x00000080263078a5 */ /* 0x010fe2000f8e023f */
[----:B---3--:R-:W-:Y:S01]  /*0ed0*/  IADD3 R2, R2, 0xffffffe, RZ ;  /* 0x0ffffffe02027810 */ /* 0x008fe20007ffe0ff */
[----:B------:R-:W-:Y:S02]  /*0ee0*/  @UP0 UIMAD UR7, UR38, UR4, URZ ;  /* 0x00000004260702a4 */ /* 0x000fe4000f8e023f */
[----:B------:R-:W-:Y:S01]  /*0ef0*/  USEL UR46, UR48, URZ, UP1 ;  /* 0x0000003f302e7287 */ /* 0x000fe20008800000 */
[----:B------:R-:W1:Y:S01]  /*0f00*/  F2I.FTZ.U32.TRUNC.NTZ R3, R2 ;  /* 0x0000000200037305 */ /* 0x000e62000021f000 */
[----:B------:R-:W-:-:S02]  /*0f10*/  ULOP3.LUT UR48, UR45, 0xffffffc0, URZ, 0xc0, !UPT ;  /* 0xffffffc02d307892 */ /* 0x000fc4000f8ec03f */
[----:B------:R-:W-:Y:S02]  /*0f20*/  @!UP0 UIMAD UR5, UR38, UR5, UR37 ;  /* 0x00000005260582a4 */ /* 0x000fe4000f8e0225 */
[----:B------:R-:W-:Y:S02]  /*0f30*/  UIADD3 UR48, UR48, -0x40, URZ ;  /* 0xffffffc030307890 */ /* 0x000fe4000fffe03f */
[----:B------:R-:W-:Y:S02]  /*0f40*/  ULDC.U8 UR10, c[0x0][0x3d0] ;  /* 0x0000f400000a7ab9 */ /* 0x000fe40000000000 */
[----:B------:R-:W-:Y:S02]  /*0f50*/  ULDC UR42, c[0x0][0x234] ;  /* 0x00008d00002a7ab9 */ /* 0x000fe40000000800 */
[----:B------:R-:W-:Y:S02]  /*0f60*/  ULDC UR47, c[0x0][0x1c0] ;  /* 0x00007000002f7ab9 */ /* 0x000fe40000000800 */
[----:B------:R-:W-:-:S02]  /*0f70*/  USEL UR43, UR49, URZ, UP1 ;  /* 0x0000003f312b7287 */ /* 0x000fc40008800000 */
[----:B------:R-:W-:Y:S01]  /*0f80*/  @UP0 UIMAD UR42, UR37, UR42, UR7 ;  /* 0x0000002a252a02a4 */ /* 0x000fe2000f8e0207 */
[--C-:B-1----:R-:W-:Y:S01]  /*0f90*/  IMAD.MOV R0, RZ, RZ, -R3.reuse ;  /* 0x000000ffff007224 */ /* 0x102fe200078e0a03 */
[----:B------:R-:W-:Y:S01]  /*0fa0*/  USHF.R.S32.HI UR9, URZ, 0x1f, UR36 ;  /* 0x0000001f3f097899 */ /* 0x000fe20008011424 */
[----:B------:R-:W-:Y:S01]  /*0fb0*/  IMAD.MOV.U32 R2, RZ, RZ, RZ ;  /* 0x000000ffff027224 */ /* 0x000fe200078e00ff */
[----:B------:R-:W-:Y:S01]  /*0fc0*/  USHF.R.S32.HI UR27, URZ, 0x1f, UR6 ;  /* 0x0000001f3f1b7899 */ /* 0x000fe20008011406 */
[----:B------:R-:W-:Y:S01]  /*0fd0*/  IMAD R0, R0, R4, RZ ;  /* 0x0000000400007224 */ /* 0x000fe200078e02ff */
[----:B------:R-:W-:Y:S02]  /*0fe0*/  USHF.R.S32.HI UR44, URZ, 0x1f, UR38 ;  /* 0x0000001f3f2c7899 */ /* 0x000fe40008011426 */
[----:B------:R-:W-:Y:S01]  /*0ff0*/  USHF.R.S32.HI UR40, URZ, 0x1f, UR37 ;  /* 0x0000001f3f287899 */ /* 0x000fe20008011425 */
[----:B------:R-:W-:Y:S01]  /*1000*/  IMAD.HI.U32 R0, R3, R0, R2 ;  /* 0x0000000003007227 */ /* 0x000fe200078e0002 */
[----:B------:R-:W-:-:S02]  /*1010*/  USHF.R.S32.HI UR47, URZ, 0x1f, UR47 ;  /* 0x0000001f3f2f7899 */ /* 0x000fc4000801142f */
[----:B------:R-:W-:Y:S01]  /*1020*/  USHF.R.S32.HI UR50, URZ, 0x1f, UR8 ;  /* 0x0000001f3f327899 */ /* 0x000fe20008011408 */
[----:B------:R-:W-:Y:S01]  /*1030*/  IMAD.MOV.U32 R3, RZ, RZ, R5 ;  /* 0x000000ffff037224 */ /* 0x000fe200078e0005 */
[----:B------:R-:W-:Y:S02]  /*1040*/  @!UP0 UIMAD UR42, UR5, UR4, URZ ;  /* 0x00000004052a82a4 */ /* 0x000fe4000f8e023f */
[----:B------:R-:W-:Y:S01]  /*1050*/  USHF.R.S32.HI UR49, URZ, 0x1f, UR48 ;  /* 0x0000001f3f317899 */ /* 0x000fe20008011430 */
[----:B------:R-:W-:-:S04]  /*1060*/  IMAD.HI.U32 R0, R0, R3, RZ ;  /* 0x0000000300007227 */ /* 0x000fc800078e00ff */
[----:B------:R-:W-:-:S04]  /*1070*/  IMAD.MOV R2, RZ, RZ, -R0 ;  /* 0x000000ffff027224 */ /* 0x000fc800078e0a00 */
[C---:B------:R-:W-:Y:S02]  /*1080*/  IMAD R2, R4.reuse, R2, R3 ;  /* 0x0000000204027224 */ /* 0x040fe400078e0203 */
[----:B------:R-:W1:Y:S03]  /*1090*/  S2R R3, SR_CTAID.X ;  /* 0x0000000000037919 */ /* 0x000e660000002500 */
[----:B------:R-:W-:-:S13]  /*10a0*/  ISETP.GT.U32.AND P3, PT, R4, R2, PT ;  /* 0x000000020400720c */ /* 0x000fda0003f64070 */
[----:B------:R-:W-:Y:S01]  /*10b0*/  @!P3 IMAD.IADD R2, R2, 0x1, -R4 ;  /* 0x000000010202b824 */ /* 0x000fe200078e0a04 */
[----:B------:R-:W-:Y:S02]  /*10c0*/  @!P3 IADD3 R0, R0, 0x1, RZ ;  /* 0x000000010000b810 */ /* 0x000fe40007ffe0ff */
[----:B------:R-:W-:Y:S02]  /*10d0*/  ISETP.NE.AND P3, PT, RZ, UR10, PT ;  /* 0x0000000aff007c0c */ /* 0x000fe4000bf65270 */
[----:B------:R-:W-:Y:S01]  /*10e0*/  ISETP.GE.U32.AND P0, PT, R2, R4, PT ;  /* 0x000000040200720c */ /* 0x000fe20003f06070 */
[----:B-1----:R-:W-:-:S04]  /*10f0*/  IMAD.WIDE.U32 R10, R3, c[0x0][0x3d8], RZ ;  /* 0x0000f600030a7a25 */ /* 0x002fc800078e00ff */
[----:B------:R-:W-:Y:S01]  /*1100*/  IMAD R2, R3, c[0x0][0x3dc], R11 ;  /* 0x0000f70003027a24 */ /* 0x000fe200078e020b */
[----:B------:R-:W-:-:S04]  /*1110*/  SEL R10, R10, RZ, P3 ;  /* 0x000000ff0a0a7207 */ /* 0x000fc80001800000 */
[----:B------:R-:W-:-:S03]  /*1120*/  SEL R19, R2, RZ, P3 ;  /* 0x000000ff02137207 */ /* 0x000fc60001800000 */
[----:B------:R-:W-:Y:S02]  /*1130*/  @P0 IADD3 R0, R0, 0x1, RZ ;  /* 0x0000000100000810 */ /* 0x000fe40007ffe0ff */
[----:B------:R-:W-:-:S03]  /*1140*/  PLOP3.LUT P0, PT, PT, PT, UP0, 0x80, 0x0 ;  /* 0x000000000000781c */ /* 0x000fc60003f0f008 */
[----:B------:R-:W-:Y:S01]  /*1150*/  @!P1 IMAD.MOV R0, RZ, RZ, -R0 ;  /* 0x000000ffff009224 */ /* 0x000fe200078e0a00 */
[----:B------:R-:W-:-:S04]  /*1160*/  @!P2 LOP3.LUT R0, RZ, c[0x0][0x1c8], RZ, 0x33, !PT ;  /* 0x00007200ff00aa12 */ /* 0x000fc800078e33ff */
[----:B------:R-:W-:-:S05]  /*1170*/  SHF.R.S32.HI R18, RZ, 0x1f, R0 ;  /* 0x0000001fff127819 */ /* 0x000fca0000011400 */
[----:B------:R-:W-:Y:S05]  /*1180*/  @!P0 BRA `(.L_x_461) ;  /* 0x0000003000008947 */ /* 0x000fea0003800000 */
[----:B------:R-:W-:-:S04]  /*1190*/  UIMAD UR41, UR24, UR38, URZ ;  /* 0x00000026182972a4 */ /* 0x000fc8000f8e023f */
[----:B------:R-:W-:Y:S01]  /*11a0*/  UIMAD UR41, UR25, UR37, UR41 ;  /* 0x00000025192972a4 */ /* 0x000fe2000f8e0229 */
[----:B------:R-:W-:Y:S05]  /*11b0*/  BRA `(.L_x_462) ;  /* 0x0000002000007947 */ /* 0x000fea0003800000 */
.L_x_461:
[----:B------:R-:W-:-:S04]  /*11c0*/  UIMAD UR41, UR38, UR15, UR37 ;  /* 0x0000000f262972a4 */ /* 0x000fc8000f8e0225 */
[----:B------:R-:W-:Y:S02]  /*11d0*/  UIMAD UR41, UR41, UR14, URZ ;  /* 0x0000000e292972a4 */ /* 0x000fe4000f8e023f */
.L_x_462:
[----:B------:R-:W2:Y:S04]  /*11e0*/  LDL.64 R2, [R1+0x28] ;  /* 0x0000280001027983 */ /* 0x000ea80000100a00 */
[----:B------:R1:W2:Y:S01]  /*11f0*/  LDL.64 R14, [R1+0x28] ;  /* 0x00002800010e7983 */ /* 0x0002a20000100a00 */
[----:B------:R-:W-:Y:S01]  /*1200*/  UIADD3 UR36, UP0, UR6, UR36, URZ ;  /* 0x0000002406247290 */ /* 0x000fe2000ff1e03f */
[----:B------:R-:W-:Y:S01]  /*1210*/  IMAD.U32 R16, RZ, RZ, UR8 ;  /* 0x00000008ff107e24 */ /* 0x000fe2000f8e00ff */
[----:B------:R-:W-:Y:S01]  /*1220*/  ULDC.64 UR10, c[0x0][0x198] ;  /* 0x00006600000a7ab9 */ /* 0x000fe20000000a00 */
[----:B------:R-:W3:Y:S01]  /*1230*/  S2R R11, SR_TID.X ;  /* 0x00000000000b7919 */ /* 0x000ee20000002100 */
[----:B------:R-:W-:Y:S01]  /*1240*/  UIADD3.X UR27, UR9, UR27, URZ, UP0, !UPT ;  /* 0x0000001b091b7290 */ /* 0x000fe200087fe43f */
[----:B------:R-:W-:Y:S01]  /*1250*/  IMAD.U32 R17, RZ, RZ, UR50 ;  /* 0x00000032ff117e24 */ /* 0x000fe2000f8e00ff */
[----:B------:R-:W-:Y:S01]  /*1260*/  ULDC.64 UR4, c[0x0][0x368] ;  /* 0x0000da0000047ab9 */ /* 0x000fe20000000a00 */
[----:B------:R-:W4:Y:S01]  /*1270*/  S2R R21, SR_CTAID.Y ;  /* 0x0000000000157919 */ /* 0x000f220000002600 */
[----:B------:R-:W-:Y:S01]  /*1280*/  UIMAD UR9, UR27, UR10, URZ ;  /* 0x0000000a1b0972a4 */ /* 0x000fe2000f8e023f */
[----:B------:R-:W-:Y:S01]  /*1290*/  IMAD.U32 R4, RZ, RZ, UR36 ;  /* 0x00000024ff047e24 */ /* 0x000fe2000f8e00ff */
[----:B------:R-:W-:-:S02]  /*12a0*/  UIMAD UR4, UR44, UR4, URZ ;  /* 0x000000042c0472a4 */ /* 0x000fc4000f8e023f */
[----:B------:R-:W-:Y:S02]  /*12b0*/  UIMAD UR9, UR36, UR11, UR9 ;  /* 0x0000000b240972a4 */ /* 0x000fe4000f8e0209 */
[----:B------:R-:W-:Y:S02]  /*12c0*/  UIMAD UR5, UR38, UR5, UR4 ;  /* 0x00000005260572a4 */ /* 0x000fe4000f8e0204 */
[----:B------:R-:W-:Y:S02]  /*12d0*/  ULDC.64 UR6, c[0x0][0x1a0] ;  /* 0x0000680000067ab9 */ /* 0x000fe40000000a00 */
[----:B------:R-:W-:-:S04]  /*12e0*/  UIMAD UR4, UR27, UR6, URZ ;  /* 0x000000061b0472a4 */ /* 0x000fc8000f8e023f */
[----:B------:R-:W-:Y:S01]  /*12f0*/  UIMAD UR4, UR36, UR7, UR4 ;  /* 0x00000007240472a4 */ /* 0x000fe2000f8e0204 */
[----:B---3--:R-:W-:-:S04]  /*1300*/  SHF.R.S32.HI R12, RZ, 0x1f, R11 ;  /* 0x0000001fff0c7819 */ /* 0x008fc8000001140b */
[CC--:B------:R-:W-:Y:S02]  /*1310*/  LEA.HI R9, R12.reuse, R11.reuse, RZ, 0x5 ;  /* 0x0000000b0c097211 */ /* 0x0c0fe400078f28ff */
[----:B------:R-:W-:Y:S02]  /*1320*/  LEA.HI R12, R12, R11, RZ, 0x3 ;  /* 0x0000000b0c0c7211 */ /* 0x000fe400078f18ff */
[----:B------:R-:W-:Y:S02]  /*1330*/  LOP3.LUT R8, R9, 0xffffffe0, RZ, 0xc0, !PT ;  /* 0xffffffe009087812 */ /* 0x000fe400078ec0ff */
[----:B------:R-:W-:Y:S02]  /*1340*/  SHF.R.S32.HI R9, RZ, 0x5, R9 ;  /* 0x00000005ff097819 */ /* 0x000fe40000011409 */
[----:B------:R-:W-:Y:S01]  /*1350*/  SHF.R.S32.HI R12, RZ, 0x3, R12 ;  /* 0x00000003ff0c7819 */ /* 0x000fe2000001140c */
[----:B------:R-:W-:-:S03]  /*1360*/  IMAD.IADD R8, R11, 0x1, -R8 ;  /* 0x000000010b087824 */ /* 0x000fc600078e0a08 */
[----:B------:R-:W-:Y:S01]  /*1370*/  SHF.R.S32.HI R20, RZ, 0x1f, R12 ;  /* 0x0000001fff147819 */ /* 0x000fe2000001140c */
[----:B------:R-:W-:-:S05]  /*1380*/  IMAD R8, R9, UR23, R8 ;  /* 0x0000001709087c24 */ /* 0x000fca000f8e0208 */
[----:B------:R-:W-:Y:S02]  /*1390*/  IADD3 R16, P1, P0, R8, UR22, R16 ;  /* 0x0000001608107c10 */ /* 0x000fe4000f83e010 */
[----:B------:R-:W-:Y:S02]  /*13a0*/  SHF.R.S32.HI R9, RZ, 0x1f, R8 ;  /* 0x0000001fff097819 */ /* 0x000fe40000011408 */
[----:B------:R-:W-:Y:S02]  /*13b0*/  IADD3 R8, P2, R12, UR48, RZ ;  /* 0x000000300c087c10 */ /* 0x000fe4000ff5e0ff */
[----:B------:R-:W-:Y:S02]  /*13c0*/  IADD3.X R17, R9, UR21, R17, P1, P0 ;  /* 0x0000001509117c10 */ /* 0x000fe40008fe0411 */
[----:B------:R-:W-:Y:S02]  /*13d0*/  IADD3.X R9, R20, UR49, RZ, P2, !PT ;  /* 0x0000003114097c10 */ /* 0x000fe400097fe4ff */
[----:B------:R-:W-:-:S03]  /*13e0*/  IADD3 R16, P0, R16, R10, RZ ;  /* 0x0000000a10107210 */ /* 0x000fc60007f1e0ff */
[C---:B------:R-:W-:Y:S02]  /*13f0*/  IMAD R13, R9.reuse, c[0x0][0x190], RZ ;  /* 0x00006400090d7a24 */ /* 0x040fe400078e02ff */
[----:B------:R-:W-:-:S04]  /*1400*/  IMAD R9, R9, c[0x0][0x370], RZ ;  /* 0x0000dc0009097a24 */ /* 0x000fc800078e02ff */
[----:B------:R-:W-:Y:S01]  /*1410*/  IMAD R9, R8, c[0x0][0x374], R9 ;  /* 0x0000dd0008097a24 */ /* 0x000fe200078e0209 */
[----:B------:R-:W-:Y:S02]  /*1420*/  UIMAD UR47, UR47, UR12, UR20 ;  /* 0x0000000c2f2f72a4 */ /* 0x000fe4000f8e0214 */
[----:B------:R-:W-:Y:S01]  /*1430*/  ULEA.HI.SX32 UR45, UR45, 0xffffffff, 0x1a ;  /* 0xffffffff2d2d7891 */ /* 0x000fe2000f8fd23f */
[----:B------:R-:W-:Y:S01]  /*1440*/  @P3 BAR.SYNC.DEFER_BLOCKING 0x0 ;  /* 0x0000000000003b1d */ /* 0x000fe20000010000 */
[----:B--2---:R-:W-:Y:S02]  /*1450*/  IMAD.MOV.U32 R14, RZ, RZ, R2 ;  /* 0x000000ffff0e7224 */ /* 0x004fe400078e0002 */
[----:B------:R-:W-:-:S03]  /*1460*/  IMAD.U32 R2, RZ, RZ, UR36 ;  /* 0x00000024ff027e24 */ /* 0x000fc6000f8e00ff */
[----:B------:R-:W-:-:S05]  /*1470*/  SHF.R.S32.HI R15, RZ, 0x1f, R14 ;  /* 0x0000001fff0f7819 */ /* 0x000fca000001140e */
[----:B------:R2:W-:Y:S01]  /*1480*/  STL [R1+0x2c], R15 ;  /* 0x00002c0f01007387 */ /* 0x0005e20000100800 */
[----:B------:R-:W-:-:S03]  /*1490*/  IMAD.WIDE.U32 R4, R4, c[0x0][0x198], R14 ;  /* 0x0000660004047a25 */ /* 0x000fc600078e000e */
[----:B------:R-:W3:Y:S01]  /*14a0*/  LDL R22, [R1] ;  /* 0x0000000001167983 */ /* 0x000ee20000100800 */
[----:B----4-:R-:W-:Y:S01]  /*14b0*/  IMAD.WIDE.U32 R6, R21, c[0x0][0x368], R14 ;  /* 0x0000da0015067a25 */ /* 0x010fe200078e000e */
[----:B------:R-:W-:Y:S01]  /*14c0*/  IADD3 R5, R5, UR9, RZ ;  /* 0x0000000905057c10 */ /* 0x000fe2000fffe0ff */
[----:B------:R-:W-:Y:S02]  /*14d0*/  ULDC.64 UR8, c[0x0][0x180] ;  /* 0x0000600000087ab9 */ /* 0x000fe40000000a00 */
[----:B------:R-:W-:Y:S01]  /*14e0*/  UIMAD UR8, UR44, UR8, URZ ;  /* 0x000000082c0872a4 */ /* 0x000fe2000f8e023f */
[----:B------:R-:W-:Y:S01]  /*14f0*/  IADD3 R7, R7, UR5, RZ ;  /* 0x0000000507077c10 */ /* 0x000fe2000fffe0ff */
[----:B------:R-:W-:Y:S02]  /*1500*/  IMAD.WIDE.U32 R4, R21, c[0x0][0x180], R4 ;  /* 0x0000600015047a25 */ /* 0x000fe400078e0004 */
[----:B------:R-:W-:Y:S02]  /*1510*/  UIMAD UR8, UR38, UR9, UR8 ;  /* 0x00000009260872a4 */ /* 0x000fe4000f8e0208 */
[----:B------:R-:W-:-:S04]  /*1520*/  IMAD.WIDE.U32 R10, R8, c[0x0][0x370], R6 ;  /* 0x0000dc00080a7a25 */ /* 0x000fc800078e0006 */
[----:B------:R-:W-:Y:S01]  /*1530*/  IMAD.IADD R9, R11, 0x1, R9 ;  /* 0x000000010b097824 */ /* 0x000fe200078e0209 */
[----:B------:R-:W-:Y:S01]  /*1540*/  IADD3 R5, R5, UR8, RZ ;  /* 0x0000000805057c10 */ /* 0x000fe2000fffe0ff */
[----:B------:R-:W-:Y:S02]  /*1550*/  IMAD R11, R18, c[0x0][0x1b0], RZ ;  /* 0x00006c00120b7a24 */ /* 0x000fe400078e02ff */
[----:B------:R-:W-:Y:S02]  /*1560*/  IMAD R6, R8, c[0x0][0x194], R13 ;  /* 0x0000650008067a24 */ /* 0x000fe400078e020d */
[C---:B------:R-:W-:Y:S02]  /*1570*/  IMAD R13, R0.reuse, c[0x0][0x1b4], R11 ;  /* 0x00006d00000d7a24 */ /* 0x040fe400078e020b */
[----:B------:R-:W-:-:S04]  /*1580*/  IMAD.WIDE.U32 R4, R0, c[0x0][0x1b0], R4 ;  /* 0x00006c0000047a25 */ /* 0x000fc800078e0004 */
[----:B------:R-:W-:Y:S02]  /*1590*/  IMAD.IADD R5, R5, 0x1, R13 ;  /* 0x0000000105057824 */ /* 0x000fe400078e020d */
[----:B------:R-:W4:Y:S01]  /*15a0*/  LDL R13, [R1+0x30] ;  /* 0x00003000010d7983 */ /* 0x000f220000100800 */
[----:B------:R-:W-:-:S04]  /*15b0*/  IMAD.WIDE.U32 R2, R2, c[0x0][0x1a0], R14 ;  /* 0x0000680002027a25 */ /* 0x000fc800078e000e */
[----:B--2---:R-:W-:Y:S01]  /*15c0*/  IMAD.WIDE.U32 R14, R8, c[0x0][0x190], R14 ;  /* 0x00006400080e7a25 */ /* 0x004fe200078e000e */
[----:B------:R-:W-:Y:S01]  /*15d0*/  IADD3 R3, R3, UR4, RZ ;  /* 0x0000000403037c10 */ /* 0x000fe2000fffe0ff */
[----:B------:R-:W-:Y:S02]  /*15e0*/  ULDC.64 UR4, c[0x0][0x188] ;  /* 0x0000620000047ab9 */ /* 0x000fe40000000a00 */
[----:B------:R-:W-:Y:S01]  /*15f0*/  IMAD.IADD R7, R15, 0x1, R6 ;  /* 0x000000010f077824 */ /* 0x000fe200078e0206 */
[----:B------:R-:W-:Y:S01]  /*1600*/  UIMAD UR4, UR44, UR4, URZ ;  /* 0x000000042c0472a4 */ /* 0x000fe2000f8e023f */
[----:B------:R-:W2:Y:S01]  /*1610*/  S2R R15, SR_CTAID.Z ;  /* 0x00000000000f7919 */ /* 0x000ea20000002700 */
[----:B------:R-:W-:Y:S02]  /*1620*/  IMAD.WIDE.U32 R2, R21, c[0x0][0x188], R2 ;  /* 0x0000620015027a25 */ /* 0x000fe400078e0002 */
[----:B------:R-:W-:-:S06]  /*1630*/  UIMAD UR4, UR38, UR5, UR4 ;  /* 0x00000005260472a4 */ /* 0x000fcc000f8e0204 */
[----:B------:R-:W-:Y:S01]  /*1640*/  IADD3 R3, R3, UR4, RZ ;  /* 0x0000000403037c10 */ /* 0x000fe2000fffe0ff */
[----:B------:R-:W-:Y:S02]  /*1650*/  ULDC.64 UR4, c[0x0][0x378] ;  /* 0x0000de0000047ab9 */ /* 0x000fe40000000a00 */
[----:B------:R-:W-:Y:S01]  /*1660*/  UIMAD UR4, UR40, UR4, URZ ;  /* 0x00000004280472a4 */ /* 0x000fe2000f8e023f */
[----:B------:R-:W-:Y:S01]  /*1670*/  IMAD.MOV.U32 R8, RZ, RZ, R10 ;  /* 0x000000ffff087224 */ /* 0x000fe200078e000a */
[----:B------:R-:W-:Y:S02]  /*1680*/  UIMAD.WIDE UR50, UR38, UR13, UR48 ;  /* 0x0000000d263272a5 */ /* 0x000fe4000f8e0230 */
[----:B------:R-:W-:-:S03]  /*1690*/  UIMAD UR8, UR37, UR5, UR4 ;  /* 0x00000005250872a4 */ /* 0x000fc6000f8e0204 */
[----:B------:R-:W-:Y:S01]  /*16a0*/  ULDC.64 UR4, c[0x0][0x178] ;  /* 0x00005e0000047ab9 */ /* 0x000fe20000000a00 */
[----:B------:R-:W-:Y:S01]  /*16b0*/  IMAD.MOV.U32 R6, RZ, RZ, R14 ;  /* 0x000000ffff067224 */ /* 0x000fe200078e000e */
[----:B------:R-:W-:Y:S01]  /*16c0*/  UIADD3 UR46, UP0, UR50, UR46, URZ ;  /* 0x0000002e322e7290 */ /* 0x000fe2000ff1e03f */
[----:B------:R-:W-:Y:S01]  /*16d0*/  IMAD R10, R18, c[0x0][0x1b8], RZ ;  /* 0x00006e00120a7a24 */ /* 0x000fe200078e02ff */
[----:B------:R-:W-:Y:S01]  /*16e0*/  UIADD3 UR47, UR33, UR47, URZ ;  /* 0x0000002f212f7290 */ /* 0x000fe2000fffe03f */
[----:B--2---:R-:W-:Y:S01]  /*16f0*/  IMAD.WIDE.U32 R8, R15, c[0x0][0x378], R8 ;  /* 0x0000de000f087a25 */ /* 0x004fe200078e0008 */
[----:B------:R-:W-:Y:S02]  /*1700*/  UIMAD UR4, UR44, UR4, URZ ;  /* 0x000000042c0472a4 */ /* 0x000fe4000f8e023f */
[----:B------:R-:W-:Y:S01]  /*1710*/  UIADD3.X UR43, UR51, UR43, URZ, UP0, !UPT ;  /* 0x0000002b332b7290 */ /* 0x000fe200087fe43f */
[----:B------:R-:W-:Y:S01]  /*1720*/  IMAD.X R17, R17, 0x1, R19, P0 ;  /* 0x0000000111117824 */ /* 0x000fe200000e0613 */
[----:B------:R-:W-:Y:S01]  /*1730*/  UIMAD UR47, UR47, UR46, URZ ;  /* 0x0000002e2f2f72a4 */ /* 0x000fe2000f8e023f */
[----:B------:R-:W-:Y:S01]  /*1740*/  IMAD.U32 R18, RZ, RZ, UR32 ;  /* 0x00000020ff127e24 */ /* 0x000fe2000f8e00ff */
[----:B------:R-:W-:Y:S01]  /*1750*/  UIMAD UR38, UR38, UR5, UR4 ;  /* 0x00000005262672a4 */ /* 0x000fe2000f8e0204 */
[----:B------:R-:W-:Y:S01]  /*1760*/  IMAD R14, R0, c[0x0][0x1bc], R10 ;  /* 0x00006f00000e7a24 */ /* 0x000fe200078e020a */
[----:B------:R-:W-:Y:S01]  /*1770*/  LEA R234, P1, R8, c[0x0][0x330], 0x1 ;  /* 0x0000cc0008ea7a11 */ /* 0x000fe200078208ff */
[----:B------:R-:W-:Y:S01]  /*1780*/  IMAD.WIDE.U32 R2, R0, c[0x0][0x1b8], R2 ;  /* 0x00006e0000027a25 */ /* 0x000fe200078e0002 */
[----:B------:R-:W-:-:S03]  /*1790*/  IADD3 R0, R9, UR8, RZ ;  /* 0x0000000809007c10 */ /* 0x000fc6000fffe0ff */
[----:B------:R-:W-:Y:S01]  /*17a0*/  IMAD.WIDE.U32 R6, R21, c[0x0][0x178], R6 ;  /* 0x00005e0015067a25 */ /* 0x000fe200078e0006 */
[----:B------:R-:W-:Y:S02]  /*17b0*/  UIMAD UR43, UR43, UR32, UR47 ;  /* 0x000000202b2b72a4 */ /* 0x000fe4000f8e022f */
[----:B------:R-:W-:Y:S01]  /*17c0*/  ULDC.64 UR4, c[0x0][0x1a8] ;  /* 0x00006a0000047ab9 */ /* 0x000fe20000000a00 */
[----:B------:R-:W-:Y:S01]  /*17d0*/  IMAD.WIDE.U32 R10, R18, UR46, R16 ;  /* 0x0000002e120a7c25 */ /* 0x000fe2000f8e0010 */
[----:B------:R-:W-:Y:S01]  /*17e0*/  LEA.HI.X R235, R8, c[0x0][0x334], R0, 0x1, P1 ;  /* 0x0000cd0008eb7a11 */ /* 0x000fe200008f0c00 */
[----:B------:R-:W-:Y:S01]  /*17f0*/  UIMAD UR4, UR40, UR4, URZ ;  /* 0x00000004280472a4 */ /* 0x000fe2000f8e023f */
[----:B------:R-:W-:Y:S01]  /*1800*/  IADD3 R7, R7, UR38, RZ ;  /* 0x0000002607077c10 */ /* 0x000fe2000fffe0ff */
[----:B------:R-:W-:Y:S02]  /*1810*/  IMAD.IADD R3, R3, 0x1, R14 ;  /* 0x0000000103037824 */ /* 0x000fe400078e020e */
[----:B------:R-:W-:Y:S01]  /*1820*/  IMAD R0, R20, c[0x0][0x1a0], RZ ;  /* 0x0000680014007a24 */ /* 0x000fe200078e02ff */
[----:B------:R-:W-:Y:S01]  /*1830*/  ULEA.HI UR8, UR45, UR45, URZ, 0x1 ;  /* 0x0000002d2d087291 */ /* 0x000fe2000f8f083f */
[----:B------:R-:W-:Y:S01]  /*1840*/  IADD3 R9, R11, UR43, RZ ;  /* 0x0000002b0b097c10 */ /* 0x000fe2000fffe0ff */
[----:B------:R-:W-:Y:S01]  /*1850*/  UIMAD UR4, UR37, UR5, UR4 ;  /* 0x00000005250472a4 */ /* 0x000fe2000f8e0204 */
[----:B------:R-:W-:Y:S01]  /*1860*/  LEA R224, P0, R10, c[0x0][0x350], 0x2 ;  /* 0x0000d4000ae07a11 */ /* 0x000fe200078010ff */
[----:B------:R-:W-:-:S02]  /*1870*/  IMAD R8, R20, c[0x0][0x198], RZ ;  /* 0x0000660014087a24 */ /* 0x000fc400078e02ff */
[C---:B------:R-:W-:Y:S02]  /*1880*/  IMAD R0, R12.reuse, c[0x0][0x1a4], R0 ;  /* 0x000069000c007a24 */ /* 0x040fe400078e0200 */
[----:B------:R-:W-:Y:S01]  /*1890*/  IMAD.WIDE.U32 R2, R12, c[0x0][0x1a0], R2 ;  /* 0x000068000c027a25 */ /* 0x000fe200078e0002 */
[----:B------:R-:W-:-:S03]  /*18a0*/  ULOP3.LUT UR8, UR8, 0xfffffffe, URZ, 0xc0, !UPT ;  /* 0xfffffffe08087892 */ /* 0x000fc6000f8ec03f */
[----:B------:R-:W-:Y:S01]  /*18b0*/  IMAD.WIDE.U32 R6, R15, c[0x0][0x1a8], R6 ;  /* 0x00006a000f067a25 */ /* 0x000fe200078e0006 */
[----:B------:R-:W-:Y:S01]  /*18c0*/  LEA.HI.X R225, R10, c[0x0][0x354], R9, 0x2, P0 ;  /* 0x0000d5000ae17a11 */ /* 0x000fe200000f1409 */
[----:B------:R-:W-:Y:S02]  /*18d0*/  UIADD3 UR8, UR45, -UR8, URZ ;  /* 0x800000082d087290 */ /* 0x000fe4000fffe03f */
[----:B------:R-:W-:Y:S01]  /*18e0*/  IMAD R8, R12, c[0x0][0x19c], R8 ;  /* 0x000067000c087a24 */ /* 0x000fe200078e0208 */
[----:B------:R-:W-:Y:S01]  /*18f0*/  LEA R232, P2, R6, c[0x0][0x160], 0x1 ;  /* 0x0000580006e87a11 */ /* 0x000fe200078408ff */
[----:B------:R-:W-:-:S04]  /*1900*/  IMAD.WIDE.U32 R10, R12, c[0x0][0x198], R4 ;  /* 0x000066000c0a7a25 */ /* 0x000fc800078e0004 */
[----:B------:R-:W-:Y:S01]  /*1910*/  IMAD.IADD R3, R3, 0x1, R0 ;  /* 0x0000000103037824 */ /* 0x000fe200078e0200 */
[----:B------:R-:W-:Y:S01]  /*1920*/  IADD3 R0, R7, UR4, RZ ;  /* 0x0000000407007c10 */ /* 0x000fe2000fffe0ff */
[----:B------:R-:W-:Y:S01]  /*1930*/  IMAD.IADD R5, R11, 0x1, R8 ;  /* 0x000000010b057824 */ /* 0x000fe200078e0208 */
[----:B------:R-:W-:Y:S01]  /*1940*/  LEA R8, P0, R2, c[0x0][0x170], 0x1 ;  /* 0x00005c0002087a11 */ /* 0x000fe200078008ff */
[----:B------:R-:W-:Y:S01]  /*1950*/  UISETP.NE.AND UP0, UPT, UR8, 0x1, UPT ;  /* 0x000000010800788c */ /* 0x000fe2000bf05270 */
[----:B------:R-:W-:Y:S01]  /*1960*/  LEA.HI.X R233, R6, c[0x0][0x164], R0, 0x1, P2 ;  /* 0x0000590006e97a11 */ /* 0x000fe200010f0c00 */
[----:B------:R-:W-:Y:S01]  /*1970*/  IMAD.MOV.U32 R0, RZ, RZ, c[0x0][0x370] ;  /* 0x0000dc00ff007624 */ /* 0x000fe200078e00ff */
[----:B------:R-:W-:Y:S01]  /*1980*/  LEA.HI.X R9, R2, c[0x0][0x174], R3, 0x1, P0 ;  /* 0x00005d0002097a11 */ /* 0x000fe200000f0c03 */
[----:B------:R-:W-:Y:S01]  /*1990*/  IMAD.MOV.U32 R3, RZ, RZ, c[0x0][0x374] ;  /* 0x0000dd00ff037624 */ /* 0x000fe200078e00ff */
[----:B------:R-:W-:Y:S02]  /*19a0*/  LEA R4, P1, R10, c[0x0][0x168], 0x1 ;  /* 0x00005a000a047a11 */ /* 0x000fe400078208ff */
[----:B------:R-:W-:-:S02]  /*19b0*/  LEA R2, P2, R0, R234, 0x6 ;  /* 0x000000ea00027211 */ /* 0x000fc400078430ff */
[----:B------:R-:W-:Y:S01]  /*19c0*/  PLOP3.LUT P0, PT, PT, PT, UP0, 0x80, 0x0 ;  /* 0x000000000000781c */ /* 0x000fe20003f0f008 */
[----:B------:R-:W-:Y:S01]  /*19d0*/  IMAD.MOV.U32 R11, RZ, RZ, c[0x0][0x190] ;  /* 0x00006400ff0b7624 */ /* 0x000fe200078e00ff */
[----:B------:R-:W-:Y:S02]  /*19e0*/  LEA.HI.X R5, R10, c[0x0][0x16c], R5, 0x1, P1 ;  /* 0x00005b000a057a11 */ /* 0x000fe400008f0c05 */
[----:B------:R-:W-:Y:S01]  /*19f0*/  LEA.HI.X R3, R0, R235, R3, 0x6, P2 ;  /* 0x000000eb00037211 */ /* 0x000fe200010f3403 */
[----:B------:R-:W-:Y:S01]  /*1a00*/  IMAD.MOV.U32 R12, RZ, RZ, c[0x0][0x194] ;  /* 0x00006500ff0c7624 */ /* 0x000fe200078e00ff */
[----:B------:R-:W-:Y:S01]  /*1a10*/  LEA R6, P1, R11, R232, 0x6 ;  /* 0x000000e80b067211 */ /* 0x000fe200078230ff */
[----:B------:R-:W-:Y:S02]  /*1a20*/  USHF.L.U32 UR4, UR10, 0x6, URZ ;  /* 0x000000060a047899 */ /* 0x000fe4000800063f */
[----:B------:R-:W-:Y:S02]  /*1a30*/  USHF.L.U64.HI UR10, UR10, UR19, UR11 ;  /* 0x000000130a0a7299 */ /* 0x000fe4000801020b */
[----:B------:R-:W-:-:S02]  /*1a40*/  USHF.L.U32 UR5, UR6, 0x6, URZ ;  /* 0x0000000606057899 */ /* 0x000fc4000800063f */
[----:B------:R-:W-:Y:S02]  /*1a50*/  USHF.L.U64.HI UR6, UR6, UR19, UR7 ;  /* 0x0000001306067299 */ /* 0x000fe40008010207 */
[----:B------:R-:W-:Y:S02]  /*1a60*/  UISETP.GE.AND UP0, UPT, UR39, 0x1, UPT ;  /* 0x000000012700788c */ /* 0x000fe4000bf06270 */
[----:B------:R-:W-:Y:S02]  /*1a70*/  UIADD3 UR42, UR48, UR42, URZ ;  /* 0x0000002a302a7290 */ /* 0x000fe4000fffe03f */
[----:B------:R-:W-:Y:S01]  /*1a80*/  UIADD3 UR41, UR48, UR41, URZ ;  /* 0x0000002930297290 */ /* 0x000fe2000fffe03f */
[----:B------:R-:W-:Y:S01]  /*1a90*/  IMAD.U32 R19, RZ, RZ, UR33 ;  /* 0x00000021ff137e24 */ /* 0x000fe2000f8e00ff */
        /* <DEDUP_REMOVED lines=64> */
[C---:B---3--:R-:W-:Y:S01]  /*1ea0*/  IADD3 R7, R22.reuse, 0x2000, RZ ;  /* 0x0000200016077810 */ /* 0x048fe20007ffe0ff */
[----:B------:R-:W-:-:S03]  /*1eb0*/  IMAD.SHL.U32 R0, R22, 0x2, RZ ;  /* 0x0000000216007824 */ /* 0x000fc600078e00ff */
[----:B------:R-:W-:Y:S02]  /*1ec0*/  SEL R10, R7, R22, !P0 ;  /* 0x00000016070a7207 */ /* 0x000fe40004000000 */
[----:B------:R-:W-:Y:S01]  /*1ed0*/  @!PT LDS RZ, [RZ] ;  /* 0x00000000fffff984 */ /* 0x000fe20000000800 */
[----:B------:R-:W-:Y:S01]  /*1ee0*/  @!PT LDS RZ, [RZ] ;  /* 0x00000000fffff984 */ /* 0x000fe20000000800 */
[----:B------:R-:W-:Y:S01]  /*1ef0*/  @!PT LDS RZ, [RZ] ;  /* 0x00000000fffff984 */ /* 0x000fe20000000800 */
[----:B------:R2:W-:Y:S01]  /*1f00*/  LDGSTS.E.BYPASS.LTC128B.128 [R0+0x8000], [R234.64] ;  /* 0x08000000ea007fae */ /* 0x0005e2000b901d62 */
[----:B------:R-:W-:Y:S02]  /*1f10*/  LEA.HI.X R7, R11, R233, R12, 0x6, P1 ;  /* 0x000000e90b077211 */ /* 0x000fe400008f340c */
[----:B------:R-:W-:Y:S01]  /*1f20*/  IMAD.SHL.U32 R239, R10, 0x2, RZ ;  /* 0x000000020aef7824 */ /* 0x000fe200078e00ff */
        /* <DEDUP_REMOVED lines=8> */
[----:B------:R1:W-:Y:S01]  /*1fb0*/  LDGSTS.E.BYPASS.LTC128B.128 [R0+0x10000], [R4.64+0x80] ;  /* 0x1000008004007fae */ /* 0x0003e2000b901d62 */
[----:B---3--:R-:W-:-:S04]  /*1fc0*/  IADD3 R2, P1, R4, UR4, RZ ;  /* 0x0000000404027c10 */ /* 0x008fc8000ff3e0ff */
[----:B------:R-:W-:-:S05]  /*1fd0*/  IADD3.X R3, R5, UR10, RZ, P1, !PT ;  /* 0x0000000a05037c10 */ /* 0x000fca0008ffe4ff */
[----:B------:R3:W-:Y:S04]  /*1fe0*/  LDGSTS.E.BYPASS.LTC128B.128 [R0+0xd000], [R2.64] ;  /* 0x0d00000002007fae */ /* 0x0007e8000b901d62 */
[----:B------:R3:W-:Y:S01]  /*1ff0*/  LDGSTS.E.BYPASS.LTC128B.128 [R0+0x11000], [R2.64+0x80] ;  /* 0x1100008002007fae */ /* 0x0007e2000b901d62 */
[----:B-----5:R-:W-:-:S04]  /*2000*/  IADD3 R6, P1, R2, UR4, RZ ;  /* 0x0000000402067c10 */ /* 0x020fc8000ff3e0ff */
[----:B------:R-:W-:Y:S02]  /*2010*/  IADD3.X R7, R3, UR10, RZ, P1, !PT ;  /* 0x0000000a03077c10 */ /* 0x000fe40008ffe4ff */
[----:B------:R-:W-:Y:S02]  /*2020*/  IADD3 R10, P2, R6, UR4, RZ ;  /* 0x00000004060a7c10 */ /* 0x000fe4000ff5e0ff */
[----:B-1----:R-:W-:Y:S01]  /*2030*/  IADD3 R4, P1, R8, UR5, RZ ;  /* 0x0000000508047c10 */ /* 0x002fe2000ff3e0ff */
[----:B------:R1:W-:Y:S01]  /*2040*/  LDGSTS.E.BYPASS.LTC128B.128 [R0+0xe000], [R6.64] ;  /* 0x0e00000006007fae */ /* 0x0003e2000b901d62 */
[----:B------:R-:W-:Y:S02]  /*2050*/  IADD3.X R11, R7, UR10, RZ, P2, !PT ;  /* 0x0000000a070b7c10 */ /* 0x000fe400097fe4ff */
[----:B------:R-:W-:Y:S01]  /*2060*/  IADD3.X R5, R9, UR6, RZ, P1, !PT ;  /* 0x0000000609057c10 */ /* 0x000fe20008ffe4ff */
[----:B------:R1:W-:Y:S04]  /*2070*/  LDGSTS.E.BYPASS.LTC128B.128 [R0+0x12000], [R6.64+0x80] ;  /* 0x1200008006007fae */ /* 0x0003e8000b901d62 */
[----:B------:R2:W-:Y:S04]  /*2080*/  LDGSTS.E.BYPASS.LTC128B.128 [R0+0xf000], [R10.64] ;  /* 0x0f0000000a007fae */ /* 0x0005e8000b901d62 */
[----:B------:R2:W-:Y:S01]  /*2090*/  LDGSTS.E.BYPASS.LTC128B.128 [R0+0x13000], [R10.64+0x80] ;  /* 0x130000800a007fae */ /* 0x0005e2000b901d62 */
[----:B---3--:R-:W-:-:S03]  /*20a0*/  IADD3 R2, P1, R4, UR5, RZ ;  /* 0x0000000504027c10 */ /* 0x008fc6000ff3e0ff */
[----:B------:R2:W-:Y:S01]  /*20b0*/  LDGSTS.E.BYPASS.LTC128B.128 [R0+0x14000], [R8.64] ;  /* 0x1400000008007fae */ /* 0x0005e2000b901d62 */
[----:B------:R-:W-:-:S03]  /*20c0*/  IADD3.X R3, R5, UR6, RZ, P1, !PT ;  /* 0x0000000605037c10 */ /* 0x000fc60008ffe4ff */
[----:B------:R2:W-:Y:S04]  /*20d0*/  LDGSTS.E.BYPASS.LTC128B.128 [R0+0x18000], [R8.64+0x80] ;  /* 0x1800008008007fae */ /* 0x0005e8000b901d62 */
[----:B------:R2:W-:Y:S04]  /*20e0*/  LDGSTS.E.BYPASS.LTC128B.128 [R0+0x15000], [R4.64] ;  /* 0x1500000004007fae */ /* 0x0005e8000b901d62 */
[----:B------:R2:W-:Y:S01]  /*20f0*/  LDGSTS.E.BYPASS.LTC128B.128 [R0+0x19000], [R4.64+0x80] ;  /* 0x1900008004007fae */ /* 0x0005e2000b901d62 */
[----:B-1----:R-:W-:-:S03]  /*2100*/  IADD3 R6, P1, R2, UR5, RZ ;  /* 0x0000000502067c10 */ /* 0x002fc6000ff3e0ff */
[----:B------:R4:W-:Y:S01]  /*2110*/  LDGSTS.E.BYPASS.LTC128B.128 [R0+0x16000], [R2.64] ;  /* 0x1600000002007fae */ /* 0x0009e2000b901d62 */
[----:B------:R-:W-:-:S03]  /*2120*/  IADD3.X R7, R3, UR6, RZ, P1, !PT ;  /* 0x0000000603077c10 */ /* 0x000fc60008ffe4ff */
[----:B------:R4:W-:Y:S01]  /*2130*/  LDGSTS.E.BYPASS.LTC128B.128 [R0+0x1a000], [R2.64+0x80] ;  /* 0x1a00008002007fae */ /* 0x0009e2000b901d62 */
[----:B------:R-:W-:Y:S01]  /*2140*/  PLOP3.LUT P1, PT, PT, PT, UP0, 0x80, 0x0 ;  /* 0x000000000000781c */ /* 0x000fe20003f2f008 */
[----:B------:R-:W-:Y:S02]  /*2150*/  UIMAD.WIDE UR4, UR42, UR17, UR30 ;  /* 0x000000112a0472a5 */ /* 0x000fe4000f8e021e */
[----:B------:R2:W-:Y:S04]  /*2160*/  LDGSTS.E.BYPASS.LTC128B.128 [R0+0x17000], [R6.64] ;  /* 0x1700000006007fae */ /* 0x0005e8000b901d62 */
[----:B------:R2:W-:Y:S01]  /*2170*/  LDGSTS.E.BYPASS.LTC128B.128 [R0+0x1b000], [R6.64+0x80] ;  /* 0x1b00008006007fae */ /* 0x0005e2000b901d62 */
[----:B------:R-:W-:-:S03]  /*2180*/  UIMAD.WIDE UR6, UR41, UR17, UR28 ;  /* 0x00000011290672a5 */ /* 0x000fc6000f8e021c */
[----:B------:R-:W0:Y:S01]  /*2190*/  LDGDEPBAR ;  /* 0x00000000000079af */ /* 0x000e220000000000 */
[----:B----4-:R-:W-:Y:S01]  /*21a0*/  IMAD.SHL.U32 R2, R13, 0x4, RZ ;  /* 0x000000040d027824 */ /* 0x010fe200078e00ff */
[----:B--2---:R-:W-:-:S04]  /*21b0*/  SHF.R.S32.HI R0, RZ, 0x1f, R13 ;  /* 0x0000001fff007819 */ /* 0x004fc8000001140d */
[----:B------:R-:W-:Y:S02]  /*21c0*/  IADD3 R2, P2, R2, UR4, RZ ;  /* 0x0000000402027c10 */ /* 0x000fe4000ff5e0ff */
[----:B------:R-:W-:-:S04]  /*21d0*/  SHF.L.U64.HI R3, R13, 0x2, R0 ;  /* 0x000000020d037819 */ /* 0x000fc80000010200 */
[----:B------:R-:W-:Y:S01]  /*21e0*/  IADD3.X R3, R3, UR5, RZ, P2, !PT ;  /* 0x0000000503037c10 */ /* 0x000fe200097fe4ff */
[----:B------:R-:W-:Y:S05]  /*21f0*/  @!P1 BRA `(.L_x_463) ;  /* 0x00003a4000009947 */ /* 0x000fea0003800000 */
[----:B------:R1:W5:Y:S01]  /*2200*/  LDG.E R244, [R2.64] ;  /* 0x0000002202f47981 */ /* 0x000362000c1e1900 */
[----:B------:R-:W-:-:S03]  /*2210*/  IADD3 R213, R220, 0x2000, RZ ;  /* 0x00002000dcd57810 */ /* 0x000fc60007ffe0ff */
[----:B------:R1:W5:Y:S04]  /*2220*/  LDG.E R243, [R2.64+0x20] ;  /* 0x0000202202f37981 */ /* 0x000368000c1e1900 */
[----:B------:R1:W5:Y:S04]  /*2230*/  LDG.E R242, [R2.64+0x80] ;  /* 0x0000802202f27981 */ /* 0x000368000c1e1900 */
[----:B------:R1:W5:Y:S01]  /*2240*/  LDG.E R241, [R2.64+0xa0] ;  /* 0x0000a02202f17981 */ /* 0x000362000c1e1900 */
[----:B------:R-:W-:Y:S01]  /*2250*/  SEL R213, R213, R220, !P0 ;  /* 0x000000dcd5d57207 */ /* 0x000fe20004000000 */
[----:B------:R-:W-:Y:S01]  /*2260*/  IMAD.MOV.U32 R159, RZ, RZ, RZ ;  /* 0x000000ffff9f7224 */ /* 0x000fe200078e00ff */
[----:B------:R-:W-:-:S03]  /*2270*/  UMOV UR8, UR6 ;  /* 0x0000000600087c82 */ /* 0x000fc60008000000 */
[----:B------:R-:W-:Y:S01]  /*2280*/  IMAD.SHL.U32 R213, R213, 0x2, RZ ;  /* 0x00000002d5d57824 */ /* 0x000fe200078e00ff */
[----:B-1----:R-:W-:-:S04]  /*2290*/  IADD3 R2, R219, 0x2000, RZ ;  /* 0x00002000db027810 */ /* 0x002fc80007ffe0ff */
[----:B------:R-:W-:-:S05]  /*22a0*/  SEL R2, R2, R219, !P0 ;  /* 0x000000db02027207 */ /* 0x000fca0004000000 */
[----:B------:R-:W-:Y:S02]  /*22b0*/  IMAD.SHL.U32 R210, R2, 0x2, RZ ;  /* 0x0000000202d27824 */ /* 0x000fe400078e00ff */
[----:B------:R-:W-:Y:S01]  /*22c0*/  IMAD.MOV.U32 R2, RZ, RZ, c[0x0][0x22c] ;  /* 0x00008b00ff027624 */ /* 0x000fe200078e00ff */
[C---:B------:R-:W-:Y:S01]  /*22d0*/  SHF.L.U64.HI R3, R13.reuse, 0x2, R0 ;  /* 0x000000020d037819 */ /* 0x040fe20000010200 */
[----:B------:R-:W-:Y:S01]  /*22e0*/  IMAD.MOV.U32 R222, RZ, RZ, 0x20 ;  /* 0x00000020ffde7424 */ /* 0x000fe200078e00ff */
[----:B------:R-:W-:Y:S01]  /*22f0*/  SHF.L.U32 R212, R220, 0x1, RZ ;  /* 0x00000001dcd47819 */ /* 0x000fe200000006ff */
[----:B------:R-:W-:Y:S02]  /*2300*/  IMAD R0, R2, c[0x0][0x1c0], RZ ;  /* 0x0000700002007a24 */ /* 0x000fe400078e02ff */
[----:B------:R-:W-:Y:S01]  /*2310*/  IMAD.SHL.U32 R2, R13, 0x4, RZ ;  /* 0x000000040d027824 */ /* 0x000fe200078e00ff */
[----:B------:R1:W-:Y:S01]  /*2320*/  STL [R1+0x4], R3 ;  /* 0x0000040301007387 */ /* 0x0003e20000100800 */
[----:B------:R-:W-:Y:S01]  /*2330*/  IMAD.MOV.U32 R221, RZ, RZ, 0x40 ;  /* 0x00000040ffdd7424 */ /* 0x000fe200078e00ff */
[C---:B------:R-:W-:Y:S02]  /*2340*/  SHF.L.U32 R5, R0.reuse, 0x4, RZ ;  /* 0x0000000400057819 */ /* 0x040fe400000006ff */
[----:B------:R2:W-:Y:S01]  /*2350*/  STL [R1+0x8], R2 ;  /* 0x0000080201007387 */ /* 0x0005e20000100800 */
[----:B------:R-:W-:-:S02]  /*2360*/  SHF.L.U32 R240, R0, 0x3, RZ ;  /* 0x0000000300f07819 */ /* 0x000fc400000006ff */
[----:B------:R-:W-:-:S05]  /*2370*/  IADD3 R4, R5, 0x20, RZ ;  /* 0x0000002005047810 */ /* 0x000fca0007ffe0ff */
[----:B------:R-:W-:-:S05]  /*2380*/  IMAD.IADD R4, R240, 0x1, R4 ;  /* 0x00000001f0047824 */ /* 0x000fca00078e0204 */
[----:B------:R-:W-:-:S05]  /*2390*/  IADD3 R4, R240, R4, RZ ;  /* 0x00000004f0047210 */ /* 0x000fca0007ffe0ff */
[----:B------:R-:W-:Y:S01]  /*23a0*/  IMAD.IADD R250, R240, 0x1, R4 ;  /* 0x00000001f0fa7824 */ /* 0x000fe200078e0204 */
[----:B-1----:R-:W-:-:S04]  /*23b0*/  IADD3 R3, R5, 0x40, RZ ;  /* 0x0000004005037810 */ /* 0x002fc80007ffe0ff */
[C---:B------:R-:W-:Y:S02]  /*23c0*/  IADD3 R249, R240.reuse, R250, RZ ;  /* 0x000000faf0f97210 */ /* 0x040fe40007ffe0ff */
[----:B--2---:R-:W-:Y:S02]  /*23d0*/  IADD3 R2, R5, 0x60, RZ ;  /* 0x0000006005027810 */ /* 0x004fe40007ffe0ff */
[C---:B------:R-:W-:Y:S01]  /*23e0*/  IADD3 R3, R240.reuse, R3, RZ ;  /* 0x00000003f0037210 */ /* 0x040fe20007ffe0ff */
[C---:B------:R-:W-:Y:S02]  /*23f0*/  IMAD.IADD R0, R240.reuse, 0x1, R249 ;  /* 0x00000001f0007824 */ /* 0x040fe400078e02f9 */
[C---:B------:R-:W-:Y:S02]  /*2400*/  IMAD.IADD R2, R240.reuse, 0x1, R2 ;  /* 0x00000001f0027824 */ /* 0x040fe400078e0202 */
[----:B------:R-:W-:-:S03]  /*2410*/  IMAD.IADD R3, R240, 0x1, R3 ;  /* 0x00000001f0037824 */ /* 0x000fc600078e0203 */
[C---:B------:R-:W-:Y:S02]  /*2420*/  IADD3 R2, R240.reuse, R2, RZ ;  /* 0x00000002f0027210 */ /* 0x040fe40007ffe0ff */
[----:B------:R-:W-:-:S03]  /*2430*/  IADD3 R248, R240, R3, RZ ;  /* 0x00000003f0f87210 */ /* 0x000fc60007ffe0ff */
[C---:B------:R-:W-:Y:S02]  /*2440*/  IMAD.IADD R246, R240.reuse, 0x1, R2 ;  /* 0x00000001f0f67824 */ /* 0x040fe400078e0202 */
[----:B------:R-:W-:-:S03]  /*2450*/  IMAD.IADD R247, R240, 0x1, R248 ;  /* 0x00000001f0f77824 */ /* 0x000fc600078e02f8 */
[C---:B------:R-:W-:Y:S02]  /*2460*/  IADD3 R245, R240.reuse, R246, RZ ;  /* 0x000000f6f0f57210 */ /* 0x040fe40007ffe0ff */
[----:B------:R-:W-:-:S03]  /*2470*/  IADD3 R252, R240, R247, RZ ;  /* 0x000000f7f0fc7210 */ /* 0x000fc60007ffe0ff */
[----:B------:R-:W-:Y:S02]  /*2480*/  IMAD.IADD R251, R240, 0x1, R245 ;  /* 0x00000001f0fb7824 */ /* 0x000fe400078e02f5 */
.L_x_466:
[----:B------:R-:W2:Y:S01]  /*2490*/  LDL R0, [R1+0x1c] ;  /* 0x00001c0001007983 */ /* 0x000ea20000100800 */
[----:B------:R-:W-:Y:S03]  /*24a0*/  UISETP.GE.AND UP2, UPT, UR45, 0x1, UPT ;  /* 0x000000012d00788c */ /* 0x000fe6000bf46270 */
[----:B------:R-:W0:Y:S01]  /*24b0*/  LDGDEPBAR ;  /* 0x00000000000079af */ /* 0x000e220000000000 */
[----:B--2---:R-:W-:Y:S01]  /*24c0*/  R2P PR, R0, 0x6 ;  /* 0x0000000600007804 */ /* 0x004fe20000000000 */
[----:B------:R-:W-:Y:S06]  /*24d0*/  DEPBAR.LE SB0, 0x0 ;  /* 0x000080000000791a */ /* 0x000fec0000000000 */
[----:B------:R-:W-:Y:S01]  /*24e0*/  BAR.SYNC.DEFER_BLOCKING 0x0 ;  /* 0x0000000000007b1d */ /* 0x000fe20000010000 */
[----:B------:R-:W-:Y:S02]  /*24f0*/  SEL R211, R222, 0xffffffe0, !P1 ;  /* 0xffffffe0ded37807 */ /* 0x000fe40004800000 */
[----:B------:R-:W-:Y:S02]  /*2500*/  SEL R214, R221, 0xffffffc0, !P2 ;  /* 0xffffffc0ddd67807 */ /* 0x000fe40005000000 */
[C---:B------:R-:W-:Y:S02]  /*2510*/  IADD3 R0, R213.reuse, R211, RZ ;  /* 0x000000d3d5007210 */ /* 0x040fe40007ffe0ff */
[----:B------:R-:W-:Y:S02]  /*2520*/  IADD3 R3, R213, R214, RZ ;  /* 0x000000d6d5037210 */ /* 0x000fe40007ffe0ff */
[----:B------:R-:W-:Y:S02]  /*2530*/  IADD3 R2, R214, R0, RZ ;  /* 0x00000000d6027210 */ /* 0x000fe40007ffe0ff */
[C---:B-----5:R-:W-:Y:S01]  /*2540*/  FSETP.NEU.FTZ.AND P0, PT, R244.reuse, -INF , PT ;  /* 0xff800000f400780b */ /* 0x060fe20003f1d000 */
[----:B------:R-:W-:Y:S08]  /*2550*/  LDSM.16.M88.4 R32, [R213] ;  /* 0x00000000d520783b */ /* 0x000ff00000000200 */
[----:B------:R-:W1:Y:S08]  /*2560*/  LDSM.16.M88.4 R16, [R215+0xc000] ;  /* 0x00c00000d710783b */ /* 0x000e700000000200 */
[----:B------:R-:W2:Y:S08]  /*2570*/  LDSM.16.M88.4 R28, [R213+0x1000] ;  /* 0x00100000d51c783b */ /* 0x000eb00000000200 */
[----:B------:R-:W3:Y:S08]  /*2580*/  LDSM.16.M88.4 R164, [R215+0xc800] ;  /* 0x00c80000d7a4783b */ /* 0x000ef00000000200 */
[----:B------:R-:W-:Y:S08]  /*2590*/  LDSM.16.M88.4 R168, [R0] ;  /* 0x0000000000a8783b */ /* 0x000ff00000000200 */
[----:B------:R-:W4:Y:S01]  /*25a0*/  LDSM.16.M88.4 R172, [R216+0xc000] ;  /* 0x00c00000d8ac783b */ /* 0x000f220000000200 */
[-C--:B-1----:R-:W-:Y:S07]  /*25b0*/  HMMA.16816.F32.BF16 R4, R32, R16.reuse, RZ ;  /* 0x000000102004723c */ /* 0x082fee00000418ff */
[----:B------:R-:W1:Y:S01]  /*25c0*/  LDSM.16.M88.4 R176, [R0+0x1000] ;  /* 0x0010000000b0783b */ /* 0x000e620000000200 */
[C---:B--2---:R-:W-:Y:S07]  /*25d0*/  HMMA.16816.F32.BF16 R8, R28.reuse, R16, RZ ;  /* 0x000000101c08723c */ /* 0x044fee00000418ff */
[----:B------:R-:W2:Y:S01]  /*25e0*/  LDSM.16.M88.4 R180, [R216+0xc800] ;  /* 0x00c80000d8b4783b */ /* 0x000ea20000000200 */
[-C--:B------:R-:W-:Y:S07]  /*25f0*/  HMMA.16816.F32.BF16 R12, R28, R18.reuse, RZ ;  /* 0x000000121c0c723c */ /* 0x080fee00000418ff */
[----:B------:R-:W-:Y:S01]  /*2600*/  LDSM.16.M88.4 R184, [R3] ;  /* 0x0000000003b8783b */ /* 0x000fe20000000200 */
[C---:B------:R-:W-:Y:S07]  /*2610*/  HMMA.16816.F32.BF16 R16, R32.reuse, R18, RZ ;  /* 0x000000122010723c */ /* 0x040fee00000418ff */
[----:B------:R-:W1:Y:S01]  /*2620*/  LDSM.16.M88.4 R188, [R218+0xc000] ;  /* 0x00c00000dabc783b */ /* 0x000e620000000200 */
[-C--:B---3--:R-:W-:Y:S07]  /*2630*/  HMMA.16816.F32.BF16 R20, R32, R164.reuse, RZ ;  /* 0x000000a42014723c */ /* 0x088fee00000418ff */
[----:B------:R-:W3:Y:S01]  /*2640*/  LDSM.16.M88.4 R192, [R3+0x1000] ;  /* 0x0010000003c0783b */ /* 0x000ee20000000200 */
[C---:B------:R-:W-:Y:S07]  /*2650*/  HMMA.16816.F32.BF16 R24, R28.reuse, R164, RZ ;  /* 0x000000a41c18723c */ /* 0x040fee00000418ff */
[----:B------:R-:W-:Y:S01]  /*2660*/  LDSM.16.M88.4 R200, [R217+0xc000] ;  /* 0x00c00000d9c8783b */ /* 0x000fe20000000200 */
[-C--:B------:R-:W-:Y:S07]  /*2670*/  HMMA.16816.F32.BF16 R28, R28, R166.reuse, RZ ;  /* 0x000000a61c1c723c */ /* 0x080fee00000418ff */
[----:B------:R-:W-:Y:S01]  /*2680*/  LDSM.16.M88.4 R196, [R2] ;  /* 0x0000000002c4783b */ /* 0x000fe20000000200 */
[----:B------:R-:W-:Y:S07]  /*2690*/  HMMA.16816.F32.BF16 R32, R32, R166, RZ ;  /* 0x000000a62020723c */ /* 0x000fee00000418ff */
[----:B------:R-:W3:Y:S01]  /*26a0*/  LDSM.16.M88.4 R164, [R218+0xc800] ;  /* 0x00c80000daa4783b */ /* 0x000ee20000000200 */
[-C--:B----4-:R-:W-:Y:S07]  /*26b0*/  HMMA.16816.F32.BF16 R4, R168, R172.reuse, R4 ;  /* 0x000000aca804723c */ /* 0x090fee0000041804 */
[----:B------:R-:W4:Y:S01]  /*26c0*/  LDSM.16.M88.4 R204, [R2+0x1000] ;  /* 0x0010000002cc783b */ /* 0x000f220000000200 */
[C---:B-1----:R-:W-:Y:S08]  /*26d0*/  HMMA.16816.F32.BF16 R8, R176.reuse, R172, R8 ;  /* 0x000000acb008723c */ /* 0x042ff00000041808 */
[-C--:B------:R-:W-:Y:S08]  /*26e0*/  HMMA.16816.F32.BF16 R12, R176, R174.reuse, R12 ;  /* 0x000000aeb00c723c */ /* 0x080ff0000004180c */
[C---:B------:R-:W-:Y:S01]  /*26f0*/  HMMA.16816.F32.BF16 R16, R168.reuse, R174, R16 ;  /* 0x000000aea810723c */ /* 0x040fe20000041810 */
[----:B------:R-:W-:Y:S07]  /*2700*/  LDSM.16.M88.4 R172, [R213+0x2000] ;  /* 0x00200000d5ac783b */ /* 0x000fee0000000200 */
[-C--:B--2---:R-:W-:Y:S08]  /*2710*/  HMMA.16816.F32.BF16 R20, R168, R180.reuse, R20 ;  /* 0x000000b4a814723c */ /* 0x084ff00000041814 */
[C---:B------:R-:W-:Y:S08]  /*2720*/  HMMA.16816.F32.BF16 R24, R176.reuse, R180, R24 ;  /* 0x000000b4b018723c */ /* 0x040ff00000041818 */
[-C--:B------:R-:W-:Y:S01]  /*2730*/  HMMA.16816.F32.BF16 R28, R176, R182.reuse, R28 ;  /* 0x000000b6b01c723c */ /* 0x080fe2000004181c */
[----:B------:R-:W-:Y:S07]  /*2740*/  LDSM.16.M88.4 R176, [R215+0x10000] ;  /* 0x01000000d7b0783b */ /* 0x000fee0000000200 */
[----:B------:R-:W-:Y:S01]  /*2750*/  HMMA.16816.F32.BF16 R32, R168, R182, R32 ;  /* 0x000000b6a820723c */ /* 0x000fe20000041820 */
[----:B------:R-:W1:Y:S07]  /*2760*/  LDSM.16.M88.4 R168, [R217+0xc800] ;  /* 0x00c80000d9a8783b */ /* 0x000e6e0000000200 */
[-C--:B------:R-:W-:Y:S01]  /*2770*/  HMMA.16816.F32.BF16 R4, R184, R188.reuse, R4 ;  /* 0x000000bcb804723c */ /* 0x080fe20000041804 */
[----:B------:R-:W2:Y:S07]  /*2780*/  LDSM.16.M88.4 R180, [R213+0x3000] ;  /* 0x00300000d5b4783b */ /* 0x000eae0000000200 */
[C---:B---3--:R-:W-:Y:S08]  /*2790*/  HMMA.16816.F32.BF16 R8, R192.reuse, R188, R8 ;  /* 0x000000bcc008723c */ /* 0x048ff00000041808 */
[-C--:B------:R-:W-:Y:S08]  /*27a0*/  HMMA.16816.F32.BF16 R12, R192, R190.reuse, R12 ;  /* 0x000000bec00c723c */ /* 0x080ff0000004180c */
[C---:B------:R-:W-:Y:S01]  /*27b0*/  HMMA.16816.F32.BF16 R16, R184.reuse, R190, R16 ;  /* 0x000000beb810723c */ /* 0x040fe20000041810 */
[----:B------:R-:W-:Y:S07]  /*27c0*/  LDSM.16.M88.4 R188, [R216+0x10000] ;  /* 0x01000000d8bc783b */ /* 0x000fee0000000200 */
[-C--:B------:R-:W-:Y:S08]  /*27d0*/  HMMA.16816.F32.BF16 R20, R184, R164.reuse, R20 ;  /* 0x000000a4b814723c */ /* 0x080ff00000041814 */
[C---:B------:R-:W-:Y:S08]  /*27e0*/  HMMA.16816.F32.BF16 R24, R192.reuse, R164, R24 ;  /* 0x000000a4c018723c */ /* 0x040ff00000041818 */
[-C--:B------:R-:W-:Y:S01]  /*27f0*/  HMMA.16816.F32.BF16 R28, R192, R166.reuse, R28 ;  /* 0x000000a6c01c723c */ /* 0x080fe2000004181c */
[----:B------:R-:W-:Y:S07]  /*2800*/  LDSM.16.M88.4 R192, [R0+0x3000] ;  /* 0x0030000000c0783b */ /* 0x000fee0000000200 */
[----:B------:R-:W-:Y:S01]  /*2810*/  HMMA.16816.F32.BF16 R32, R184, R166, R32 ;  /* 0x000000a6b820723c */ /* 0x000fe20000041820 */
[----:B------:R-:W3:Y:S07]  /*2820*/  LDSM.16.M88.4 R164, [R215+0x10800] ;  /* 0x01080000d7a4783b */ /* 0x000eee0000000200 */
[-C--:B------:R-:W-:Y:S01]  /*2830*/  HMMA.16816.F32.BF16 R4, R196, R200.reuse, R4 ;  /* 0x000000c8c404723c */ /* 0x080fe20000041804 */
[----:B------:R1:W2:Y:S07]  /*2840*/  LDSM.16.M88.4 R184, [R0+0x2000] ;  /* 0x0020000000b8783b */ /* 0x0002ae0000000200 */
[C---:B----4-:R-:W-:Y:S08]  /*2850*/  HMMA.16816.F32.BF16 R8, R204.reuse, R200, R8 ;  /* 0x000000c8cc08723c */ /* 0x050ff00000041808 */
[-C--:B------:R-:W-:Y:S08]  /*2860*/  HMMA.16816.F32.BF16 R12, R204, R202.reuse, R12 ;  /* 0x000000cacc0c723c */ /* 0x080ff0000004180c */
[C---:B------:R-:W-:Y:S04]  /*2870*/  HMMA.16816.F32.BF16 R16, R196.reuse, R202, R16 ;  /* 0x000000cac410723c */ /* 0x040fe80000041810 */
[----:B-1----:R-:W-:Y:S04]  /*2880*/  FMUL.FTZ R0, R241, 1.4426950216293334961 ;  /* 0x3fb8aa3bf1007820 */ /* 0x002fe80000410000 */
[-C--:B------:R-:W-:Y:S08]  /*2890*/  HMMA.16816.F32.BF16 R20, R196, R168.reuse, R20 ;  /* 0x000000a8c414723c */ /* 0x080ff00000041814 */
[C---:B------:R-:W-:Y:S08]  /*28a0*/  HMMA.16816.F32.BF16 R24, R204.reuse, R168, R24 ;  /* 0x000000a8cc18723c */ /* 0x040ff00000041818 */
[-C--:B------:R-:W-:Y:S08]  /*28b0*/  HMMA.16816.F32.BF16 R28, R204, R170.reuse, R28 ;  /* 0x000000aacc1c723c */ /* 0x080ff0000004181c */
[----:B------:R-:W-:Y:S01]  /*28c0*/  HMMA.16816.F32.BF16 R32, R196, R170, R32 ;  /* 0x000000aac420723c */ /* 0x000fe20000041820 */
[----:B------:R-:W1:Y:S07]  /*28d0*/  LDSM.16.M88.4 R168, [R216+0x10800] ;  /* 0x01080000d8a8783b */ /* 0x000e6e0000000200 */
[-C--:B------:R-:W-:Y:S08]  /*28e0*/  HMMA.16816.F32.BF16 R4, R172, R176.reuse, R4 ;  /* 0x000000b0ac04723c */ /* 0x080ff00000041804 */
[C---:B--2---:R-:W-:Y:S08]  /*28f0*/  HMMA.16816.F32.BF16 R8, R180.reuse, R176, R8 ;  /* 0x000000b0b408723c */ /* 0x044ff00000041808 */
[-C--:B------:R-:W-:Y:S08]  /*2900*/  HMMA.16816.F32.BF16 R12, R180, R178.reuse, R12 ;  /* 0x000000b2b40c723c */ /* 0x080ff0000004180c */
[C---:B------:R-:W-:Y:S01]  /*2910*/  HMMA.16816.F32.BF16 R16, R172.reuse, R178, R16 ;  /* 0x000000b2ac10723c */ /* 0x040fe20000041810 */
[----:B------:R-:W-:Y:S07]  /*2920*/  LDSM.16.M88.4 R176, [R3+0x3000] ;  /* 0x0030000003b0783b */ /* 0x000fee0000000200 */
[-C--:B---3--:R-:W-:Y:S08]  /*2930*/  HMMA.16816.F32.BF16 R20, R172, R164.reuse, R20 ;  /* 0x000000a4ac14723c */ /* 0x088ff00000041814 */
[C---:B------:R-:W-:Y:S08]  /*2940*/  HMMA.16816.F32.BF16 R24, R180.reuse, R164, R24 ;  /* 0x000000a4b418723c */ /* 0x040ff00000041818 */
[-C--:B------:R-:W-:Y:S01]  /*2950*/  HMMA.16816.F32.BF16 R28, R180, R166.reuse, R28 ;  /* 0x000000a6b41c723c */ /* 0x080fe2000004181c */
[----:B------:R-:W-:Y:S07]  /*2960*/  LDSM.16.M88.4 R180, [R218+0x10800] ;  /* 0x01080000dab4783b */ /* 0x000fee0000000200 */
[----:B------:R-:W-:Y:S01]  /*2970*/  HMMA.16816.F32.BF16 R32, R172, R166, R32 ;  /* 0x000000a6ac20723c */ /* 0x000fe20000041820 */
[----:B------:R2:W-:Y:S07]  /*2980*/  LDSM.16.M88.4 R164, [R3+0x2000] ;  /* 0x0020000003a4783b */ /* 0x0005ee0000000200 */
[-C--:B------:R-:W-:Y:S01]  /*2990*/  HMMA.16816.F32.BF16 R4, R184, R188.reuse, R4 ;  /* 0x000000bcb804723c */ /* 0x080fe20000041804 */
[----:B------:R-:W3:Y:S07]  /*29a0*/  LDSM.16.M88.4 R172, [R218+0x10000] ;  /* 0x01000000daac783b */ /* 0x000eee0000000200 */
[C---:B------:R-:W-:Y:S08]  /*29b0*/  HMMA.16816.F32.BF16 R8, R192.reuse, R188, R8 ;  /* 0x000000bcc008723c */ /* 0x040ff00000041808 */
[-C--:B------:R-:W-:Y:S04]  /*29c0*/  HMMA.16816.F32.BF16 R12, R192, R190.reuse, R12 ;  /* 0x000000bec00c723c */ /* 0x080fe8000004180c */
[C---:B--2---:R-:W-:Y:S04]  /*29d0*/  FMUL.FTZ R3, R243.reuse, 1.4426950216293334961 ;  /* 0x3fb8aa3bf3037820 */ /* 0x044fe80000410000 */
[C---:B------:R-:W-:Y:S01]  /*29e0*/  HMMA.16816.F32.BF16 R16, R184.reuse, R190, R16 ;  /* 0x000000beb810723c */ /* 0x040fe20000041810 */
[----:B------:R-:W-:Y:S07]  /*29f0*/  LDSM.16.M88.4 R188, [R2+0x2000] ;  /* 0x0020000002bc783b */ /* 0x000fee0000000200 */
[-C--:B-1----:R-:W-:Y:S08]  /*2a00*/  HMMA.16816.F32.BF16 R20, R184, R168.reuse, R20 ;  /* 0x000000a8b814723c */ /* 0x082ff00000041814 */
[C---:B------:R-:W-:Y:S07]  /*2a10*/  HMMA.16816.F32.BF16 R24, R192.reuse, R168, R24 ;  /* 0x000000a8c018723c */ /* 0x040fee0000041818 */
[----:B------:R-:W-:Y:S01]  /*2a20*/  FMUL.FTZ R168, R244, 1.4426950216293334961 ;  /* 0x3fb8aa3bf4a87820 */ /* 0x000fe20000410000 */
[-C--:B------:R-:W-:Y:S01]  /*2a30*/  HMMA.16816.F32.BF16 R28, R192, R170.reuse, R28 ;  /* 0x000000aac01c723c */ /* 0x080fe2000004181c */
[----:B------:R-:W1:Y:S03]  /*2a40*/  LDSM.16.M88.4 R192, [R217+0x10000] ;  /* 0x01000000d9c0783b */ /* 0x000e660000000200 */
[----:B------:R-:W-:Y:S02]  /*2a50*/  FSEL R168, R168, RZ, P0 ;  /* 0x000000ffa8a87208 */ /* 0x000fe40000000000 */
[----:B------:R-:W-:Y:S02]  /*2a60*/  FSETP.NEU.FTZ.AND P0, PT, R243, -INF , PT ;  /* 0xff800000f300780b */ /* 0x000fe40003f1d000 */
[----:B------:R-:W-:Y:S04]  /*2a70*/  HMMA.16816.F32.BF16 R32, R184, R170, R32 ;  /* 0x000000aab820723c */ /* 0x000fe80000041820 */
[----:B------:R-:W-:Y:S02]  /*2a80*/  FSEL R3, R3, RZ, P0 ;  /* 0x000000ff03037208 */ /* 0x000fe40000000000 */
[----:B------:R-:W-:Y:S02]  /*2a90*/  FSETP.NEU.FTZ.AND P0, PT, R242, -INF , PT ;  /* 0xff800000f200780b */ /* 0x000fe40003f1d000 */
[-C--:B---3--:R-:W-:Y:S05]  /*2aa0*/  HMMA.16816.F32.BF16 R4, R164, R172.reuse, R4 ;  /* 0x000000aca404723c */ /* 0x088fea0000041804 */
[----:B------:R-:W-:Y:S03]  /*2ab0*/  IADD3 R185, R212, R214, RZ ;  /* 0x000000d6d4b97210 */ /* 0x000fe60007ffe0ff */
[C---:B------:R-:W-:Y:S08]  /*2ac0*/  HMMA.16816.F32.BF16 R8, R176.reuse, R172, R8 ;  /* 0x000000acb008723c */ /* 0x040ff00000041808 */
[-C--:B------:R-:W-:Y:S08]  /*2ad0*/  HMMA.16816.F32.BF16 R12, R176, R174.reuse, R12 ;  /* 0x000000aeb00c723c */ /* 0x080ff0000004180c */
[C---:B------:R-:W-:Y:S08]  /*2ae0*/  HMMA.16816.F32.BF16 R16, R164.reuse, R174, R16 ;  /* 0x000000aea410723c */ /* 0x040ff00000041810 */
[-C--:B------:R-:W-:Y:S08]  /*2af0*/  HMMA.16816.F32.BF16 R20, R164, R180.reuse, R20 ;  /* 0x000000b4a414723c */ /* 0x080ff00000041814 */
[C---:B------:R-:W-:Y:S08]  /*2b00*/  HMMA.16816.F32.BF16 R24, R176.reuse, R180, R24 ;  /* 0x000000b4b018723c */ /* 0x040ff00000041818 */
[-C--:B------:R-:W-:Y:S08]  /*2b10*/  HMMA.16816.F32.BF16 R28, R176, R182.reuse, R28 ;  /* 0x000000b6b01c723c */ /* 0x080ff0000004181c */
[----:B------:R-:W-:Y:S01]  /*2b20*/  HMMA.16816.F32.BF16 R32, R164, R182, R32 ;  /* 0x000000b6a420723c */ /* 0x000fe20000041820 */
[----:B------:R2:W3:Y:S07]  /*2b30*/  LDSM.16.M88.4 R164, [R2+0x3000] ;  /* 0x0030000002a4783b */ /* 0x0004ee0000000200 */
[-C--:B-1----:R-:W-:Y:S05]  /*2b40*/  HMMA.16816.F32.BF16 R4, R188, R192.reuse, R4 ;  /* 0x000000c0bc04723c */ /* 0x082fea0000041804 */
[----:B--2---:R-:W-:Y:S07]  /*2b50*/  FMUL.FTZ R2, R242, 1.4426950216293334961 ;  /* 0x3fb8aa3bf2027820 */ /* 0x004fee0000410000 */
[----:B------:R-:W-:Y:S02]  /*2b60*/  FSEL R2, R2, RZ, P0 ;  /* 0x000000ff02027208 */ /* 0x000fe40000000000 */
[----:B------:R-:W-:Y:S10]  /*2b70*/  FSETP.NEU.FTZ.AND P0, PT, R241, -INF , PT ;  /* 0xff800000f100780b */ /* 0x000ff40003f1d000 */
[--C-:B------:R-:W-:Y:S02]  /*2b80*/  FFMA.FTZ R4, R4, c[0x0][0x23c], -R168.reuse ;  /* 0x00008f0004047a23 */ /* 0x100fe400000108a8 */
[----:B------:R-:W-:Y:S01]  /*2b90*/  FFMA.FTZ R5, R5, c[0x0][0x23c], -R168 ;  /* 0x00008f0005057a23 */ /* 0x000fe200000108a8 */
[----:B------:R-:W-:Y:S01]  /*2ba0*/  FSEL R0, R0, RZ, P0 ;  /* 0x000000ff00007208 */ /* 0x000fe20000000000 */
[--C-:B------:R-:W-:Y:S01]  /*2bb0*/  FFMA.FTZ R6, R6, c[0x0][0x23c], -R3.reuse ;  /* 0x00008f0006067a23 */ /* 0x100fe20000010803 */
[----:B------:R-:W-:Y:S01]  /*2bc0*/  MUFU.EX2 R199, R4 ;  /* 0x0000000400c77308 */ /* 0x000fe20000000800 */
[--C-:B------:R-:W-:Y:S01]  /*2bd0*/  FFMA.FTZ R7, R7, c[0x0][0x23c], -R3.reuse ;  /* 0x00008f0007077a23 */ /* 0x100fe20000010803 */
[C---:B---3--:R-:W-:Y:S08]  /*2be0*/  HMMA.16816.F32.BF16 R8, R164.reuse, R192, R8 ;  /* 0x000000c0a408723c */ /* 0x048ff00000041808 */
[----:B------:R-:W-:Y:S01]  /*2bf0*/  MUFU.EX2 R196, R5 ;  /* 0x0000000500c47308 */ /* 0x000fe20000000800 */
[-C--:B------:R-:W-:Y:S08]  /*2c00*/  HMMA.16816.F32.BF16 R12, R164, R194.reuse, R12 ;  /* 0x000000c2a40c723c */ /* 0x080ff0000004180c */
[C---:B------:R-:W-:Y:S01]  /*2c10*/  HMMA.16816.F32.BF16 R16, R188.reuse, R194, R16 ;  /* 0x000000c2bc10723c */ /* 0x040fe20000041810 */
[----:B------:R-:W-:Y:S06]  /*2c20*/  MUFU.EX2 R180, R6 ;  /* 0x0000000600b47308 */ /* 0x000fec0000000800 */
[--C-:B------:R-:W-:Y:S04]  /*2c30*/  FFMA.FTZ R8, R8, c[0x0][0x23c], -R2.reuse ;  /* 0x00008f0008087a23 */ /* 0x100fe80000010802 */
[----:B------:R1:W2:Y:S01]  /*2c40*/  MUFU.EX2 R207, R7 ;  /* 0x0000000700cf7308 */ /* 0x0002a20000000800 */
[----:B------:R-:W-:Y:S02]  /*2c50*/  FFMA.FTZ R9, R9, c[0x0][0x23c], -R2 ;  /* 0x00008f0009097a23 */ /* 0x000fe40000010802 */
[----:B------:R-:W-:Y:S02]  /*2c60*/  FFMA.FTZ R10, R10, c[0x0][0x23c], -R0 ;  /* 0x00008f000a0a7a23 */ /* 0x000fe40000010800 */
[--C-:B------:R-:W-:Y:S02]  /*2c70*/  FFMA.FTZ R12, R12, c[0x0][0x23c], -R2.reuse ;  /* 0x00008f000c0c7a23 */ /* 0x100fe40000010802 */
[----:B------:R-:W-:Y:S02]  /*2c80*/  FFMA.FTZ R13, R13, c[0x0][0x23c], -R2 ;  /* 0x00008f000d0d7a23 */ /* 0x000fe40000010802 */
[--C-:B------:R-:W-:Y:S01]  /*2c90*/  FFMA.FTZ R11, R11, c[0x0][0x23c], -R0.reuse ;  /* 0x00008f000b0b7a23 */ /* 0x100fe20000010800 */
[----:B------:R-:W-:Y:S01]  /*2ca0*/  MUFU.EX2 R228, R8 ;  /* 0x0000000800e47308 */ /* 0x000fe20000000800 */
[----:B------:R-:W-:Y:S02]  /*2cb0*/  FFMA.FTZ R14, R14, c[0x0][0x23c], -R0 ;  /* 0x00008f000e0e7a23 */ /* 0x000fe40000010800 */
[--C-:B------:R-:W-:Y:S02]  /*2cc0*/  FFMA.FTZ R16, R16, c[0x0][0x23c], -R168.reuse ;  /* 0x00008f0010107a23 */ /* 0x100fe400000108a8 */
[----:B------:R-:W-:Y:S02]  /*2cd0*/  FFMA.FTZ R17, R17, c[0x0][0x23c], -R168 ;  /* 0x00008f0011117a23 */ /* 0x000fe400000108a8 */
[--C-:B------:R-:W-:Y:S02]  /*2ce0*/  FFMA.FTZ R18, R18, c[0x0][0x23c], -R3.reuse ;  /* 0x00008f0012127a23 */ /* 0x100fe40000010803 */
[--C-:B------:R-:W-:Y:S01]  /*2cf0*/  FFMA.FTZ R19, R19, c[0x0][0x23c], -R3.reuse ;  /* 0x00008f0013137a23 */ /* 0x100fe20000010803 */
[----:B------:R-:W-:Y:S01]  /*2d00*/  MUFU.EX2 R198, R16 ;  /* 0x0000001000c67308 */ /* 0x000fe20000000800 */
[----:B------:R-:W-:Y:S01]  /*2d10*/  FFMA.FTZ R15, R15, c[0x0][0x23c], -R0 ;  /* 0x00008f000f0f7a23 */ /* 0x000fe20000010800 */
[----:B-1----:R-:W1:Y:S08]  /*2d20*/  LDSM.16.M88.4 R4, [R217+0x10800] ;  /* 0x01080000d904783b */ /* 0x002e700000000200 */
[----:B------:R-:W-:Y:S10]  /*2d30*/  MUFU.EX2 R195, R17 ;  /* 0x0000001100c37308 */ /* 0x000ff40000000800 */
[----:B------:R-:W-:Y:S10]  /*2d40*/  MUFU.EX2 R202, R18 ;  /* 0x0000001200ca7308 */ /* 0x000ff40000000800 */
[----:B------:R-:W-:Y:S10]  /*2d50*/  MUFU.EX2 R201, R19 ;  /* 0x0000001300c97308 */ /* 0x000ff40000000800 */
[----:B------:R-:W3:Y:S01]  /*2d60*/  MUFU.EX2 R227, R9 ;  /* 0x0000000900e37308 */ /* 0x000ee20000000800 */
[-C--:B-1----:R-:W-:Y:S09]  /*2d70*/  HMMA.16816.F32.BF16 R20, R188, R4.reuse, R20 ;  /* 0x00000004bc14723c */ /* 0x082ff20000041814 */
[----:B------:R-:W-:Y:S01]  /*2d80*/  MUFU.EX2 R229, R10 ;  /* 0x0000000a00e57308 */ /* 0x000fe20000000800 */
[C---:B------:R-:W-:Y:S07]  /*2d90*/  HMMA.16816.F32.BF16 R24, R164.reuse, R4, R24 ;  /* 0x00000004a418723c */ /* 0x040fee0000041818 */
[----:B--2---:R-:W-:Y:S01]  /*2da0*/  F2FP.BF16.PACK_AB R5, R207, R180 ;  /* 0x000000b4cf05723e */ /* 0x004fe200000010ff */
[-C--:B------:R-:W-:Y:S01]  /*2db0*/  HMMA.16816.F32.BF16 R28, R164, R6.reuse, R28 ;  /* 0x00000006a41c723c */ /* 0x080fe2000004181c */
[----:B------:R-:W-:Y:S03]  /*2dc0*/  MUFU.EX2 R230, R11 ;  /* 0x0000000b00e67308 */ /* 0x000fe60000000800 */
[----:B------:R1:W-:Y:S01]  /*2dd0*/  STS [R231+0x20400], R5 ;  /* 0x02040005e7007388 */ /* 0x0003e20000000800 */
[----:B---3--:R-:W-:Y:S03]  /*2de0*/  F2FP.BF16.PACK_AB R4, R227, R228 ;  /* 0x000000e4e304723e */ /* 0x008fe600000010ff */
[----:B------:R-:W-:Y:S03]  /*2df0*/  HMMA.16816.F32.BF16 R32, R188, R6, R32 ;  /* 0x00000006bc20723c */ /* 0x000fe60000041820 */
[----:B------:R-:W-:Y:S01]  /*2e00*/  MUFU.EX2 R206, R12 ;  /* 0x0000000c00ce7308 */ /* 0x000fe20000000800 */
[--C-:B------:R-:W-:Y:S02]  /*2e10*/  FFMA.FTZ R22, R22, c[0x0][0x23c], -R3.reuse ;  /* 0x00008f0016167a23 */ /* 0x100fe40000010803 */
[--C-:B------:R-:W-:Y:S02]  /*2e20*/  FFMA.FTZ R23, R23, c[0x0][0x23c], -R3.reuse ;  /* 0x00008f0017177a23 */ /* 0x100fe40000010803 */
[--C-:B------:R-:W-:Y:S04]  /*2e30*/  FFMA.FTZ R24, R24, c[0x0][0x23c], -R2.reuse ;  /* 0x00008f0018187a23 */ /* 0x100fe80000010802 */
[----:B------:R-:W-:Y:S01]  /*2e40*/  FFMA.FTZ R25, R25, c[0x0][0x23c], -R2 ;  /* 0x00008f0019197a23 */ /* 0x000fe20000010802 */
[----:B------:R-:W1:Y:S01]  /*2e50*/  MUFU.EX2 R205, R13 ;  /* 0x0000000d00cd7308 */ /* 0x000e620000000800 */
[----:B------:R-:W-:Y:S02]  /*2e60*/  FFMA.FTZ R26, R26, c[0x0][0x23c], -R0 ;  /* 0x00008f001a1a7a23 */ /* 0x000fe40000010800 */
[--C-:B------:R-:W-:Y:S02]  /*2e70*/  FFMA.FTZ R28, R28, c[0x0][0x23c], -R2.reuse ;  /* 0x00008f001c1c7a23 */ /* 0x100fe40000010802 */
[----:B------:R-:W-:Y:S02]  /*2e80*/  FFMA.FTZ R2, R29, c[0x0][0x23c], -R2 ;  /* 0x00008f001d027a23 */ /* 0x000fe40000010802 */
[--C-:B------:R-:W-:Y:S02]  /*2e90*/  FFMA.FTZ R30, R30, c[0x0][0x23c], -R0.reuse ;  /* 0x00008f001e1e7a23 */ /* 0x100fe40000010800 */
[--C-:B------:R-:W-:Y:S01]  /*2ea0*/  FFMA.FTZ R27, R27, c[0x0][0x23c], -R0.reuse ;  /* 0x00008f001b1b7a23 */ /* 0x100fe20000010800 */
[----:B------:R2:W-:Y:S01]  /*2eb0*/  MUFU.EX2 R188, R2 ;  /* 0x0000000200bc7308 */ /* 0x0005e20000000800 */
[----:B------:R-:W-:Y:S02]  /*2ec0*/  FFMA.FTZ R0, R31, c[0x0][0x23c], -R0 ;  /* 0x00008f001f007a23 */ /* 0x000fe40000010800 */
[--C-:B------:R-:W-:Y:S02]  /*2ed0*/  FFMA.FTZ R34, R34, c[0x0][0x23c], -R3.reuse ;  /* 0x00008f0022227a23 */ /* 0x100fe40000010803 */
[----:B------:R-:W-:Y:S02]  /*2ee0*/  FFMA.FTZ R3, R35, c[0x0][0x23c], -R3 ;  /* 0x00008f0023037a23 */ /* 0x000fe40000010803 */
[--C-:B------:R-:W-:Y:S02]  /*2ef0*/  FFMA.FTZ R20, R20, c[0x0][0x23c], -R168.reuse ;  /* 0x00008f0014147a23 */ /* 0x100fe400000108a8 */
[--C-:B------:R-:W-:Y:S01]  /*2f00*/  FFMA.FTZ R21, R21, c[0x0][0x23c], -R168.reuse ;  /* 0x00008f0015157a23 */ /* 0x100fe200000108a8 */
[----:B------:R3:W-:Y:S01]  /*2f10*/  MUFU.EX2 R187, R0 ;  /* 0x0000000000bb7308 */ /* 0x0007e20000000800 */
[--C-:B------:R-:W-:Y:S02]  /*2f20*/  FFMA.FTZ R32, R32, c[0x0][0x23c], -R168.reuse ;  /* 0x00008f0020207a23 */ /* 0x100fe400000108a8 */
[----:B------:R-:W-:Y:S01]  /*2f30*/  FFMA.FTZ R168, R33, c[0x0][0x23c], -R168 ;  /* 0x00008f0021a87a23 */ /* 0x000fe200000108a8 */
[----:B-1----:R-:W-:Y:S06]  /*2f40*/  F2FP.BF16.PACK_AB R5, R205, R206 ;  /* 0x000000cecd05723e */ /* 0x002fec00000010ff */
[----:B------:R1:W-:Y:S01]  /*2f50*/  MUFU.EX2 R183, R3 ;  /* 0x0000000300b77308 */ /* 0x0003e20000000800 */
[----:B--2---:R-:W-:Y:S05]  /*2f60*/  F2FP.BF16.PACK_AB R2, R196, R199 ;  /* 0x000000c7c402723e */ /* 0x004fea00000010ff */
[----:B------:R2:W-:Y:S04]  /*2f70*/  STS [R231+0x20000], R2 ;  /* 0x02000002e7007388 */ /* 0x0005e80000000800 */
[----:B------:R-:W-:Y:S01]  /*2f80*/  MUFU.EX2 R226, R14 ;  /* 0x0000000e00e27308 */ /* 0x000fe20000000800 */
[----:B---3--:R-:W-:Y:S05]  /*2f90*/  F2FP.BF16.PACK_AB R0, R201, R202 ;  /* 0x000000cac900723e */ /* 0x008fea00000010ff */
[----:B------:R-:W-:Y:S04]  /*2fa0*/  STS [R238+0x20400], R0 ;  /* 0x02040000ee007388 */ /* 0x000fe80000000800 */
[----:B------:R-:W3:Y:S01]  /*2fb0*/  MUFU.EX2 R223, R15 ;  /* 0x0000000f00df7308 */ /* 0x000ee20000000800 */
[----:B-1----:R-:W-:Y:S09]  /*2fc0*/  F2FP.BF16.PACK_AB R3, R230, R229 ;  /* 0x000000e5e603723e */ /* 0x002ff200000010ff */
[----:B------:R-:W-:Y:S01]  /*2fd0*/  MUFU.EX2 R193, R20 ;  /* 0x0000001400c17308 */ /* 0x000fe20000000800 */
[----:B--2---:R-:W-:Y:S05]  /*2fe0*/  F2FP.BF16.PACK_AB R2, R195, R198 ;  /* 0x000000c6c302723e */ /* 0x004fea00000010ff */
[----:B------:R-:W-:Y:S04]  /*2ff0*/  STS [R238+0x20000], R2 ;  /* 0x02000002ee007388 */ /* 0x000fe80000000800 */
[----:B------:R-:W1:Y:S01]  /*3000*/  MUFU.EX2 R192, R21 ;  /* 0x0000001500c07308 */ /* 0x000e620000000800 */
[----:B------:R3:W-:Y:S04]  /*3010*/  STS [R231+0x21000], R4 ;  /* 0x02100004e7007388 */ /* 0x0007e80000000800 */
[----:B------:R1:W-:Y:S05]  /*3020*/  STS [R231+0x21400], R3 ;  /* 0x02140003e7007388 */ /* 0x0003ea0000000800 */
[----:B------:R-:W-:Y:S01]  /*3030*/  MUFU.EX2 R197, R22 ;  /* 0x0000001600c57308 */ /* 0x000fe20000000800 */
[----:B------:R-:W-:Y:S09]  /*3040*/  STS [R238+0x21000], R5 ;  /* 0x02100005ee007388 */ /* 0x000ff20000000800 */
[----:B------:R-:W2:Y:S01]  /*3050*/  MUFU.EX2 R194, R23 ;  /* 0x0000001700c27308 */ /* 0x000ea20000000800 */
[----:B---3--:R-:W-:Y:S09]  /*3060*/  F2FP.BF16.PACK_AB R4, R223, R226 ;  /* 0x000000e2df04723e */ /* 0x008ff200000010ff */
[----:B------:R-:W-:Y:S01]  /*3070*/  MUFU.EX2 R181, R32 ;  /* 0x0000002000b57308 */ /* 0x000fe20000000800 */
[----:B-1----:R-:W-:Y:S01]  /*3080*/  F2FP.BF16.PACK_AB R3, R192, R193 ;  /* 0x000000c1c003723e */ /* 0x002fe200000010ff */
[----:B------:R-:W-:Y:S04]  /*3090*/  STS [R238+0x21400], R4 ;  /* 0x02140004ee007388 */ /* 0x000fe80000000800 */
[----:B------:R1:W-:Y:S04]  /*30a0*/  STS [R236+0x20000], R3 ;  /* 0x02000003ec007388 */ /* 0x0003e80000000800 */
[----:B------:R-:W3:Y:S01]  /*30b0*/  MUFU.EX2 R182, R168 ;  /* 0x000000a800b67308 */ /* 0x000ee20000000800 */
[----:B--2---:R-:W-:Y:S05]  /*30c0*/  F2FP.BF16.PACK_AB R2, R194, R197 ;  /* 0x000000c5c202723e */ /* 0x004fea00000010ff */
[----:B------:R-:W-:Y:S04]  /*30d0*/  STS [R236+0x20400], R2 ;  /* 0x02040002ec007388 */ /* 0x000fe80000000800 */
[----:B------:R-:W1:Y:S10]  /*30e0*/  MUFU.EX2 R186, R34 ;  /* 0x0000002200ba7308 */ /* 0x000e740000000800 */
[----:B------:R-:W-:Y:S01]  /*30f0*/  MUFU.EX2 R203, R24 ;  /* 0x0000001800cb7308 */ /* 0x000fe20000000800 */
[----:B---3--:R-:W-:Y:S05]  /*3100*/  F2FP.BF16.PACK_AB R0, R182, R181 ;  /* 0x000000b5b600723e */ /* 0x008fea00000010ff */
[----:B------:R-:W-:Y:S04]  /*3110*/  STS [R237+0x20000], R0 ;  /* 0x02000000ed007388 */ /* 0x000fe80000000800 */
[----:B------:R-:W2:Y:S01]  /*3120*/  MUFU.EX2 R200, R25 ;  /* 0x0000001900c87308 */ /* 0x000ea20000000800 */
[----:B-1----:R-:W-:Y:S05]  /*3130*/  F2FP.BF16.PACK_AB R3, R183, R186 ;  /* 0x000000bab703723e */ /* 0x002fea00000010ff */
[----:B------:R1:W-:Y:S04]  /*3140*/  STS [R237+0x20400], R3 ;  /* 0x02040003ed007388 */ /* 0x0003e80000000800 */
[----:B------:R-:W-:Y:S10]  /*3150*/  MUFU.EX2 R204, R26 ;  /* 0x0000001a00cc7308 */ /* 0x000ff40000000800 */
[----:B------:R-:W3:Y:S01]  /*3160*/  MUFU.EX2 R191, R27 ;  /* 0x0000001b00bf7308 */ /* 0x000ee20000000800 */
[----:B--2---:R-:W-:Y:S05]  /*3170*/  F2FP.BF16.PACK_AB R5, R200, R203 ;  /* 0x000000cbc805723e */ /* 0x004fea00000010ff */
[----:B------:R-:W-:Y:S04]  /*3180*/  STS [R236+0x21000], R5 ;  /* 0x02100005ec007388 */ /* 0x000fe80000000800 */
[----:B------:R-:W2:Y:S01]  /*3190*/  MUFU.EX2 R189, R28 ;  /* 0x0000001c00bd7308 */ /* 0x000ea20000000800 */
[----:B-1----:R-:W-:Y:S02]  /*31a0*/  IADD3 R3, R212, R211, RZ ;  /* 0x000000d3d4037210 */ /* 0x002fe40007ffe0ff */
[----:B------:R-:W-:Y:S02]  /*31b0*/  MOV R211, c[0x0][0x1c0] ;  /* 0x0000700000d37a02 */ /* 0x000fe40000000f00 */
[----:B------:R-:W-:Y:S05]  /*31c0*/  IADD3 R184, R214, R3, RZ ;  /* 0x00000003d6b87210 */ /* 0x000fea0007ffe0ff */
[----:B------:R-:W1:Y:S01]  /*31d0*/  MUFU.EX2 R190, R30 ;  /* 0x0000001e00be7308 */ /* 0x000e620000000800 */
[----:B------:R-:W-:Y:S01]  /*31e0*/  IMAD R211, R211, c[0x0][0x22c], RZ ;  /* 0x00008b00d3d37a24 */ /* 0x000fe200078e02ff */
[----:B---3--:R-:W-:Y:S04]  /*31f0*/  F2FP.BF16.PACK_AB R4, R191, R204 ;  /* 0x000000ccbf04723e */ /* 0x008fe800000010ff */
[----:B------:R-:W-:Y:S01]  /*3200*/  LEA R211, -R211, RZ, 0x6 ;  /* 0x000000ffd3d37211 */ /* 0x000fe200078e31ff */
[----:B------:R-:W-:Y:S01]  /*3210*/  STS [R236+0x21400], R4 ;  /* 0x02140004ec007388 */ /* 0x000fe20000000800 */
[----:B--2---:R-:W-:Y:S05]  /*3220*/  F2FP.BF16.PACK_AB R2, R188, R189 ;  /* 0x000000bdbc02723e */ /* 0x004fea00000010ff */
[----:B------:R-:W-:Y:S01]  /*3230*/  STS [R237+0x21000], R2 ;  /* 0x02100002ed007388 */ /* 0x000fe20000000800 */
[----:B-1----:R-:W-:Y:S05]  /*3240*/  F2FP.BF16.PACK_AB R0, R187, R190 ;  /* 0x000000bebb00723e */ /* 0x002fea00000010ff */
[----:B------:R1:W-:Y:S04]  /*3250*/  STS [R237+0x21400], R0 ;  /* 0x02140000ed007388 */ /* 0x0003e80000000800 */
[----:B------:R-:W-:Y:S08]  /*3260*/  LDSM.16.M88.4 R32, [R212+0x8000] ;  /* 0x00800000d420783b */ /* 0x000ff00000000200 */
[----:B------:R-:W2:Y:S08]  /*3270*/  LDSM.16.M88.4 R16, [R215+0x14000] ;  /* 0x01400000d710783b */ /* 0x000eb00000000200 */
[----:B------:R-:W3:Y:S08]  /*3280*/  LDSM.16.M88.4 R28, [R212+0x9000] ;  /* 0x00900000d41c783b */ /* 0x000ef00000000200 */
[----:B------:R-:W3:Y:S08]  /*3290*/  LDSM.16.M88.4 R164, [R215+0x14800] ;  /* 0x01480000d7a4783b */ /* 0x000ef00000000200 */
[----:B-1----:R-:W4:Y:S04]  /*32a0*/  LDL R0, [R1+0x8] ;  /* 0x0000080001007983 */ /* 0x002f280000100800 */
[----:B------:R-:W-:Y:S08]  /*32b0*/  LDSM.16.M88.4 R168, [R3+0x8000] ;  /* 0x0080000003a8783b */ /* 0x000ff00000000200 */
[----:B------:R-:W4:Y:S01]  /*32c0*/  LDL R2, [R1+0x4] ;  /* 0x0000040001027983 */ /* 0x000f220000100800 */
[-C--:B--2---:R-:W-:Y:S03]  /*32d0*/  HMMA.16816.F32.BF16 R4, R32, R16.reuse, RZ ;  /* 0x000000102004723c */ /* 0x084fe600000418ff */
[----:B------:R-:W1:Y:S05]  /*32e0*/  LDSM.16.M88.4 R172, [R216+0x14000] ;  /* 0x01400000d8ac783b */ /* 0x000e6a0000000200 */
[C---:B---3--:R-:W-:Y:S03]  /*32f0*/  HMMA.16816.F32.BF16 R8, R28.reuse, R16, RZ ;  /* 0x000000101c08723c */ /* 0x048fe600000418ff */
[----:B------:R-:W2:Y:S05]  /*3300*/  LDSM.16.M88.4 R176, [R3+0x9000] ;  /* 0x0090000003b0783b */ /* 0x000eaa0000000200 */
[-C--:B------:R-:W-:Y:S08]  /*3310*/  HMMA.16816.F32.BF16 R12, R28, R18.reuse, RZ ;  /* 0x000000121c0c723c */ /* 0x080ff000000418ff */
[C---:B------:R-:W-:Y:S08]  /*3320*/  HMMA.16816.F32.BF16 R16, R32.reuse, R18, RZ ;  /* 0x000000122010723c */ /* 0x040ff000000418ff */
[-C--:B------:R-:W-:Y:S08]  /*3330*/  HMMA.16816.F32.BF16 R20, R32, R164.reuse, RZ ;  /* 0x000000a42014723c */ /* 0x080ff000000418ff */
[C---:B------:R-:W-:Y:S08]  /*3340*/  HMMA.16816.F32.BF16 R24, R28.reuse, R164, RZ ;  /* 0x000000a41c18723c */ /* 0x040ff000000418ff */
[-C--:B------:R-:W-:Y:S08]  /*3350*/  HMMA.16816.F32.BF16 R28, R28, R166.reuse, RZ ;  /* 0x000000a61c1c723c */ /* 0x080ff000000418ff */
[----:B------:R-:W-:Y:S01]  /*3360*/  HMMA.16816.F32.BF16 R32, R32, R166, RZ ;  /* 0x000000a62020723c */ /* 0x000fe200000418ff */
[----:B------:R-:W3:Y:S07]  /*3370*/  LDSM.16.M88.4 R164, [R216+0x14800] ;  /* 0x01480000d8a4783b */ /* 0x000eee0000000200 */
        /* <DEDUP_REMOVED lines=8> */
[----:B------:R-:W1:Y:S07]  /*3400*/  LDSM.16.M88.4 R176, [R218+0x14000] ;  /* 0x01400000dab0783b */ /* 0x000e6e0000000200 */
[----:B------:R-:W-:Y:S01]  /*3410*/  HMMA.16816.F32.BF16 R32, R168, R166, R32 ;  /* 0x000000a6a820723c */ /* 0x000fe20000041820 */
[----:B------:R-:W2:Y:S08]  /*3420*/  LDSM.16.M88.4 R164, [R185+0x9000] ;  /* 0x00900000b9a4783b */ /* 0x000eb00000000200 */
[----:B------:R-:W3:Y:S01]  /*3430*/  LDSM.16.M88.4 R168, [R218+0x14800] ;  /* 0x01480000daa8783b */ /* 0x000ee20000000200 */
[-C--:B-1----:R-:W-:Y:S08]  /*3440*/  HMMA.16816.F32.BF16 R4, R172, R176.reuse, R4 ;  /* 0x000000b0ac04723c */ /* 0x082ff00000041804 */
[C---:B--2---:R-:W-:Y:S08]  /*3450*/  HMMA.16816.F32.BF16 R8, R164.reuse, R176, R8 ;  /* 0x000000b0a408723c */ /* 0x044ff00000041808 */
[-C--:B------:R-:W-:Y:S08]  /*3460*/  HMMA.16816.F32.BF16 R12, R164, R178.reuse, R12 ;  /* 0x000000b2a40c723c */ /* 0x080ff0000004180c */
[C---:B------:R-:W-:Y:S08]  /*3470*/  HMMA.16816.F32.BF16 R16, R172.reuse, R178, R16 ;  /* 0x000000b2ac10723c */ /* 0x040ff00000041810 */
[-C--:B---3--:R-:W-:Y:S08]  /*3480*/  HMMA.16816.F32.BF16 R20, R172, R168.reuse, R20 ;  /* 0x000000a8ac14723c */ /* 0x088ff00000041814 */
        /* <DEDUP_REMOVED lines=10> */
[----:B------:R-:W1:Y:S03]  /*3530*/  LDSM.16.M88.4 R168, [R217+0x14800] ;  /* 0x01480000d9a8783b */ /* 0x000e660000000200 */
[----:B----4-:R-:W-:Y:S04]  /*3540*/  IADD3 R178, P0, R0, UR8, RZ ;  /* 0x0000000800b27c10 */ /* 0x010fe8000ff1e0ff */
[----:B------:R-:W-:Y:S04]  /*3550*/  IADD3.X R179, R2, UR7, RZ, P0, !PT ;  /* 0x0000000702b37c10 */ /* 0x000fe800087fe4ff */
[C---:B------:R-:W-:Y:S01]  /*3560*/  LEA R224, P0, R211.reuse, R224, 0x2 ;  /* 0x000000e0d3e07211 */ /* 0x040fe200078010ff */
[----:B------:R-:W2:Y:S03]  /*3570*/  LDG.E R176, [R178.64] ;  /* 0x00000022b2b07981 */ /* 0x000ea6000c1e1900 */
[----:B------:R-:W-:Y:S02]  /*3580*/  LEA.HI.X.SX32 R225, R211, R225, 0x2, P0 ;  /* 0x000000e1d3e17211 */ /* 0x000fe400000f16ff */
[----:B------:R-:W-:Y:S01]  /*3590*/  PLOP3.LUT P0, PT, PT, PT, UP2, 0x80, 0x0 ;  /* 0x000000000000781c */ /* 0x000fe20003f0f028 */
[----:B------:R-:W3:Y:S04]  /*35a0*/  LDG.E R2, [R178.64+0x20] ;  /* 0x00002022b2027981 */ /* 0x000ee8000c1e1900 */
[----:B------:R-:W4:Y:S04]  /*35b0*/  LDG.E R0, [R178.64+0x80] ;  /* 0x00008022b2007981 */ /* 0x000f28000c1e1900 */
[----:B------:R-:W2:Y:S01]  /*35c0*/  LDG.E R177, [R178.64+0xa0] ;  /* 0x0000a022b2b17981 */ /* 0x000ea2000c1e1900 */
        /* <DEDUP_REMOVED lines=46> */
[C---:B---3--:R-:W-:Y:S01]  /*38b0*/  FADD.FTZ R6, -R2.reuse, R6 ;  /* 0x0000000602067221 */ /* 0x048fe20000010100 */
[C---:B------:R-:W-:Y:S01]  /*38c0*/  HMMA.16816.F32.BF16 R16, R164.reuse, R170, R16 ;  /* 0x000000aaa410723c */ /* 0x040fe20000041810 */
[----:B------:R-:W1:Y:S03]  /*38d0*/  LDSM.16.M88.4 R168, [R217+0x18800] ;  /* 0x01880000d9a8783b */ /* 0x000e660000000200 */
[----:B------:R-:W-:Y:S02]  /*38e0*/  FADD.FTZ R7, -R2, R7 ;  /* 0x0000000702077221 */ /* 0x000fe40000010100 */
[----:B------:R-:W-:Y:S02]  /*38f0*/  FADD.FTZ R4, -R176, R4 ;  /* 0x00000004b0047221 */ /* 0x000fe40000010100 */
[----:B----4-:R-:W-:Y:S04]  /*3900*/  FADD.FTZ R8, -R0, R8 ;  /* 0x0000000800087221 */ /* 0x010fe80000010100 */
[----:B------:R-:W-:Y:S02]  /*3910*/  FADD.FTZ R5, -R176, R5 ;  /* 0x00000005b0057221 */ /* 0x000fe40000010100 */
[----:B------:R-:W-:Y:S02]  /*3920*/  FMUL.FTZ R180, R180, R6 ;  /* 0x00000006b4b47220 */ /* 0x000fe40000410000 */
[----:B------:R-:W-:Y:S02]  /*3930*/  FADD.FTZ R12, -R0, R12 ;  /* 0x0000000c000c7221 */ /* 0x000fe40000010100 */
[C---:B------:R-:W-:Y:S02]  /*3940*/  FADD.FTZ R11, -R177.reuse, R11 ;  /* 0x0000000bb10b7221 */ /* 0x040fe40000010100 */
[----:B------:R-:W-:Y:S02]  /*3950*/  FADD.FTZ R6, -R177, R14 ;  /* 0x0000000eb1067221 */ /* 0x000fe40000010100 */
[----:B------:R-:W-:Y:S02]  /*3960*/  FMUL.FTZ R179, R199, R4 ;  /* 0x00000004c7b37220 */ /* 0x000fe40000410000 */
[C---:B------:R-:W-:Y:S02]  /*3970*/  FADD.FTZ R16, -R176.reuse, R16 ;  /* 0x00000010b0107221 */ /* 0x040fe40000010100 */
[----:B------:R-:W-:Y:S02]  /*3980*/  FADD.FTZ R17, -R176, R17 ;  /* 0x00000011b0117221 */ /* 0x000fe40000010100 */
[C---:B------:R-:W-:Y:S02]  /*3990*/  FADD.FTZ R18, -R2.reuse, R18 ;  /* 0x0000001202127221 */ /* 0x040fe40000010100 */
[----:B------:R-:W-:Y:S02]  /*39a0*/  FADD.FTZ R19, -R2, R19 ;  /* 0x0000001302137221 */ /* 0x000fe40000010100 */
[----:B------:R-:W-:Y:S02]  /*39b0*/  FMUL.FTZ R178, R196, R5 ;  /* 0x00000005c4b27220 */ /* 0x000fe40000410000 */
[----:B------:R-:W-:Y:S01]  /*39c0*/  FMUL.FTZ R6, R226, R6 ;  /* 0x00000006e2067220 */ /* 0x000fe20000410000 */
[-C--:B-1----:R-:W-:Y:S08]  /*39d0*/  HMMA.16816.F32.BF16 R20, R164, R168.reuse, R20 ;  /* 0x000000a8a414723c */ /* 0x082ff00000041814 */
[C---:B------:R-:W-:Y:S07]  /*39e0*/  HMMA.16816.F32.BF16 R24, R172.reuse, R168, R24 ;  /* 0x000000a8ac18723c */ /* 0x040fee0000041818 */
[----:B------:R-:W-:Y:S01]  /*39f0*/  FMUL.FTZ R169, R198, R16 ;  /* 0x00000010c6a97220 */ /* 0x000fe20000410000 */
[-C--:B------:R-:W-:Y:S08]  /*3a00*/  HMMA.16816.F32.BF16 R28, R172, R170.reuse, R28 ;  /* 0x000000aaac1c723c */ /* 0x080ff0000004181c */
[----:B------:R-:W-:Y:S01]  /*3a10*/  FADD.FTZ R20, -R176, R20 ;  /* 0x00000014b0147221 */ /* 0x000fe20000010100 */
[----:B------:R-:W-:Y:S04]  /*3a20*/  HMMA.16816.F32.BF16 R32, R164, R170, R32 ;  /* 0x000000aaa420723c */ /* 0x000fe80000041820 */
[C---:B------:R-:W-:Y:S02]  /*3a30*/  FADD.FTZ R22, -R2.reuse, R22 ;  /* 0x0000001602167221 */ /* 0x040fe40000010100 */
[----:B------:R-:W-:Y:S02]  /*3a40*/  FADD.FTZ R23, -R2, R23 ;  /* 0x0000001702177221 */ /* 0x000fe40000010100 */
[----:B------:R-:W-:Y:S04]  /*3a50*/  FADD.FTZ R21, -R176, R21 ;  /* 0x00000015b0157221 */ /* 0x000fe80000010100 */
[----:B------:R-:W-:Y:S02]  /*3a60*/  FMUL.FTZ R167, R195, R17 ;  /* 0x00000011c3a77220 */ /* 0x000fe40000410000 */
[----:B------:R-:W-:Y:S02]  /*3a70*/  FMUL.FTZ R172, R193, R20 ;  /* 0x00000014c1ac7220 */ /* 0x000fe40000410000 */
[----:B------:R-:W-:Y:S02]  /*3a80*/  FMUL.FTZ R164, R202, R18 ;  /* 0x00000012caa47220 */ /* 0x000fe40000410000 */
        /* <DEDUP_REMOVED lines=14> */
[----:B------:R-:W-:Y:S02]  /*3b70*/  FMUL.FTZ R9, R228, R8 ;  /* 0x00000008e4097220 */ /* 0x000fe40000410000 */
[C---:B------:R-:W-:Y:S02]  /*3b80*/  FADD.FTZ R23, -R0.reuse, R24 ;  /* 0x0000001800177221 */ /* 0x040fe40000010100 */
[C---:B------:R-:W-:Y:S02]  /*3b90*/  FADD.FTZ R22, -R0.reuse, R25 ;  /* 0x0000001900167221 */ /* 0x040fe40000010100 */
[C---:B------:R-:W-:Y:S02]  /*3ba0*/  FADD.FTZ R25, -R0.reuse, R28 ;  /* 0x0000001c00197221 */ /* 0x040fe40000010100 */
[----:B------:R-:W-:Y:S02]  /*3bb0*/  FADD.FTZ R24, -R0, R29 ;  /* 0x0000001d00187221 */ /* 0x000fe40000010100 */
        /* <DEDUP_REMOVED lines=44> */
.L_x_464:
        /* <DEDUP_REMOVED lines=125> */
[----:B------:R-:W2:Y:S01]  /*4650*/  LDL R176, [R1] ;  /* 0x0000000001b07983 */ /* 0x000ea20000100800 */
[----:B------:R-:W-:Y:S02]  /*4660*/  IMAD.MOV.U32 R5, RZ, RZ, c[0x0][0x370] ;  /* 0x0000dc00ff057624 */ /* 0x000fe400078e00ff */
[----:B------:R-:W-:Y:S02]  /*4670*/  IMAD.MOV.U32 R6, RZ, RZ, c[0x0][0x374] ;  /* 0x0000dd00ff067624 */ /* 0x000fe400078e00ff */
[C---:B------:R-:W-:Y:S05]  /*4680*/  IMAD.U32 R0, R5.reuse, -0x40, RZ ;  /* 0xffffffc005007824 */ /* 0x040fea00078e00ff */
[C---:B------:R-:W-:Y:S04]  /*4690*/  LEA R2, P1, R0.reuse, R234, 0x1 ;  /* 0x000000ea00027211 */ /* 0x040fe800078208ff */
[----:B------:R-:W-:Y:S02]  /*46a0*/  LEA.HI.X.SX32 R0, R0, R235, 0x1, P1 ;  /* 0x000000eb00007211 */ /* 0x000fe400008f0eff */
[----:B------:R-:W-:Y:S03]  /*46b0*/  MOV R234, R2 ;  /* 0x0000000200ea7202 */ /* 0x000fe60000000f00 */
[----:B------:R-:W-:Y:S01]  /*46c0*/  IMAD.MOV.U32 R235, RZ, RZ, R0 ;  /* 0x000000ffffeb7224 */ /* 0x000fe200078e0000 */
[C---:B------:R-:W-:Y:S04]  /*46d0*/  LEA R4, P1, R5.reuse, R234, 0x6 ;  /* 0x000000ea05047211 */ /* 0x040fe800078230ff */
[----:B------:R-:W-:Y:S02]  /*46e0*/  LEA.HI.X R5, R5, R235, R6, 0x6, P1 ;  /* 0x000000eb05057211 */ /* 0x000fe400008f3406 */
[----:B--2---:R-:W-:Y:S05]  /*46f0*/  SHF.L.U32 R0, R176, 0x1, RZ ;  /* 0x00000001b0007819 */ /* 0x004fea00000006ff */
[----:B------:R-:W-:Y:S01]  /*4700*/  @!PT LDS RZ, [RZ] ;  /* 0x00000000fffff984 */ /* 0x000fe20000000800 */
[----:B------:R-:W-:Y:S01]  /*4710*/  @!PT LDS RZ, [RZ] ;  /* 0x00000000fffff984 */ /* 0x000fe20000000800 */
[----:B------:R-:W-:Y:S01]  /*4720*/  @!PT LDS RZ, [RZ] ;  /* 0x00000000fffff984 */ /* 0x000fe20000000800 */
[----:B------:R1:W-:Y:S04]  /*4730*/  LDGSTS.E.BYPASS.LTC128B.128 [R0+0x8000], [R234.64] ;  /* 0x08000000ea007fae */ /* 0x0003e8000b901d62 */
[----:B------:R1:W-:Y:S04]  /*4740*/  LDGSTS.E.BYPASS.LTC128B.128 [R0+0xa000], [R234.64+0x80] ;  /* 0x0a000080ea007fae */ /* 0x0003e8000b901d62 */
[----:B------:R1:W-:Y:S04]  /*4750*/  LDGSTS.E.BYPASS.LTC128B.128 [R0+0x9000], [R4.64] ;  /* 0x0900000004007fae */ /* 0x0003e8000b901d62 */
[----:B------:R1:W-:Y:S04]  /*4760*/  LDGSTS.E.BYPASS.LTC128B.128 [R0+0xb000], [R4.64+0x80] ;  /* 0x0b00008004007fae */ /* 0x0003e8000b901d62 */
[----:B------:R-:W0:Y:S02]  /*4770*/  LDGDEPBAR ;  /* 0x00000000000079af */ /* 0x000e240000000000 */
.L_x_465:
        /* <DEDUP_REMOVED lines=10> */
[----:B------:R-:W-:Y:S02]  /*4820*/  IMAD R188, R188, 0x18, RZ ;  /* 0x00000018bcbc7824 */ /* 0x000fe400078e02ff */
[----:B------:R-:W-:Y:S02]  /*4830*/  IMAD.SHL.U32 R191, R191, 0x20, RZ ;  /* 0x00000020bfbf7824 */ /* 0x000fe400078e00ff */
[----:B------:R-:W3:Y:S01]  /*4840*/  LDSM.16.MT88.4 R164, [R208+0x4000] ;  /* 0x00400000d0a4783b */ /* 0x000ee20000004200 */
[----:B------:R-:W-:Y:S02]  /*4850*/  IMAD.MOV.U32 R190, RZ, RZ, c[0x0][0x22c] ;  /* 0x00008b00ffbe7624 */ /* 0x000fe400078e00ff */
[----:B------:R-:W-:Y:S02]  /*4860*/  IMAD.MOV.U32 R189, RZ, RZ, c[0x0][0x22c] ;  /* 0x00008b00ffbd7624 */ /* 0x000fe400078e00ff */
[----:B------:R-:W4:Y:S01]  /*4870*/  LDL R2, [R1+0x14] ;  /* 0x0000140001027983 */ /* 0x000f220000100800 */
[----:B------:R-:W-:Y:S02]  /*4880*/  IMAD R190, R190, c[0x0][0x1c0], RZ ;  /* 0x00007000bebe7a24 */ /* 0x000fe400078e02ff */
[----:B------:R-:W-:Y:S02]  /*4890*/  IMAD R189, R189, c[0x0][0x1c0], RZ ;  /* 0x00007000bdbd7a24 */ /* 0x000fe400078e02ff */
[----:B------:R-:W-:Y:S01]  /*48a0*/  LDSM.16.M88.4 R168, [R3+0x1c000] ;  /* 0x01c0000003a8783b */ /* 0x000fe20000000200 */
[----:B------:R-:W-:Y:S02]  /*48b0*/  IMAD R190, R190, 0x28, RZ ;  /* 0x00000028bebe7824 */ /* 0x000fe400078e02ff */
[----:B------:R-:W-:Y:S02]  /*48c0*/  IMAD R189, R189, 0x38, RZ ;  /* 0x00000038bdbd7824 */ /* 0x000fe400078e02ff */
[----:B-1----:R-:W4:Y:S05]  /*48d0*/  LDL R0, [R1+0x18] ;  /* 0x0000180001007983 */ /* 0x002f2a0000100800 */
[----:B------:R-:W1:Y:S05]  /*48e0*/  LDSM.16.MT88.4 R172, [R208+0x800] ;  /* 0x00080000d0ac783b */ /* 0x000e6a0000004200 */
[----:B------:R-:W1:Y:S01]  /*48f0*/  LDSM.16.M88.4 R176, [R3+0x1d000] ;  /* 0x01d0000003b0783b */ /* 0x000e620000000200 */
[-C--:B--2---:R-:W-:Y:S04]  /*4900*/  HMMA.16816.F32.BF16 R4, R32, R16.reuse, RZ ;  /* 0x000000102004723c */ /* 0x084fe800000418ff */
[----:B------:R-:W2:Y:S04]  /*4910*/  LDSM.16.MT88.4 R180, [R208+0x4800] ;  /* 0x00480000d0b4783b */ /* 0x000ea80000004200 */
        /* <DEDUP_REMOVED lines=68> */
[-C--:B-1----:R-:W-:Y:S03]  /*4d60*/  HMMA.16816.F32.BF16 R4, R168, R176.reuse, R4 ;  /* 0x000000b0a804723c */ /* 0x082fe60000041804 */
[----:B------:R-:W-:Y:S05]  /*4d70*/  LDSM.16.M88.4 R184, [R184+0x1f000] ;  /* 0x01f00000b8b8783b */ /* 0x000fea0000000200 */
[C---:B--2---:R-:W-:Y:S08]  /*4d80*/  HMMA.16816.F32.BF16 R8, R180.reuse, R176, R8 ;  /* 0x000000b0b408723c */ /* 0x044ff00000041808 */
[-C--:B------:R-:W-:Y:S08]  /*4d90*/  HMMA.16816.F32.BF16 R12, R180, R178.reuse, R12 ;  /* 0x000000b2b40c723c */ /* 0x080ff0000004180c */
[C---:B------:R-:W-:Y:S01]  /*4da0*/  HMMA.16816.F32.BF16 R16, R168.reuse, R178, R16 ;  /* 0x000000b2a810723c */ /* 0x040fe20000041810 */
[----:B------:R-:W1:Y:S07]  /*4db0*/  LDSM.16.MT88.4 R176, [R208+0x3800] ;  /* 0x00380000d0b0783b */ /* 0x000e6e0000004200 */
[-C--:B---3--:R-:W-:Y:S08]  /*4dc0*/  HMMA.16816.F32.BF16 R20, R168, R164.reuse, R20 ;  /* 0x000000a4a814723c */ /* 0x088ff00000041814 */
[C---:B------:R-:W-:Y:S07]  /*4dd0*/  HMMA.16816.F32.BF16 R24, R180.reuse, R164, R24 ;  /* 0x000000a4b418723c */ /* 0x040fee0000041818 */
[----:B----4-:R-:W-:Y:S01]  /*4de0*/  @P0 IADD3 R164, P1, R2, UR4, RZ ;  /* 0x0000000402a40c10 */ /* 0x010fe2000ff3e0ff */
[-C--:B------:R-:W-:Y:S01]  /*4df0*/  HMMA.16816.F32.BF16 R28, R180, R166.reuse, R28 ;  /* 0x000000a6b41c723c */ /* 0x080fe2000004181c */
[----:B------:R-:W2:Y:S01]  /*4e00*/  LDSM.16.MT88.4 R180, [R208+0x7800] ;  /* 0x00780000d0b4783b */ /* 0x000ea20000004200 */
[----:B------:R-:W-:Y:S02]  /*4e10*/  @UP2 UIADD3 UR4, UP1, UR4, -0x100, URZ ;  /* 0xffffff0004042890 */ /* 0x000fe4000ff3e03f */
[----:B------:R-:W-:Y:S01]  /*4e20*/  @P0 IADD3.X R165, R0, UR5, RZ, P1, !PT ;  /* 0x0000000500a50c10 */ /* 0x000fe20008ffe4ff */
[----:B------:R-:W-:Y:S01]  /*4e30*/  IMAD.MOV.U32 R0, RZ, RZ, c[0x0][0x22c] ;  /* 0x00008b00ff007624 */ /* 0x000fe200078e00ff */
[CC--:B------:R-:W-:Y:S01]  /*4e40*/  LEA R2, P1, R240.reuse, R224.reuse, 0x2 ;  /* 0x000000e0f0027211 */ /* 0x0c0fe200078210ff */
[----:B------:R-:W-:Y:S01]  /*4e50*/  @UP2 UIADD3.X UR5, UR5, -0x1, URZ, UP1, !UPT ;  /* 0xffffffff05052890 */ /* 0x000fe20008ffe43f */
[----:B------:R-:W-:Y:S01]  /*4e60*/  HMMA.16816.F32.BF16 R32, R168, R166, R32 ;  /* 0x000000a6a820723c */ /* 0x000fe20000041820 */
[----:B------:R3:W5:Y:S03]  /*4e70*/  @P0 LDG.E R244, [R164.64] ;  /* 0x00000022a4f40981 */ /* 0x000766000c1e1900 */
[-C--:B------:R-:W-:Y:S01]  /*4e80*/  LEA.HI.X.SX32 R3, R240, R225.reuse, 0x2, P1 ;  /* 0x000000e1f0037211 */ /* 0x080fe200008f16ff */
[----:B------:R-:W-:Y:S01]  /*4e90*/  IMAD R0, R0, c[0x0][0x1c0], RZ ;  /* 0x0000700000007a24 */ /* 0x000fe200078e02ff */
[----:B------:R3:W5:Y:S01]  /*4ea0*/  @P0 LDG.E R243, [R164.64+0x20] ;  /* 0x00002022a4f30981 */ /* 0x000762000c1e1900 */
[-C--:B------:R-:W-:Y:S01]  /*4eb0*/  LEA R168, P1, R188, R224.reuse, 0x2 ;  /* 0x000000e0bca87211 */ /* 0x080fe200078210ff */
[-C--:B-1----:R-:W-:Y:S03]  /*4ec0*/  HMMA.16816.F32.BF16 R4, R172, R176.reuse, R4 ;  /* 0x000000b0ac04723c */ /* 0x082fe60000041804 */
[----:B------:R3:W5:Y:S02]  /*4ed0*/  @P0 LDG.E R242, [R164.64+0x80] ;  /* 0x00008022a4f20981 */ /* 0x000764000c1e1900 */
[----:B------:R-:W-:Y:S01]  /*4ee0*/  IMAD.SHL.U32 R0, R0, 0x10, RZ ;  /* 0x0000001000007824 */ /* 0x000fe200078e00ff */
[-C--:B------:R-:W-:Y:S02]  /*4ef0*/  LEA.HI.X.SX32 R169, R188, R225.reuse, 0x2, P1 ;  /* 0x000000e1bca97211 */ /* 0x080fe400008f16ff */
[----:B------:R3:W5:Y:S01]  /*4f00*/  @P0 LDG.E R241, [R164.64+0xa0] ;  /* 0x0000a022a4f10981 */ /* 0x000762000c1e1900 */
[C---:B------:R-:W-:Y:S03]  /*4f10*/  HMMA.16816.F32.BF16 R8, R184.reuse, R176, R8 ;  /* 0x000000b0b808723c */ /* 0x040fe60000041808 */
[----:B------:R-:W-:Y:S01]  /*4f20*/  IMAD.MOV.U32 R188, RZ, RZ, c[0x0][0x22c] ;  /* 0x00008b00ffbc7624 */ /* 0x000fe200078e00ff */
[-C--:B------:R-:W-:Y:S03]  /*4f30*/  LEA R170, P0, R0, R224.reuse, 0x2 ;  /* 0x000000e000aa7211 */ /* 0x080fe600078010ff */
[----:B------:R-:W-:Y:S01]  /*4f40*/  IMAD R188, R188, c[0x0][0x1c0], RZ ;  /* 0x00007000bcbc7a24 */ /* 0x000fe200078e02ff */
[-C--:B------:R-:W-:Y:S04]  /*4f50*/  HMMA.16816.F32.BF16 R12, R184, R178.reuse, R12 ;  /* 0x000000b2b80c723c */ /* 0x080fe8000004180c */
[-C--:B------:R-:W-:Y:S01]  /*4f60*/  LEA.HI.X.SX32 R171, R0, R225.reuse, 0x2, P0 ;  /* 0x000000e100ab7211 */ /* 0x080fe200000f16ff */
[----:B------:R-:W-:Y:S01]  /*4f70*/  IMAD R188, R188, 0x30, RZ ;  /* 0x00000030bcbc7824 */ /* 0x000fe200078e02ff */
[CC--:B------:R-:W-:Y:S01]  /*4f80*/  LEA R166, P0, R191.reuse, R224.reuse, 0x2 ;  /* 0x000000e0bfa67211 */ /* 0x0c0fe200078010ff */
[----:B------:R1:W-:Y:S01]  /*4f90*/  RED.E.ADD.F32.FTZ.RN.STRONG.GPU [R224.64], R4 ;  /* 0x00000004e000798e */ /* 0x0003e2000c10e7a2 */
[C---:B------:R-:W-:Y:S04]  /*4fa0*/  HMMA.16816.F32.BF16 R16, R172.reuse, R178, R16 ;  /* 0x000000b2ac10723c */ /* 0x040fe80000041810 */
[----:B------:R4:W-:Y:S01]  /*4fb0*/  RED.E.ADD.F32.FTZ.RN.STRONG.GPU [R2.64], R5 ;  /* 0x000000050200798e */ /* 0x0009e2000c10e7a2 */
[-C--:B------:R-:W-:Y:S03]  /*4fc0*/  LEA.HI.X.SX32 R167, R191, R225.reuse, 0x2, P0 ;  /* 0x000000e1bfa77211 */ /* 0x080fe600000f16ff */
[-C--:B--2---:R-:W-:Y:S01]  /*4fd0*/  HMMA.16816.F32.BF16 R20, R172, R180.reuse, R20 ;  /* 0x000000b4ac14723c */ /* 0x084fe20000041814 */
[----:B------:R2:W-:Y:S03]  /*4fe0*/  RED.E.ADD.F32.FTZ.RN.STRONG.GPU [R170.64], R6 ;  /* 0x00000006aa00798e */ /* 0x0005e6000c10e7a2 */
[CC--:B---3--:R-:W-:Y:S02]  /*4ff0*/  LEA R164, P2, R190.reuse, R224.reuse, 0x2 ;  /* 0x000000e0bea47211 */ /* 0x0c8fe400078410ff */
[----:B------:R3:W-:Y:S02]  /*5000*/  RED.E.ADD.F32.FTZ.RN.STRONG.GPU [R168.64], R7 ;  /* 0x00000007a800798e */ /* 0x0007e4000c10e7a2 */
[C---:B------:R-:W-:Y:S03]  /*5010*/  HMMA.16816.F32.BF16 R24, R184.reuse, R180, R24 ;  /* 0x000000b4b818723c */ /* 0x040fe60000041818 */
[----:B------:R3:W-:Y:S01]  /*5020*/  RED.E.ADD.F32.FTZ.RN.STRONG.GPU [R166.64], R8 ;  /* 0x00000008a600798e */ /* 0x0007e2000c10e7a2 */
[-C--:B------:R-:W-:Y:S04]  /*5030*/  LEA.HI.X.SX32 R165, R190, R225.reuse, 0x2, P2 ;  /* 0x000000e1bea57211 */ /* 0x080fe800010f16ff */
[-C--:B------:R-:W-:Y:S01]  /*5040*/  HMMA.16816.F32.BF16 R28, R184, R182.reuse, R28 ;  /* 0x000000b6b81c723c */ /* 0x080fe2000004181c */
[----:B------:R3:W-:Y:S03]  /*5050*/  RED.E.ADD.F32.FTZ.RN.STRONG.GPU [R164.64], R9 ;  /* 0x00000009a400798e */ /* 0x0007e6000c10e7a2 */
[CC--:B-1----:R-:W-:Y:S04]  /*5060*/  LEA R4, P1, R188.reuse, R224.reuse, 0x2 ;  /* 0x000000e0bc047211 */ /* 0x0c2fe800078210ff */
[----:B------:R-:W-:Y:S04]  /*5070*/  HMMA.16816.F32.BF16 R32, R172, R182, R32 ;  /* 0x000000b6ac20723c */ /* 0x000fe80000041820 */
[-C--:B----4-:R-:W-:Y:S01]  /*5080*/  LEA.HI.X.SX32 R5, R188, R225.reuse, 0x2, P1 ;  /* 0x000000e1bc057211 */ /* 0x090fe200008f16ff */
[----:B------:R-:W-:Y:S01]  /*5090*/  IMAD.MOV.U32 R188, RZ, RZ, c[0x0][0x22c] ;  /* 0x00008b00ffbc7624 */ /* 0x000fe200078e00ff */
[CC--:B--2---:R-:W-:Y:S03]  /*50a0*/  LEA R6, P0, R189.reuse, R224.reuse, 0x2 ;  /* 0x000000e0bd067211 */ /* 0x0c4fe600078010ff */
[----:B------:R1:W-:Y:S03]  /*50b0*/  RED.E.ADD.F32.FTZ.RN.STRONG.GPU [R4.64], R10 ;  /* 0x0000000a0400798e */ /* 0x0003e6000c10e7a2 */
[----:B------:R-:W-:Y:S01]  /*50c0*/  IMAD R188, R188, c[0x0][0x1c0], RZ ;  /* 0x00007000bcbc7a24 */ /* 0x000fe200078e02ff */
[-C--:B---3--:R-:W-:Y:S02]  /*50d0*/  LEA.HI.X.SX32 R7, R189, R225.reuse, 0x2, P0 ;  /* 0x000000e1bd077211 */ /* 0x088fe400000f16ff */
[-C--:B------:R-:W-:Y:S01]  /*50e0*/  LEA R8, P2, R250, R224.reuse, 0x2 ;  /* 0x000000e0fa087211 */ /* 0x080fe200078410ff */
[----:B------:R-:W-:Y:S02]  /*50f0*/  IMAD.SHL.U32 R188, R188, 0x10, RZ ;  /* 0x00000010bcbc7824 */ /* 0x000fe400078e00ff */
[----:B------:R2:W-:Y:S01]  /*5100*/  RED.E.ADD.F32.FTZ.RN.STRONG.GPU [R6.64], R11 ;  /* 0x0000000b0600798e */ /* 0x0005e2000c10e7a2 */
[-C--:B------:R-:W-:Y:S02]  /*5110*/  LEA.HI.X.SX32 R9, R250, R225.reuse, 0x2, P2 ;  /* 0x000000e1fa097211 */ /* 0x080fe400010f16ff */
[C---:B------:R-:W-:Y:S02]  /*5120*/  IADD3 R178, R188.reuse, 0x20, RZ ;  /* 0x00000020bcb27810 */ /* 0x040fe40007ffe0ff */
[----:B------:R-:W-:Y:S01]  /*5130*/  RED.E.ADD.F32.FTZ.RN.STRONG.GPU [R224.64+0x80], R16 ;  /* 0x00008010e000798e */ /* 0x000fe2000c10e7a2 */
[C---:B------:R-:W-:Y:S02]  /*5140*/  IADD3 R176, R188.reuse, 0x20, RZ ;  /* 0x00000020bcb07810 */ /* 0x040fe40007ffe0ff */
[----:B------:R-:W-:Y:S01]  /*5150*/  IADD3 R177, R188, 0x20, RZ ;  /* 0x00000020bcb17810 */ /* 0x000fe20007ffe0ff */
[----:B------:R-:W-:Y:S01]  /*5160*/  IMAD.MOV.U32 R188, RZ, RZ, c[0x0][0x22c] ;  /* 0x00008b00ffbc7624 */ /* 0x000fe200078e00ff */
[----:B------:R3:W-:Y:S01]  /*5170*/  RED.E.ADD.F32.FTZ.RN.STRONG.GPU [R2.64+0x80], R17 ;  /* 0x000080110200798e */ /* 0x0007e2000c10e7a2 */
[C---:B------:R-:W-:Y:S02]  /*5180*/  IMAD.IADD R176, R240.reuse, 0x1, R176 ;  /* 0x00000001f0b07824 */ /* 0x040fe400078e02b0 */
[----:B------:R-:W-:Y:S02]  /*5190*/  IMAD.IADD R177, R240, 0x1, R177 ;  /* 0x00000001f0b17824 */ /* 0x000fe400078e02b1 */
[----:B------:R-:W-:Y:S02]  /*51a0*/  IMAD R188, R188, c[0x0][0x1c0], RZ ;  /* 0x00007000bcbc7a24 */ /* 0x000fe400078e02ff */
[----:B------:R-:W-:Y:S01]  /*51b0*/  IMAD.IADD R177, R240, 0x1, R177 ;  /* 0x00000001f0b17824 */ /* 0x000fe200078e02b1 */
[-C--:B-1----:R-:W-:Y:S01]  /*51c0*/  LEA R4, P0, R178, R224.reuse, 0x2 ;  /* 0x000000e0b2047211 */ /* 0x082fe200078010ff */
[----:B------:R-:W-:Y:S03]  /*51d0*/  IMAD.SHL.U32 R188, R188, 0x10, RZ ;  /* 0x00000010bcbc7824 */ /* 0x000fe600078e00ff */
[-C--:B------:R-:W-:Y:S02]  /*51e0*/  LEA.HI.X.SX32 R5, R178, R225.reuse, 0x2, P0 ;  /* 0x000000e1b2057211 */ /* 0x080fe400000f16ff */
[CC--:B------:R-:W-:Y:S02]  /*51f0*/  LEA R10, P0, R177.reuse, R224.reuse, 0x2 ;  /* 0x000000e0b10a7211 */ /* 0x0c0fe400078010ff */
[----:B------:R-:W-:Y:S01]  /*5200*/  IADD3 R171, R188, 0x40, RZ ;  /* 0x00000040bcab7810 */ /* 0x000fe20007ffe0ff */
[----:B------:R1:W-:Y:S01]  /*5210*/  RED.E.ADD.F32.FTZ.RN.STRONG.GPU [R4.64], R18 ;  /* 0x000000120400798e */ /* 0x0003e2000c10e7a2 */
[CC--:B--2---:R-:W-:Y:S02]  /*5220*/  LEA R6, P1, R176.reuse, R224.reuse, 0x2 ;  /* 0x000000e0b0067211 */ /* 0x0c4fe400078210ff */
[-C--:B------:R-:W-:Y:S02]  /*5230*/  LEA.HI.X.SX32 R11, R177, R225.reuse, 0x2, P0 ;  /* 0x000000e1b10b7211 */ /* 0x080fe400000f16ff */
[-C--:B------:R-:W-:Y:S01]  /*5240*/  LEA.HI.X.SX32 R7, R176, R225.reuse, 0x2, P1 ;  /* 0x000000e1b0077211 */ /* 0x080fe200008f16ff */
[----:B------:R-:W-:Y:S01]  /*5250*/  IMAD.IADD R176, R240, 0x1, R249 ;  /* 0x00000001f0b07824 */ /* 0x000fe200078e02f9 */
[C---:B------:R-:W-:Y:S02]  /*5260*/  IADD3 R170, R188.reuse, 0x40, RZ ;  /* 0x00000040bcaa7810 */ /* 0x040fe40007ffe0ff */
[----:B------:R-:W-:Y:S01]  /*5270*/  IADD3 R168, R188, 0x40, RZ ;  /* 0x00000040bca87810 */ /* 0x000fe20007ffe0ff */
[----:B------:R2:W-:Y:S01]  /*5280*/  RED.E.ADD.F32.FTZ.RN.STRONG.GPU [R6.64], R19 ;  /* 0x000000130600798e */ /* 0x0005e2000c10e7a2 */
[----:B---3--:R-:W-:Y:S01]  /*5290*/  IADD3 R17, R0, 0x60, RZ ;  /* 0x0000006000117810 */ /* 0x008fe20007ffe0ff */
[----:B------:R-:W-:Y:S01]  /*52a0*/  IMAD.IADD R170, R240, 0x1, R170 ;  /* 0x00000001f0aa7824 */ /* 0x000fe200078e02aa */
[----:B------:R-:W-:Y:S01]  /*52b0*/  IADD3 R16, R0, 0x60, RZ ;  /* 0x0000006000107810 */ /* 0x000fe20007ffe0ff */
[----:B------:R-:W-:Y:S01]  /*52c0*/  IMAD.IADD R168, R240, 0x1, R168 ;  /* 0x00000001f0a87824 */ /* 0x000fe200078e02a8 */
[----:B------:R-:W-:Y:S01]  /*52d0*/  RED.E.ADD.F32.FTZ.RN.STRONG.GPU [R10.64], R12 ;  /* 0x0000000c0a00798e */ /* 0x000fe2000c10e7a2 */
[----:B------:R-:W-:Y:S02]  /*52e0*/  IADD3 R0, R0, 0x60, RZ ;  /* 0x0000006000007810 */ /* 0x000fe40007ffe0ff */
[C---:B------:R-:W-:Y:S02]  /*52f0*/  IMAD.IADD R168, R240.reuse, 0x1, R168 ;  /* 0x00000001f0a87824 */ /* 0x040fe400078e02a8 */
[----:B------:R3:W-:Y:S01]  /*5300*/  RED.E.ADD.F32.FTZ.RN.STRONG.GPU [R8.64], R13 ;  /* 0x0000000d0800798e */ /* 0x0007e2000c10e7a2 */
[C---:B------:R-:W-:Y:S02]  /*5310*/  IMAD.IADD R16, R240.reuse, 0x1, R16 ;  /* 0x00000001f0107824 */ /* 0x040fe400078e0210 */
[C---:B------:R-:W-:Y:S01]  /*5320*/  IMAD.IADD R0, R240.reuse, 0x1, R0 ;  /* 0x00000001f0007824 */ /* 0x040fe200078e0200 */
[CC--:B-1----:R-:W-:Y:S03]  /*5330*/  LEA R4, P1, R249.reuse, R224.reuse, 0x2 ;  /* 0x000000e0f9047211 */ /* 0x0c2fe600078210ff */
[----:B------:R-:W-:Y:S01]  /*5340*/  IMAD.IADD R0, R240, 0x1, R0 ;  /* 0x00000001f0007824 */ /* 0x000fe200078e0200 */
[-C--:B------:R-:W-:Y:S05]  /*5350*/  LEA.HI.X.SX32 R5, R249, R225.reuse, 0x2, P1 ;  /* 0x000000e1f9057211 */ /* 0x080fea00008f16ff */
[----:B------:R1:W-:Y:S01]  /*5360*/  RED.E.ADD.F32.FTZ.RN.STRONG.GPU [R4.64], R14 ;  /* 0x0000000e0400798e */ /* 0x0003e2000c10e7a2 */
[CC--:B--2---:R-:W-:Y:S04]  /*5370*/  LEA R6, P0, R176.reuse, R224.reuse, 0x2 ;  /* 0x000000e0b0067211 */ /* 0x0c4fe800078010ff */
[-C--:B------:R-:W-:Y:S05]  /*5380*/  LEA.HI.X.SX32 R7, R176, R225.reuse, 0x2, P0 ;  /* 0x000000e1b0077211 */ /* 0x080fea00000f16ff */
[----:B------:R2:W-:Y:S01]  /*5390*/  RED.E.ADD.F32.FTZ.RN.STRONG.GPU [R6.64], R15 ;  /* 0x0000000f0600798e */ /* 0x0005e2000c10e7a2 */
[CC--:B---3--:R-:W-:Y:S04]  /*53a0*/  LEA R8, P2, R248.reuse, R224.reuse, 0x2 ;  /* 0x000000e0f8087211 */ /* 0x0c8fe800078410ff */
[----:B------:R-:W-:Y:S01]  /*53b0*/  RED.E.ADD.F32.FTZ.RN.STRONG.GPU [R224.64+0x100], R20 ;  /* 0x00010014e000798e */ /* 0x000fe2000c10e7a2 */
[-C--:B------:R-:W-:Y:S04]  /*53c0*/  LEA.HI.X.SX32 R9, R248, R225.reuse, 0x2, P2 ;  /* 0x000000e1f8097211 */ /* 0x080fe800010f16ff */
[----:B------:R-:W-:Y:S05]  /*53d0*/  RED.E.ADD.F32.FTZ.RN.STRONG.GPU [R2.64+0x100], R21 ;  /* 0x000100150200798e */ /* 0x000fea000c10e7a2 */
[----:B------:R-:W-:Y:S01]  /*53e0*/  LDSM.16.MT88.4 R12, [R209+0x1e000] ;  /* 0x01e00000d10c783b */ /* 0x000fe20000004200 */
[CC--:B-1----:R-:W-:Y:S04]  /*53f0*/  LEA R4, P0, R171.reuse, R224.reuse, 0x2 ;  /* 0x000000e0ab047211 */ /* 0x0c2fe800078010ff */
[-C--:B------:R-:W-:Y:S02]  /*5400*/  LEA.HI.X.SX32 R5, R171, R225.reuse, 0x2, P0 ;  /* 0x000000e1ab057211 */ /* 0x080fe400000f16ff */
[-C--:B------:R-:W-:Y:S03]  /*5410*/  LEA R10, P0, R168, R224.reuse, 0x2 ;  /* 0x000000e0a80a7211 */ /* 0x080fe600078010ff */
[----:B------:R1:W-:Y:S01]  /*5420*/  RED.E.ADD.F32.FTZ.RN.STRONG.GPU [R4.64], R22 ;  /* 0x000000160400798e */ /* 0x0003e2000c10e7a2 */
[-C--:B--2---:R-:W-:Y:S02]  /*5430*/  LEA R6, P1, R170, R224.reuse, 0x2 ;  /* 0x000000e0aa067211 */ /* 0x084fe400078210ff */
[-C--:B------:R-:W-:Y:S02]  /*5440*/  LEA.HI.X.SX32 R11, R168, R225.reuse, 0x2, P0 ;  /* 0x000000e1a80b7211 */ /* 0x080fe400000f16ff */
[-C--:B------:R-:W-:Y:S02]  /*5450*/  LEA.HI.X.SX32 R7, R170, R225.reuse, 0x2, P1 ;  /* 0x000000e1aa077211 */ /* 0x080fe400008f16ff */
[----:B------:R-:W-:Y:S05]  /*5460*/  LDSM.16.MT88.4 R168, [R210+0x2800] ;  /* 0x00280000d2a8783b */ /* 0x000fea0000004200 */
[----:B------:R2:W-:Y:S05]  /*5470*/  RED.E.ADD.F32.FTZ.RN.STRONG.GPU [R6.64], R23 ;  /* 0x000000170600798e */ /* 0x0005ea000c10e7a2 */
[----:B------:R3:W-:Y:S05]  /*5480*/  RED.E.ADD.F32.FTZ.RN.STRONG.GPU [R10.64], R24 ;  /* 0x000000180a00798e */ /* 0x0007ea000c10e7a2 */
[----:B------:R4:W-:Y:S01]  /*5490*/  RED.E.ADD.F32.FTZ.RN.STRONG.GPU [R8.64], R25 ;  /* 0x000000190800798e */ /* 0x0009e2000c10e7a2 */
[CC--:B-1----:R-:W-:Y:S04]  /*54a0*/  LEA R4, P1, R247.reuse, R224.reuse, 0x2 ;  /* 0x000000e0f7047211 */ /* 0x0c2fe800078210ff */
[----:B------:R-:W-:Y:S01]  /*54b0*/  LDSM.16.MT88.4 R20, [R210+0x2000] ;  /* 0x00200000d214783b */ /* 0x000fe20000004200 */
[-C--:B------:R-:W-:Y:S05]  /*54c0*/  LEA.HI.X.SX32 R5, R247, R225.reuse, 0x2, P1 ;  /* 0x000000e1f7057211 */ /* 0x080fea00008f16ff */
[----:B------:R1:W-:Y:S01]  /*54d0*/  RED.E.ADD.F32.FTZ.RN.STRONG.GPU [R4.64], R26 ;  /* 0x0000001a0400798e */ /* 0x0003e2000c10e7a2 */
[CC--:B--2---:R-:W-:Y:S04]  /*54e0*/  LEA R6, P0, R252.reuse, R224.reuse, 0x2 ;  /* 0x000000e0fc067211 */ /* 0x0c4fe800078010ff */
[-C--:B------:R-:W-:Y:S02]  /*54f0*/  LEA.HI.X.SX32 R7, R252, R225.reuse, 0x2, P0 ;  /* 0x000000e1fc077211 */ /* 0x080fe400000f16ff */
[CC--:B---3--:R-:W-:Y:S03]  /*5500*/  LEA R10, P0, R16.reuse, R224.reuse, 0x2 ;  /* 0x000000e0100a7211 */ /* 0x0c8fe600078010ff */
[----:B------:R2:W-:Y:S01]  /*5510*/  RED.E.ADD.F32.FTZ.RN.STRONG.GPU [R6.64], R27 ;  /* 0x0000001b0600798e */ /* 0x0005e2000c10e7a2 */
[-C--:B------:R-:W-:Y:S02]  /*5520*/  LEA.HI.X.SX32 R11, R16, R225.reuse, 0x2, P0 ;  /* 0x000000e1100b7211 */ /* 0x080fe400000f16ff */
[CC--:B----4-:R-:W-:Y:S02]  /*5530*/  LEA R8, P3, R0.reuse, R224.reuse, 0x2 ;  /* 0x000000e000087211 */ /* 0x0d0fe400078610ff */
[----:B------:R-:W-:Y:S02]  /*5540*/  RED.E.ADD.F32.FTZ.RN.STRONG.GPU [R224.64+0x180], R32 ;  /* 0x00018020e000798e */ /* 0x000fe4000c10e7a2 */
[-C--:B------:R-:W-:Y:S01]  /*5550*/  LEA.HI.X.SX32 R9, R0, R225.reuse, 0x2, P3 ;  /* 0x000000e100097211 */ /* 0x080fe200018f16ff */
[----:B------:R-:W-:Y:S02]  /*5560*/  IMAD.IADD R0, R214, 0x1, R210 ;  /* 0x00000001d6007824 */ /* 0x000fe400078e02d2 */
[----:B------:R3:W-:Y:S01]  /*5570*/  RED.E.ADD.F32.FTZ.RN.STRONG.GPU [R2.64+0x180], R33 ;  /* 0x000180210200798e */ /* 0x0007e2000c10e7a2 */
[CC--:B-1----:R-:W-:Y:S04]  /*5580*/  LEA R4, P1, R17.reuse, R224.reuse, 0x2 ;  /* 0x000000e011047211 */ /* 0x0c2fe800078210ff */
[----:B------:R-:W-:Y:S01]  /*5590*/  LDSM.16.MT88.4 R24, [R0+0x2000] ;  /* 0x002000000018783b */ /* 0x000fe20000004200 */
[-C--:B------:R-:W-:Y:S04]  /*55a0*/  LEA.HI.X.SX32 R5, R17, R225.reuse, 0x2, P1 ;  /* 0x000000e111057211 */ /* 0x080fe800008f16ff */
[----:B------:R-:W-:Y:S05]  /*55b0*/  LDSM.16.MT88.4 R16, [R0] ;  /* 0x000000000010783b */ /* 0x000fea0000004200 */
[----:B------:R1:W-:Y:S01]  /*55c0*/  RED.E.ADD.F32.FTZ.RN.STRONG.GPU [R4.64], R34 ;  /* 0x000000220400798e */ /* 0x0003e2000c10e7a2 */
[CC--:B--2---:R-:W-:Y:S04]  /*55d0*/  LEA R6, P2, R246.reuse, R224.reuse, 0x2 ;  /* 0x000000e0f6067211 */ /* 0x0c4fe800078410ff */
[----:B------:R-:W-:Y:S01]  /*55e0*/  RED.E.ADD.F32.FTZ.RN.STRONG.GPU [R10.64], R35 ;  /* 0x000000230a00798e */ /* 0x000fe2000c10e7a2 */
[-C--:B------:R-:W-:Y:S04]  /*55f0*/  LEA.HI.X.SX32 R7, R246, R225.reuse, 0x2, P2 ;  /* 0x000000e1f6077211 */ /* 0x080fe800010f16ff */
[----:B------:R-:W-:Y:S01]  /*5600*/  RED.E.ADD.F32.FTZ.RN.STRONG.GPU [R8.64], R28 ;  /* 0x0000001c0800798e */ /* 0x000fe2000c10e7a2 */
[CC--:B---3--:R-:W-:Y:S04]  /*5610*/  LEA R2, P0, R251.reuse, R224.reuse, 0x2 ;  /* 0x000000e0fb027211 */ /* 0x0c8fe800078010ff */
[----:B------:R-:W-:Y:S01]  /*5620*/  RED.E.ADD.F32.FTZ.RN.STRONG.GPU [R6.64], R29 ;  /* 0x0000001d0600798e */ /* 0x000fe2000c10e7a2 */
[-C--:B------:R-:W-:Y:S02]  /*5630*/  LEA.HI.X.SX32 R3, R251, R225.reuse, 0x2, P0 ;  /* 0x000000e1fb037211 */ /* 0x080fe400000f16ff */
[----:B------:R-:W-:Y:S01]  /*5640*/  PLOP3.LUT P0, PT, PT, PT, UP0, 0x80, 0x0 ;  /* 0x000000000000781c */ /* 0x000fe20003f0f008 */
[----:B------:R-:W-:Y:S01]  /*5650*/  @UP2 UIADD3 UR8, UP0, UR8, -0x100, URZ ;  /* 0xffffff0008082890 */ /* 0x000fe2000ff1e03f */
[----:B------:R-:W-:Y:S03]  /*5660*/  LDSM.16.MT88.4 R8, [R210] ;  /* 0x00000000d208783b */ /* 0x000fe60000004200 */
[----:B------:R-:W-:Y:S02]  /*5670*/  @UP2 UIADD3.X UR7, UR7, -0x1, URZ, UP0, !UPT ;  /* 0xffffffff07072890 */ /* 0x000fe400087fe43f */
[----:B------:R-:W-:Y:S01]  /*5680*/  LDSM.16.MT88.4 R32, [R209+0x1e800] ;  /* 0x01e80000d120783b */ /* 0x000fe20000004200 */
[C---:B-1----:R-:W-:Y:S04]  /*5690*/  LEA R4, P1, R245.reuse, R224, 0x2 ;  /* 0x000000e0f5047211 */ /* 0x042fe800078210ff */
[----:B------:R-:W-:Y:S01]  /*56a0*/  LDSM.16.MT88.4 R164, [R0+0x800] ;  /* 0x0008000000a4783b */ /* 0x000fe20000004200 */
[----:B------:R-:W-:Y:S02]  /*56b0*/  LEA.HI.X.SX32 R5, R245, R225, 0x2, P1 ;  /* 0x000000e1f5057211 */ /* 0x000fe400008f16ff */
[----:B------:R-:W-:Y:S01]  /*56c0*/  ISETP.LT.AND P1, PT, RZ, UR45, PT ;  /* 0x0000002dff007c0c */ /* 0x000fe2000bf21270 */
[----:B------:R-:W-:Y:S01]  /*56d0*/  UMOV UR45, UR6 ;  /* 0x00000006002d7c82 */ /* 0x000fe20008000000 */
[----:B------:R-:W-:Y:S05]  /*56e0*/  LDSM.16.MT88.4 R172, [R0+0x2800] ;  /* 0x0028000000ac783b */ /* 0x000fea0000004200 */
[----:B------:R-:W-:Y:S05]  /*56f0*/  RED.E.ADD.F32.FTZ.RN.STRONG.GPU [R4.64], R30 ;  /* 0x0000001e0400798e */ /* 0x000fea000c10e7a2 */
[----:B------:R-:W1:Y:S05]  /*5700*/  LDSM.16.MT88.4 R4, [R209+0x1c000] ;  /* 0x01c00000d104783b */ /* 0x000e6a0000004200 */
        /* <DEDUP_REMOVED lines=83> */
.L_x_463:
[----:B------:R-:W2:Y:S04]  /*5c40*/  LDL R166, [R1+0xc] ;  /* 0x00000c0001a67983 */ /* 0x000ea80000100800 */
[----:B------:R-:W3:Y:S04]  /*5c50*/  LDL R165, [R1+0x20] ;  /* 0x0000200001a57983 */ /* 0x000ee80000100800 */
[----:B------:R-:W4:Y:S01]  /*5c60*/  LDL R167, [R1+0x38] ;  /* 0x0000380001a77983 */ /* 0x000f220000100800 */
[----:B------:R-:W-:-:S02]  /*5c70*/  F2FP.BF16.PACK_AB R42, R43, R42 ;  /* 0x0000002a2b2a723e */ /* 0x000fc400000010ff */
[----:B------:R-:W-:Y:S01]  /*5c80*/  F2FP.BF16.PACK_AB R40, R41, R40 ;  /* 0x000000282928723e */ /* 0x000fe200000010ff */
[----:B------:R-:W4:Y:S01]  /*5c90*/  LDL R43, [R1+0x10] ;  /* 0x00001000012b7983 */ /* 0x000f220000100800 */
[----:B------:R-:W-:-:S03]  /*5ca0*/  F2FP.BF16.PACK_AB R44, R45, R44 ;  /* 0x0000002c2d2c723e */ /* 0x000fc600000010ff */
[----:B------:R-:W4:Y:S01]  /*5cb0*/  LDL.64 R168, [R1+0x28] ;  /* 0x0000280001a87983 */ /* 0x000f220000100a00 */
[----:B------:R-:W-:Y:S01]  /*5cc0*/  FMUL.FTZ R100, R100, c[0x0][0x2e0] ;  /* 0x0000b80064647a20 */ /* 0x000fe20000410000 */
[----:B------:R-:W-:Y:S01]  /*5cd0*/  F2FP.BF16.PACK_AB R36, R37, R36 ;  /* 0x000000242524723e */ /* 0x000fe200000010ff */
[----:B------:R-:W-:Y:S01]  /*5ce0*/  FMUL.FTZ R6, R101, c[0x0][0x2e0] ;  /* 0x0000b80065067a20 */ /* 0x000fe20000410000 */
[----:B------:R-:W4:Y:S01]  /*5cf0*/  LDL R41, [R1+0x24] ;  /* 0x0000240001297983 */ /* 0x000f220000100800 */
[----:B------:R-:W-:Y:S01]  /*5d00*/  FMUL.FTZ R102, R102, c[0x0][0x2e0] ;  /* 0x0000b80066667a20 */ /* 0x000fe20000410000 */
[----:B------:R-:W-:Y:S01]  /*5d10*/  F2FP.BF16.PACK_AB R38, R39, R38 ;  /* 0x000000262726723e */ /* 0x000fe200000010ff */
[----:B------:R-:W-:Y:S01]  /*5d20*/  FMUL.FTZ R0, R103, c[0x0][0x2e0] ;  /* 0x0000b80067007a20 */ /* 0x000fe20000410000 */
[----:B------:R-:W4:Y:S01]  /*5d30*/  LDL R45, [R1+0x34] ;  /* 0x00003400012d7983 */ /* 0x000f220000100800 */
[----:B------:R-:W-:Y:S01]  /*5d40*/  FMUL.FTZ R112, R112, c[0x0][0x2e0] ;  /* 0x0000b80070707a20 */ /* 0x000fe20000410000 */
[----:B------:R-:W-:Y:S01]  /*5d50*/  F2FP.BF16.PACK_AB R48, R49, R48 ;  /* 0x000000303130723e */ /* 0x000fe200000010ff */
[----:B------:R-:W-:Y:S01]  /*5d60*/  FMUL.FTZ R8, R113, c[0x0][0x2e0] ;  /* 0x0000b80071087a20 */ /* 0x000fe20000410000 */
[----:B------:R-:W4:Y:S01]  /*5d70*/  LDL R164, [R1] ;  /* 0x0000000001a47983 */ /* 0x000f220000100800 */
        /* <DEDUP_REMOVED lines=94> */
[----:B------:R-:W-:Y:S01]  /*6360*/  F2FP.BF16.PACK_AB R56, R57, R56 ;  /* 0x000000383938723e */ /* 0x000fe200000010ff */
[----:B------:R-:W1:Y:S01]  /*6370*/  S2R R35, SR_CTAID.Y ;  /* 0x0000000000237919 */ /* 0x000e620000002600 */
[----:B------:R-:W-:Y:S01]  /*6380*/  F2FP.BF16.PACK_AB R18, R18, R154 ;  /* 0x0000009a1212723e */ /* 0x000fe200000010ff */
[----:B------:R-:W-:Y:S01]  /*6390*/  ULDC.64 UR6, c[0x0][0x3a0] ;  /* 0x0000e80000067ab9 */ /* 0x000fe20000000a00 */
        /* <DEDUP_REMOVED lines=19> */
[----:B------:R-:W-:Y:S01]  /*64d0*/  F2FP.BF16.PACK_AB R94, R95, R94 ;  /* 0x0000005e5f5e723e */ /* 0x000fe200000010ff */
[----:B------:R-:W-:Y:S01]  /*64e0*/  IMAD.U32 R4, RZ, RZ, UR36 ;  /* 0x00000024ff047e24 */ /* 0x000fe2000f8e00ff */
[----:B------:R-:W-:Y:S01]  /*64f0*/  F2FP.BF16.PACK_AB R17, R17, R158 ;  /* 0x0000009e1111723e */ /* 0x000fe200000010ff */
[----:B------:R-:W1:Y:S01]  /*6500*/  S2R R37, SR_CTAID.Z ;  /* 0x0000000000257919 */ /* 0x000e620000002700 */
[----:B------:R-:W-:Y:S02]  /*6510*/  UIMAD UR8, UR27, UR6, URZ ;  /* 0x000000061b0872a4 */ /* 0x000fe4000f8e023f */
[----:B------:R-:W-:Y:S01]  /*6520*/  ULDC.64 UR4, c[0x0][0x3a8] ;  /* 0x0000ea0000047ab9 */ /* 0x000fe20000000a00 */
[----:B------:R-:W1:Y:S01]  /*6530*/  S2R R39, SR_TID.X ;  /* 0x0000000000277919 */ /* 0x000e620000002100 */
[----:B------:R-:W-:Y:S01]  /*6540*/  UIMAD UR8, UR36, UR7, UR8 ;  /* 0x00000007240872a4 */ /* 0x000fe2000f8e0208 */
[----:B------:R-:W-:Y:S01]  /*6550*/  IMAD.U32 R11, RZ, RZ, UR36 ;  /* 0x00000024ff0b7e24 */ /* 0x000fe2000f8e00ff */
[----:B------:R-:W-:-:S04]  /*6560*/  UIMAD UR27, UR27, UR4, URZ ;  /* 0x000000041b1b72a4 */ /* 0x000fc8000f8e023f */
[----:B------:R-:W-:Y:S01]  /*6570*/  UIMAD UR27, UR36, UR5, UR27 ;  /* 0x00000005241b72a4 */ /* 0x000fe2000f8e021b */
[----:B--2---:R-:W-:Y:S04]  /*6580*/  STS [R166], R6 ;  /* 0x00000006a6007388 */ /* 0x004fe80000000800 */
[----:B------:R1:W-:Y:S04]  /*6590*/  STS [R166+0x400], R0 ;  /* 0x00040000a6007388 */ /* 0x0003e80000000800 */
[----:B---3--:R-:W-:Y:S04]  /*65a0*/  STS [R165], R8 ;  /* 0x00000008a5007388 */ /* 0x008fe80000000800 */
[----:B----4-:R-:W-:Y:S04]  /*65b0*/  STS [R167], R7 ;  /* 0x00000007a7007388 */ /* 0x010fe80000000800 */
[----:B------:R-:W-:Y:S04]  /*65c0*/  STS [R166+0x2000], R10 ;  /* 0x0020000aa6007388 */ /* 0x000fe80000000800 */
[----:B------:R-:W-:Y:S04]  /*65d0*/  STS [R166+0x2400], R9 ;  /* 0x00240009a6007388 */ /* 0x000fe80000000800 */
[----:B------:R-:W-:Y:S04]  /*65e0*/  STS [R165+0x2000], R13 ;  /* 0x0020000da5007388 */ /* 0x000fe80000000800 */
[----:B------:R2:W-:Y:S04]  /*65f0*/  STS [R165+0x2400], R12 ;  /* 0x0024000ca5007388 */ /* 0x0005e80000000800 */
[----:B------:R-:W-:Y:S04]  /*6600*/  STS [R43], R14 ;  /* 0x0000000e2b007388 */ /* 0x000fe80000000800 */
[----:B------:R-:W-:Y:S04]  /*6610*/  STS [R43+0x400], R16 ;  /* 0x000400102b007388 */ /* 0x000fe80000000800 */
[----:B------:R-:W-:Y:S04]  /*6620*/  STS [R41], R15 ;  /* 0x0000000f29007388 */ /* 0x000fe80000000800 */
[----:B------:R-:W-:Y:S04]  /*6630*/  STS [R45], R32 ;  /* 0x000000202d007388 */ /* 0x000fe80000000800 */
        /* <DEDUP_REMOVED lines=43> */
[----:B------:R-:W-:Y:S01]  /*68f0*/  STS [R165+0xe400], R78 ;  /* 0x00e4004ea5007388 */ /* 0x000fe20000000800 */
[----:B------:R-:W-:-:S03]  /*6900*/  SHF.R.S32.HI R3, RZ, 0x1f, R168 ;  /* 0x0000001fff037819 */ /* 0x000fc600000114a8 */
[----:B------:R-:W-:Y:S01]  /*6910*/  STS [R43+0xc000], R84 ;  /* 0x00c000542b007388 */ /* 0x000fe20000000800 */
[----:B------:R-:W-:-:S03]  /*6920*/  MOV R2, R168 ;  /* 0x000000a800027202 */ /* 0x000fc60000000f00 */
[----:B------:R-:W-:Y:S04]  /*6930*/  STS [R43+0xc400], R86 ;  /* 0x00c400562b007388 */ /* 0x000fe80000000800 */
[----:B------:R-:W-:Y:S04]  /*6940*/  STS [R41+0xc000], R96 ;  /* 0x00c0006029007388 */ /* 0x000fe80000000800 */
[----:B------:R-:W-:Y:S04]  /*6950*/  STS [R41+0xc400], R98 ;  /* 0x00c4006229007388 */ /* 0x000fe80000000800 */
[----:B------:R-:W-:Y:S01]  /*6960*/  STS [R43+0xe000], R88 ;  /* 0x00e000582b007388 */ /* 0x000fe20000000800 */
[----:B------:R-:W-:-:S03]  /*6970*/  IMAD.WIDE.U32 R4, R4, c[0x0][0x3a0], R2 ;  /* 0x0000e80004047a25 */ /* 0x000fc600078e0002 */
[----:B------:R-:W-:Y:S01]  /*6980*/  STS [R43+0xe400], R90 ;  /* 0x00e4005a2b007388 */ /* 0x000fe20000000800 */
[----:B-1----:R-:W-:-:S03]  /*6990*/  SHF.R.S32.HI R0, RZ, 0x1f, R35 ;  /* 0x0000001fff007819 */ /* 0x002fc60000011423 */
[----:B------:R-:W-:Y:S04]  /*69a0*/  STS [R41+0xe000], R92 ;  /* 0x00e0005c29007388 */ /* 0x000fe80000000800 */
[----:B------:R-:W-:Y:S01]  /*69b0*/  STS [R41+0xe400], R94 ;  /* 0x00e4005e29007388 */ /* 0x000fe20000000800 */
[----:B------:R-:W-:Y:S01]  /*69c0*/  IADD3 R5, R5, UR8, RZ ;  /* 0x0000000805057c10 */ /* 0x000fe2000fffe0ff */
[----:B------:R-:W-:Y:S02]  /*69d0*/  IMAD R6, R0, c[0x0][0x388], RZ ;  /* 0x0000e20000067a24 */ /* 0x000fe400078e02ff */
[----:B------:R-:W-:-:S04]  /*69e0*/  IMAD.WIDE.U32 R2, R11, c[0x0][0x3a8], R2 ;  /* 0x0000ea000b027a25 */ /* 0x000fc800078e0002 */
[C---:B------:R-:W-:Y:S02]  /*69f0*/  IMAD R6, R35.reuse, c[0x0][0x38c], R6 ;  /* 0x0000e30023067a24 */ /* 0x040fe400078e0206 */
[----:B------:R-:W-:Y:S01]  /*6a00*/  IMAD.WIDE.U32 R4, R35, c[0x0][0x388], R4 ;  /* 0x0000e20023047a25 */ /* 0x000fe200078e0004 */
[----:B------:R-:W-:-:S03]  /*6a10*/  IADD3 R3, R3, UR27, RZ ;  /* 0x0000001b03037c10 */ /* 0x000fc6000fffe0ff */
[----:B------:R-:W-:Y:S01]  /*6a20*/  IMAD.IADD R5, R5, 0x1, R6 ;  /* 0x0000000105057824 */ /* 0x000fe200078e0206 */
[----:B------:R-:W-:Y:S01]  /*6a30*/  SHF.R.S32.HI R6, RZ, 0x1f, R37 ;  /* 0x0000001fff067819 */ /* 0x000fe20000011425 */
[----:B------:R-:W-:Y:S01]  /*6a40*/  IMAD R0, R0, c[0x0][0x390], RZ ;  /* 0x0000e40000007a24 */ /* 0x000fe200078e02ff */
[----:B------:R-:W-:Y:S01]  /*6a50*/  SHF.R.S32.HI R11, RZ, 0x1f, R39 ;  /* 0x0000001fff0b7819 */ /* 0x000fe20000011427 */
[C---:B------:R-:W-:Y:S01]  /*6a60*/  IMAD.WIDE.U32 R2, R35.reuse, c[0x0][0x390], R2 ;  /* 0x0000e40023027a25 */ /* 0x040fe200078e0002 */
[----:B--2---:R-:W-:Y:S01]  /*6a70*/  SHF.L.U32 R12, R164, 0x1, RZ ;  /* 0x00000001a40c7819 */ /* 0x004fe200000006ff */
[----:B------:R-:W-:Y:S02]  /*6a80*/  BAR.SYNC.DEFER_BLOCKING 0x0 ;  /* 0x0000000000007b1d */ /* 0x000fe40000010000 */
[----:B------:R-:W-:Y:S01]  /*6a90*/  IMAD R0, R35, c[0x0][0x394], R0 ;  /* 0x0000e50023007a24 */ /* 0x000fe200078e0200 */
[----:B------:R-:W-:Y:S01]  /*6aa0*/  LEA.HI R11, R11, R39, RZ, 0x3 ;  /* 0x000000270b0b7211 */ /* 0x000fe200078f18ff */
[----:B------:R-:W-:-:S02]  /*6ab0*/  IMAD R8, R6, c[0x0][0x3b8], RZ ;  /* 0x0000ee0006087a24 */ /* 0x000fc400078e02ff */
[----:B------:R-:W-:Y:S01]  /*6ac0*/  IMAD.IADD R3, R3, 0x1, R0 ;  /* 0x0000000103037824 */ /* 0x000fe200078e0200 */
[----:B------:R-:W-:Y:S01]  /*6ad0*/  SHF.R.S32.HI R0, RZ, 0x3, R11 ;  /* 0x00000003ff007819 */ /* 0x000fe2000001140b */
[C---:B------:R-:W-:Y:S02]  /*6ae0*/  IMAD R8, R37.reuse, c[0x0][0x3bc], R8 ;  /* 0x0000ef0025087a24 */ /* 0x040fe400078e0208 */
[----:B------:R-:W-:-:S04]  /*6af0*/  IMAD.WIDE.U32 R4, R37, c[0x0][0x3b8], R4 ;  /* 0x0000ee0025047a25 */ /* 0x000fc800078e0004 */
[----:B------:R-:W-:Y:S02]  /*6b00*/  IMAD R9, R6, c[0x0][0x3c0], RZ ;  /* 0x0000f00006097a24 */ /* 0x000fe400078e02ff */
[----:B------:R-:W-:-:S04]  /*6b10*/  IMAD.WIDE.U32 R6, R37, c[0x0][0x3c0], R2 ;  /* 0x0000f00025067a25 */ /* 0x000fc800078e0002 */
[----:B------:R-:W-:Y:S01]  /*6b20*/  IMAD.IADD R3, R5, 0x1, R8 ;  /* 0x0000000105037824 */ /* 0x000fe200078e0208 */
[----:B------:R-:W1:Y:S04]  /*6b30*/  LDS.128 R64, [R12+0xc000] ;  /* 0x00c000000c407984 */ /* 0x000e680000000c00 */
[----:B------:R-:W2:Y:S01]  /*6b40*/  LDS.128 R68, [R12+0x10000] ;  /* 0x010000000c447984 */ /* 0x000ea20000000c00 */
[----:B------:R-:W-:-:S03]  /*6b50*/  SHF.R.S32.HI R5, RZ, 0x1f, R0 ;  /* 0x0000001fff057819 */ /* 0x000fc60000011400 */
[----:B------:R-:W3:Y:S01]  /*6b60*/  LDS.128 R72, [R12+0xd000] ;  /* 0x00d000000c487984 */ /* 0x000ee20000000c00 */
[----:B------:R-:W-:-:S03]  /*6b70*/  IMAD R9, R37, c[0x0][0x3c4], R9 ;  /* 0x0000f10025097a24 */ /* 0x000fc600078e0209 */
[----:B------:R-:W4:Y:S01]  /*6b80*/  LDS.128 R60, [R12+0x11000] ;  /* 0x011000000c3c7984 */ /* 0x000f220000000c00 */
[----:B------:R-:W-:Y:S02]  /*6b90*/  IMAD.MOV.U32 R2, RZ, RZ, R4 ;  /* 0x000000ffff027224 */ /* 0x000fe400078e0004 */
[----:B------:R-:W-:Y:S01]  /*6ba0*/  IMAD R4, R5, c[0x0][0x3a0], RZ ;  /* 0x0000e80005047a24 */ /* 0x000fe200078e02ff */
[----:B------:R-:W1:Y:S01]  /*6bb0*/  LDS.128 R56, [R12+0xe000] ;  /* 0x00e000000c387984 */ /* 0x000e620000000c00 */
[----:B------:R-:W-:-:S03]  /*6bc0*/  IADD3 R7, R7, R9, RZ ;  /* 0x0000000907077210 */ /* 0x000fc60007ffe0ff */
[----:B------:R-:W1:Y:S01]  /*6bd0*/  LDS.128 R52, [R12+0x12000] ;  /* 0x012000000c347984 */ /* 0x000e620000000c00 */
[----:B------:R-:W-:Y:S02]  /*6be0*/  IMAD R5, R5, c[0x0][0x3a8], RZ ;  /* 0x0000ea0005057a24 */ /* 0x000fe400078e02ff */
[C---:B------:R-:W-:Y:S01]  /*6bf0*/  IMAD R4, R0.reuse, c[0x0][0x3a4], R4 ;  /* 0x0000e90000047a24 */ /* 0x040fe200078e0204 */
[----:B------:R-:W1:Y:S01]  /*6c00*/  LDS.128 R48, [R12+0xf000] ;  /* 0x00f000000c307984 */ /* 0x000e620000000c00 */
[C---:B------:R-:W-:Y:S01]  /*6c10*/  IMAD.WIDE.U32 R2, R0.reuse, c[0x0][0x3a0], R2 ;  /* 0x0000e80000027a25 */ /* 0x040fe200078e0002 */
[----:B------:R-:W-:Y:S02]  /*6c20*/  USHF.L.U64.HI UR7, UR6, UR16, UR7 ;  /* 0x0000001006077299 */ /* 0x000fe40008010207 */
[----:B------:R-:W1:Y:S01]  /*6c30*/  LDS.128 R44, [R12+0x13000] ;  /* 0x013000000c2c7984 */ /* 0x000e620000000c00 */
[C---:B------:R-:W-:Y:S01]  /*6c40*/  IMAD R8, R0.reuse, c[0x0][0x3ac], R5 ;  /* 0x0000eb0000087a24 */ /* 0x040fe200078e0205 */
[----:B------:R-:W-:Y:S01]  /*6c50*/  USHF.L.U32 UR6, UR6, 0x6, URZ ;  /* 0x0000000606067899 */ /* 0x000fe2000800063f */
[----:B------:R-:W-:Y:S01]  /*6c60*/  IMAD.IADD R3, R3, 0x1, R4 ;  /* 0x0000000103037824 */ /* 0x000fe200078e0204 */
[----:B------:R-:W1:Y:S01]  /*6c70*/  LDS.128 R40, [R12+0x14000] ;  /* 0x014000000c287984 */ /* 0x000e620000000c00 */
[----:B------:R-:W-:Y:S01]  /*6c80*/  IMAD.WIDE.U32 R6, R0, c[0x0][0x3a8], R6 ;  /* 0x0000ea0000067a25 */ /* 0x000fe200078e0006 */
[----:B------:R-:W-:-:S02]  /*6c90*/  LEA R4, P0, R2, c[0x0][0x340], 0x1 ;  /* 0x0000d00002047a11 */ /* 0x000fc400078008ff */
[----:B------:R-:W1:Y:S04]  /*6ca0*/  LDS.128 R24, [R12+0x18000] ;  /* 0x018000000c187984 */ /* 0x000e680000000c00 */
[----:B------:R-:W2:Y:S04]  /*6cb0*/  LDS.128 R36, [R12+0x15000] ;  /* 0x015000000c247984 */ /* 0x000ea80000000c00 */
[----:B------:R-:W3:Y:S04]  /*6cc0*/  LDS.128 R20, [R12+0x19000] ;  /* 0x019000000c147984 */ /* 0x000ee80000000c00 */
[----:B------:R-:W4:Y:S04]  /*6cd0*/  LDS.128 R32, [R12+0x16000] ;  /* 0x016000000c207984 */ /* 0x000f280000000c00 */
[----:B------:R-:W4:Y:S04]  /*6ce0*/  LDS.128 R16, [R12+0x1a000] ;  /* 0x01a000000c107984 */ /* 0x000f280000000c00 */
[----:B------:R-:W4:Y:S01]  /*6cf0*/  LDS.128 R28, [R12+0x17000] ;  /* 0x017000000c1c7984 */ /* 0x000f220000000c00 */
[----:B------:R-:W-:-:S03]  /*6d00*/  LEA.HI.X R5, R2, c[0x0][0x344], R3, 0x1, P0 ;  /* 0x0000d10002057a11 */ /* 0x000fc600000f0c03 */
[----:B------:R-:W4:Y:S01]  /*6d10*/  LDS.128 R12, [R12+0x1b000] ;  /* 0x01b000000c0c7984 */ /* 0x000f220000000c00 */
[----:B------:R-:W-:Y:S02]  /*6d20*/  IADD3 R0, R7, R8, RZ ;  /* 0x0000000807007210 */ /* 0x000fe40007ffe0ff */
[----:B------:R-:W-:Y:S02]  /*6d30*/  LEA R8, P0, R6, c[0x0][0x348], 0x1 ;  /* 0x0000d20006087a11 */ /* 0x000fe400078008ff */
[----:B------:R-:W-:Y:S02]  /*6d40*/  IADD3 R2, P1, R4, UR6, RZ ;  /* 0x0000000604027c10 */ /* 0x000fe4000ff3e0ff */
[----:B------:R-:W-:Y:S02]  /*6d50*/  LEA.HI.X R9, R6, c[0x0][0x34c], R0, 0x1, P0 ;  /* 0x0000d30006097a11 */ /* 0x000fe400000f0c00 */
[----:B------:R-:W-:Y:S02]  /*6d60*/  IADD3.X R3, R5, UR7, RZ, P1, !PT ;  /* 0x0000000705037c10 */ /* 0x000fe40008ffe4ff */
[----:B------:R-:W-:-:S04]  /*6d70*/  IADD3 R6, P0, R2, UR6, RZ ;  /* 0x0000000602067c10 */ /* 0x000fc8000ff1e0ff */
[----:B------:R-:W-:Y:S02]  /*6d80*/  IADD3.X R7, R3, UR7, RZ, P0, !PT ;  /* 0x0000000703077c10 */ /* 0x000fe400087fe4ff */
[----:B------:R-:W-:Y:S01]  /*6d90*/  IADD3 R10, P0, R6, UR6, RZ ;  /* 0x00000006060a7c10 */ /* 0x000fe2000ff1e0ff */
[----:B------:R-:W-:Y:S01]  /*6da0*/  USHF.L.U32 UR6, UR4, 0x6, URZ ;  /* 0x0000000604067899 */ /* 0x000fe2000800063f */
[----:B-1----:R-:W-:Y:S01]  /*6db0*/  STG.E.128 [R4.64], R64 ;  /* 0x0000004004007986 */ /* 0x002fe2000c101d22 */
[----:B------:R-:W-:Y:S01]  /*6dc0*/  USHF.L.U64.HI UR4, UR4, UR16, UR5 ;  /* 0x0000001004047299 */ /* 0x000fe20008010205 */
[----:B------:R-:W-:Y:S02]  /*6dd0*/  IADD3.X R11, R7, UR7, RZ, P0, !PT ;  /* 0x00000007070b7c10 */ /* 0x000fe400087fe4ff */
[----:B--2---:R1:W-:Y:S04]  /*6de0*/  STG.E.128 [R4.64+0x80], R68 ;  /* 0x0000804404007986 */ /* 0x0043e8000c101d22 */
[----:B---3--:R-:W-:Y:S04]  /*6df0*/  STG.E.128 [R2.64], R72 ;  /* 0x0000004802007986 */ /* 0x008fe8000c101d22 */
[----:B----4-:R2:W-:Y:S04]  /*6e00*/  STG.E.128 [R2.64+0x80], R60 ;  /* 0x0000803c02007986 */ /* 0x0105e8000c101d22 */
[----:B------:R-:W-:Y:S04]  /*6e10*/  STG.E.128 [R6.64], R56 ;  /* 0x0000003806007986 */ /* 0x000fe8000c101d22 */
[----:B------:R3:W-:Y:S01]  /*6e20*/  STG.E.128 [R6.64+0x80], R52 ;  /* 0x0000803406007986 */ /* 0x0007e2000c101d22 */
[----:B-1----:R-:W-:-:S04]  /*6e30*/  IADD3 R4, P0, R8, UR6, RZ ;  /* 0x0000000608047c10 */ /* 0x002fc8000ff1e0ff */
[----:B------:R-:W-:Y:S02]  /*6e40*/  IADD3.X R5, R9, UR4, RZ, P0, !PT ;  /* 0x0000000409057c10 */ /* 0x000fe400087fe4ff */
[----:B--2---:R-:W-:-:S04]  /*6e50*/  IADD3 R2, P0, R4, UR6, RZ ;  /* 0x0000000604027c10 */ /* 0x004fc8000ff1e0ff */
[----:B------:R-:W-:Y:S02]  /*6e60*/  IADD3.X R3, R5, UR4, RZ, P0, !PT ;  /* 0x0000000405037c10 */ /* 0x000fe400087fe4ff */
[----:B---3--:R-:W-:Y:S01]  /*6e70*/  IADD3 R6, P0, R2, UR6, RZ ;  /* 0x0000000602067c10 */ /* 0x008fe2000ff1e0ff */
[----:B------:R1:W-:Y:S03]  /*6e80*/  STG.E.128 [R10.64], R48 ;  /* 0x000000300a007986 */ /* 0x0003e6000c101d22 */
[----:B------:R-:W-:Y:S01]  /*6e90*/  IADD3.X R7, R3, UR4, RZ, P0, !PT ;  /* 0x0000000403077c10 */ /* 0x000fe200087fe4ff */
[----:B------:R1:W-:Y:S04]  /*6ea0*/  STG.E.128 [R10.64+0x80], R44 ;  /* 0x0000802c0a007986 */ /* 0x0003e8000c101d22 */
[----:B------:R1:W-:Y:S04]  /*6eb0*/  STG.E.128 [R8.64], R40 ;  /* 0x0000002808007986 */ /* 0x0003e8000c101d22 */
[----:B------:R1:W-:Y:S04]  /*6ec0*/  STG.E.128 [R8.64+0x80], R24 ;  /* 0x0000801808007986 */ /* 0x0003e8000c101d22 */
[----:B------:R1:W-:Y:S04]  /*6ed0*/  STG.E.128 [R4.64], R36 ;  /* 0x0000002404007986 */ /* 0x0003e8000c101d22 */
[----:B------:R1:W-:Y:S04]  /*6ee0*/  STG.E.128 [R4.64+0x80], R20 ;  /* 0x0000801404007986 */ /* 0x0003e8000c101d22 */
[----:B------:R1:W-:Y:S04]  /*6ef0*/  STG.E.128 [R2.64], R32 ;  /* 0x0000002002007986 */ /* 0x0003e8000c101d22 */
[----:B------:R1:W-:Y:S04]  /*6f00*/  STG.E.128 [R2.64+0x80], R16 ;  /* 0x0000801002007986 */ /* 0x0003e8000c101d22 */
[----:B------:R1:W-:Y:S04]  /*6f10*/  STG.E.128 [R6.64], R28 ;  /* 0x0000001c06007986 */ /* 0x0003e8000c101d22 */
[----:B------:R1:W-:Y:S02]  /*6f20*/  STG.E.128 [R6.64+0x80], R12 ;  /* 0x0000800c06007986 */ /* 0x0003e4000c101d22 */
.L_x_460:
        /* <DEDUP_REMOVED lines=11> */
.L_x_467:
[----:B------:R-:W-:Y:S05]  /*6fe0*/  EXIT ;  /* 0x000000000000794d */ /* 0x000fea0003800000 */
.L_x_469:
        /* <DEDUP_REMOVED lines=9> */
.L_x_2056:


//--------------------- .text._ZN5flash44flash_bwd_dq_dk_dv_loop_seqk_parallel_kernelI23Flash_bwd_kernel_traitsILi128ELi64ELi128ELi8ELi2ELi4ELi2ELb0ELb0EN7cutlass10bfloat16_tE19Flash_kernel_traitsILi128ELi64ELi128ELi8ES3_EELb0ELb0ELb0ELb1ELb0ELb0ELb0EEEvNS_16Flash_bwd_paramsE --------------------------
	.section	.text._ZN5flash44flash_bwd_dq_dk_dv_loop_seqk_parallel_kernelI23Flash_bwd_kernel_traitsILi128ELi64ELi128ELi8ELi2ELi4ELi2ELb0ELb0EN7cutlass10bfloat16_tE19Flash_kernel_traitsILi128ELi64ELi128ELi8ES3_EELb0ELb0ELb0ELb1ELb0ELb0ELb0EEEvNS_16Flash_bwd_paramsE,"ax",@progbits
	.sectioninfo	@"SHI_REGISTERS=255"
	.align	128
        .global         _ZN5flash44flash_bwd_dq_dk_dv_loop_seqk_parallel_kernelI23Flash_bwd_kernel_traitsILi128ELi64ELi128ELi8ELi2ELi4ELi2ELb0ELb0EN7cutlass10bfloat16_tE19Flash_kernel_traitsILi128ELi64ELi128ELi8ES3_EELb0ELb0ELb0ELb1ELb0ELb0ELb0EEEvNS_16Flash_bwd_paramsE
        .type           _ZN5flash44flash_bwd_dq_dk_dv_loop_seqk_parallel_kernelI23Flash_bwd_kernel_traitsILi128ELi64ELi128ELi8ELi2ELi4ELi2ELb0ELb0EN7cutlass10bfloat16_tE19Flash_kernel_traitsILi128ELi64ELi128ELi8ES3_EELb0ELb0ELb0ELb1ELb0ELb0ELb0EEEvNS_16Flash_bwd_paramsE,@function
        .size           _ZN5flash44flash_bwd_dq_dk_dv_loop_seqk_parallel_kernelI23Flash_bwd_kernel_traitsILi128ELi64ELi128ELi8ELi2ELi4ELi2ELb0ELb0EN7cutlass10bfloat16_tE19Flash_kernel_traitsILi128ELi64ELi128ELi8ES3_EELb0ELb0ELb0ELb1ELb0ELb0ELb0EEEvNS_16Flash_bwd_paramsE,(.L_x_2057 - _ZN5flash44flash_bwd_dq_dk_dv_loop_seqk_parallel_kernelI23Flash_bwd_kernel_traitsILi128ELi64ELi128ELi8ELi2ELi4ELi2ELb0ELb0EN7cutlass10bfloat16_tE19Flash_kernel_traitsILi128ELi64ELi128ELi8ES3_EELb0ELb0ELb0ELb1ELb0ELb0ELb0EEEvNS_16Flash_bwd_paramsE)
        .other          _ZN5flash44flash_bwd_dq_dk_dv_loop_seqk_parallel_kernelI23Flash_bwd_kernel_traitsILi128ELi64ELi128ELi8ELi2ELi4ELi2ELb0ELb0EN7cutlass10bfloat16_tE19Flash_kernel_traitsILi128ELi64ELi128ELi8ES3_EELb0ELb0ELb0ELb1ELb0ELb0ELb0EEEvNS_16Flash_bwd_paramsE,@"STO_CUDA_ENTRY STV_DEFAULT"
_ZN5flash44flash_bwd_dq_dk_dv_loop_seqk_parallel_kernelI23Flash_bwd_kernel_traitsILi128ELi64ELi128ELi8ELi2ELi4ELi2ELb0ELb0EN7cutlass10bfloat16_tE19Flash_kernel_traitsILi128ELi64ELi128ELi8ES3_EELb0ELb0ELb0ELb1ELb0ELb0ELb0EEEvNS_16Flash_bwd_paramsE:
.text._ZN5flash44flash_bwd_dq_dk_dv_loop_seqk_parallel_kernelI23Flash_bwd_kernel_traitsILi128ELi64ELi128ELi8ELi2ELi4ELi2ELb0ELb0EN7cutlass10bfloat16_tE19Flash_kernel_traitsILi128ELi64ELi128ELi8ES3_EELb0ELb0ELb0ELb1ELb0ELb0ELb0EEEvNS_16Flash_bwd_paramsE:
        /* <DEDUP_REMOVED lines=104> */
[----:B------:R-:W-:Y:S01]  /*0680*/  STL [R1+0x48], R17 ;  /* 0x0000481101007387 */ /* 0x000fe20000100800 */
[----:B------:R-:W-:Y:S01]  /*0690*/  LOP3.LUT R3, R0, 0x30, R3, 0xf8, !PT ;  /* 0x0000003000037812 */ /* 0x000fe200078ef803 */
[----:B------:R-:W-:Y:S01]  /*06a0*/  UIMAD UR50, UR4, UR50, URZ ;  /* 0x00000032043272a4 */ /* 0x000fe2000f8e023f */
[----:B------:R-:W-:Y:S01]  /*06b0*/  SHF.R.U32.HI R205, RZ, 0x3, R0 ;  /* 0x00000003ffcd7819 */ /* 0x000fe20000011600 */
[----:B------:R-:W-:Y:S01]  /*06c0*/  IMAD R0, R2, 0x800, R5 ;  /* 0x0000080002007824 */ /* 0x000fe200078e0205 */
[----:B------:R-:W-:Y:S01]  /*06d0*/  ISETP.NE.U32.AND P0, PT, R4, 0x1, PT ;  /* 0x000000010400780c */ /* 0x000fe20003f05070 */
[----:B------:R-:W-:Y:S01]  /*06e0*/  IMAD.SHL.U32 R6, R2, 0x8, RZ ;  /* 0x0000000802067824 */ /* 0x000fe200078e00ff */
[----:B------:R-:W-:Y:S01]  /*06f0*/  LOP3.LUT R211, R211, R205, RZ, 0x3c, !PT ;  /* 0x000000cdd3d37212 */ /* 0x000fe200078e3cff */
[----:B------:R-:W-:Y:S01]  /*0700*/  @!UP2 UIMAD UR49, UR5, UR49, URZ ;  /* 0x000000310531a2a4 */ /* 0x000fe2000f8e023f */
[----:B------:R-:W-:Y:S01]  /*0710*/  LOP3.LUT R4, R3, 0x8, R14, 0xf8, !PT ;  /* 0x0000000803047812 */ /* 0x000fe200078ef80e */
[----:B------:R-:W-:Y:S01]  /*0720*/  IMAD.SHL.U32 R3, R9, 0x20, RZ ;  /* 0x0000002009037824 */ /* 0x000fe200078e00ff */
[----:B------:R-:W-:Y:S01]  /*0730*/  R2P PR, R7, 0x6 ;  /* 0x0000000607007804 */ /* 0x000fe20000000000 */
[----:B------:R-:W-:Y:S01]  /*0740*/  IMAD.IADD R211, R0, 0x1, R211 ;  /* 0x0000000100d37824 */ /* 0x000fe200078e02d3 */
[----:B------:R-:W-:Y:S01]  /*0750*/  LOP3.LUT R205, R5, R4, R205, 0xf6, !PT ;  /* 0x0000000405cd7212 */ /* 0x000fe200078ef6cd */
[----:B------:R-:W-:Y:S01]  /*0760*/  IMAD.SHL.U32 R4, R7, 0x40, RZ ;  /* 0x0000004007047824 */ /* 0x000fe200078e00ff */
[----:B------:R-:W-:Y:S01]  /*0770*/  LOP3.LUT R0, R3, 0x20, RZ, 0xc0, !PT ;  /* 0x0000002003007812 */ /* 0x000fe200078ec0ff */
[----:B------:R-:W-:Y:S01]  /*0780*/  IMAD R5, R2, 0x200, R11 ;  /* 0x0000020002057824 */ /* 0x000fe200078e020b */
        /* <DEDUP_REMOVED lines=14> */
[----:B------:R-:W-:Y:S01]  /*0870*/  USHF.R.S32.HI UR48, URZ, 0x1f, UR41 ;  /* 0x0000001f3f307899 */ /* 0x000fe20008011429 */
[C---:B------:R-:W-:Y:S01]  /*0880*/  IMAD R6, R0.reuse, 0x1000, R3 ;  /* 0x0000100000067824 */ /* 0x040fe200078e0203 */
[----:B------:R-:W-:Y:S01]  /*0890*/  UMOV UR40, 0xffffc000 ;  /* 0xffffc00000287882 */ /* 0x000fe20000000000 */
        /* <DEDUP_REMOVED lines=63> */
.L_x_540:
        /* <DEDUP_REMOVED lines=53> */
.L_x_470:
        /* <DEDUP_REMOVED lines=58> */
.L_x_472:
        /* <DEDUP_REMOVED lines=18> */
.L_x_473:
        /* <DEDUP_REMOVED lines=8> */
[----:B------:R-:W-:-:S02]  /*1520*/  USHF.R.S32.HI UR17, URZ, 0x1f, UR23 ;  /* 0x0000001f3f117899 */ /* 0x000fc40008011417 */
        /* <DEDUP_REMOVED lines=26> */
[----:B------:R-:W-:Y:S01]  /*16d0*/  USHF.L.U32 UR12, UR32, 0x7, URZ ;  /* 0x00000007200c7899 */ /* 0x000fe2000800063f */
[----:B------:R-:W-:Y:S01]  /*16e0*/  IMAD R0, R0, R5, RZ ;  /* 0x0000000500007224 */ /* 0x000fe200078e02ff */
[----:B------:R-:W-:Y:S02]  /*16f0*/  USEL UR18, UR8, URZ, UP3 ;  /* 0x0000003f08127287 */ /* 0x000fe40009800000 */
[----:B------:R-:W-:Y:S01]  /*1700*/  USEL UR8, UR12, URZ, UP6 ;  /* 0x0000003f0c087287 */ /* 0x000fe2000b000000 */
[----:B------:R-:W-:Y:S02]  /*1710*/  IMAD.HI.U32 R0, R3, R0, R2 ;  /* 0x0000000003007227 */ /* 0x000fe400078e0002 */
[----:B------:R-:W-:Y:S02]  /*1720*/  ULDC UR12, c[0x0][0x234] ;  /* 0x00008d00000c7ab9 */ /* 0x000fe40000000800 */
[----:B------:R-:W-:Y:S01]  /*1730*/  IMAD.MOV.U32 R2, RZ, RZ, R4 ;  /* 0x000000ffff027224 */ /* 0x000fe200078e0004 */
[----:B------:R-:W-:-:S03]  /*1740*/  UIADD3 UR8, UP0, UR15, UR8, URZ ;  /* 0x000000080f087290 */ /* 0x000fc6000ff1e03f */
[----:B------:R-:W-:Y:S01]  /*1750*/  IMAD.HI.U32 R0, R0, R2, RZ ;  /* 0x0000000200007227 */ /* 0x000fe200078e00ff */
[----:B------:R-:W-:Y:S02]  /*1760*/  UIADD3.X UR9, UR31, UR4, URZ, UP0, !UPT ;  /* 0x000000041f097290 */ /* 0x000fe400087fe43f */
[----:B------:R-:W-:Y:S01]  /*1770*/  UIMAD UR4, UR37, UR8, URZ ;  /* 0x00000008250472a4 */ /* 0x000fe2000f8e023f */
[----:B------:R-:W-:-:S03]  /*1780*/  IMAD.MOV R3, RZ, RZ, -R0 ;  /* 0x000000ffff037224 */ /* 0x000fc600078e0a00 */
[----:B------:R-:W-:Y:S01]  /*1790*/  UIMAD UR10, UR36, UR9, UR4 ;  /* 0x00000009240a72a4 */ /* 0x000fe2000f8e0204 */
[C---:B------:R-:W-:Y:S01]  /*17a0*/  IMAD R2, R5.reuse, R3, R2 ;  /* 0x0000000305027224 */ /* 0x040fe200078e0202 */
[----:B------:R-:W-:Y:S02]  /*17b0*/  @UP2 USEL UR4, UR54, UR16, !UP1 ;  /* 0x0000001036042287 */ /* 0x000fe4000c800000 */
[----:B------:R-:W-:Y:S02]  /*17c0*/  UIMAD.WIDE.U32 UR8, UR36, UR8, URZ ;  /* 0x00000008240872a5 */ /* 0x000fe4000f8e003f */
[----:B------:R-:W-:Y:S01]  /*17d0*/  ISETP.GT.U32.AND P0, PT, R5, R2, PT ;  /* 0x000000020500720c */ /* 0x000fe20003f04070 */
[----:B------:R-:W-:Y:S02]  /*17e0*/  @UP2 UIMAD UR13, UR35, UR12, UR4 ;  /* 0x0000000c230d22a4 */ /* 0x000fe4000f8e0204 */
[----:B------:R-:W-:Y:S02]  /*17f0*/  USEL UR12, UR11, URZ, UP3 ;  /* 0x0000003f0b0c7287 */ /* 0x000fe40009800000 */
[----:B------:R-:W-:-:S03]  /*1800*/  UIADD3 UR10, UR9, UR10, URZ ;  /* 0x0000000a090a7290 */ /* 0x000fc6000fffe03f */
[----:B------:R-:W-:-:S05]  /*1810*/  @!UP2 UMOV UR13, UR49 ;  /* 0x00000031000dac82 */ /* 0x000fca0008000000 */
        /* <DEDUP_REMOVED lines=16> */
.L_x_474:
[----:B------:R-:W-:Y:S02]  /*1920*/  UMOV UR11, UR50 ;  /* 0x00000032000b7c82 */ /* 0x000fe40008000000 */
.L_x_475:
[----:B------:R-:W1:Y:S01]  /*1930*/  S2R R9, SR_TID.X ;  /* 0x0000000000097919 */ /* 0x000e620000002100 */
[----:B------:R-:W-:Y:S01]  /*1940*/  UIADD3 UR8, UP5, UP4, UR8, UR41, UR47 ;  /* 0x0000002908087290 */ /* 0x000fe2000fcbe02f */
[----:B------:R-:W-:Y:S01]  /*1950*/  SHF.R.S32.HI R235, RZ, 0x1f, R234 ;  /* 0x0000001fffeb7819 */ /* 0x000fe200000114ea */
[----:B------:R-:W-:Y:S01]  /*1960*/  BSSY B1, `(.L_x_471) ;  /* 0x0000990000017945 */ /* 0x000fe20003800000 */
[----:B------:R-:W-:Y:S01]  /*1970*/  IADD3 R4, P0, R234, UR29, RZ ;  /* 0x0000001dea047c10 */ /* 0x000fe2000ff1e0ff */
[----:B------:R-:W-:Y:S02]  /*1980*/  UIADD3 UR19, UP1, UP0, UR18, UR8, UR19 ;  /* 0x0000000812137290 */ /* 0x000fe4000f83e013 */
[----:B------:R-:W-:Y:S01]  /*1990*/  UIADD3.X UR4, UR10, UR48, UR53, UP5, UP4 ;  /* 0x000000300a047290 */ /* 0x000fe2000afe8435 */
[----:B------:R-:W-:Y:S01]  /*19a0*/  IADD3.X R5, R235, UR30, RZ, P0, !PT ;  /* 0x0000001eeb057c10 */ /* 0x000fe200087fe4ff */
[----:B------:R-:W-:-:S02]  /*19b0*/  ULDC.64 UR8, c[0x0][0x1a8] ;  /* 0x00006a0000087ab9 */ /* 0x000fc40000000a00 */
[----:B------:R-:W-:Y:S02]  /*19c0*/  UIADD3.X UR18, UR12, UR4, UR14, UP1, UP0 ;  /* 0x000000040c127290 */ /* 0x000fe40008fe040e */
[----:B------:R-:W-:Y:S02]  /*19d0*/  UIMAD UR4, UR57, UR8, URZ ;  /* 0x00000008390472a4 */ /* 0x000fe4000f8e023f */
[----:B------:R-:W-:Y:S02]  /*19e0*/  UISETP.GE.AND UP0, UPT, UR28, 0x1, UPT ;  /* 0x000000011c00788c */ /* 0x000fe4000bf06270 */
[----:B------:R-:W-:Y:S02]  /*19f0*/  UIMAD UR16, UR35, UR9, UR4 ;  /* 0x00000009231072a4 */ /* 0x000fe4000f8e0204 */
[----:B------:R-:W-:Y:S02]  /*1a00*/  UIADD3 UR14, UR15, UR11, URZ ;  /* 0x0000000b0f0e7290 */ /* 0x000fe4000fffe03f */
[----:B------:R-:W-:Y:S01]  /*1a10*/  ULDC.64 UR8, c[0x0][0x378] ;  /* 0x0000de0000087ab9 */ /* 0x000fe20000000a00 */
[----:B------:R-:W-:Y:S01]  /*1a20*/  PLOP3.LUT P0, PT, PT, PT, UP0, 0x80, 0x0 ;  /* 0x000000000000781c */ /* 0x000fe20003f0f008 */
[----:B------:R-:W-:Y:S01]  /*1a30*/  UIMAD UR4, UR57, UR8, URZ ;  /* 0x00000008390472a4 */ /* 0x000fe2000f8e023f */
[----:B-1----:R-:W-:Y:S01]  /*1a40*/  SHF.R.S32.HI R8, RZ, 0x1f, R9 ;  /* 0x0000001fff087819 */ /* 0x002fe20000011409 */
[----:B------:R-:W-:-:S02]  /*1a50*/  UIADD3 UR12, UR15, UR13, URZ ;  /* 0x0000000d0f0c7290 */ /* 0x000fc4000fffe03f */
[----:B------:R-:W-:Y:S01]  /*1a60*/  UIMAD UR10, UR35, UR9, UR4 ;  /* 0x00000009230a72a4 */ /* 0x000fe2000f8e0204 */
[----:B------:R-:W-:Y:S01]  /*1a70*/  LEA.HI R2, R8, R9, RZ, 0x3 ;  /* 0x0000000908027211 */ /* 0x000fe200078f18ff */
[----:B------:R-:W-:Y:S02]  /*1a80*/  UMOV UR29, 0x4 ;  /* 0x00000004001d7882 */ /* 0x000fe40000000000 */
[----:B------:R-:W-:Y:S01]  /*1a90*/  ULDC.64 UR8, c[0x0][0x370] ;  /* 0x0000dc0000087ab9 */ /* 0x000fe20000000a00 */
[----:B------:R-:W-:Y:S01]  /*1aa0*/  SHF.R.S32.HI R2, RZ, 0x3, R2 ;  /* 0x00000003ff027819 */ /* 0x000fe20000011402 */
[----:B------:R-:W-:Y:S02]  /*1ab0*/  UIMAD UR4, UR31, UR8, URZ ;  /* 0x000000081f0472a4 */ /* 0x000fe4000f8e023f */
[----:B------:R-:W-:Y:S01]  /*1ac0*/  ULEA.HI.SX32 UR8, UR33, 0xffffffff, 0x1a ;  /* 0xffffffff21087891 */ /* 0x000fe2000f8fd23f */
[----:B------:R-:W-:Y:S01]  /*1ad0*/  SHF.R.S32.HI R17, RZ, 0x1f, R2 ;  /* 0x0000001fff117819 */ /* 0x000fe20000011402 */
[----:B------:R-:W-:Y:S01]  /*1ae0*/  UIMAD UR4, UR15, UR9, UR4 ;  /* 0x000000090f0472a4 */ /* 0x000fe2000f8e0204 */
[----:B------:R-:W-:-:S04]  /*1af0*/  IADD3 R0, P1, R2, UR15, RZ ;  /* 0x0000000f02007c10 */ /* 0x000fc8000ff3e0ff */
[----:B------:R-:W-:Y:S01]  /*1b00*/  IADD3.X R3, R17, UR31, RZ, P1, !PT ;  /* 0x0000001f11037c10 */ /* 0x000fe20008ffe4ff */
[----:B------:R-:W-:Y:S01]  /*1b10*/  IMAD.WIDE.U32 R6, R0, c[0x0][0x190], R234 ;  /* 0x0000640000067a25 */ /* 0x000fe200078e00ea */
[----:B------:R-:W-:-:S03]  /*1b20*/  ULDC.64 UR30, c[0x0][0x3c8] ;  /* 0x0000f200001e7ab9 */ /* 0x000fc60000000a00 */
[----:B------:R-:W-:Y:S01]  /*1b30*/  IMAD R3, R3, c[0x0][0x190], RZ ;  /* 0x0000640003037a24 */ /* 0x000fe200078e02ff */
[----:B------:R-:W-:-:S03]  /*1b40*/  IADD3 R6, P1, R6, UR38, RZ ;  /* 0x0000002606067c10 */ /* 0x000fc6000ff3e0ff */
[----:B------:R-:W-:Y:S02]  /*1b50*/  IMAD R0, R0, c[0x0][0x194], R3 ;  /* 0x0000650000007a24 */ /* 0x000fe400078e0203 */
[----:B------:R-:W-:-:S03]  /*1b60*/  IMAD.U32 R3, RZ, RZ, UR35 ;  /* 0x00000023ff037e24 */ /* 0x000fc6000f8e00ff */
[----:B------:R-:W-:Y:S01]  /*1b70*/  IADD3.X R7, R7, UR34, R0, P1, !PT ;  /* 0x0000002207077c10 */ /* 0x000fe20008ffe400 */
[----:B------:R-:W-:Y:S01]  /*1b80*/  IMAD.U32 R0, RZ, RZ, UR15 ;  /* 0x0000000fff007e24 */ /* 0x000fe2000f8e00ff */
[----:B------:R-:W-:-:S03]  /*1b90*/  UIMAD.WIDE UR14, UR14, UR29, UR30 ;  /* 0x0000001d0e0e72a5 */ /* 0x000fc6000f8e021e */
[----:B------:R-:W-:Y:S01]  /*1ba0*/  IMAD.WIDE.U32 R4, R0, c[0x0][0x370], R4 ;  /* 0x0000dc0000047a25 */ /* 0x000fe200078e0004 */
[----:B------:R-:W-:-:S04]  /*1bb0*/  LEA.HI R0, R8, R9, RZ, 0x5 ;  /* 0x0000000908007211 */ /* 0x000fc800078f28ff */
[----:B------:R-:W-:Y:S02]  /*1bc0*/  IADD3 R5, R5, UR4, RZ ;  /* 0x0000000405057c10 */ /* 0x000fe4000fffe0ff */
[----:B------:R-:W-:Y:S02]  /*1bd0*/  LOP3.LUT R8, R0, 0xffffffe0, RZ, 0xc0, !PT ;  /* 0xffffffe000087812 */ /* 0x000fe400078ec0ff */
[----:B------:R-:W-:Y:S01]  /*1be0*/  SHF.R.S32.HI R0, RZ, 0x5, R0 ;  /* 0x00000005ff007819 */ /* 0x000fe20000011400 */
[----:B------:R-:W-:-:S04]  /*1bf0*/  IMAD.WIDE.U32 R4, R3, c[0x0][0x378], R4 ;  /* 0x0000de0003047a25 */ /* 0x000fc800078e0004 */
[----:B------:R-:W-:Y:S01]  /*1c00*/  IMAD.IADD R3, R9, 0x1, -R8 ;  /* 0x0000000109037824 */ /* 0x000fe200078e0a08 */
[----:B------:R-:W-:Y:S01]  /*1c10*/  IADD3 R5, R5, UR10, RZ ;  /* 0x0000000a05057c10 */ /* 0x000fe2000fffe0ff */
[----:B------:R-:W-:Y:S02]  /*1c20*/  ULDC.64 UR10, c[0x0][0x200] ;  /* 0x00008000000a7ab9 */ /* 0x000fe40000000a00 */
[----:B------:R-:W-:Y:S01]  /*1c30*/  IMAD R9, R0, UR46, R3 ;  /* 0x0000002e00097c24 */ /* 0x000fe2000f8e0203 */
[----:B------:R-:W-:Y:S01]  /*1c40*/  UIMAD.WIDE UR12, UR12, UR29, UR10 ;  /* 0x0000001d0c0c72a5 */ /* 0x000fe2000f8e020a */
[----:B------:R-:W-:Y:S02]  /*1c50*/  IMAD.U32 R3, RZ, RZ, UR35 ;  /* 0x00000023ff037e24 */ /* 0x000fe4000f8e00ff */
[----:B------:R-:W-:Y:S02]  /*1c60*/  IMAD R0, R17, c[0x0][0x370], RZ ;  /* 0x0000dc0011007a24 */ /* 0x000fe400078e02ff */
[----:B------:R-:W-:-:S04]  /*1c70*/  IMAD.WIDE.U32 R6, R3, c[0x0][0x1a8], R6 ;  /* 0x00006a0003067a25 */ /* 0x000fc800078e0006 */
[C---:B------:R-:W-:Y:S01]  /*1c80*/  IMAD R3, R2.reuse, c[0x0][0x374], R0 ;  /* 0x0000dd0002037a24 */ /* 0x040fe200078e0200 */
[----:B------:R-:W-:Y:S01]  /*1c90*/  IADD3 R0, P2, R9, UR19, RZ ;  /* 0x0000001309007c10 */ /* 0x000fe2000ff5e0ff */
[----:B------:R-:W-:Y:S01]  /*1ca0*/  IMAD.WIDE.U32 R4, R2, c[0x0][0x370], R4 ;  /* 0x0000dc0002047a25 */ /* 0x000fe200078e0004 */
[----:B------:R-:W-:Y:S02]  /*1cb0*/  IADD3 R14, R7, UR16, RZ ;  /* 0x00000010070e7c10 */ /* 0x000fe4000fffe0ff */
[----:B------:R-:W-:Y:S01]  /*1cc0*/  LEA R10, P4, R6, c[0x0][0x160], 0x1 ;  /* 0x00005800060a7a11 */ /* 0x000fe200078808ff */
[----:B------:R-:W-:Y:S01]  /*1cd0*/  IMAD.IADD R3, R5, 0x1, R3 ;  /* 0x0000000105037824 */ /* 0x000fe200078e0203 */
[----:B------:R-:W-:Y:S02]  /*1ce0*/  LEA R8, P3, R4, c[0x0][0x330], 0x1 ;  /* 0x0000cc0004087a11 */ /* 0x000fe400078608ff */
[----:B------:R-:W-:Y:S02]  /*1cf0*/  LEA R13, P1, R0, c[0x0][0x350], 0x2 ;  /* 0x0000d400000d7a11 */ /* 0x000fe400078210ff */
[----:B------:R-:W-:-:S02]  /*1d00*/  LEA.HI.X.SX32 R12, R9, UR18, 0x1, P2 ;  /* 0x00000012090c7c11 */ /* 0x000fc400090f0eff */
[----:B------:R-:W-:Y:S02]  /*1d10*/  LEA.HI.X R9, R4, c[0x0][0x334], R3, 0x1, P3 ;  /* 0x0000cd0004097a11 */ /* 0x000fe400018f0c03 */
[----:B------:R-:W-:Y:S02]  /*1d20*/  LEA.HI.X R11, R6, c[0x0][0x164], R14, 0x1, P4 ;  /* 0x00005900060b7a11 */ /* 0x000fe400020f0c0e */
[----:B------:R-:W-:Y:S01]  /*1d30*/  LEA.HI.X R12, R0, c[0x0][0x354], R12, 0x2, P1 ;  /* 0x0000d500000c7a11 */ /* 0x000fe200008f140c */
[----:B------:R-:W-:Y:S05]  /*1d40*/  @!P0 BRA `(.L_x_476) ;  /* 0x0000880000008947 */ /* 0x000fea0003800000 */
[----:B------:R-:W2:Y:S01]  /*1d50*/  LDL R18, [R1+0x10] ;  /* 0x0000100001127983 */ /* 0x000ea20000100800 */
[----:B------:R-:W-:Y:S01]  /*1d60*/  PLOP3.LUT P0, PT, PT, PT, UP3, 0x80, 0x0 ;  /* 0x000000000000781c */ /* 0x000fe20003f0f038 */
[----:B------:R-:W-:Y:S01]  /*1d70*/  UIMAD UR4, UR8, -0x40, UR28 ;  /* 0xffffffc0080478a4 */ /* 0x000fe2000f8e021c */
[----:B------:R-:W-:Y:S01]  /*1d80*/  BSSY B0, `(.L_x_477) ;  /* 0x0000022000007945 */ /* 0x000fe20003800000 */
[----:B------:R-:W-:Y:S01]  /*1d90*/  ULEA.HI UR9, UR8, UR8, URZ, 0x1 ;  /* 0x0000000808097291 */ /* 0x000fe2000f8f083f */
[----:B------:R-:W-:Y:S01]  /*1da0*/  MOV R232, R10 ;  /* 0x0000000a00e87202 */ /* 0x000fe20000000f00 */
[----:B------:R-:W-:Y:S01]  /*1db0*/  UMOV UR11, UR12 ;  /* 0x0000000c000b7c82 */ /* 0x000fe20008000000 */
[----:B------:R-:W-:Y:S01]  /*1dc0*/  IMAD.MOV.U32 R233, RZ, RZ, R11 ;  /* 0x000000ffffe97224 */ /* 0x000fe200078e000b */
[----:B------:R-:W-:Y:S01]  /*1dd0*/  ISETP.GE.AND P2, PT, R2, UR4, PT ;  /* 0x0000000402007c0c */ /* 0x000fe2000bf46270 */
[----:B------:R-:W-:Y:S01]  /*1de0*/  ULOP3.LUT UR9, UR9, 0xfffffffe, URZ, 0xc0, !UPT ;  /* 0xfffffffe09097892 */ /* 0x000fe2000f8ec03f */
[----:B------:R-:W-:Y:S01]  /*1df0*/  MOV R230, R8 ;  /* 0x0000000800e67202 */ /* 0x000fe20000000f00 */
[----:B------:R-:W-:Y:S01]  /*1e00*/  UMOV UR10, UR13 ;  /* 0x0000000d000a7c82 */ /* 0x000fe20008000000 */
[----:B------:R-:W-:Y:S01]  /*1e10*/  IMAD.MOV.U32 R231, RZ, RZ, R9 ;  /* 0x000000ffffe77224 */ /* 0x000fe200078e0009 */
[----:B------:R-:W-:Y:S01]  /*1e20*/  UIADD3 UR9, UR8, -UR9, URZ ;  /* 0x8000000908097290 */ /* 0x000fe2000fffe03f */
[----:B------:R-:W-:Y:S01]  /*1e30*/  MOV R227, R13 ;  /* 0x0000000d00e37202 */ /* 0x000fe20000000f00 */
[----:B------:R-:W-:Y:S01]  /*1e40*/  UMOV UR13, UR14 ;  /* 0x0000000e000d7c82 */ /* 0x000fe20008000000 */
[----:B------:R-:W-:Y:S01]  /*1e50*/  IMAD.MOV.U32 R226, RZ, RZ, R12 ;  /* 0x000000ffffe27224 */ /* 0x000fe200078e000c */
[----:B------:R-:W-:-:S02]  /*1e60*/  UMOV UR12, UR15 ;  /* 0x0000000f000c7c82 */ /* 0x000fc40008000000 */
[----:B------:R-:W-:Y:S01]  /*1e70*/  UISETP.NE.AND UP0, UPT, UR9, 0x1, UPT ;  /* 0x000000010900788c */ /* 0x000fe2000bf05270 */
[----:B------:R-:W-:Y:S01]  /*1e80*/  @P0 BAR.SYNC.DEFER_BLOCKING 0x0 ;  /* 0x0000000000000b1d */ /* 0x000fe20000010000 */
        /* <DEDUP_REMOVED lines=17> */
.L_x_478:
[----:B------:R-:W-:Y:S05]  /*1fa0*/  BSYNC B0 ;  /* 0x0000000000007941 */ /* 0x000fea0003800000 */
.L_x_477:
        /* <DEDUP_REMOVED lines=29> */
.L_x_480:
[----:B------:R-:W-:Y:S05]  /*2180*/  BSYNC B0 ;  /* 0x0000000000007941 */ /* 0x000fea0003800000 */
.L_x_479:
        /* <DEDUP_REMOVED lines=15> */
.L_x_482:
        /* <DEDUP_REMOVED lines=19> */
.L_x_483:
[----:B------:R-:W-:Y:S05]  /*23b0*/  BSYNC B0 ;  /* 0x0000000000007941 */ /* 0x000fea0003800000 */
.L_x_481:
[----:B-1----:R-:W-:Y:S01]  /*23c0*/  MOV R8, 0x20 ;  /* 0x0000002000087802 */ /* 0x002fe20000000f00 */
        /* <DEDUP_REMOVED lines=13> */
.L_x_485:
        /* <DEDUP_REMOVED lines=27> */
.L_x_486:
[----:B------:R-:W-:Y:S05]  /*2650*/  BSYNC B0 ;  /* 0x0000000000007941 */ /* 0x000fea0003800000 */
.L_x_484:
[----:B--2---:R-:W2:Y:S01]  /*2660*/  LDL R14, [R1+0x3c] ;  /* 0x00003c00010e7983 */ /* 0x004ea20000100800 */
[----:B------:R-:W-:Y:S01]  /*2670*/  ULDC.64 UR14, c[0x0][0x198] ;  /* 0x00006600000e7ab9 */ /* 0x000fe20000000a00 */
[----:B------:R-:W-:Y:S02]  /*2680*/  IMAD.MOV.U32 R249, RZ, RZ, 0x7f800000 ;  /* 0x7f800000fff97424 */ /* 0x000fe400078e00ff */
[----:B------:R-:W-:Y:S02]  /*2690*/  IMAD.MOV.U32 R250, RZ, RZ, 0x7f800000 ;  /* 0x7f800000fffa7424 */ /* 0x000fe400078e00ff */
[----:B------:R-:W-:Y:S02]  /*26a0*/  IMAD.MOV.U32 R247, RZ, RZ, 0x7f800000 ;  /* 0x7f800000fff77424 */ /* 0x000fe400078e00ff */
[----:B------:R-:W-:Y:S02]  /*26b0*/  IMAD.U32 R11, RZ, RZ, UR23 ;  /* 0x00000017ff0b7e24 */ /* 0x000fe4000f8e00ff */
        /* <DEDUP_REMOVED lines=10> */
[----:B------:R-:W-:Y:S01]  /*2760*/  ISETP.GE.AND P4, PT, R5, UR4, PT ;  /* 0x0000000405007c0c */ /* 0x000fe2000bf86270 */
[----:B------:R-:W-:Y:S01]  /*2770*/  UIMAD UR4, UR17, UR14, URZ ;  /* 0x0000000e110472a4 */ /* 0x000fe2000f8e023f */
[----:B------:R-:W-:Y:S02]  /*2780*/  SHF.R.S32.HI R5, RZ, 0x1f, R3 ;  /* 0x0000001fff057819 */ /* 0x000fe40000011403 */
[C---:B------:R-:W-:Y:S02]  /*2790*/  @!P3 LEA R6, P1, R3.reuse, UR11, 0x2 ;  /* 0x0000000b0306bc11 */ /* 0x040fe4000f8210ff */
[----:B------:R-:W-:Y:S02]  /*27a0*/  IADD3 R4, P2, R4, UR11, RZ ;  /* 0x0000000b04047c10 */ /* 0x000fe4000ff5e0ff */
[----:B------:R-:W-:Y:S01]  /*27b0*/  SHF.L.U64.HI R8, R14, 0x2, R13 ;  /* 0x000000020e087819 */ /* 0x000fe2000001020d */
[----:B------:R-:W-:Y:S01]  /*27c0*/  UIMAD UR9, UR23, UR15, UR4 ;  /* 0x0000000f170972a4 */ /* 0x000fe2000f8e0204 */
[----:B------:R-:W-:Y:S01]  /*27d0*/  @!P3 LEA.HI.X R7, R3, UR10, R5, 0x2, P1 ;  /* 0x0000000a0307bc11 */ /* 0x000fe200088f1405 */
[----:B------:R-:W-:Y:S01]  /*27e0*/  UIMAD UR4, UR20, -0x80, UR5 ;  /* 0xffffff80140478a4 */ /* 0x000fe2000f8e0205 */
        /* <DEDUP_REMOVED lines=8> */
[----:B------:R-:W-:-:S02]  /*2870*/  IMAD.U32 R3, RZ, RZ, UR9 ;  /* 0x00000009ff037e24 */ /* 0x000fc4000f8e00ff */
        /* <DEDUP_REMOVED lines=31> */
.L_x_488:
[----:B---3--:R-:W-:Y:S05]  /*2a70*/  BSYNC B0 ;  /* 0x0000000000007941 */ /* 0x008fea0003800000 */
.L_x_487:
        /* <DEDUP_REMOVED lines=30> */
.L_x_490:
[----:B------:R-:W-:Y:S05]  /*2c60*/  BSYNC B0 ;  /* 0x0000000000007941 */ /* 0x000fea0003800000 */
.L_x_489:
        /* <DEDUP_REMOVED lines=31> */
.L_x_492:
[----:B------:R-:W-:Y:S05]  /*2e60*/  BSYNC B0 ;  /* 0x0000000000007941 */ /* 0x000fea0003800000 */
.L_x_491:
        /* <DEDUP_REMOVED lines=30> */
.L_x_494:
[----:B------:R-:W-:Y:S05]  /*3050*/  BSYNC B0 ;  /* 0x0000000000007941 */ /* 0x000fea0003800000 */
.L_x_493:
        /* <DEDUP_REMOVED lines=38> */
.L_x_496:
[----:B-1----:R-:W-:Y:S05]  /*32c0*/  BSYNC B0 ;  /* 0x0000000000007941 */ /* 0x002fea0003800000 */
.L_x_495:
        /* <DEDUP_REMOVED lines=29> */
.L_x_498:
[----:B------:R-:W-:Y:S05]  /*34a0*/  BSYNC B0 ;  /* 0x0000000000007941 */ /* 0x000fea0003800000 */
.L_x_497:
        /* <DEDUP_REMOVED lines=29> */
.L_x_500:
[----:B------:R-:W-:Y:S05]  /*3680*/  BSYNC B0 ;  /* 0x0000000000007941 */ /* 0x000fea0003800000 */
.L_x_499:
        /* <DEDUP_REMOVED lines=28> */
.L_x_502:
[----:B------:R-:W-:Y:S05]  /*3850*/  BSYNC B0 ;  /* 0x0000000000007941 */ /* 0x000fea0003800000 */
.L_x_501:
[----:B------:R-:W-:Y:S01]  /*3860*/  ULDC.64 UR16, c[0x0][0x318] ;  /* 0x0000c60000107ab9 */ /* 0x000fe20000000a00 */
[----:B--2---:R-:W2:Y:S01]  /*3870*/  LDL R5, [R1+0x24] ;  /* 0x0000240001057983 */ /* 0x004ea20000100800 */
[----:B------:R-:W-:Y:S02]  /*3880*/  UISETP.NE.U32.AND UP1, UPT, URZ, UR16, UPT ;  /* 0x000000103f00728c */ /* 0x000fe4000bf25070 */
[----:B------:R-:W-:Y:S01]  /*3890*/  ULDC.64 UR18, c[0x0][0x320] ;  /* 0x0000c80000127ab9 */ /* 0x000fe20000000a00 */
[----:B---3--:R-:W3:Y:S01]  /*38a0*/  LDL R4, [R1+0x48] ;  /* 0x0000480001047983 */ /* 0x008ee20000100800 */
[----:B------:R-:W-:-:S03]  /*38b0*/  UISETP.NE.AND.EX UP1, UPT, URZ, UR17, UPT, UP1 ;  /* 0x000000113f00728c */ /* 0x000fc6000bf25310 */
[----:B------:R-:W0:Y:S03]  /*38c0*/  LDGDEPBAR ;  /* 0x00000000000079af */ /* 0x000e260000000000 */
[----:B------:R-:W-:-:S05]  /*38d0*/  PLOP3.LUT P1, PT, PT, PT, UP1, 0x80, 0x0 ;  /* 0x000000000000781c */ /* 0x000fca0003f2f018 */
[----:B------:R-:W-:Y:S02]  /*38e0*/  @UP1 UIMAD UR4, UR39, UR18, URZ ;  /* 0x00000012270412a4 */ /* 0x000fe4000f8e023f */
[----:B------:R-:W-:Y:S02]  /*38f0*/  @UP1 UMOV UR14, UR35 ;  /* 0x00000023000e1c82 */ /* 0x000fe40008000000 */
[----:B------:R-:W-:Y:S02]  /*3900*/  @UP1 UMOV UR15, UR57 ;  /* 0x00000039000f1c82 */ /* 0x000fe40008000000 */
[----:B------:R-:W-:Y:S02]  /*3910*/  @UP1 UIMAD.WIDE.U32 UR14, UR32, UR18, UR14 ;  /* 0x00000012200e12a5 */ /* 0x000fe4000f8e000e */
[----:B------:R-:W-:Y:S02]  /*3920*/  @UP1 UIMAD UR19, UR32, UR19, UR4 ;  /* 0x00000013201312a4 */ /* 0x000fe4000f8e0204 */
[----:B------:R-:W-:-:S02]  /*3930*/  @UP1 ULEA UR16, UP0, UR14, UR16, 0x2 ;  /* 0x000000100e101291 */ /* 0x000fc4000f80103f */
[----:B------:R-:W-:-:S04]  /*3940*/  @UP1 UIADD3 UR19, UR15, UR19, URZ ;  /* 0x000000130f131290 */ /* 0x000fc8000fffe03f */
[----:B------:R-:W-:Y:S01]  /*3950*/  @UP1 ULEA.HI.X UR17, UR14, UR17, UR19, 0x2, UP0 ;  /* 0x000000110e111291 */ /* 0x000fe200080f1413 */
[----:B-1----:R-:W-:-:S05]  /*3960*/  IMAD.U32 R2, RZ, RZ, UR16 ;  /* 0x00000010ff027e24 */ /* 0x002fca000f8e00ff */
[----:B------:R-:W-:-:S05]  /*3970*/  IMAD.U32 R3, RZ, RZ, UR17 ;  /* 0x00000011ff037e24 */ /* 0x000fca000f8e00ff */
[----:B----4-:R1:W4:Y:S01]  /*3980*/  @P1 LDG.E R0, [R2.64] ;  /* 0x0000000602001981 */ /* 0x010322000c1e1900 */
[C---:B------:R-:W-:Y:S01]  /*3990*/  IADD3 R207, R220.reuse, 0x2000, RZ ;  /* 0x00002000dccf7810 */ /* 0x040fe20007ffe0ff */
[----:B------:R-:W-:Y:S01]  /*39a0*/  IMAD.MOV.U32 R219, RZ, RZ, 0x20 ;  /* 0x00000020ffdb7424 */ /* 0x000fe200078e00ff */
[----:B------:R-:W-:Y:S01]  /*39b0*/  MOV R217, 0x40 ;  /* 0x0000004000d97802 */ /* 0x000fe20000000f00 */
[----:B------:R-:W-:Y:S01]  /*39c0*/  IMAD.SHL.U32 R210, R220, 0x2, RZ ;  /* 0x00000002dcd27824 */ /* 0x000fe200078e00ff */
[----:B------:R-:W-:Y:S01]  /*39d0*/  SEL R207, R207, R220, !P0 ;  /* 0x000000dccfcf7207 */ /* 0x000fe20004000000 */
        /* <DEDUP_REMOVED lines=19> */
[----:B-1----:R-:W4:Y:S01]  /*3b10*/  @P1 MUFU.RCP R2, c[0x0][0x238] ;  /* 0x00008e0000021b08 */ /* 0x002f220000001000 */
        /* <DEDUP_REMOVED lines=48> */
[----:B------:R-:W-:Y:S01]  /*3e20*/  UMOV UR4, URZ ;  /* 0x0000003f00047c82 */ /* 0x000fe20008000000 */
[----:B------:R-:W-:-:S02]  /*3e30*/  IMAD.SHL.U32 R216, R220, 0x2, RZ ;  /* 0x00000002dcd87824 */ /* 0x000fc400078e00ff */
[----:B------:R-:W-:Y:S02]  /*3e40*/  IMAD.SHL.U32 R215, R220, 0x2, RZ ;  /* 0x00000002dcd77824 */ /* 0x000fe400078e00ff */
[----:B----4-:R-:W-:Y:S01]  /*3e50*/  @P1 FMUL.FTZ R0, R0, R2 ;  /* 0x0000000200001220 */ /* 0x010fe20000410000 */
[----:B------:R-:W-:-:S03]  /*3e60*/  IADD3 R2, R218, 0x2000, RZ ;  /* 0x00002000da027810 */ /* 0x000fc60007ffe0ff */
[----:B------:R1:W4:Y:S01]  /*3e70*/  @P1 R2UR UR9, R0 ;  /* 0x00000000000913c2 */ /* 0x00032200000e0000 */
[----:B------:R-:W-:Y:S02]  /*3e80*/  SEL R2, R2, R218, !P0 ;  /* 0x000000da02027207 */ /* 0x000fe40004000000 */
[----:B---3--:R-:W-:Y:S02]  /*3e90*/  LOP3.LUT P1, RZ, R4, 0x2, RZ, 0xc0, !PT ;  /* 0x0000000204ff7812 */ /* 0x008fe4000782c0ff */
[----:B------:R-:W-:Y:S02]  /*3ea0*/  SHF.L.U32 R206, R2, 0x1, RZ ;  /* 0x0000000102ce7819 */ /* 0x000fe400000006ff */
[----:B------:R-:W-:Y:S02]  /*3eb0*/  LOP3.LUT P0, RZ, R4, 0x4, RZ, 0xc0, !PT ;  /* 0x0000000404ff7812 */ /* 0x000fe4000780c0ff */
[----:B------:R-:W-:Y:S02]  /*3ec0*/  SEL R219, R219, 0xffffffe0, !P1 ;  /* 0xffffffe0dbdb7807 */ /* 0x000fe40004800000 */
[----:B------:R-:W-:-:S03]  /*3ed0*/  SEL R217, R217, 0xffffffc0, !P0 ;  /* 0xffffffc0d9d97807 */ /* 0x000fc60004000000 */
[--C-:B------:R-:W-:Y:S02]  /*3ee0*/  IMAD.IADD R208, R219, 0x1, R210.reuse ;  /* 0x00000001dbd07824 */ /* 0x100fe400078e02d2 */
[C---:B------:R-:W-:Y:S02]  /*3ef0*/  IMAD.IADD R210, R217.reuse, 0x1, R210 ;  /* 0x00000001d9d27824 */ /* 0x040fe400078e02d2 */
[----:B------:R-:W-:Y:S01]  /*3f00*/  IMAD.IADD R209, R217, 0x1, R208 ;  /* 0x00000001d9d17824 */ /* 0x000fe200078e02d0 */
[----:B-1----:R-:W-:Y:S01]  /*3f10*/  MOV R0, UR20 ;  /* 0x0000001400007c02 */ /* 0x002fe20008000f00 */
[----:B----4-:R-:W-:-:S04]  /*3f20*/  @UP1 UMOV UR4, UR9 ;  /* 0x0000000900041c82 */ /* 0x010fc80008000000 */
[----:B--2---:R-:W-:-:S05]  /*3f30*/  IMAD R0, R0, 0x80, R5 ;  /* 0x0000008000007824 */ /* 0x004fca00078e0205 */
[----:B------:R-:W-:-:S04]  /*3f40*/  IADD3 R0, R14, -UR28, -R0 ;  /* 0x8000001c0e007c10 */ /* 0x000fc8000fffe800 */
[----:B------:R-:W-:Y:S02]  /*3f50*/  IADD3 R2, R0, UR5, RZ ;  /* 0x0000000500027c10 */ /* 0x000fe4000fffe0ff */
[----:B------:R-:W-:-:S03]  /*3f60*/  SHF.L.U64.HI R0, R14, 0x2, R13 ;  /* 0x000000020e007819 */ /* 0x000fc6000001020d */
[----:B------:R1:W-:Y:S04]  /*3f70*/  STL [R1+0x20], R2 ;  /* 0x0000200201007387 */ /* 0x0003e80000100800 */
[----:B------:R2:W-:Y:S04]  /*3f80*/  STL [R1+0x1c], R0 ;  /* 0x00001c0001007387 */ /* 0x0005e80000100800 */
[----:B------:R3:W-:Y:S01]  /*3f90*/  STL [R1+0x18], R3 ;  /* 0x0000180301007387 */ /* 0x0007e20000100800 */
[----:B-1----:R-:W-:-:S04]  /*3fa0*/  IMAD.MOV.U32 R2, RZ, RZ, c[0x0][0x22c] ;  /* 0x00008b00ff027624 */ /* 0x002fc800078e00ff */
[----:B------:R-:W-:Y:S01]  /*3fb0*/  IMAD R2, R2, c[0x0][0x1c0], RZ ;  /* 0x0000700002027a24 */ /* 0x000fe200078e02ff */
[----:B--2---:R-:W-:-:S03]  /*3fc0*/  IADD3 R0, R14, -0x40, RZ ;  /* 0xffffffc00e007810 */ /* 0x004fc60007ffe0ff */
[C---:B------:R-:W-:Y:S01]  /*3fd0*/  IMAD.SHL.U32 R229, R2.reuse, 0x8, RZ ;  /* 0x0000000802e57824 */ /* 0x040fe200078e00ff */
[----:B------:R-:W-:Y:S02]  /*3fe0*/  SHF.L.U32 R4, R2, 0x4, RZ ;  /* 0x0000000402047819 */ /* 0x000fe400000006ff */
[----:B------:R-:W-:Y:S02]  /*3ff0*/  SHF.L.U32 R0, R0, 0x2, RZ ;  /* 0x0000000200007819 */ /* 0x000fe400000006ff */
[----:B---3--:R-:W-:-:S03]  /*4000*/  IADD3 R3, R4, 0x20, RZ ;  /* 0x0000002004037810 */ /* 0x008fc60007ffe0ff */
[----:B------:R1:W-:Y:S02]  /*4010*/  STL [R1+0x14], R0 ;  /* 0x0000140001007387 */ /* 0x0003e40000100800 */
[----:B------:R-:W-:-:S04]  /*4020*/  IMAD.IADD R3, R229, 0x1, R3 ;  /* 0x00000001e5037824 */ /* 0x000fc800078e0203 */
[----:B------:R-:W-:-:S04]  /*4030*/  IMAD.IADD R3, R229, 0x1, R3 ;  /* 0x00000001e5037824 */ /* 0x000fc800078e0203 */
[----:B------:R-:W-:-:S04]  /*4040*/  IMAD.IADD R3, R229, 0x1, R3 ;  /* 0x00000001e5037824 */ /* 0x000fc800078e0203 */
[----:B------:R-:W-:-:S05]  /*4050*/  IMAD.IADD R3, R229, 0x1, R3 ;  /* 0x00000001e5037824 */ /* 0x000fca00078e0203 */
[----:B------:R2:W-:Y:S01]  /*4060*/  STL [R1+0x4], R3 ;  /* 0x0000040301007387 */ /* 0x0005e20000100800 */
[C---:B-1----:R-:W-:Y:S02]  /*4070*/  IADD3 R0, R4.reuse, 0x40, RZ ;  /* 0x0000004004007810 */ /* 0x042fe40007ffe0ff */
[----:B------:R-:W-:Y:S02]  /*4080*/  IADD3 R4, R4, 0x60, RZ ;  /* 0x0000006004047810 */ /* 0x000fe40007ffe0ff */
[----:B------:R-:W-:-:S03]  /*4090*/  IADD3 R0, R229, R0, RZ ;  /* 0x00000000e5007210 */ /* 0x000fc60007ffe0ff */
[C---:B------:R-:W-:Y:S01]  /*40a0*/  IMAD.IADD R4, R229.reuse, 0x1, R4 ;  /* 0x00000001e5047824 */ /* 0x040fe200078e0204 */
[----:B------:R-:W-:-:S03]  /*40b0*/  IADD3 R0, R229, R0, RZ ;  /* 0x00000000e5007210 */ /* 0x000fc60007ffe0ff */
[C---:B------:R-:W-:Y:S01]  /*40c0*/  IMAD.IADD R4, R229.reuse, 0x1, R4 ;  /* 0x00000001e5047824 */ /* 0x040fe200078e0204 */
[----:B------:R-:W-:-:S03]  /*40d0*/  IADD3 R0, R229, R0, RZ ;  /* 0x00000000e5007210 */ /* 0x000fc60007ffe0ff */
[C---:B------:R-:W-:Y:S01]  /*40e0*/  IMAD.IADD R252, R229.reuse, 0x1, R4 ;  /* 0x00000001e5fc7824 */ /* 0x040fe200078e0204 */
[C---:B------:R-:W-:Y:S02]  /*40f0*/  IADD3 R0, R229.reuse, R0, RZ ;  /* 0x00000000e5007210 */ /* 0x040fe40007ffe0ff */
[C---:B--2---:R-:W-:Y:S01]  /*4100*/  IADD3 R3, R229.reuse, R3, RZ ;  /* 0x00000003e5037210 */ /* 0x044fe20007ffe0ff */
[C---:B------:R-:W-:Y:S02]  /*4110*/  IMAD.IADD R251, R229.reuse, 0x1, R252 ;  /* 0x00000001e5fb7824 */ /* 0x040fe400078e02fc */
[----:B------:R1:W-:Y:S01]  /*4120*/  STL [R1], R0 ;  /* 0x0000000001007387 */ /* 0x0003e20000100800 */
[----:B------:R-:W-:-:S03]  /*4130*/  IMAD.IADD R2, R229, 0x1, R0 ;  /* 0x00000001e5027824 */ /* 0x000fc600078e0200 */
[----:B------:R2:W-:Y:S04]  /*4140*/  STL [R1+0xc], R3 ;  /* 0x00000c0301007387 */ /* 0x0005e80000100800 */
[----:B------:R2:W-:Y:S01]  /*4150*/  STL [R1+0x8], R2 ;  /* 0x0000080201007387 */ /* 0x0005e20000100800 */
[----:B-1----:R-:W-:-:S03]  /*4160*/  IADD3 R0, R229, R251, RZ ;  /* 0x000000fbe5007210 */ /* 0x002fc60007ffe0ff */
.L_x_505:
[----:B------:R-:W0:Y:S01]  /*4170*/  LDGDEPBAR ;  /* 0x00000000000079af */ /* 0x000e220000000000 */
[C---:B------:R-:W-:Y:S01]  /*4180*/  IMAD.IADD R0, R207.reuse, 0x1, R219 ;  /* 0x00000001cf007824 */ /* 0x040fe200078e02db */
[----:B------:R-:W-:Y:S01]  /*4190*/  USHF.L.U32 UR9, UR20, 0x7, URZ ;  /* 0x0000000714097899 */ /* 0x000fe2000800063f */
[--C-:B--2---:R-:W-:Y:S01]  /*41a0*/  IMAD.IADD R2, R207, 0x1, R217.reuse ;  /* 0x00000001cf027824 */ /* 0x104fe200078e02d9 */
[----:B------:R-:W-:Y:S01]  /*41b0*/  UISETP.GE.AND UP4, UPT, UR8, 0x1, UPT ;  /* 0x000000010800788c */ /* 0x000fe2000bf86270 */
[----:B------:R-:W-:Y:S01]  /*41c0*/  IMAD.IADD R3, R0, 0x1, R217 ;  /* 0x0000000100037824 */ /* 0x000fe200078e02d9 */
[----:B------:R-:W-:Y:S02]  /*41d0*/  UIADD3 UR9, UR9, 0x80, URZ ;  /* 0x0000008009097890 */ /* 0x000fe4000fffe03f */
[----:B------:R-:W4:Y:S02]  /*41e0*/  LDL R236, [R1+0x20] ;  /* 0x0000200001ec7983 */ /* 0x000f240000100800 */
[----:B------:R-:W-:Y:S06]  /*41f0*/  UISETP.GE.AND UP0, UPT, UR9, UR5, UPT ;  /* 0x000000050900728c */ /* 0x000fec000bf06270 */
[----:B------:R-:W-:Y:S02]  /*4200*/  PLOP3.LUT P3, PT, PT, PT, UP0, 0x80, 0x0 ;  /* 0x000000000000781c */ /* 0x000fe40003f6f008 */
        /* <DEDUP_REMOVED lines=14> */
[----:B-----5:R-:W-:Y:S01]  /*42f0*/  LDSM.16.M88.4 R184, [R2] ;  /* 0x0000000002b8783b */ /* 0x020fe20000000200 */
[C---:B------:R-:W-:Y:S07]  /*4300*/  HMMA.16816.F32.BF16 R16, R32.reuse, R18, RZ ;  /* 0x000000122010723c */ /* 0x040fee00000418ff */
[----:B------:R-:W1:Y:S01]  /*4310*/  LDSM.16.M88.4 R188, [R214+0xc000] ;  /* 0x00c00000d6bc783b */ /* 0x000e620000000200 */
[-C--:B----4-:R-:W-:Y:S07]  /*4320*/  HMMA.16816.F32.BF16 R20, R32, R164.reuse, RZ ;  /* 0x000000a42014723c */ /* 0x090fee00000418ff */
[----:B------:R-:W4:Y:S01]  /*4330*/  LDSM.16.M88.4 R192, [R2+0x1000] ;  /* 0x0010000002c0783b */ /* 0x000f220000000200 */
[C---:B------:R-:W-:Y:S07]  /*4340*/  HMMA.16816.F32.BF16 R24, R28.reuse, R164, RZ ;  /* 0x000000a41c18723c */ /* 0x040fee00000418ff */
[----:B------:R-:W-:Y:S01]  /*4350*/  LDSM.16.M88.4 R196, [R3+0x1000] ;  /* 0x0010000003c4783b */ /* 0x000fe20000000200 */
[-C--:B------:R-:W-:Y:S07]  /*4360*/  HMMA.16816.F32.BF16 R28, R28, R166.reuse, RZ ;  /* 0x000000a61c1c723c */ /* 0x080fee00000418ff */
[----:B------:R-:W-:Y:S01]  /*4370*/  LDSM.16.M88.4 R200, [R213+0xc800] ;  /* 0x00c80000d5c8783b */ /* 0x000fe20000000200 */
[----:B------:R-:W-:Y:S07]  /*4380*/  HMMA.16816.F32.BF16 R32, R32, R166, RZ ;  /* 0x000000a62020723c */ /* 0x000fee00000418ff */
[----:B------:R-:W4:Y:S01]  /*4390*/  LDSM.16.M88.4 R164, [R214+0xc800] ;  /* 0x00c80000d6a4783b */ /* 0x000f220000000200 */
        /* <DEDUP_REMOVED lines=10> */
[----:B------:R-:W-:Y:S07]  /*4440*/  LDSM.16.M88.4 R168, [R207+0x2000] ;  /* 0x00200000cfa8783b */ /* 0x000fee0000000200 */
[-C--:B------:R-:W-:Y:S01]  /*4450*/  HMMA.16816.F32.BF16 R4, R184, R188.reuse, R4 ;  /* 0x000000bcb804723c */ /* 0x080fe20000041804 */
[----:B------:R-:W3:Y:S07]  /*4460*/  LDSM.16.M88.4 R180, [R211+0x10000] ;  /* 0x01000000d3b4783b */ /* 0x000eee0000000200 */
[C---:B----4-:R-:W-:Y:S08]  /*4470*/  HMMA.16816.F32.BF16 R8, R192.reuse, R188, R8 ;  /* 0x000000bcc008723c */ /* 0x050ff00000041808 */
[-C--:B------:R-:W-:Y:S08]  /*4480*/  HMMA.16816.F32.BF16 R12, R192, R190.reuse, R12 ;  /* 0x000000bec00c723c */ /* 0x080ff0000004180c */
[C---:B------:R-:W-:Y:S01]  /*4490*/  HMMA.16816.F32.BF16 R16, R184.reuse, R190, R16 ;  /* 0x000000beb810723c */ /* 0x040fe20000041810 */
[----:B------:R-:W4:Y:S07]  /*44a0*/  LDSM.16.M88.4 R188, [R207+0x3000] ;  /* 0x00300000cfbc783b */ /* 0x000f2e0000000200 */
[-C--:B------:R-:W-:Y:S08]  /*44b0*/  HMMA.16816.F32.BF16 R20, R184, R164.reuse, R20 ;  /* 0x000000a4b814723c */ /* 0x080ff00000041814 */
[C---:B------:R-:W-:Y:S08]  /*44c0*/  HMMA.16816.F32.BF16 R24, R192.reuse, R164, R24 ;  /* 0x000000a4c018723c */ /* 0x040ff00000041818 */
[-C--:B------:R-:W-:Y:S01]  /*44d0*/  HMMA.16816.F32.BF16 R28, R192, R166.reuse, R28 ;  /* 0x000000a6c01c723c */ /* 0x080fe2000004181c */
[----:B------:R-:W4:Y:S07]  /*44e0*/  LDSM.16.M88.4 R192, [R211+0x10800] ;  /* 0x01080000d3c0783b */ /* 0x000f2e0000000200 */
[----:B------:R-:W-:Y:S01]  /*44f0*/  HMMA.16816.F32.BF16 R32, R184, R166, R32 ;  /* 0x000000a6b820723c */ /* 0x000fe20000041820 */
[----:B------:R-:W-:Y:S07]  /*4500*/  LDSM.16.M88.4 R164, [R0+0x2000] ;  /* 0x0020000000a4783b */ /* 0x000fee0000000200 */
[-C--:B-1----:R-:W-:Y:S01]  /*4510*/  HMMA.16816.F32.BF16 R4, R172, R176.reuse, R4 ;  /* 0x000000b0ac04723c */ /* 0x082fe20000041804 */
[----:B------:R1:W-:Y:S07]  /*4520*/  LDSM.16.M88.4 R184, [R0+0x3000] ;  /* 0x0030000000b8783b */ /* 0x0003ee0000000200 */
[C---:B------:R-:W-:Y:S08]  /*4530*/  HMMA.16816.F32.BF16 R8, R196.reuse, R176, R8 ;  /* 0x000000b0c408723c */ /* 0x040ff00000041808 */
[-C--:B------:R-:W-:Y:S08]  /*4540*/  HMMA.16816.F32.BF16 R12, R196, R178.reuse, R12 ;  /* 0x000000b2c40c723c */ /* 0x080ff0000004180c */
[C---:B------:R-:W-:Y:S01]  /*4550*/  HMMA.16816.F32.BF16 R16, R172.reuse, R178, R16 ;  /* 0x000000b2ac10723c */ /* 0x040fe20000041810 */
[----:B------:R-:W4:Y:S03]  /*4560*/  LDSM.16.M88.4 R176, [R212+0x10000] ;  /* 0x01000000d4b0783b */ /* 0x000f260000000200 */
[----:B-1----:R-:W-:Y:S04]  /*4570*/  IMAD.U32 R0, RZ, RZ, UR8 ;  /* 0x00000008ff007e24 */ /* 0x002fe8000f8e00ff */
[-C--:B------:R-:W-:Y:S08]  /*4580*/  HMMA.16816.F32.BF16 R20, R172, R200.reuse, R20 ;  /* 0x000000c8ac14723c */ /* 0x080ff00000041814 */
[C---:B------:R-:W-:Y:S08]  /*4590*/  HMMA.16816.F32.BF16 R24, R196.reuse, R200, R24 ;  /* 0x000000c8c418723c */ /* 0x040ff00000041818 */
[-C--:B------:R-:W-:Y:S01]  /*45a0*/  HMMA.16816.F32.BF16 R28, R196, R202.reuse, R28 ;  /* 0x000000cac41c723c */ /* 0x080fe2000004181c */
[----:B------:R-:W2:Y:S07]  /*45b0*/  LDL R199, [R1+0x24] ;  /* 0x0000240001c77983 */ /* 0x000eae0000100800 */
[----:B------:R-:W-:Y:S08]  /*45c0*/  HMMA.16816.F32.BF16 R32, R172, R202, R32 ;  /* 0x000000caac20723c */ /* 0x000ff00000041820 */
[-C--:B---3--:R-:W-:Y:S08]  /*45d0*/  HMMA.16816.F32.BF16 R4, R168, R180.reuse, R4 ;  /* 0x000000b4a804723c */ /* 0x088ff00000041804 */
[C---:B----4-:R-:W-:Y:S08]  /*45e0*/  HMMA.16816.F32.BF16 R8, R188.reuse, R180, R8 ;  /* 0x000000b4bc08723c */ /* 0x050ff00000041808 */
[-C--:B------:R-:W-:Y:S08]  /*45f0*/  HMMA.16816.F32.BF16 R12, R188, R182.reuse, R12 ;  /* 0x000000b6bc0c723c */ /* 0x080ff0000004180c */
[C---:B------:R-:W-:Y:S08]  /*4600*/  HMMA.16816.F32.BF16 R16, R168.reuse, R182, R16 ;  /* 0x000000b6a810723c */ /* 0x040ff00000041810 */
[-C--:B------:R-:W-:Y:S08]  /*4610*/  HMMA.16816.F32.BF16 R20, R168, R192.reuse, R20 ;  /* 0x000000c0a814723c */ /* 0x080ff00000041814 */
[C---:B------:R-:W-:Y:S08]  /*4620*/  HMMA.16816.F32.BF16 R24, R188.reuse, R192, R24 ;  /* 0x000000c0bc18723c */ /* 0x040ff00000041818 */
[-C--:B------:R-:W-:Y:S07]  /*4630*/  HMMA.16816.F32.BF16 R28, R188, R194.reuse, R28 ;  /* 0x000000c2bc1c723c */ /* 0x080fee000004181c */
[----:B------:R-:W-:Y:S01]  /*4640*/  IMAD R188, R0, 0x40, R236 ;  /* 0x0000004000bc7824 */ /* 0x000fe200078e02ec */
[----:B------:R-:W-:Y:S01]  /*4650*/  HMMA.16816.F32.BF16 R32, R168, R194, R32 ;  /* 0x000000c2a820723c */ /* 0x000fe20000041820 */
[----:B------:R-:W1:Y:S03]  /*4660*/  LDSM.16.M88.4 R168, [R212+0x10800] ;  /* 0x01080000d4a8783b */ /* 0x000e660000000200 */
[----:B------:R-:W-:Y:S02]  /*4670*/  IABS R0, R188 ;  /* 0x000000bc00007213 */ /* 0x000fe40000000000 */
[----:B------:R-:W-:Y:S02]  /*4680*/  IADD3 R172, R188, -0x1, RZ ;  /* 0xffffffffbcac7810 */ /* 0x000fe40007ffe0ff */
[-C--:B------:R-:W-:Y:S05]  /*4690*/  HMMA.16816.F32.BF16 R4, R164, R176.reuse, R4 ;  /* 0x000000b0a404723c */ /* 0x080fea0000041804 */
[----:B------:R-:W-:Y:S01]  /*46a0*/  IMAD.MOV.U32 R173, RZ, RZ, R0 ;  /* 0x000000ffffad7224 */ /* 0x000fe200078e0000 */
[----:B------:R-:W-:Y:S02]  /*46b0*/  ISETP.GE.AND P1, PT, R172, RZ, PT ;  /* 0x000000ffac00720c */ /* 0x000fe40003f26270 */
[C---:B------:R-:W-:Y:S01]  /*46c0*/  HMMA.16816.F32.BF16 R8, R184.reuse, R176, R8 ;  /* 0x000000b0b808723c */ /* 0x040fe20000041808 */
[----:B------:R-:W3:Y:S03]  /*46d0*/  I2F R194, R173 ;  /* 0x000000ad00c27306 */ /* 0x000ee60000201400 */
[C---:B------:R-:W-:Y:S02]  /*46e0*/  IADD3 R0, R188.reuse, 0x8, RZ ;  /* 0x00000008bc007810 */ /* 0x040fe40007ffe0ff */
[----:B------:R-:W-:Y:S02]  /*46f0*/  IADD3 R180, R188, 0x7, RZ ;  /* 0x00000007bcb47810 */ /* 0x000fe40007ffe0ff */
[-C--:B------:R-:W-:Y:S03]  /*4700*/  HMMA.16816.F32.BF16 R12, R184, R178.reuse, R12 ;  /* 0x000000b2b80c723c */ /* 0x080fe6000004180c */
[----:B------:R-:W-:Y:S02]  /*4710*/  ISETP.GE.AND P2, PT, R0, RZ, PT ;  /* 0x000000ff0000720c */ /* 0x000fe40003f46270 */
[----:B------:R-:W-:Y:S02]  /*4720*/  @!P1 IADD3 R172, -R188, 0x1, RZ ;  /* 0x00000001bcac9810 */ /* 0x000fe40007ffe1ff */
[----:B------:R-:W-:Y:S01]  /*4730*/  ISETP.GE.AND P1, PT, R180, RZ, PT ;  /* 0x000000ffb400720c */ /* 0x000fe20003f26270 */
[C---:B------:R-:W-:Y:S01]  /*4740*/  HMMA.16816.F32.BF16 R16, R164.reuse, R178, R16 ;  /* 0x000000b2a410723c */ /* 0x040fe20000041810 */
[----:B------:R4:W3:Y:S01]  /*4750*/  I2F R193, R172 ;  /* 0x000000ac00c17306 */ /* 0x0008e20000201400 */
[----:B------:R-:W-:Y:S02]  /*4760*/  LDSM.16.M88.4 R176, [R214+0x10000] ;  /* 0x01000000d6b0783b */ /* 0x000fe40000000200 */
[C---:B------:R-:W-:Y:S02]  /*4770*/  IADD3 R190, R188.reuse, 0x20, RZ ;  /* 0x00000020bcbe7810 */ /* 0x040fe40007ffe0ff */
[C---:B------:R-:W-:Y:S02]  /*4780*/  IADD3 R189, R188.reuse, 0x1f, RZ ;  /* 0x0000001fbcbd7810 */ /* 0x040fe40007ffe0ff */
[C---:B------:R-:W-:Y:S01]  /*4790*/  @!P2 IADD3 R0, -R188.reuse, -0x8, RZ ;  /* 0xfffffff8bc00a810 */ /* 0x040fe20007ffe1ff */
[-C--:B-1----:R-:W-:Y:S03]  /*47a0*/  HMMA.16816.F32.BF16 R20, R164, R168.reuse, R20 ;  /* 0x000000a8a414723c */ /* 0x082fe60000041814 */
[----:B------:R1:W1:Y:S01]  /*47b0*/  I2F R196, R0 ;  /* 0x0000000000c47306 */ /* 0x0002620000201400 */
[----:B------:R-:W-:Y:S02]  /*47c0*/  @!P1 IADD3 R180, -R188, -0x7, RZ ;  /* 0xfffffff9bcb49810 */ /* 0x000fe40007ffe1ff */
[----:B------:R-:W-:Y:S02]  /*47d0*/  ISETP.GE.AND P2, PT, R190, RZ, PT ;  /* 0x000000ffbe00720c */ /* 0x000fe40003f46270 */
[C---:B------:R-:W-:Y:S04]  /*47e0*/  HMMA.16816.F32.BF16 R24, R184.reuse, R168, R24 ;  /* 0x000000a8b818723c */ /* 0x040fe80000041818 */
[----:B------:R-:W-:Y:S01]  /*47f0*/  ISETP.GE.AND P1, PT, R189, RZ, PT ;  /* 0x000000ffbd00720c */ /* 0x000fe20003f26270 */
[----:B------:R3:W3:Y:S02]  /*4800*/  I2F R195, R180 ;  /* 0x000000b400c37306 */ /* 0x0006e40000201400 */
[C---:B------:R-:W-:Y:S01]  /*4810*/  IADD3 R168, R188.reuse, 0x18, RZ ;  /* 0x00000018bca87810 */ /* 0x040fe20007ffe0ff */
[-C--:B------:R-:W-:Y:S01]  /*4820*/  HMMA.16816.F32.BF16 R28, R184, R170.reuse, R28 ;  /* 0x000000aab81c723c */ /* 0x080fe2000004181c */
[----:B----4-:R-:W4:Y:S03]  /*4830*/  LDSM.16.M88.4 R172, [R2+0x2000] ;  /* 0x0020000002ac783b */ /* 0x010f260000000200 */
[C---:B------:R-:W-:Y:S03]  /*4840*/  @!P2 IADD3 R190, -R188.reuse, -0x20, RZ ;  /* 0xffffffe0bcbea810 */ /* 0x040fe60007ffe1ff */
[C---:B------:R-:W-:Y:S01]  /*4850*/  IADD3 R184, R188.reuse, -0x9, RZ ;  /* 0xfffffff7bcb87810 */ /* 0x040fe20007ffe0ff */
[----:B------:R-:W-:Y:S01]  /*4860*/  HMMA.16816.F32.BF16 R32, R164, R170, R32 ;  /* 0x000000aaa420723c */ /* 0x000fe20000041820 */
[----:B------:R-:W-:Y:S01]  /*4870*/  LDSM.16.M88.4 R164, [R214+0x10800] ;  /* 0x01080000d6a4783b */ /* 0x000fe20000000200 */
[----:B------:R-:W2:Y:S02]  /*4880*/  I2F R192, R190 ;  /* 0x000000be00c07306 */ /* 0x000ea40000201400 */
[C---:B-1----:R-:W-:Y:S02]  /*4890*/  IADD3 R0, R188.reuse, 0x28, RZ ;  /* 0x00000028bc007810 */ /* 0x042fe40007ffe0ff */
[----:B------:R-:W-:Y:S02]  /*48a0*/  @!P1 IADD3 R189, -R188, -0x1f, RZ ;  /* 0xffffffe1bcbd9810 */ /* 0x000fe40007ffe1ff */
[----:B------:R-:W-:Y:S04]  /*48b0*/  ISETP.GE.AND P2, PT, R0, RZ, PT ;  /* 0x000000ff0000720c */ /* 0x000fe80003f46270 */
[----:B------:R-:W-:Y:S01]  /*48c0*/  I2F R189, R189 ;  /* 0x000000bd00bd7306 */ /* 0x000fe20000201400 */
[----:B---3--:R1:W3:Y:S08]  /*48d0*/  LDSM.16.M88.4 R180, [R2+0x3000] ;  /* 0x0030000002b4783b */ /* 0x0082f00000000200 */
[----:B------:R-:W-:Y:S02]  /*48e0*/  @!P2 IADD3 R0, -R188, -0x28, RZ ;  /* 0xffffffd8bc00a810 */ /* 0x000fe40007ffe1ff */
[----:B------:R-:W-:Y:S02]  /*48f0*/  ISETP.GE.AND P2, PT, R168, RZ, PT ;  /* 0x000000ffa800720c */ /* 0x000fe40003f46270 */
[----:B------:R3:W2:Y:S01]  /*4900*/  I2F R198, R0 ;  /* 0x0000000000c67306 */ /* 0x0006a20000201400 */
[-C--:B----4-:R-:W-:Y:S05]  /*4910*/  HMMA.16816.F32.BF16 R4, R172, R176.reuse, R4 ;  /* 0x000000b0ac04723c */ /* 0x090fea0000041804 */
[C---:B-1----:R-:W-:Y:S07]  /*4920*/  IADD3 R2, R188.reuse, 0x27, RZ ;  /* 0x00000027bc027810 */ /* 0x042fee0007ffe0ff */
[----:B------:R-:W-:Y:S02]  /*4930*/  @!P2 IADD3 R168, -R188, -0x18, RZ ;  /* 0xffffffe8bca8a810 */ /* 0x000fe40007ffe1ff */
[----:B------:R-:W-:Y:S02]  /*4940*/  ISETP.GE.AND P1, PT, R2, RZ, PT ;  /* 0x000000ff0200720c */ /* 0x000fe40003f26270 */
[----:B------:R1:W-:Y:S01]  /*4950*/  I2F R191, R168 ;  /* 0x000000a800bf7306 */ /* 0x0003e20000201400 */
[C---:B---3--:R-:W-:Y:S01]  /*4960*/  IADD3 R0, R188.reuse, 0x17, RZ ;  /* 0x00000017bc007810 */ /* 0x048fe20007ffe0ff */
[C---:B------:R-:W-:Y:S09]  /*4970*/  HMMA.16816.F32.BF16 R8, R180.reuse, R176, R8 ;  /* 0x000000b0b408723c */ /* 0x040ff20000041808 */
[----:B------:R-:W-:Y:S02]  /*4980*/  @!P1 IADD3 R2, -R188, -0x27, RZ ;  /* 0xffffffd9bc029810 */ /* 0x000fe40007ffe1ff */
[----:B------:R-:W-:Y:S01]  /*4990*/  ISETP.GE.AND P1, PT, R0, RZ, PT ;  /* 0x000000ff0000720c */ /* 0x000fe20003f26270 */
[-C--:B------:R-:W-:Y:S01]  /*49a0*/  HMMA.16816.F32.BF16 R12, R180, R178.reuse, R12 ;  /* 0x000000b2b40c723c */ /* 0x080fe2000004180c */
[----:B------:R3:W4:Y:S01]  /*49b0*/  I2F R197, R2 ;  /* 0x0000000200c57306 */ /* 0x0007220000201400 */
[----:B-1----:R-:W-:Y:S06]  /*49c0*/  LDSM.16.M88.4 R168, [R3+0x2000] ;  /* 0x0020000003a8783b */ /* 0x002fec0000000200 */
[C---:B------:R-:W-:Y:S04]  /*49d0*/  HMMA.16816.F32.BF16 R16, R172.reuse, R178, R16 ;  /* 0x000000b2ac10723c */ /* 0x040fe80000041810 */
[----:B------:R-:W-:Y:S02]  /*49e0*/  @!P1 IADD3 R0, -R188, -0x17, RZ ;  /* 0xffffffe9bc009810 */ /* 0x000fe40007ffe1ff */
[----:B------:R-:W-:Y:S01]  /*49f0*/  ISETP.GE.AND P1, PT, R184, RZ, PT ;  /* 0x000000ffb800720c */ /* 0x000fe20003f26270 */
[----:B------:R-:W1:Y:S01]  /*4a00*/  LDSM.16.M88.4 R176, [R213+0x10000] ;  /* 0x01000000d5b0783b */ /* 0x000e620000000200 */
[-C--:B------:R-:W-:Y:S01]  /*4a10*/  HMMA.16816.F32.BF16 R20, R172, R164.reuse, R20 ;  /* 0x000000a4ac14723c */ /* 0x080fe20000041814 */
[----:B------:R4:W1:Y:S07]  /*4a20*/  I2F R190, R0 ;  /* 0x0000000000be7306 */ /* 0x00086e0000201400 */
[C---:B------:R-:W-:Y:S04]  /*4a30*/  HMMA.16816.F32.BF16 R24, R180.reuse, R164, R24 ;  /* 0x000000a4b418723c */ /* 0x040fe80000041818 */
[C---:B---3--:R-:W-:Y:S02]  /*4a40*/  IADD3 R2, R188.reuse, -0x8, RZ ;  /* 0xfffffff8bc027810 */ /* 0x048fe40007ffe0ff */
[----:B------:R-:W-:Y:S02]  /*4a50*/  @!P1 IADD3 R184, -R188, 0x9, RZ ;  /* 0x00000009bcb89810 */ /* 0x000fe40007ffe1ff */
[-C--:B------:R-:W-:Y:S02]  /*4a60*/  HMMA.16816.F32.BF16 R28, R180, R166.reuse, R28 ;  /* 0x000000a6b41c723c */ /* 0x080fe4000004181c */
[----:B------:R3:W-:Y:S01]  /*4a70*/  I2F R185, R184 ;  /* 0x000000b800b97306 */ /* 0x0007e20000201400 */
[----:B------:R-:W-:Y:S05]  /*4a80*/  ISETP.GE.AND P2, PT, R2, RZ, PT ;  /* 0x000000ff0200720c */ /* 0x000fea0003f46270 */
[----:B------:R-:W-:Y:S01]  /*4a90*/  HMMA.16816.F32.BF16 R32, R172, R166, R32 ;  /* 0x000000a6ac20723c */ /* 0x000fe20000041820 */
[----:B------:R3:W3:Y:S03]  /*4aa0*/  LDSM.16.M88.4 R164, [R3+0x3000] ;  /* 0x0030000003a4783b */ /* 0x0006e60000000200 */
[C---:B----4-:R-:W-:Y:S03]  /*4ab0*/  IADD3 R0, R188.reuse, -0x10, RZ ;  /* 0xfffffff0bc007810 */ /* 0x050fe60007ffe0ff */
[----:B------:R-:W-:Y:S01]  /*4ac0*/  IMAD.U32 R172, RZ, RZ, UR20 ;  /* 0x00000014ffac7e24 */ /* 0x000fe2000f8e00ff */
[----:B------:R-:W-:Y:S01]  /*4ad0*/  @!P2 IADD3 R2, -R188, 0x8, RZ ;  /* 0x00000008bc02a810 */ /* 0x000fe20007ffe1ff */
[----:B-----5:R-:W-:Y:S01]  /*4ae0*/  FMUL.FTZ R173, R249, 1.4426950216293334961 ;  /* 0x3fb8aa3bf9ad7820 */ /* 0x020fe20000410000 */
[----:B------:R-:W-:Y:S02]  /*4af0*/  ISETP.GE.AND P2, PT, R0, RZ, PT ;  /* 0x000000ff0000720c */ /* 0x000fe40003f46270 */
[----:B------:R4:W2:Y:S01]  /*4b00*/  I2F R186, R2 ;  /* 0x0000000200ba7306 */ /* 0x0008a20000201400 */
[-C--:B-1----:R-:W-:Y:S05]  /*4b10*/  HMMA.16816.F32.BF16 R4, R168, R176.reuse, R4 ;  /* 0x000000b0a804723c */ /* 0x082fea0000041804 */
[C---:B---3--:R-:W-:Y:S07]  /*4b20*/  IADD3 R184, R188.reuse, 0x10, RZ ;  /* 0x00000010bcb87810 */ /* 0x048fee0007ffe0ff */
[----:B------:R-:W-:Y:S02]  /*4b30*/  @!P2 IADD3 R0, -R188, 0x10, RZ ;  /* 0x00000010bc00a810 */ /* 0x000fe40007ffe1ff */
[----:B------:R-:W-:Y:S02]  /*4b40*/  ISETP.GE.AND P2, PT, R184, RZ, PT ;  /* 0x000000ffb800720c */ /* 0x000fe40003f46270 */
[----:B------:R1:W-:Y:S01]  /*4b50*/  I2F R187, R0 ;  /* 0x0000000000bb7306 */ /* 0x0003e20000201400 */
[C---:B------:R-:W-:Y:S04]  /*4b60*/  IADD3 R3, R188.reuse, -0x18, RZ ;  /* 0xffffffe8bc037810 */ /* 0x040fe80007ffe0ff */
[----:B------:R-:W-:Y:S02]  /*4b70*/  ISETP.GE.AND P6, PT, R3, RZ, PT ;  /* 0x000000ff0300720c */ /* 0x000fe40003fc6270 */
[C---:B----4-:R-:W-:Y:S04]  /*4b80*/  IADD3 R2, R188.reuse, -0x11, RZ ;  /* 0xffffffefbc027810 */ /* 0x050fe80007ffe0ff */
[----:B------:R-:W-:Y:S01]  /*4b90*/  @!P2 IADD3 R184, -R188, -0x10, RZ ;  /* 0xfffffff0bcb8a810 */ /* 0x000fe20007ffe1ff */
[----:B------:R-:W-:Y:S01]  /*4ba0*/  FFMA.FTZ R4, R194, -UR4, R4 ;  /* 0x80000004c2047c23 */ /* 0x000fe20008010004 */
[----:B------:R-:W-:Y:S01]  /*4bb0*/  ISETP.GE.AND P1, PT, R2, RZ, PT ;  /* 0x000000ff0200720c */ /* 0x000fe20003f26270 */
[C---:B------:R-:W-:Y:S01]  /*4bc0*/  HMMA.16816.F32.BF16 R8, R164.reuse, R176, R8 ;  /* 0x000000b0a408723c */ /* 0x040fe20000041808 */
[----:B------:R-:W-:Y:S01]  /*4bd0*/  PLOP3.LUT P2, PT, PT, PT, UP0, 0x80, 0x0 ;  /* 0x000000000000781c */ /* 0x000fe20003f4f008 */
[----:B------:R-:W3:Y:S01]  /*4be0*/  LDL R176, [R1+0x1c] ;  /* 0x00001c0001b07983 */ /* 0x000ee20000100800 */
[----:B------:R-:W-:Y:S01]  /*4bf0*/  I2F R184, R184 ;  /* 0x000000b800b87306 */ /* 0x000fe20000201400 */
[----:B------:R-:W-:Y:S01]  /*4c00*/  @!P6 IADD3 R3, -R188, 0x18, RZ ;  /* 0x00000018bc03e810 */ /* 0x000fe20007ffe1ff */
[----:B------:R-:W-:Y:S01]  /*4c10*/  FFMA.FTZ R5, R193, -UR4, R5 ;  /* 0x80000004c1057c23 */ /* 0x000fe20008010005 */
[----:B------:R-:W-:Y:S01]  /*4c20*/  PLOP3.LUT P6, PT, PT, PT, UP0, 0x80, 0x0 ;  /* 0x000000000000781c */ /* 0x000fe20003fcf008 */
[----:B------:R-:W-:Y:S01]  /*4c30*/  FFMA.FTZ R6, R196, -UR4, R6 ;  /* 0x80000004c4067c23 */ /* 0x000fe20008010006 */
[-C--:B------:R-:W-:Y:S04]  /*4c40*/  HMMA.16816.F32.BF16 R12, R164, R178.reuse, R12 ;  /* 0x000000b2a40c723c */ /* 0x080fe8000004180c */
[C---:B-1----:R-:W-:Y:S01]  /*4c50*/  IADD3 R0, R188.reuse, 0xf, RZ ;  /* 0x0000000fbc007810 */ /* 0x042fe20007ffe0ff */
[----:B------:R-:W-:Y:S01]  /*4c60*/  I2F R181, R3 ;  /* 0x0000000300b57306 */ /* 0x000fe20000201400 */
[----:B------:R-:W-:Y:S01]  /*4c70*/  @!P1 IADD3 R2, -R188, 0x11, RZ ;  /* 0x00000011bc029810 */ /* 0x000fe20007ffe1ff */
[----:B------:R-:W-:Y:S01]  /*4c80*/  FFMA.FTZ R7, R195, -UR4, R7 ;  /* 0x80000004c3077c23 */ /* 0x000fe20008010007 */
[C---:B------:R-:W-:Y:S01]  /*4c90*/  HMMA.16816.F32.BF16 R16, R168.reuse, R178, R16 ;  /* 0x000000b2a810723c */ /* 0x040fe20000041810 */
[----:B------:R-:W4:Y:S03]  /*4ca0*/  LDL R179, [R1+0x18] ;  /* 0x0000180001b37983 */ /* 0x000f260000100800 */
[----:B------:R-:W-:Y:S03]  /*4cb0*/  ISETP.GE.AND P1, PT, R0, RZ, PT ;  /* 0x000000ff0000720c */ /* 0x000fe60003f26270 */
[----:B------:R1:W1:Y:S01]  /*4cc0*/  I2F R180, R2 ;  /* 0x0000000200b47306 */ /* 0x0002620000201400 */
[----:B--2---:R-:W-:Y:S04]  /*4cd0*/  FFMA.FTZ R8, R192, -UR4, R8 ;  /* 0x80000004c0087c23 */ /* 0x004fe80008010008 */
[----:B------:R-:W-:Y:S02]  /*4ce0*/  FFMA.FTZ R10, R198, -UR4, R10 ;  /* 0x80000004c60a7c23 */ /* 0x000fe4000801000a */
[----:B------:R-:W-:Y:S02]  /*4cf0*/  FFMA.FTZ R9, R189, -UR4, R9 ;  /* 0x80000004bd097c23 */ /* 0x000fe40008010009 */
[----:B------:R-:W-:Y:S01]  /*4d00*/  FFMA.FTZ R11, R197, -UR4, R11 ;  /* 0x80000004c50b7c23 */ /* 0x000fe2000801000b */
[----:B------:R-:W-:Y:S01]  /*4d10*/  @!P1 IADD3 R0, -R188, -0xf, RZ ;  /* 0xfffffff1bc009810 */ /* 0x000fe20007ffe1ff */
[----:B------:R-:W-:Y:S01]  /*4d20*/  FFMA.FTZ R12, R191, -UR4, R12 ;  /* 0x80000004bf0c7c23 */ /* 0x000fe2000801000c */
[----:B------:R-:W-:Y:S01]  /*4d30*/  PLOP3.LUT P1, PT, PT, PT, UP0, 0x80, 0x0 ;  /* 0x000000000000781c */ /* 0x000fe20003f2f008 */
[----:B------:R-:W-:Y:S01]  /*4d40*/  FFMA.FTZ R13, R190, -UR4, R13 ;  /* 0x80000004be0d7c23 */ /* 0x000fe2000801000d */
[----:B------:R2:W-:Y:S01]  /*4d50*/  I2F R174, R0 ;  /* 0x0000000000ae7306 */ /* 0x0005e20000201400 */
[----:B------:R-:W-:Y:S02]  /*4d60*/  FFMA.FTZ R14, R192, -UR4, R14 ;  /* 0x80000004c00e7c23 */ /* 0x000fe4000801000e */
[----:B------:R-:W-:Y:S02]  /*4d70*/  FFMA.FTZ R15, R189, -UR4, R15 ;  /* 0x80000004bd0f7c23 */ /* 0x000fe4000801000f */
[----:B------:R-:W-:Y:S02]  /*4d80*/  FFMA.FTZ R16, R186, -UR4, R16 ;  /* 0x80000004ba107c23 */ /* 0x000fe40008010010 */
[----:B------:R-:W-:Y:S02]  /*4d90*/  FFMA.FTZ R18, R194, -UR4, R18 ;  /* 0x80000004c2127c23 */ /* 0x000fe40008010012 */
[----:B------:R-:W-:Y:S01]  /*4da0*/  FFMA.FTZ R17, R185, -UR4, R17 ;  /* 0x80000004b9117c23 */ /* 0x000fe20008010011 */
[----:B-1----:R-:W-:Y:S01]  /*4db0*/  IADD3 R2, R188, -0x19, RZ ;  /* 0xffffffe7bc027810 */ /* 0x002fe20007ffe0ff */
[----:B------:R-:W-:Y:S03]  /*4dc0*/  FFMA.FTZ R19, R193, -UR4, R19 ;  /* 0x80000004c1137c23 */ /* 0x000fe60008010013 */
[----:B------:R-:W-:Y:S01]  /*4dd0*/  ISETP.GE.AND P4, PT, R2, RZ, PT ;  /* 0x000000ff0200720c */ /* 0x000fe20003f86270 */
[----:B--2---:R-:W-:Y:S02]  /*4de0*/  IMAD R0, R172, 0x80, R199 ;  /* 0x00000080ac007824 */ /* 0x004fe400078e02c7 */
[----:B------:R-:W-:Y:S10]  /*4df0*/  FMUL.FTZ R172, R250, 1.4426950216293334961 ;  /* 0x3fb8aa3bfaac7820 */ /* 0x000ff40000410000 */
[----:B------:R-:W-:Y:S02]  /*4e00*/  @!P4 IADD3 R2, -R188, 0x19, RZ ;  /* 0x00000019bc02c810 */ /* 0x000fe40007ffe1ff */
[C---:B------:R-:W-:Y:S02]  /*4e10*/  @P3 ISETP.GE.AND P3, PT, R0.reuse, UR5, PT ;  /* 0x0000000500003c0c */ /* 0x040fe4000bf66270 */
[----:B------:R-:W-:Y:S01]  /*4e20*/  @P2 IADD3 R3, R0, 0x1, RZ ;  /* 0x0000000100032810 */ /* 0x000fe20007ffe0ff */
[----:B------:R1:W-:Y:S01]  /*4e30*/  I2F R175, R2 ;  /* 0x0000000200af7306 */ /* 0x0003e20000201400 */
[----:B------:R-:W-:Y:S02]  /*4e40*/  FSETP.NEU.FTZ.AND P2, PT, R249, -INF , PT ;  /* 0xff800000f900780b */ /* 0x000fe40003f5d000 */
[----:B------:R-:W-:Y:S01]  /*4e50*/  @P5 ISETP.GE.AND P5, PT, R3, UR5, PT ;  /* 0x0000000503005c0c */ /* 0x000fe2000bfa6270 */
[----:B------:R-:W-:Y:S01]  /*4e60*/  FMUL.FTZ R3, R247, 1.4426950216293334961 ;  /* 0x3fb8aa3bf7037820 */ /* 0x000fe20000410000 */
[----:B------:R-:W-:Y:S02]  /*4e70*/  PLOP3.LUT P4, PT, PT, PT, UP0, 0x80, 0x0 ;  /* 0x000000000000781c */ /* 0x000fe40003f8f008 */
[----:B------:R-:W-:Y:S02]  /*4e80*/  FSEL R173, R173, RZ, P2 ;  /* 0x000000ffadad7208 */ /* 0x000fe40001000000 */
[----:B------:R-:W-:Y:S02]  /*4e90*/  PLOP3.LUT P2, PT, PT, PT, UP0, 0x80, 0x0 ;  /* 0x000000000000781c */ /* 0x000fe40003f4f008 */
[----:B------:R-:W-:Y:S02]  /*4ea0*/  @P1 FSEL R4, R4, -INF , !P3 ;  /* 0xff80000004041808 */ /* 0x000fe40005800000 */
[----:B------:R-:W-:Y:S03]  /*4eb0*/  PLOP3.LUT P1, PT, PT, PT, UP0, 0x80, 0x0 ;  /* 0x000000000000781c */ /* 0x000fe60003f2f008 */
[--C-:B------:R-:W-:Y:S02]  /*4ec0*/  FFMA.FTZ R4, R4, c[0x0][0x23c], -R173.reuse ;  /* 0x00008f0004047a23 */ /* 0x100fe400000108ad */
[----:B------:R-:W-:Y:S02]  /*4ed0*/  @P4 FSEL R5, R5, -INF , !P5 ;  /* 0xff80000005054808 */ /* 0x000fe40006800000 */
[----:B------:R-:W-:Y:S01]  /*4ee0*/  FSETP.NEU.FTZ.AND P4, PT, R250, -INF , PT ;  /* 0xff800000fa00780b */ /* 0x000fe20003f9d000 */
[----:B------:R2:W-:Y:S01]  /*4ef0*/  MUFU.EX2 R236, R4 ;  /* 0x0000000400ec7308 */ /* 0x0005e20000000800 */
[----:B------:R-:W-:Y:S01]  /*4f00*/  @P2 FSEL R7, R7, -INF , !P5 ;  /* 0xff80000007072808 */ /* 0x000fe20006800000 */
[----:B------:R-:W-:Y:S01]  /*4f10*/  FFMA.FTZ R5, R5, c[0x0][0x23c], -R173 ;  /* 0x00008f0005057a23 */ /* 0x000fe200000108ad */
[----:B------:R-:W-:Y:S01]  /*4f20*/  FSETP.NEU.FTZ.AND P2, PT, R247, -INF , PT ;  /* 0xff800000f700780b */ /* 0x000fe20003f5d000 */
[----:B-1----:R-:W-:Y:S01]  /*4f30*/  FMUL.FTZ R2, R248, 1.4426950216293334961 ;  /* 0x3fb8aa3bf8027820 */ /* 0x002fe20000410000 */
[----:B------:R-:W-:Y:S02]  /*4f40*/  @P1 FSEL R6, R6, -INF , !P3 ;  /* 0xff80000006061808 */ /* 0x000fe40005800000 */
[----:B------:R-:W-:Y:S02]  /*4f50*/  PLOP3.LUT P1, PT, PT, PT, UP0, 0x80, 0x0 ;  /* 0x000000000000781c */ /* 0x000fe40003f2f008 */
[----:B------:R-:W-:Y:S01]  /*4f60*/  FSEL R172, R172, RZ, P4 ;  /* 0x000000ffacac7208 */ /* 0x000fe20002000000 */
[----:B------:R-:W-:Y:S01]  /*4f70*/  MUFU.EX2 R177, R5 ;  /* 0x0000000500b17308 */ /* 0x000fe20000000800 */
[----:B------:R-:W-:Y:S02]  /*4f80*/  FSEL R3, R3, RZ, P2 ;  /* 0x000000ff03037208 */ /* 0x000fe40001000000 */
[----:B------:R-:W-:Y:S01]  /*4f90*/  PLOP3.LUT P4, PT, PT, PT, UP0, 0x80, 0x0 ;  /* 0x000000000000781c */ /* 0x000fe20003f8f008 */
[--C-:B------:R-:W-:Y:S01]  /*4fa0*/  FFMA.FTZ R6, R6, c[0x0][0x23c], -R172.reuse ;  /* 0x00008f0006067a23 */ /* 0x100fe200000108ac */
[----:B------:R-:W-:Y:S01]  /*4fb0*/  PLOP3.LUT P2, PT, PT, PT, UP0, 0x80, 0x0 ;  /* 0x000000000000781c */ /* 0x000fe20003f4f008 */
[----:B------:R-:W-:Y:S04]  /*4fc0*/  FFMA.FTZ R7, R7, c[0x0][0x23c], -R172 ;  /* 0x00008f0007077a23 */ /* 0x000fe800000108ac */
[----:B------:R-:W-:Y:S01]  /*4fd0*/  MUFU.EX2 R203, R6 ;  /* 0x0000000600cb7308 */ /* 0x000fe20000000800 */
[----:B------:R-:W-:Y:S02]  /*4fe0*/  @P1 FSEL R8, R8, -INF , !P3 ;  /* 0xff80000008081808 */ /* 0x000fe40005800000 */
[----:B------:R-:W-:Y:S03]  /*4ff0*/  PLOP3.LUT P1, PT, PT, PT, UP0, 0x80, 0x0 ;  /* 0x000000000000781c */ /* 0x000fe60003f2f008 */
[----:B------:R-:W-:Y:S01]  /*5000*/  @P4 FSEL R9, R9, -INF , !P5 ;  /* 0xff80000009094808 */ /* 0x000fe20006800000 */
[--C-:B------:R-:W-:Y:S01]  /*5010*/  FFMA.FTZ R8, R8, c[0x0][0x23c], -R3.reuse ;  /* 0x00008f0008087a23 */ /* 0x100fe20000010803 */
[----:B------:R-:W-:Y:S02]  /*5020*/  FSETP.NEU.FTZ.AND P4, PT, R248, -INF , PT ;  /* 0xff800000f800780b */ /* 0x000fe40003f9d000 */
[----:B------:R1:W1:Y:S01]  /*5030*/  MUFU.EX2 R242, R7 ;  /* 0x0000000700f27308 */ /* 0x0002620000000800 */
[----:B------:R-:W-:Y:S01]  /*5040*/  @P2 FSEL R10, R10, -INF , !P3 ;  /* 0xff8000000a0a2808 */ /* 0x000fe20005800000 */
[--C-:B------:R-:W-:Y:S01]  /*5050*/  FFMA.FTZ R9, R9, c[0x0][0x23c], -R3.reuse ;  /* 0x00008f0009097a23 */ /* 0x100fe20000010803 */
[----:B------:R-:W-:Y:S02]  /*5060*/  PLOP3.LUT P3, PT, PT, PT, UP0, 0x80, 0x0 ;  /* 0x000000000000781c */ /* 0x000fe40003f6f008 */
[----:B------:R-:W-:Y:S02]  /*5070*/  FSEL R2, R2, RZ, P4 ;  /* 0x000000ff02027208 */ /* 0x000fe40002000000 */
[----:B------:R-:W-:Y:S02]  /*5080*/  PLOP3.LUT P4, PT, PT, PT, UP0, 0x80, 0x0 ;  /* 0x000000000000781c */ /* 0x000fe40003f8f008 */
[----:B--2---:R-:W-:Y:S01]  /*5090*/  @P1 IADD3 R4, R0, 0x8, RZ ;  /* 0x0000000800041810 */ /* 0x004fe20007ffe0ff */
[----:B------:R2:W-:Y:S01]  /*50a0*/  MUFU.EX2 R244, R8 ;  /* 0x0000000800f47308 */ /* 0x0005e20000000800 */
[----:B------:R-:W-:Y:S01]  /*50b0*/  PLOP3.LUT P2, PT, PT, PT, UP0, 0x80, 0x0 ;  /* 0x000000000000781c */ /* 0x000fe20003f4f008 */
[--C-:B------:R-:W-:Y:S01]  /*50c0*/  FFMA.FTZ R10, R10, c[0x0][0x23c], -R2.reuse ;  /* 0x00008f000a0a7a23 */ /* 0x100fe20000010802 */
[----:B------:R-:W-:Y:S02]  /*50d0*/  @P6 ISETP.GE.AND P6, PT, R4, UR5, PT ;  /* 0x0000000504006c0c */ /* 0x000fe4000bfc6270 */
[----:B------:R-:W-:Y:S02]  /*50e0*/  PLOP3.LUT P1, PT, PT, PT, UP0, 0x80, 0x0 ;  /* 0x000000000000781c */ /* 0x000fe40003f2f008 */
[----:B------:R-:W-:Y:S02]  /*50f0*/  @P3 IADD3 R4, R0, 0x9, RZ ;  /* 0x0000000900043810 */ /* 0x000fe40007ffe0ff */
[----:B------:R-:W-:Y:S01]  /*5100*/  PLOP3.LUT P3, PT, PT, PT, UP0, 0x80, 0x0 ;  /* 0x000000000000781c */ /* 0x000fe20003f6f008 */
[----:B------:R-:W2:Y:S01]  /*5110*/  MUFU.EX2 R243, R9 ;  /* 0x0000000900f37308 */ /* 0x000ea20000000800 */
[----:B------:R-:W-:Y:S02]  /*5120*/  @P4 ISETP.GE.AND P4, PT, R4, UR5, PT ;  /* 0x0000000504004c0c */ /* 0x000fe4000bf86270 */
[----:B-1----:R-:W1:Y:S01]  /*5130*/  LDSM.16.M88.4 R4, [R213+0x10800] ;  /* 0x01080000d504783b */ /* 0x002e620000000200 */
[----:B------:R-:W-:Y:S02]  /*5140*/  @P2 FSEL R11, R11, -INF , !P5 ;  /* 0xff8000000b0b2808 */ /* 0x000fe40006800000 */
[----:B------:R-:W-:Y:S02]  /*5150*/  PLOP3.LUT P2, PT, PT, PT, UP0, 0x80, 0x0 ;  /* 0x000000000000781c */ /* 0x000fe40003f4f008 */
[----:B------:R-:W-:Y:S01]  /*5160*/  @P1 FSEL R12, R12, -INF , !P6 ;  /* 0xff8000000c0c1808 */ /* 0x000fe20007000000 */
[----:B------:R-:W-:Y:S01]  /*5170*/  FFMA.FTZ R11, R11, c[0x0][0x23c], -R2 ;  /* 0x00008f000b0b7a23 */ /* 0x000fe20000010802 */
[----:B------:R-:W-:Y:S01]  /*5180*/  PLOP3.LUT P1, PT, PT, PT, UP0, 0x80, 0x0 ;  /* 0x000000000000781c */ /* 0x000fe20003f2f008 */
[----:B------:R-:W-:Y:S01]  /*5190*/  MUFU.EX2 R246, R10 ;  /* 0x0000000a00f67308 */ /* 0x000fe20000000800 */
[----:B------:R-:W-:Y:S01]  /*51a0*/  @P3 FSEL R18, R18, -INF , !P6 ;  /* 0xff80000012123808 */ /* 0x000fe20007000000 */
[--C-:B------:R-:W-:Y:S01]  /*51b0*/  FFMA.FTZ R12, R12, c[0x0][0x23c], -R3.reuse ;  /* 0x00008f000c0c7a23 */ /* 0x100fe20000010803 */
[----:B------:R-:W-:Y:S02]  /*51c0*/  PLOP3.LUT P5, PT, PT, PT, UP0, 0x80, 0x0 ;  /* 0x000000000000781c */ /* 0x000fe40003faf008 */
[----:B------:R-:W-:Y:S01]  /*51d0*/  PLOP3.LUT P3, PT, PT, PT, UP0, 0x80, 0x0 ;  /* 0x000000000000781c */ /* 0x000fe20003f6f008 */
[----:B------:R-:W-:Y:S02]  /*51e0*/  FFMA.FTZ R18, R18, c[0x0][0x23c], -R172 ;  /* 0x00008f0012127a23 */ /* 0x000fe400000108ac */
[----:B------:R-:W-:Y:S02]  /*51f0*/  @P2 FSEL R13, R13, -INF , !P4 ;  /* 0xff8000000d0d2808 */ /* 0x000fe40006000000 */
        /* <DEDUP_REMOVED lines=12> */
[----:B------:R-:W-:Y:S01]  /*52c0*/  MUFU.EX2 R239, R12 ;  /* 0x0000000c00ef7308 */ /* 0x000fe20000000800 */
[-C--:B-1----:R-:W-:Y:S01]  /*52d0*/  HMMA.16816.F32.BF16 R20, R168, R4.reuse, R20 ;  /* 0x00000004a814723c */ /* 0x082fe20000041814 */
[----:B------:R-:W-:Y:S02]  /*52e0*/  PLOP3.LUT P6, PT, PT, PT, UP0, 0x80, 0x0 ;  /* 0x000000000000781c */ /* 0x000fe40003fcf008 */
[--C-:B------:R-:W-:Y:S03]  /*52f0*/  FFMA.FTZ R16, R16, c[0x0][0x23c], -R173.reuse ;  /* 0x00008f0010107a23 */ /* 0x100fe600000108ad */
[----:B------:R-:W-:Y:S02]  /*5300*/  @P2 FSEL R17, R17, -INF , !P4 ;  /* 0xff80000011112808 */ /* 0x000fe40006000000 */
[C---:B------:R-:W-:Y:S01]  /*5310*/  HMMA.16816.F32.BF16 R24, R164.reuse, R4, R24 ;  /* 0x00000004a418723c */ /* 0x040fe20000041818 */
[----:B------:R-:W-:Y:S01]  /*5320*/  PLOP3.LUT P2, PT, PT, PT, UP0, 0x80, 0x0 ;  /* 0x000000000000781c */ /* 0x000fe20003f4f008 */
[----:B------:R-:W-:Y:S02]  /*5330*/  MUFU.EX2 R198, R16 ;  /* 0x0000001000c67308 */ /* 0x000fe40000000800 */
[----:B--2---:R-:W-:Y:S01]  /*5340*/  @P1 IADD3 R8, R0, 0x10, RZ ;  /* 0x0000001000081810 */ /* 0x004fe20007ffe0ff */
        /* <DEDUP_REMOVED lines=10> */
[----:B------:R-:W-:Y:S01]  /*53f0*/  FFMA.FTZ R21, R180, -UR4, R21 ;  /* 0x80000004b4157c23 */ /* 0x000fe20008010015 */
[----:B------:R-:W-:Y:S01]  /*5400*/  @P6 ISETP.GE.AND P6, PT, R8, UR5, PT ;  /* 0x0000000508006c0c */ /* 0x000fe2000bfc6270 */
[----:B------:R-:W-:Y:S01]  /*5410*/  FFMA.FTZ R20, R187, -UR4, R20 ;  /* 0x80000004bb147c23 */ /* 0x000fe20008010014 */
[----:B------:R-:W-:Y:S01]  /*5420*/  PLOP3.LUT P3, PT, PT, PT, UP0, 0x80, 0x0 ;  /* 0x000000000000781c */ /* 0x000fe20003f6f008 */
[----:B------:R-:W-:Y:S01]  /*5430*/  FFMA.FTZ R23, R185, -UR4, R23 ;  /* 0x80000004b9177c23 */ /* 0x000fe20008010017 */
[----:B------:R-:W-:Y:S01]  /*5440*/  F2FP.BF16.PACK_AB R5, R242, R203 ;  /* 0x000000cbf205723e */ /* 0x000fe200000010ff */
[----:B------:R-:W1:Y:S02]  /*5450*/  MUFU.EX2 R238, R13 ;  /* 0x0000000d00ee7308 */ /* 0x000e640000000800 */
[----:B------:R-:W-:Y:S01]  /*5460*/  @P1 FSEL R20, R20, -INF , !P5 ;  /* 0xff80000014141808 */ /* 0x000fe20006800000 */
[----:B------:R-:W-:Y:S01]  /*5470*/  FFMA.FTZ R22, R186, -UR4, R22 ;  /* 0x80000004ba167c23 */ /* 0x000fe20008010016 */
[----:B------:R-:W-:Y:S01]  /*5480*/  PLOP3.LUT P1, PT, PT, PT, UP0, 0x80, 0x0 ;  /* 0x000000000000781c */ /* 0x000fe20003f2f008 */
[----:B------:R-:W-:Y:S01]  /*5490*/  FFMA.FTZ R26, R191, -UR4, R26 ;  /* 0x80000004bf1a7c23 */ /* 0x000fe2000801001a */
[----:B------:R-:W-:Y:S01]  /*54a0*/  @P4 IADD3 R4, R0, 0x18, RZ ;  /* 0x0000001800044810 */ /* 0x000fe20007ffe0ff */
[----:B------:R-:W-:Y:S01]  /*54b0*/  FFMA.FTZ R25, R174, -UR4, R25 ;  /* 0x80000004ae197c23 */ /* 0x000fe20008010019 */
[----:B------:R-:W-:Y:S01]  /*54c0*/  @P2 FSEL R21, R21, -INF , !P6 ;  /* 0xff80000015152808 */ /* 0x000fe20007000000 */
[----:B------:R-:W-:Y:S01]  /*54d0*/  FFMA.FTZ R24, R184, -UR4, R24 ;  /* 0x80000004b8187c23 */ /* 0x000fe20008010018 */
[----:B------:R-:W-:Y:S01]  /*54e0*/  PLOP3.LUT P2, PT, PT, PT, UP0, 0x80, 0x0 ;  /* 0x000000000000781c */ /* 0x000fe20003f4f008 */
[----:B------:R-:W-:Y:S01]  /*54f0*/  FFMA.FTZ R27, R190, -UR4, R27 ;  /* 0x80000004be1b7c23 */ /* 0x000fe2000801001b */
[----:B------:R-:W-:Y:S01]  /*5500*/  PLOP3.LUT P4, PT, PT, PT, UP0, 0x80, 0x0 ;  /* 0x000000000000781c */ /* 0x000fe20003f8f008 */
[----:B------:R-:W-:Y:S01]  /*5510*/  FFMA.FTZ R29, R195, -UR4, R29 ;  /* 0x80000004c31d7c23 */ /* 0x000fe2000801001d */
[----:B------:R-:W-:Y:S01]  /*5520*/  @P3 FSEL R24, R24, -INF , !P5 ;  /* 0xff80000018183808 */ /* 0x000fe20006800000 */
[----:B------:R-:W-:Y:S01]  /*5530*/  FFMA.FTZ R32, R181, -UR4, R32 ;  /* 0x80000004b5207c23 */ /* 0x000fe20008010020 */
[----:B------:R-:W-:Y:S01]  /*5540*/  PLOP3.LUT P3, PT, PT, PT, UP0, 0x80, 0x0 ;  /* 0x000000000000781c */ /* 0x000fe20003f6f008 */
[----:B------:R-:W-:Y:S01]  /*5550*/  FFMA.FTZ R34, R187, -UR4, R34 ;  /* 0x80000004bb227c23 */ /* 0x000fe20008010022 */
[----:B------:R-:W-:Y:S01]  /*5560*/  @P1 FSEL R22, R22, -INF , !P5 ;  /* 0xff80000016161808 */ /* 0x000fe20006800000 */
[----:B------:R-:W-:Y:S01]  /*5570*/  FFMA.FTZ R31, R174, -UR4, R31 ;  /* 0x80000004ae1f7c23 */ /* 0x000fe2000801001f */
[----:B------:R-:W-:Y:S01]  /*5580*/  PLOP3.LUT P1, PT, PT, PT, UP0, 0x80, 0x0 ;  /* 0x000000000000781c */ /* 0x000fe20003f2f008 */
[----:B------:R-:W-:Y:S01]  /*5590*/  FFMA.FTZ R30, R184, -UR4, R30 ;  /* 0x80000004b81e7c23 */ /* 0x000fe2000801001e */
[----:B------:R1:W-:Y:S01]  /*55a0*/  STS [R222+0x20400], R5 ;  /* 0x02040005de007388 */ /* 0x0003e20000000800 */
[----:B------:R-:W-:Y:S01]  /*55b0*/  @P2 FSEL R23, R23, -INF , !P6 ;  /* 0xff80000017172808 */ /* 0x000fe20007000000 */
[----:B------:R-:W-:Y:S01]  /*55c0*/  FFMA.FTZ R28, R196, -UR4, R28 ;  /* 0x80000004c41c7c23 */ /* 0x000fe2000801001c */
[----:B------:R-:W-:Y:S01]  /*55d0*/  PLOP3.LUT P2, PT, PT, PT, UP0, 0x80, 0x0 ;  /* 0x000000000000781c */ /* 0x000fe20003f4f008 */
[--C-:B------:R-:W-:Y:S01]  /*55e0*/  FFMA.FTZ R19, R19, c[0x0][0x23c], -R172.reuse ;  /* 0x00008f0013137a23 */ /* 0x100fe200000108ac */
[----:B------:R-:W-:Y:S01]  /*55f0*/  MUFU.EX2 R241, R14 ;  /* 0x0000000e00f17308 */ /* 0x000fe20000000800 */
[----:B------:R-:W-:Y:S02]  /*5600*/  FFMA.FTZ R24, R24, c[0x0][0x23c], -R3 ;  /* 0x00008f0018187a23 */ /* 0x000fe40000010803 */
[----:B------:R-:W-:Y:S02]  /*5610*/  FFMA.FTZ R33, R175, -UR4, R33 ;  /* 0x80000004af217c23 */ /* 0x000fe40008010021 */
[--C-:B------:R-:W-:Y:S01]  /*5620*/  FFMA.FTZ R20, R20, c[0x0][0x23c], -R173.reuse ;  /* 0x00008f0014147a23 */ /* 0x100fe200000108ad */
[----:B------:R-:W-:Y:S01]  /*5630*/  @P1 FSEL R25, R25, -INF , !P6 ;  /* 0xff80000019191808 */ /* 0x000fe20007000000 */
[----:B------:R-:W-:Y:S01]  /*5640*/  FFMA.FTZ R21, R21, c[0x0][0x23c], -R173 ;  /* 0x00008f0015157a23 */ /* 0x000fe200000108ad */
[----:B------:R-:W-:Y:S01]  /*5650*/  PLOP3.LUT P1, PT, PT, PT, UP0, 0x80, 0x0 ;  /* 0x000000000000781c */ /* 0x000fe20003f2f008 */
[--C-:B------:R-:W-:Y:S01]  /*5660*/  FFMA.FTZ R22, R22, c[0x0][0x23c], -R172.reuse ;  /* 0x00008f0016167a23 */ /* 0x100fe200000108ac */
[----:B------:R-:W2:Y:S01]  /*5670*/  MUFU.EX2 R201, R19 ;  /* 0x0000001300c97308 */ /* 0x000ea20000000800 */
[----:B------:R-:W-:Y:S01]  /*5680*/  @P2 FSEL R26, R26, -INF , !P5 ;  /* 0xff8000001a1a2808 */ /* 0x000fe20006800000 */
[----:B------:R-:W-:Y:S01]  /*5690*/  FFMA.FTZ R25, R25, c[0x0][0x23c], -R3 ;  /* 0x00008f0019197a23 */ /* 0x000fe20000010803 */
[----:B------:R-:W-:Y:S01]  /*56a0*/  PLOP3.LUT P2, PT, PT, PT, UP0, 0x80, 0x0 ;  /* 0x000000000000781c */ /* 0x000fe20003f4f008 */
[----:B------:R-:W-:Y:S01]  /*56b0*/  FFMA.FTZ R23, R23, c[0x0][0x23c], -R172 ;  /* 0x00008f0017177a23 */ /* 0x000fe200000108ac */
[----:B------:R-:W-:Y:S01]  /*56c0*/  @P3 ISETP.GE.AND P5, PT, R4, UR5, PT ;  /* 0x0000000504003c0c */ /* 0x000fe2000bfa6270 */
[--C-:B------:R-:W-:Y:S01]  /*56d0*/  FFMA.FTZ R26, R26, c[0x0][0x23c], -R2.reuse ;  /* 0x00008f001a1a7a23 */ /* 0x100fe20000010802 */
[----:B------:R-:W-:Y:S01]  /*56e0*/  PLOP3.LUT P3, PT, PT, PT, UP0, 0x80, 0x0 ;  /* 0x000000000000781c */ /* 0x000fe20003f6f008 */
[----:B------:R-:W-:Y:S01]  /*56f0*/  FFMA.FTZ R35, R180, -UR4, R35 ;  /* 0x80000004b4237c23 */ /* 0x000fe20008010023 */
[----:B------:R-:W-:Y:S01]  /*5700*/  F2FP.BF16.PACK_AB R4, R243, R244 ;  /* 0x000000f4f304723e */ /* 0x000fe200000010ff */
[----:B------:R-:W-:Y:S01]  /*5710*/  MUFU.EX2 R240, R15 ;  /* 0x0000000f00f07308 */ /* 0x000fe20000000800 */
[----:B------:R-:W-:Y:S02]  /*5720*/  @P1 FSEL R27, R27, -INF , !P6 ;  /* 0xff8000001b1b1808 */ /* 0x000fe40007000000 */
[----:B------:R-:W-:Y:S02]  /*5730*/  PLOP3.LUT P1, PT, PT, PT, UP0, 0x80, 0x0 ;  /* 0x000000000000781c */ /* 0x000fe40003f2f008 */
[----:B-1----:R-:W-:Y:S01]  /*5740*/  F2FP.BF16.PACK_AB R5, R238, R239 ;  /* 0x000000efee05723e */ /* 0x002fe200000010ff */
[--C-:B------:R-:W-:Y:S01]  /*5750*/  FFMA.FTZ R27, R27, c[0x0][0x23c], -R2.reuse ;  /* 0x00008f001b1b7a23 */ /* 0x100fe20000010802 */
[----:B------:R-:W-:Y:S02]  /*5760*/  @P2 IADD3 R0, R0, 0x19, RZ ;  /* 0x0000001900002810 */ /* 0x000fe40007ffe0ff */
[----:B------:R-:W-:Y:S01]  /*5770*/  PLOP3.LUT P2, PT, PT, PT, UP0, 0x80, 0x0 ;  /* 0x000000000000781c */ /* 0x000fe20003f4f008 */
[----:B------:R-:W-:Y:S01]  /*5780*/  MUFU.EX2 R192, R20 ;  /* 0x0000001400c07308 */ /* 0x000fe20000000800 */
[----:B------:R-:W-:Y:S02]  /*5790*/  @P4 ISETP.GE.AND P4, PT, R0, UR5, PT ;  /* 0x0000000500004c0c */ /* 0x000fe4000bf86270 */
[----:B------:R-:W-:Y:S02]  /*57a0*/  F2FP.BF16.PACK_AB R0, R177, R236 ;  /* 0x000000ecb100723e */ /* 0x000fe400000010ff */
[----:B------:R-:W-:Y:S03]  /*57b0*/  @P3 FSEL R28, R28, -INF , !P5 ;  /* 0xff8000001c1c3808 */ /* 0x000fe60006800000 */
[----:B------:R2:W-:Y:S02]  /*57c0*/  STS [R222+0x20000], R0 ;  /* 0x02000000de007388 */ /* 0x0005e40000000800 */
[--C-:B------:R-:W-:Y:S01]  /*57d0*/  FFMA.FTZ R28, R28, c[0x0][0x23c], -R3.reuse ;  /* 0x00008f001c1c7a23 */ /* 0x100fe20000010803 */
[----:B------:R-:W-:Y:S01]  /*57e0*/  MUFU.EX2 R189, R21 ;  /* 0x0000001500bd7308 */ /* 0x000fe20000000800 */
[----:B------:R-:W-:Y:S02]  /*57f0*/  @P2 FSEL R30, R30, -INF , !P5 ;  /* 0xff8000001e1e2808 */ /* 0x000fe40006800000 */
[----:B------:R-:W-:Y:S02]  /*5800*/  @P1 FSEL R29, R29, -INF , !P4 ;  /* 0xff8000001d1d1808 */ /* 0x000fe40006000000 */
[----:B------:R-:W-:Y:S01]  /*5810*/  PLOP3.LUT P1, PT, PT, PT, UP0, 0x80, 0x0 ;  /* 0x000000000000781c */ /* 0x000fe20003f2f008 */
[----:B------:R-:W-:Y:S01]  /*5820*/  FFMA.FTZ R30, R30, c[0x0][0x23c], -R2 ;  /* 0x00008f001e1e7a23 */ /* 0x000fe20000010802 */
[----:B------:R-:W-:Y:S01]  /*5830*/  PLOP3.LUT P2, PT, PT, PT, UP0, 0x80, 0x0 ;  /* 0x000000000000781c */ /* 0x000fe20003f4f008 */
[----:B------:R-:W-:Y:S02]  /*5840*/  FFMA.FTZ R3, R29, c[0x0][0x23c], -R3 ;  /* 0x00008f001d037a23 */ /* 0x000fe40000010803 */
[----:B------:R-:W-:Y:S08]  /*5850*/  MUFU.EX2 R197, R22 ;  /* 0x0000001600c57308 */ /* 0x000ff00000000800 */
[----:B------:R-:W-:Y:S02]  /*5860*/  @P1 FSEL R32, R32, -INF , !P5 ;  /* 0xff80000020201808 */ /* 0x000fe40006800000 */
[----:B------:R-:W-:Y:S01]  /*5870*/  PLOP3.LUT P1, PT, PT, PT, UP0, 0x80, 0x0 ;  /* 0x000000000000781c */ /* 0x000fe20003f2f008 */
[----:B------:R1:W-:Y:S01]  /*5880*/  MUFU.EX2 R185, R3 ;  /* 0x0000000300b97308 */ /* 0x0003e20000000800 */
[----:B--2---:R-:W-:Y:S01]  /*5890*/  F2FP.BF16.PACK_AB R0, R201, R202 ;  /* 0x000000cac900723e */ /* 0x004fe200000010ff */
[--C-:B------:R-:W-:Y:S01]  /*58a0*/  FFMA.FTZ R32, R32, c[0x0][0x23c], -R173.reuse ;  /* 0x00008f0020207a23 */ /* 0x100fe200000108ad */
[----:B------:R-:W-:Y:S02]  /*58b0*/  @P2 FSEL R33, R33, -INF , !P4 ;  /* 0xff80000021212808 */ /* 0x000fe40006000000 */
[----:B------:R-:W-:Y:S01]  /*58c0*/  PLOP3.LUT P2, PT, PT, PT, UP0, 0x80, 0x0 ;  /* 0x000000000000781c */ /* 0x000fe20003f4f008 */
[----:B------:R2:W-:Y:S02]  /*58d0*/  STS [R225+0x20400], R0 ;  /* 0x02040000e1007388 */ /* 0x0005e40000000800 */
[----:B------:R-:W-:Y:S02]  /*58e0*/  FFMA.FTZ R173, R33, c[0x0][0x23c], -R173 ;  /* 0x00008f0021ad7a23 */ /* 0x000fe400000108ad */
[----:B------:R-:W-:Y:S02]  /*58f0*/  MUFU.EX2 R193, R23 ;  /* 0x0000001700c17308 */ /* 0x000fe40000000800 */
[----:B------:R-:W-:Y:S02]  /*5900*/  @P1 FSEL R34, R34, -INF , !P5 ;  /* 0xff80000022221808 */ /* 0x000fe40006800000 */
[----:B------:R-:W-:Y:S03]  /*5910*/  PLOP3.LUT P1, PT, PT, PT, UP0, 0x80, 0x0 ;  /* 0x000000000000781c */ /* 0x000fe60003f2f008 */
[--C-:B------:R-:W-:Y:S01]  /*5920*/  FFMA.FTZ R34, R34, c[0x0][0x23c], -R172.reuse ;  /* 0x00008f0022227a23 */ /* 0x100fe200000108ac */
[----:B------:R-:W-:Y:S02]  /*5930*/  @P2 FSEL R35, R35, -INF , !P4 ;  /* 0xff80000023232808 */ /* 0x000fe40006000000 */
[----:B------:R-:W-:Y:S01]  /*5940*/  MUFU.EX2 R182, R32 ;  /* 0x0000002000b67308 */ /* 0x000fe20000000800 */
[----:B------:R-:W-:Y:S02]  /*5950*/  PLOP3.LUT P2, PT, PT, PT, UP4, 0x80, 0x0 ;  /* 0x000000000000781c */ /* 0x000fe40003f4f048 */
[----:B------:R-:W-:Y:S01]  /*5960*/  FFMA.FTZ R172, R35, c[0x0][0x23c], -R172 ;  /* 0x00008f0023ac7a23 */ /* 0x000fe200000108ac */
[----:B-1----:R-:W-:Y:S03]  /*5970*/  F2FP.BF16.PACK_AB R3, R245, R246 ;  /* 0x000000f6f503723e */ /* 0x002fe600000010ff */
[----:B------:R-:W-:Y:S02]  /*5980*/  @P1 FSEL R31, R31, -INF , !P4 ;  /* 0xff8000001f1f1808 */ /* 0x000fe40006000000 */
[----:B----4-:R-:W-:Y:S01]  /*5990*/  IADD3 R178, P1, R179, UR13, RZ ;  /* 0x0000000db3b27c10 */ /* 0x010fe2000ff3e0ff */
[----:B------:R-:W2:Y:S02]  /*59a0*/  MUFU.EX2 R181, R173 ;  /* 0x000000ad00b57308 */ /* 0x000ea40000000800 */
[----:B------:R-:W-:Y:S01]  /*59b0*/  FFMA.FTZ R2, R31, c[0x0][0x23c], -R2 ;  /* 0x00008f001f027a23 */ /* 0x000fe20000010802 */
[----:B---3--:R-:W-:Y:S05]  /*59c0*/  IADD3.X R179, R176, UR12, RZ, P1, !PT ;  /* 0x0000000cb0b37c10 */ /* 0x008fea0008ffe4ff */
[----:B------:R-:W3:Y:S02]  /*59d0*/  LDG.E R176, [R178.64] ;  /* 0x00000006b2b07981 */ /* 0x000ee4000c1e1900 */
[----:B------:R1:W-:Y:S10]  /*59e0*/  MUFU.EX2 R184, R2 ;  /* 0x0000000200b87308 */ /* 0x0003f40000000800 */
[----:B------:R-:W-:Y:S01]  /*59f0*/  MUFU.EX2 R183, R34 ;  /* 0x0000002200b77308 */ /* 0x000fe20000000800 */
[----:B--2---:R-:W-:Y:S09]  /*5a00*/  F2FP.BF16.PACK_AB R0, R181, R182 ;  /* 0x000000b6b500723e */ /* 0x004ff200000010ff */
[----:B------:R-:W-:Y:S01]  /*5a10*/  MUFU.EX2 R180, R172 ;  /* 0x000000ac00b47308 */ /* 0x000fe20000000800 */
[----:B-1----:R-:W-:Y:S05]  /*5a20*/  F2FP.BF16.PACK_AB R2, R200, R198 ;  /* 0x000000c6c802723e */ /* 0x002fea00000010ff */
[----:B------:R1:W-:Y:S04]  /*5a30*/  STS [R225+0x20000], R2 ;  /* 0x02000002e1007388 */ /* 0x0003e80000000800 */
[----:B------:R-:W-:Y:S01]  /*5a40*/  MUFU.EX2 R194, R24 ;  /* 0x0000001800c27308 */ /* 0x000fe20000000800 */
[----:B------:R2:W-:Y:S04]  /*5a50*/  STS [R222+0x21000], R4 ;  /* 0x02100004de007388 */ /* 0x0005e80000000800 */
[----:B------:R4:W-:Y:S05]  /*5a60*/  STS [R222+0x21400], R3 ;  /* 0x02140003de007388 */ /* 0x0009ea0000000800 */
[----:B------:R-:W4:Y:S01]  /*5a70*/  MUFU.EX2 R191, R25 ;  /* 0x0000001900bf7308 */ /* 0x000f220000000800 */
[----:B------:R4:W-:Y:S09]  /*5a80*/  STS [R225+0x21000], R5 ;  /* 0x02100005e1007388 */ /* 0x0009f20000000800 */
[----:B------:R-:W-:Y:S01]  /*5a90*/  MUFU.EX2 R199, R26 ;  /* 0x0000001a00c77308 */ /* 0x000fe20000000800 */
[----:B-1----:R-:W-:Y:S02]  /*5aa0*/  F2FP.BF16.PACK_AB R2, R193, R197 ;  /* 0x000000c5c102723e */ /* 0x002fe400000010ff */
[----:B--2---:R-:W-:Y:S07]  /*5ab0*/  F2FP.BF16.PACK_AB R4, R240, R241 ;  /* 0x000000f1f004723e */ /* 0x004fee00000010ff */
[----:B------:R-:W1:Y:S01]  /*5ac0*/  MUFU.EX2 R190, R27 ;  /* 0x0000001b00be7308 */ /* 0x000e620000000800 */
[----:B----4-:R-:W-:Y:S01]  /*5ad0*/  F2FP.BF16.PACK_AB R3, R189, R192 ;  /* 0x000000c0bd03723e */ /* 0x010fe200000010ff */
[----:B------:R1:W-:Y:S01]  /*5ae0*/  STS [R225+0x21400], R4 ;  /* 0x02140004e1007388 */ /* 0x0003e20000000800 */
[----:B------:R-:W-:Y:S03]  /*5af0*/  F2FP.BF16.PACK_AB R5, R191, R194 ;  /* 0x000000c2bf05723e */ /* 0x000fe600000010ff */
[----:B------:R2:W-:Y:S04]  /*5b00*/  STS [R223+0x20000], R3 ;  /* 0x02000003df007388 */ /* 0x0005e80000000800 */
[----:B------:R-:W4:Y:S01]  /*5b10*/  MUFU.EX2 R186, R28 ;  /* 0x0000001c00ba7308 */ /* 0x000f220000000800 */
[----:B------:R4:W-:Y:S04]  /*5b20*/  STS [R223+0x20400], R2 ;  /* 0x02040002df007388 */ /* 0x0009e80000000800 */
[----:B------:R4:W-:Y:S05]  /*5b30*/  STS [R224+0x20000], R0 ;  /* 0x02000000e0007388 */ /* 0x0009ea0000000800 */
[----:B------:R-:W4:Y:S01]  /*5b40*/  MUFU.EX2 R188, R30 ;  /* 0x0000001e00bc7308 */ /* 0x000f220000000800 */
[----:B-1----:R-:W-:Y:S02]  /*5b50*/  F2FP.BF16.PACK_AB R4, R190, R199 ;  /* 0x000000c7be04723e */ /* 0x002fe400000010ff */
[----:B--2---:R-:W-:Y:S02]  /*5b60*/  F2FP.BF16.PACK_AB R3, R180, R183 ;  /* 0x000000b7b403723e */ /* 0x004fe400000010ff */
[----:B----4-:R-:W-:Y:S03]  /*5b70*/  F2FP.BF16.PACK_AB R2, R185, R186 ;  /* 0x000000bab902723e */ /* 0x010fe600000010ff */
[----:B------:R1:W-:Y:S04]  /*5b80*/  STS [R224+0x20400], R3 ;  /* 0x02040003e0007388 */ /* 0x0003e80000000800 */
[----:B------:R-:W-:Y:S01]  /*5b90*/  STS [R223+0x21000], R5 ;  /* 0x02100005df007388 */ /* 0x000fe20000000800 */
[----:B------:R-:W-:Y:S03]  /*5ba0*/  F2FP.BF16.PACK_AB R0, R184, R188 ;  /* 0x000000bcb800723e */ /* 0x000fe600000010ff */
[----:B------:R-:W-:Y:S04]  /*5bb0*/  STS [R223+0x21400], R4 ;  /* 0x02140004df007388 */ /* 0x000fe80000000800 */
[----:B------:R2:W-:Y:S04]  /*5bc0*/  STS [R224+0x21000], R2 ;  /* 0x02100002e0007388 */ /* 0x0005e80000000800 */
[----:B------:R-:W-:Y:S04]  /*5bd0*/  STS [R224+0x21400], R0 ;  /* 0x02140000e0007388 */ /* 0x000fe80000000800 */
[----:B------:R-:W-:Y:S08]  /*5be0*/  LDSM.16.M88.4 R32, [R216+0x8000] ;  /* 0x00800000d820783b */ /* 0x000ff00000000200 */
[----:B------:R-:W4:Y:S08]  /*5bf0*/  LDSM.16.M88.4 R16, [R211+0x14000] ;  /* 0x01400000d310783b */ /* 0x000f300000000200 */
[----:B------:R-:W4:Y:S08]  /*5c00*/  LDSM.16.M88.4 R28, [R216+0x9000] ;  /* 0x00900000d81c783b */ /* 0x000f300000000200 */
[----:B------:R-:W4:Y:S08]  /*5c10*/  LDSM.16.M88.4 R164, [R211+0x14800] ;  /* 0x01480000d3a4783b */ /* 0x000f300000000200 */
[----:B-1----:R-:W3:Y:S04]  /*5c20*/  LDG.E R3, [R178.64+0x20] ;  /* 0x00002006b2037981 */ /* 0x002ee8000c1e1900 */
[----:B------:R-:W-:Y:S08]  /*5c30*/  LDSM.16.M88.4 R168, [R208+0x8000] ;  /* 0x00800000d0a8783b */ /* 0x000ff00000000200 */
[----:B--2---:R-:W2:Y:S01]  /*5c40*/  LDG.E R2, [R178.64+0x80] ;  /* 0x00008006b2027981 */ /* 0x004ea2000c1e1900 */
[-C--:B----4-:R-:W-:Y:S03]  /*5c50*/  HMMA.16816.F32.BF16 R4, R32, R16.reuse, RZ ;  /* 0x000000102004723c */ /* 0x090fe600000418ff */
[----:B------:R-:W1:Y:S05]  /*5c60*/  LDSM.16.M88.4 R172, [R212+0x14000] ;  /* 0x01400000d4ac783b */ /* 0x000e6a0000000200 */
[C---:B------:R-:W-:Y:S03]  /*5c70*/  HMMA.16816.F32.BF16 R8, R28.reuse, R16, RZ ;  /* 0x000000101c08723c */ /* 0x040fe600000418ff */
[----:B------:R-:W4:Y:S05]  /*5c80*/  LDG.E R0, [R178.64+0xa0] ;  /* 0x0000a006b2007981 */ /* 0x000f2a000c1e1900 */
[-C--:B------:R-:W-:Y:S08]  /*5c90*/  HMMA.16816.F32.BF16 R12, R28, R18.reuse, RZ ;  /* 0x000000121c0c723c */ /* 0x080ff000000418ff */
[C---:B------:R-:W-:Y:S08]  /*5ca0*/  HMMA.16816.F32.BF16 R16, R32.reuse, R18, RZ ;  /* 0x000000122010723c */ /* 0x040ff000000418ff */
[-C--:B------:R-:W-:Y:S08]  /*5cb0*/  HMMA.16816.F32.BF16 R20, R32, R164.reuse, RZ ;  /* 0x000000a42014723c */ /* 0x080ff000000418ff */
[C---:B------:R-:W-:Y:S08]  /*5cc0*/  HMMA.16816.F32.BF16 R24, R28.reuse, R164, RZ ;  /* 0x000000a41c18723c */ /* 0x040ff000000418ff */
[-C--:B------:R-:W-:Y:S08]  /*5cd0*/  HMMA.16816.F32.BF16 R28, R28, R166.reuse, RZ ;  /* 0x000000a61c1c723c */ /* 0x080ff000000418ff */
[----:B------:R-:W-:Y:S01]  /*5ce0*/  HMMA.16816.F32.BF16 R32, R32, R166, RZ ;  /* 0x000000a62020723c */ /* 0x000fe200000418ff */
[----:B------:R-:W1:Y:S07]  /*5cf0*/  LDSM.16.M88.4 R164, [R208+0x9000] ;  /* 0x00900000d0a4783b */ /* 0x000e6e0000000200 */
        /* <DEDUP_REMOVED lines=75> */
[C---:B---3--:R-:W-:Y:S01]  /*61b0*/  FADD.FTZ R4, -R176.reuse, R4 ;  /* 0x00000004b0047221 */ /* 0x048fe20000010100 */
[C---:B------:R-:W-:Y:S01]  /*61c0*/  HMMA.16816.F32.BF16 R16, R164.reuse, R170, R16 ;  /* 0x000000aaa410723c */ /* 0x040fe20000041810 */
[----:B------:R-:W1:Y:S03]  /*61d0*/  LDSM.16.M88.4 R168, [R213+0x18800] ;  /* 0x01880000d5a8783b */ /* 0x000e660000000200 */
[----:B------:R-:W-:Y:S02]  /*61e0*/  FADD.FTZ R5, -R176, R5 ;  /* 0x00000005b0057221 */ /* 0x000fe40000010100 */
[C---:B------:R-:W-:Y:S02]  /*61f0*/  FADD.FTZ R6, -R3.reuse, R6 ;  /* 0x0000000603067221 */ /* 0x040fe40000010100 */
[C---:B------:R-:W-:Y:S04]  /*6200*/  FADD.FTZ R8, -R2.reuse, R8 ;  /* 0x0000000802087221 */ /* 0x040fe80000010100 */
[C---:B------:R-:W-:Y:S02]  /*6210*/  FADD.FTZ R7, -R3.reuse, R7 ;  /* 0x0000000703077221 */ /* 0x040fe40000010100 */
[C---:B------:R-:W-:Y:S02]  /*6220*/  FADD.FTZ R9, -R2.reuse, R9 ;  /* 0x0000000902097221 */ /* 0x040fe40000010100 */
[C---:B------:R-:W-:Y:S02]  /*6230*/  FADD.FTZ R12, -R2.reuse, R12 ;  /* 0x0000000c020c7221 */ /* 0x040fe40000010100 */
[----:B------:R-:W-:Y:S02]  /*6240*/  FADD.FTZ R13, -R2, R13 ;  /* 0x0000000d020d7221 */ /* 0x000fe40000010100 */
[----:B----4-:R-:W-:Y:S02]  /*6250*/  FADD.FTZ R10, -R0, R10 ;  /* 0x0000000a000a7221 */ /* 0x010fe40000010100 */
[----:B------:R-:W-:Y:S02]  /*6260*/  FMUL.FTZ R178, R236, R4 ;  /* 0x00000004ecb27220 */ /* 0x000fe40000410000 */
[C---:B------:R-:W-:Y:S02]  /*6270*/  FADD.FTZ R17, -R176.reuse, R17 ;  /* 0x00000011b0117221 */ /* 0x040fe40000010100 */
[C---:B------:R-:W-:Y:S02]  /*6280*/  FADD.FTZ R18, -R3.reuse, R18 ;  /* 0x0000001203127221 */ /* 0x040fe40000010100 */
[----:B------:R-:W-:Y:S02]  /*6290*/  FADD.FTZ R19, -R3, R19 ;  /* 0x0000001303137221 */ /* 0x000fe40000010100 */
[----:B------:R-:W-:Y:S02]  /*62a0*/  FADD.FTZ R16, -R176, R16 ;  /* 0x00000010b0107221 */ /* 0x000fe40000010100 */
[----:B------:R-:W-:Y:S02]  /*62b0*/  FMUL.FTZ R177, R177, R5 ;  /* 0x00000005b1b17220 */ /* 0x000fe40000410000 */
[----:B------:R-:W-:Y:S02]  /*62c0*/  FMUL.FTZ R179, R203, R6 ;  /* 0x00000006cbb37220 */ /* 0x000fe40000410000 */
        /* <DEDUP_REMOVED lines=9> */
[C---:B------:R-:W-:Y:S02]  /*6360*/  FADD.FTZ R22, -R3.reuse, R22 ;  /* 0x0000001603167221 */ /* 0x040fe40000010100 */
[----:B------:R-:W-:Y:S04]  /*6370*/  FADD.FTZ R23, -R3, R23 ;  /* 0x0000001703177221 */ /* 0x000fe80000010100 */
[----:B------:R-:W-:Y:S02]  /*6380*/  FMUL.FTZ R167, R200, R17 ;  /* 0x00000011c8a77220 */ /* 0x000fe40000410000 */
[----:B------:R-:W-:Y:S02]  /*6390*/  FMUL.FTZ R172, R192, R20 ;  /* 0x00000014c0ac7220 */ /* 0x000fe40000410000 */
        /* <DEDUP_REMOVED lines=97> */
.L_x_503:
        /* <DEDUP_REMOVED lines=32> */
[----:B------:R-:W-:Y:S01]  /*6bb0*/  STS [R224+0x1d400], R12 ;  /* 0x01d4000ce0007388 */ /* 0x000fe20000000800 */
[----:B-1----:R-:W-:Y:S04]  /*6bc0*/  IMAD.SHL.U32 R0, R218, 0x2, RZ ;  /* 0x00000002da007824 */ /* 0x002fe800078e00ff */
[----:B------:R-:W-:Y:S01]  /*6bd0*/  BAR.SYNC.DEFER_BLOCKING 0x0 ;  /* 0x0000000000007b1d */ /* 0x000fe20000010000 */
[C---:B------:R-:W-:Y:S02]  /*6be0*/  IADD3 R3, R0.reuse, 0x8000, RZ ;  /* 0x0000800000037810 */ /* 0x040fe40007ffe0ff */
[----:B------:R-:W-:Y:S02]  /*6bf0*/  IADD3 R2, R0, 0x8040, RZ ;  /* 0x0000804000027810 */ /* 0x000fe40007ffe0ff */
        /* <DEDUP_REMOVED lines=93> */
[----:B------:R-:W-:Y:S01]  /*71d0*/  ISETP.GE.AND P4, PT, R234, c[0x0][0x220], PT ;  /* 0x00008800ea007a0c */ /* 0x000fe20003f86270 */
[----:B-----5:R-:W-:Y:S02]  /*71e0*/  IMAD.SHL.U32 R8, R186, 0x2, RZ ;  /* 0x00000002ba087824 */ /* 0x020fe400078e00ff */
[----:B------:R-:W-:Y:S05]  /*71f0*/  IMAD.U32 R3, R9, -0x40, RZ ;  /* 0xffffffc009037824 */ /* 0x000fea00078e00ff */
[----:B------:R-:W-:Y:S02]  /*7200*/  LEA R2, P1, R3, R230, 0x1 ;  /* 0x000000e603027211 */ /* 0x000fe400078208ff */
[----:B------:R-:W-:Y:S01]  /*7210*/  SHF.R.S32.HI R4, RZ, 0x1f, R3 ;  /* 0x0000001fff047819 */ /* 0x000fe20000011403 */
[----:B------:R-:W-:Y:S01]  /*7220*/  @!P3 IMAD.MOV.U32 R5, RZ, RZ, c[0x0][0x374] ;  /* 0x0000dd00ff05b624 */ /* 0x000fe200078e00ff */
[----:B------:R-:W-:Y:S01]  /*7230*/  @!P3 LEA R0, P5, R9, R3, 0x5 ;  /* 0x000000030900b211 */ /* 0x000fe200078a28ff */
[----:B------:R1:W-:Y:S01]  /*7240*/  @P4 STS.128 [R8+0x8000], RZ ;  /* 0x008000ff08004388 */ /* 0x0003e20000000c00 */
[----:B------:R-:W-:Y:S01]  /*7250*/  LEA.HI.X.SX32 R3, R3, R231, 0x1, P1 ;  /* 0x000000e703037211 */ /* 0x000fe200008f0eff */
[----:B------:R-:W-:Y:S01]  /*7260*/  @!P4 IMAD.MOV.U32 R7, RZ, RZ, c[0x0][0x374] ;  /* 0x0000dd00ff07c624 */ /* 0x000fe200078e00ff */
[C---:B------:R-:W-:Y:S02]  /*7270*/  @!P3 LEA.HI.X R5, R9.reuse, R4, R5, 0x5, P5 ;  /* 0x000000040905b211 */ /* 0x040fe400028f2c05 */
[C---:B------:R-:W-:Y:S01]  /*7280*/  @!P4 LEA R6, P5, R9.reuse, R2, 0x6 ;  /* 0x000000020906c211 */ /* 0x040fe200078a30ff */
[----:B------:R-:W-:Y:S01]  /*7290*/  @!PT LDS RZ, [RZ] ;  /* 0x00000000fffff984 */ /* 0x000fe20000000800 */
[----:B------:R-:W-:Y:S01]  /*72a0*/  @!PT LDS RZ, [RZ] ;  /* 0x00000000fffff984 */ /* 0x000fe20000000800 */
[----:B------:R-:W-:Y:S01]  /*72b0*/  @!PT LDS RZ, [RZ] ;  /* 0x00000000fffff984 */ /* 0x000fe20000000800 */
[----:B------:R1:W-:Y:S01]  /*72c0*/  @!P4 LDGSTS.E.BYPASS.LTC128B.128 [R8+0x8000], [R2.64] ;  /* 0x080000000208cfae */ /* 0x0003e2000b901d46 */
[C---:B------:R-:W-:Y:S01]  /*72d0*/  @!P3 LEA R4, P1, R0.reuse, R230, 0x1 ;  /* 0x000000e60004b211 */ /* 0x040fe200078208ff */
        /* <DEDUP_REMOVED lines=20> */
.L_x_504:
        /* <DEDUP_REMOVED lines=15> */
[----:B-1----:R-:W4:Y:S01]  /*7510*/  LDL R3, [R1+0x14] ;  /* 0x0000140001037983 */ /* 0x002f220000100800 */
[----:B------:R-:W-:Y:S02]  /*7520*/  IMAD R188, R188, c[0x0][0x1c0], RZ ;  /* 0x00007000bcbc7a24 */ /* 0x000fe400078e02ff */
[----:B------:R-:W-:Y:S02]  /*7530*/  IMAD R189, R189, c[0x0][0x1c0], RZ ;  /* 0x00007000bdbd7a24 */ /* 0x000fe400078e02ff */
[----:B------:R-:W-:Y:S01]  /*7540*/  LDSM.16.M88.4 R168, [R208+0x1c000] ;  /* 0x01c00000d0a8783b */ /* 0x000fe20000000200 */
[----:B------:R-:W-:Y:S02]  /*7550*/  IMAD R188, R188, 0x28, RZ ;  /* 0x00000028bcbc7824 */ /* 0x000fe400078e02ff */
[----:B------:R-:W-:Y:S02]  /*7560*/  IMAD R189, R189, 0x38, RZ ;  /* 0x00000038bdbd7824 */ /* 0x000fe400078e02ff */
[----:B------:R-:W4:Y:S01]  /*7570*/  LDL R2, [R1+0x30] ;  /* 0x0000300001027983 */ /* 0x000f220000100800 */
[----:B------:R-:W-:Y:S04]  /*7580*/  IMAD.MOV.U32 R0, RZ, RZ, c[0x0][0x22c] ;  /* 0x00008b00ff007624 */ /* 0x000fe800078e00ff */
[----:B------:R-:W1:Y:S01]  /*7590*/  LDSM.16.MT88.4 R172, [R204+0x800] ;  /* 0x00080000ccac783b */ /* 0x000e620000004200 */
[----:B------:R-:W-:Y:S04]  /*75a0*/  IMAD R0, R0, c[0x0][0x1c0], RZ ;  /* 0x0000700000007a24 */ /* 0x000fe800078e02ff */
[----:B------:R-:W1:Y:S01]  /*75b0*/  LDSM.16.M88.4 R176, [R208+0x1d000] ;  /* 0x01d00000d0b0783b */ /* 0x000e620000000200 */
[----:B------:R-:W-:Y:S01]  /*75c0*/  IMAD.U32 R0, R0, -0x40, RZ ;  /* 0xffffffc000007824 */ /* 0x000fe200078e00ff */
[-C--:B--2---:R-:W-:Y:S03]  /*75d0*/  HMMA.16816.F32.BF16 R4, R32, R16.reuse, RZ ;  /* 0x000000102004723c */ /* 0x084fe600000418ff */
[----:B------:R-:W2:Y:S01]  /*75e0*/  LDSM.16.MT88.4 R180, [R204+0x4800] ;  /* 0x00480000ccb4783b */ /* 0x000ea20000004200 */
[C---:B------:R-:W-:Y:S04]  /*75f0*/  LEA R227, P1, R0.reuse, R184, 0x2 ;  /* 0x000000b800e37211 */ /* 0x040fe800078210ff */
[----:B------:R-:W-:Y:S01]  /*7600*/  LEA.HI.X.SX32 R226, R0, R185, 0x2, P1 ;  /* 0x000000b900e27211 */ /* 0x000fe200008f16ff */
[C---:B---3--:R-:W-:Y:S03]  /*7610*/  HMMA.16816.F32.BF16 R8, R28.reuse, R16, RZ ;  /* 0x000000101c08723c */ /* 0x048fe600000418ff */
[----:B------:R-:W-:Y:S04]  /*7620*/  IMAD.MOV.U32 R0, RZ, RZ, c[0x0][0x22c] ;  /* 0x00008b00ff007624 */ /* 0x000fe800078e00ff */
[----:B------:R-:W-:Y:S01]  /*7630*/  IMAD R0, R0, c[0x0][0x1c0], RZ ;  /* 0x0000700000007a24 */ /* 0x000fe200078e02ff */
[-C--:B------:R-:W-:Y:S04]  /*7640*/  HMMA.16816.F32.BF16 R12, R28, R18.reuse, RZ ;  /* 0x000000121c0c723c */ /* 0x080fe800000418ff */
[----:B------:R-:W-:Y:S04]  /*7650*/  IMAD.SHL.U32 R0, R0, 0x10, RZ ;  /* 0x0000001000007824 */ /* 0x000fe800078e00ff */
        /* <DEDUP_REMOVED lines=76> */
[----:B------:R-:W3:Y:S06]  /*7b20*/  LDSM.16.MT88.4 R164, [R204+0x7800] ;  /* 0x00780000cca4783b */ /* 0x000eec0000004200 */
[----:B----4-:R-:W-:Y:S01]  /*7b30*/  @P2 IADD3 R168, P3, R3, UR11, RZ ;  /* 0x0000000b03a82c10 */ /* 0x010fe2000ff7e0ff */
[----:B------:R-:W-:Y:S01]  /*7b40*/  IMAD.MOV.U32 R3, RZ, RZ, R226 ;  /* 0x000000ffff037224 */ /* 0x000fe200078e00e2 */
[-C--:B-1----:R-:W-:Y:S01]  /*7b50*/  HMMA.16816.F32.BF16 R4, R172, R176.reuse, R4 ;  /* 0x000000b0ac04723c */ /* 0x082fe20000041804 */
[----:B------:R-:W-:Y:S04]  /*7b60*/  @UP4 UIADD3 UR11, UP1, UR11, -0x100, URZ ;  /* 0xffffff000b0b4890 */ /* 0x000fe8000ff3e03f */
[----:B------:R-:W-:Y:S01]  /*7b70*/  @P2 IADD3.X R169, R2, UR10, RZ, P3, !PT ;  /* 0x0000000a02a92c10 */ /* 0x000fe20009ffe4ff */
[----:B------:R-:W-:Y:S01]  /*7b80*/  IMAD.MOV.U32 R2, RZ, RZ, R227 ;  /* 0x000000ffff027224 */ /* 0x000fe200078e00e3 */
[----:B------:R-:W-:Y:S03]  /*7b90*/  @UP4 UIADD3.X UR10, UR10, -0x1, URZ, UP1, !UPT ;  /* 0xffffffff0a0a4890 */ /* 0x000fe60008ffe43f */
[----:B------:R1:W5:Y:S05]  /*7ba0*/  @P2 LDG.E R249, [R168.64] ;  /* 0x00000006a8f92981 */ /* 0x00036a000c1e1900 */
[----:B------:R1:W5:Y:S05]  /*7bb0*/  @P2 LDG.E R250, [R168.64+0x20] ;  /* 0x00002006a8fa2981 */ /* 0x00036a000c1e1900 */
[----:B------:R1:W5:Y:S01]  /*7bc0*/  @P2 LDG.E R247, [R168.64+0x80] ;  /* 0x00008006a8f72981 */ /* 0x000362000c1e1900 */
[C---:B--2---:R-:W-:Y:S04]  /*7bd0*/  HMMA.16816.F32.BF16 R8, R180.reuse, R176, R8 ;  /* 0x000000b0b408723c */ /* 0x044fe80000041808 */
[----:B------:R1:W5:Y:S01]  /*7be0*/  @P2 LDG.E R248, [R168.64+0xa0] ;  /* 0x0000a006a8f82981 */ /* 0x000362000c1e1900 */
[CC--:B------:R-:W-:Y:S04]  /*7bf0*/  LEA R170, P2, R187.reuse, R2.reuse, 0x2 ;  /* 0x00000002bbaa7211 */ /* 0x0c0fe800078410ff */
[----:B------:R2:W-:Y:S03]  /*7c00*/  RED.E.ADD.F32.FTZ.RN.STRONG.GPU [R2.64], R4 ;  /* 0x000000040200798e */ /* 0x0005e6000c10e786 */
[CC--:B------:R-:W-:Y:S01]  /*7c10*/  LEA R176, P1, R0.reuse, R2.reuse, 0x2 ;  /* 0x0000000200b07211 */ /* 0x0c0fe200078210ff */
[-C--:B------:R-:W-:Y:S03]  /*7c20*/  HMMA.16816.F32.BF16 R12, R180, R178.reuse, R12 ;  /* 0x000000b2b40c723c */ /* 0x080fe6000004180c */
[-C--:B------:R-:W-:Y:S02]  /*7c30*/  LEA.HI.X.SX32 R177, R0, R3.reuse, 0x2, P1 ;  /* 0x0000000300b17211 */ /* 0x080fe400008f16ff */
[-C--:B------:R-:W-:Y:S01]  /*7c40*/  LEA.HI.X.SX32 R171, R187, R3.reuse, 0x2, P2 ;  /* 0x00000003bbab7211 */ /* 0x080fe200010f16ff */
[----:B------:R-:W-:Y:S02]  /*7c50*/  IMAD.MOV.U32 R187, RZ, RZ, c[0x0][0x22c] ;  /* 0x00008b00ffbb7624 */ /* 0x000fe400078e00ff */
[C---:B------:R-:W-:Y:S01]  /*7c60*/  HMMA.16816.F32.BF16 R16, R172.reuse, R178, R16 ;  /* 0x000000b2ac10723c */ /* 0x040fe20000041810 */
[----:B------:R-:W4:Y:S03]  /*7c70*/  LDL R179, [R1+0x4] ;  /* 0x0000040001b37983 */ /* 0x000f260000100800 */
[----:B------:R-:W-:Y:S02]  /*7c80*/  IMAD R187, R187, c[0x0][0x1c0], RZ ;  /* 0x00007000bbbb7a24 */ /* 0x000fe400078e02ff */
[----:B------:R-:W4:Y:S02]  /*7c90*/  LDL R178, [R1+0xc] ;  /* 0x00000c0001b27983 */ /* 0x000f240000100800 */
[-C--:B---3--:R-:W-:Y:S04]  /*7ca0*/  HMMA.16816.F32.BF16 R20, R172, R164.reuse, R20 ;  /* 0x000000a4ac14723c */ /* 0x088fe80000041814 */
[CC--:B-1----:R-:W-:Y:S01]  /*7cb0*/  LEA R168, P1, R190.reuse, R2.reuse, 0x2 ;  /* 0x00000002bea87211 */ /* 0x0c2fe200078210ff */
[----:B------:R-:W-:Y:S03]  /*7cc0*/  IMAD R187, R187, 0x30, RZ ;  /* 0x00000030bbbb7824 */ /* 0x000fe600078e02ff */
[C---:B------:R-:W-:Y:S04]  /*7cd0*/  HMMA.16816.F32.BF16 R24, R180.reuse, R164, R24 ;  /* 0x000000a4b418723c */ /* 0x040fe80000041818 */
[-C--:B------:R-:W-:Y:S02]  /*7ce0*/  LEA.HI.X.SX32 R169, R190, R3.reuse, 0x2, P1 ;  /* 0x00000003bea97211 */ /* 0x080fe400008f16ff */
[-C--:B--2---:R-:W-:Y:S02]  /*7cf0*/  LEA R4, P2, R187, R2.reuse, 0x2 ;  /* 0x00000002bb047211 */ /* 0x084fe400078410ff */
        /* <DEDUP_REMOVED lines=19> */
[-C--:B---3--:R-:W-:Y:S01]  /*7e30*/  LEA.HI.X.SX32 R7, R189, R3.reuse, 0x2, P1 ;  /* 0x00000003bd077211 */ /* 0x088fe200008f16ff */
[----:B------:R-:W-:Y:S01]  /*7e40*/  IMAD.SHL.U32 R187, R187, 0x10, RZ ;  /* 0x00000010bbbb7824 */ /* 0x000fe200078e00ff */
[----:B------:R-:W-:Y:S01]  /*7e50*/  IADD3 R189, R188, 0x20, RZ ;  /* 0x00000020bcbd7810 */ /* 0x000fe20007ffe0ff */
[----:B------:R-:W2:Y:S03]  /*7e60*/  LDL R168, [R1] ;  /* 0x0000000001a87983 */ /* 0x000ea60000100800 */
[----:B------:R-:W-:Y:S01]  /*7e70*/  IADD3 R187, R187, 0x20, RZ ;  /* 0x00000020bbbb7810 */ /* 0x000fe20007ffe0ff */
[----:B------:R-:W-:Y:S01]  /*7e80*/  IMAD.IADD R189, R229, 0x1, R189 ;  /* 0x00000001e5bd7824 */ /* 0x000fe200078e02bd */
[----:B------:R-:W3:Y:S01]  /*7e90*/  LDL R167, [R1+0x8] ;  /* 0x0000080001a77983 */ /* 0x000ee20000100800 */
[----:B------:R-:W-:Y:S04]  /*7ea0*/  IADD3 R166, R0, 0x60, RZ ;  /* 0x0000006000a67810 */ /* 0x000fe80007ffe0ff */
        /* <DEDUP_REMOVED lines=15> */
[-C--:B------:R-:W-:Y:S02]  /*7fa0*/  LEA.HI.X.SX32 R7, R189, R3.reuse, 0x2, P2 ;  /* 0x00000003bd077211 */ /* 0x080fe400010f16ff */
[-C--:B------:R-:W-:Y:S01]  /*7fb0*/  LEA.HI.X.SX32 R11, R188, R3.reuse, 0x2, P1 ;  /* 0x00000003bc0b7211 */ /* 0x080fe200008f16ff */
[----:B------:R-:W-:Y:S01]  /*7fc0*/  IMAD.MOV.U32 R188, RZ, RZ, c[0x0][0x22c] ;  /* 0x00008b00ffbc7624 */ /* 0x000fe200078e00ff */
[CC--:B------:R-:W-:Y:S01]  /*7fd0*/  LEA R8, P3, R187.reuse, R2.reuse, 0x2 ;  /* 0x00000002bb087211 */ /* 0x0c0fe200078610ff */
[----:B------:R4:W-:Y:S01]  /*7fe0*/  RED.E.ADD.F32.FTZ.RN.STRONG.GPU [R6.64], R19 ;  /* 0x000000130600798e */ /* 0x0009e2000c10e786 */
[----:B-1----:R-:W-:Y:S01]  /*7ff0*/  IADD3 R17, R0, 0x60, RZ ;  /* 0x0000006000117810 */ /* 0x002fe20007ffe0ff */
[----:B------:R-:W-:Y:S01]  /*8000*/  IMAD R188, R188, c[0x0][0x1c0], RZ ;  /* 0x00007000bcbc7a24 */ /* 0x000fe200078e02ff */
[-C--:B------:R-:W-:Y:S01]  /*8010*/  LEA.HI.X.SX32 R9, R187, R3.reuse, 0x2, P3 ;  /* 0x00000003bb097211 */ /* 0x080fe200018f16ff */
[----:B------:R-:W-:Y:S01]  /*8020*/  IMAD.MOV.U32 R187, RZ, RZ, c[0x0][0x22c] ;  /* 0x00008b00ffbb7624 */ /* 0x000fe200078e00ff */
[----:B------:R1:W-:Y:S01]  /*8030*/  RED.E.ADD.F32.FTZ.RN.STRONG.GPU [R10.64], R12 ;  /* 0x0000000c0a00798e */ /* 0x0003e2000c10e786 */
[----:B------:R-:W-:Y:S01]  /*8040*/  IMAD.SHL.U32 R188, R188, 0x10, RZ ;  /* 0x00000010bcbc7824 */ /* 0x000fe200078e00ff */
[----:B------:R-:W-:Y:S01]  /*8050*/  IADD3 R16, R0, 0x60, RZ ;  /* 0x0000006000107810 */ /* 0x000fe20007ffe0ff */
[----:B------:R-:W-:Y:S02]  /*8060*/  IMAD R187, R187, c[0x0][0x1c0], RZ ;  /* 0x00007000bbbb7a24 */ /* 0x000fe400078e02ff */
[----:B------:R1:W-:Y:S01]  /*8070*/  RED.E.ADD.F32.FTZ.RN.STRONG.GPU [R8.64], R13 ;  /* 0x0000000d0800798e */ /* 0x0003e2000c10e786 */
[----:B------:R-:W-:Y:S01]  /*8080*/  IADD3 R169, R188, 0x40, RZ ;  /* 0x00000040bca97810 */ /* 0x000fe20007ffe0ff */
[----:B------:R-:W-:Y:S02]  /*8090*/  IMAD.SHL.U32 R187, R187, 0x10, RZ ;  /* 0x00000010bbbb7824 */ /* 0x000fe400078e00ff */
[C---:B------:R-:W-:Y:S02]  /*80a0*/  IMAD.IADD R17, R229.reuse, 0x1, R17 ;  /* 0x00000001e5117824 */ /* 0x040fe400078e0211 */
[----:B------:R-:W-:Y:S01]  /*80b0*/  IMAD.IADD R16, R229, 0x1, R16 ;  /* 0x00000001e5107824 */ /* 0x000fe200078e0210 */
[----:B------:R-:W-:Y:S01]  /*80c0*/  IADD3 R171, R187, 0x40, RZ ;  /* 0x00000040bbab7810 */ /* 0x000fe20007ffe0ff */
[----:B------:R-:W-:Y:S01]  /*80d0*/  IMAD.IADD R0, R229, 0x1, R251 ;  /* 0x00000001e5007824 */ /* 0x000fe200078e02fb */
[----:B------:R-:W-:Y:S01]  /*80e0*/  IADD3 R170, R187, 0x40, RZ ;  /* 0x00000040bbaa7810 */ /* 0x000fe20007ffe0ff */
[C---:B------:R-:W-:Y:S02]  /*80f0*/  IMAD.IADD R16, R229.reuse, 0x1, R16 ;  /* 0x00000001e5107824 */ /* 0x040fe400078e0210 */
[C---:B------:R-:W-:Y:S02]  /*8100*/  IMAD.IADD R171, R229.reuse, 0x1, R171 ;  /* 0x00000001e5ab7824 */ /* 0x040fe400078e02ab */
[C---:B------:R-:W-:Y:S04]  /*8110*/  IMAD.IADD R170, R229.reuse, 0x1, R170 ;  /* 0x00000001e5aa7824 */ /* 0x040fe800078e02aa */
[----:B------:R-:W-:Y:S01]  /*8120*/  IMAD.IADD R170, R229, 0x1, R170 ;  /* 0x00000001e5aa7824 */ /* 0x000fe200078e02aa */
[CC--:B----4-:R-:W-:Y:S04]  /*8130*/  LEA R4, P2, R179.reuse, R2.reuse, 0x2 ;  /* 0x00000002b3047211 */ /* 0x0d0fe800078410ff */
        /* <DEDUP_REMOVED lines=15> */
[-C--:B----4-:R-:W-:Y:S01]  /*8230*/  LEA.HI.X.SX32 R15, R166, R3.reuse, 0x2, P6 ;  /* 0x00000003a60f7211 */ /* 0x090fe200030f16ff */
        /* <DEDUP_REMOVED lines=13> */
[-C--:B----4-:R-:W-:Y:S02]  /*8310*/  LEA R10, P4, R16, R2.reuse, 0x2 ;  /* 0x00000002100a7211 */ /* 0x090fe400078810ff */
[-C--:B------:R-:W-:Y:S02]  /*8320*/  LEA.HI.X.SX32 R7, R168, R3.reuse, 0x2, P2 ;  /* 0x00000003a8077211 */ /* 0x080fe400010f16ff */
[CC--:B---3--:R-:W-:Y:S01]  /*8330*/  LEA R4, P1, R167.reuse, R2.reuse, 0x2 ;  /* 0x00000002a7047211 */ /* 0x0c8fe200078210ff */
        /* <DEDUP_REMOVED lines=334> */
.L_x_506:
        /* <DEDUP_REMOVED lines=18> */
.L_x_507:
        /* <DEDUP_REMOVED lines=57> */
.L_x_509:
[----:B---34-:R-:W-:Y:S05]  /*9cd0*/  BSYNC B0 ;  /* 0x0000000000007941 */ /* 0x018fea0003800000 */
.L_x_508:
        /* <DEDUP_REMOVED lines=18> */
.L_x_511:
[----:B------:R-:W-:Y:S05]  /*9e00*/  BSYNC B0 ;  /* 0x0000000000007941 */ /* 0x000fea0003800000 */
.L_x_510:
        /* <DEDUP_REMOVED lines=18> */
.L_x_513:
[----:B------:R-:W-:Y:S05]  /*9f30*/  BSYNC B0 ;  /* 0x0000000000007941 */ /* 0x000fea0003800000 */
.L_x_512:
        /* <DEDUP_REMOVED lines=18> */
.L_x_515:
[----:B------:R-:W-:Y:S05]  /*a060*/  BSYNC B0 ;  /* 0x0000000000007941 */ /* 0x000fea0003800000 */
.L_x_514:
        /* <DEDUP_REMOVED lines=27> */
.L_x_517:
[----:B------:R-:W-:Y:S05]  /*a220*/  BSYNC B0 ;  /* 0x0000000000007941 */ /* 0x000fea0003800000 */
.L_x_516:
        /* <DEDUP_REMOVED lines=16> */
.L_x_519:
[----:B------:R-:W-:Y:S05]  /*a330*/  BSYNC B0 ;  /* 0x0000000000007941 */ /* 0x000fea0003800000 */
.L_x_518:
        /* <DEDUP_REMOVED lines=16> */
.L_x_521:
[----:B------:R-:W-:Y:S05]  /*a440*/  BSYNC B0 ;  /* 0x0000000000007941 */ /* 0x000fea0003800000 */
.L_x_520:
        /* <DEDUP_REMOVED lines=16> */
.L_x_476:
        /* <DEDUP_REMOVED lines=20> */
.L_x_523:
        /* <DEDUP_REMOVED lines=18> */
.L_x_524:
        /* <DEDUP_REMOVED lines=37> */
.L_x_526:
[----:B------:R-:W-:Y:S05]  /*aa00*/  BSYNC B0 ;  /* 0x0000000000007941 */ /* 0x000fea0003800000 */
.L_x_525:
        /* <DEDUP_REMOVED lines=18> */
.L_x_528:
[----:B------:R-:W-:Y:S05]  /*ab30*/  BSYNC B0 ;  /* 0x0000000000007941 */ /* 0x000fea0003800000 */
.L_x_527:
        /* <DEDUP_REMOVED lines=18> */
.L_x_530:
[----:B------:R-:W-:Y:S05]  /*ac60*/  BSYNC B0 ;  /* 0x0000000000007941 */ /* 0x000fea0003800000 */
.L_x_529:
        /* <DEDUP_REMOVED lines=18> */
.L_x_532:
[----:B------:R-:W-:Y:S05]  /*ad90*/  BSYNC B0 ;  /* 0x0000000000007941 */ /* 0x000fea0003800000 */
.L_x_531:
        /* <DEDUP_REMOVED lines=27> */
.L_x_534:
[----:B------:R-:W-:Y:S05]  /*af50*/  BSYNC B0 ;  /* 0x0000000000007941 */ /* 0x000fea0003800000 */
.L_x_533:
        /* <DEDUP_REMOVED lines=16> */
.L_x_536:
[----:B------:R-:W-:Y:S05]  /*b060*/  BSYNC B0 ;  /* 0x0000000000007941 */ /* 0x000fea0003800000 */
.L_x_535:
        /* <DEDUP_REMOVED lines=16> */
.L_x_538:
[----:B------:R-:W-:Y:S05]  /*b170*/  BSYNC B0 ;  /* 0x0000000000007941 */ /* 0x000fea0003800000 */
.L_x_537:
        /* <DEDUP_REMOVED lines=14> */
.L_x_522:
[----:B------:R-:W-:Y:S05]  /*b260*/  BSYNC B1 ;  /* 0x0000000000017941 */ /* 0x000fea0003800000 */
.L_x_471:
        /* <DEDUP_REMOVED lines=11> */
.L_x_539:
[----:B------:R-:W-:Y:S05]  /*b320*/  EXIT ;  /* 0x000000000000794d */ /* 0x000fea0003800000 */
.L_x_541:
        /* <DEDUP_REMOVED lines=13> */
.L_x_2057:


//--------------------- .text._ZN5flash44flash_bwd_dq_dk_dv_loop_seqk_parallel_kernelI23Flash_bwd_kernel_traitsILi128ELi64ELi128ELi8ELi2ELi4ELi2ELb0ELb0EN7cutlass10bfloat16_tE19Flash_kernel_traitsILi128ELi64ELi128ELi8ES3_EELb0ELb0ELb1ELb0ELb0ELb1ELb0EEEvNS_16Flash_bwd_paramsE --------------------------
	.section	.text._ZN5flash44flash_bwd_dq_dk_dv_loop_seqk_parallel_kernelI23Flash_bwd_kernel_traitsILi128ELi64ELi128ELi8ELi2ELi4ELi2ELb0ELb0EN7cutlass10bfloat16_tE19Flash_kernel_traitsILi128ELi64ELi128ELi8ES3_EELb0ELb0ELb1ELb0ELb0ELb1ELb0EEEvNS_16Flash_bwd_paramsE,"ax",@progbits
	.sectioninfo	@"SHI_REGISTERS=255"
	.align	128
        .global         _ZN5flash44flash_bwd_dq_dk_dv_loop_seqk_parallel_kernelI23Flash_bwd_kernel_traitsILi128ELi64ELi128ELi8ELi2ELi4ELi2ELb0ELb0EN7cutlass10bfloat16_tE19Flash_kernel_traitsILi128ELi64ELi128ELi8ES3_EELb0ELb0ELb1ELb0ELb0ELb1ELb0EEEvNS_16Flash_bwd_paramsE
        .type           _ZN5flash44flash_bwd_dq_dk_dv_loop_seqk_parallel_kernelI23Flash_bwd_kernel_traitsILi128ELi64ELi128ELi8ELi2ELi4ELi2ELb0ELb0EN7cutlass10bfloat16_tE19Flash_kernel_traitsILi128ELi64ELi128ELi8ES3_EELb0ELb0ELb1ELb0ELb0ELb1ELb0EEEvNS_16Flash_bwd_paramsE,@function
        .size           _ZN5flash44flash_bwd_dq_dk_dv_loop_seqk_parallel_kernelI23Flash_bwd_kernel_traitsILi128ELi64ELi128ELi8ELi2ELi4ELi2ELb0ELb0EN7cutlass10bfloat16_tE19Flash_kernel_traitsILi128ELi64ELi128ELi8ES3_EELb0ELb0ELb1ELb0ELb0ELb1ELb0EEEvNS_16Flash_bwd_paramsE,(.L_x_2058 - _ZN5flash44flash_bwd_dq_dk_dv_loop_seqk_parallel_kernelI23Flash_bwd_kernel_traitsILi128ELi64ELi128ELi8ELi2ELi4ELi2ELb0ELb0EN7cutlass10bfloat16_tE19Flash_kernel_traitsILi128ELi64ELi128ELi8ES3_EELb0ELb0ELb1ELb0ELb0ELb1ELb0EEEvNS_16Flash_bwd_paramsE)
        .other          _ZN5flash44flash_bwd_dq_dk_dv_loop_seqk_parallel_kernelI23Flash_bwd_kernel_traitsILi128ELi64ELi128ELi8ELi2ELi4ELi2ELb0ELb0EN7cutlass10bfloat16_tE19Flash_kernel_traitsILi128ELi64ELi128ELi8ES3_EELb0ELb0ELb1ELb0ELb0ELb1ELb0EEEvNS_16Flash_bwd_paramsE,@"STO_CUDA_ENTRY STV_DEFAULT"
_ZN5flash44flash_bwd_dq_dk_dv_loop_seqk_parallel_kernelI23Flash_bwd_kernel_traitsILi128ELi64ELi128ELi8ELi2ELi4ELi2ELb0ELb0EN7cutlass10bfloat16_tE19Flash_kernel_traitsILi128ELi64ELi128ELi8ES3_EELb0ELb0ELb1ELb0ELb0ELb1ELb0EEEvNS_16Flash_bwd_paramsE:
.text._ZN5flash44flash_bwd_dq_dk_dv_loop_seqk_parallel_kernelI23Flash_bwd_kernel_traitsILi128ELi64ELi128ELi8ELi2ELi4ELi2ELb0ELb0EN7cutlass10bfloat16_tE19Flash_kernel_traitsILi128ELi64ELi128ELi8ES3_EELb0ELb0ELb1ELb0ELb0ELb1ELb0EEEvNS_16Flash_bwd_paramsE:
        /* <DEDUP_REMOVED lines=19> */
[----:B------:R-:W-:-:S02]  /*0130*/  UMOV UR8, 0x80 ;  /* 0x0000008000087882 */ /* 0x000fc40000000000 */
[----:B------:R-:W-:Y:S02]  /*0140*/  ULDC UR6, c[0x0][0x210] ;  /* 0x0000840000067ab9 */ /* 0x000fe40000000800 */
[----:B------:R-:W-:Y:S02]  /*0150*/  ULDC UR59, c[0x0][0x234] ;  /* 0x00008d00003b7ab9 */ /* 0x000fe40000000800 */
[----:B------:R-:W-:Y:S02]  /*0160*/  UIMAD UR59, UR8, UR6, UR59 ;  /* 0x00000006083b72a4 */ /* 0x000fe4000f8e023b */
        /* <DEDUP_REMOVED lines=11> */
[----:B---3--:R-:W-:Y:S01]  /*0220*/  USHF.R.S32.HI UR8, URZ, 0x1f, UR40 ;  /* 0x0000001f3f087899 */ /* 0x008fe20008011428 */
[----:B------:R-:W-:Y:S01]  /*0230*/  SHF.R.S32.HI R0, RZ, 0x1f, R4 ;  /* 0x0000001fff007819 */ /* 0x000fe20000011404 */
[----:B------:R-:W-:Y:S01]  /*0240*/  UIMAD UR51, UR40, UR50, URZ ;  /* 0x00000032283372a4 */ /* 0x000fe2000f8e023f */
[-C--:B------:R-:W-:Y:S01]  /*0250*/  LEA.HI R2, R4, R5.reuse, RZ, 0x1 ;  /* 0x0000000504027211 */ /* 0x080fe200078f08ff */
[----:B------:R-:W-:Y:S01]  /*0260*/  UIMAD UR50, UR50, UR12, URZ ;  /* 0x0000000c323272a4 */ /* 0x000fe2000f8e023f */
[----:B------:R-:W-:Y:S01]  /*0270*/  LEA.HI R0, R0, R5, RZ, 0x2 ;  /* 0x0000000500007211 */ /* 0x000fe200078f10ff */
[----:B------:R-:W-:Y:S01]  /*0280*/  ULDC UR13, c[0x0][0x1c0] ;  /* 0x00007000000d7ab9 */ /* 0x000fe20000000800 */
[----:B------:R-:W-:Y:S01]  /*0290*/  SHF.R.S32.HI R6, RZ, 0x4, R8 ;  /* 0x00000004ff067819 */ /* 0x000fe20000011408 */
[----:B------:R-:W-:Y:S01]  /*02a0*/  ULDC UR11, c[0x0][0x1c0] ;  /* 0x00007000000b7ab9 */ /* 0x000fe20000000800 */
[----:B------:R-:W-:Y:S01]  /*02b0*/  LOP3.LUT R0, R0, 0xfffffffc, RZ, 0xc0, !PT ;  /* 0xfffffffc00007812 */ /* 0x000fe200078ec0ff */
[----:B------:R-:W-:Y:S01]  /*02c0*/  UIMAD UR56, UR7, UR34, URZ ;  /* 0x00000022073872a4 */ /* 0x000fe2000f8e023f */
[----:B------:R-:W-:Y:S01]  /*02d0*/  LOP3.LUT R2, R2, 0xfffffffe, RZ, 0xc0, !PT ;  /* 0xfffffffe02027812 */ /* 0x000fe200078ec0ff */
[----:B------:R-:W-:Y:S01]  /*02e0*/  UIMAD UR6, UR34, UR11, UR40 ;  /* 0x0000000b220672a4 */ /* 0x000fe2000f8e0228 */
[----:B------:R-:W-:Y:S01]  /*02f0*/  LEA.HI R3, R8, R6, RZ, 0x1 ;  /* 0x0000000608037211 */ /* 0x000fe200078f08ff */
[C---:B------:R-:W-:Y:S01]  /*0300*/  IMAD.IADD R11, R5.reuse, 0x1, -R0 ;  /* 0x00000001050b7824 */ /* 0x040fe200078e0a00 */
[----:B------:R-:W-:Y:S01]  /*0310*/  LEA.HI R17, R14, R15, RZ, 0x2 ;  /* 0x0000000f0e117211 */ /* 0x000fe200078f10ff */
[----:B------:R-:W-:Y:S01]  /*0320*/  IMAD.IADD R13, R5, 0x1, -R2 ;  /* 0x00000001050d7824 */ /* 0x000fe200078e0a02 */
[----:B------:R-:W-:Y:S01]  /*0330*/  LOP3.LUT R0, R3, 0xfffffffe, RZ, 0xc0, !PT ;  /* 0xfffffffe03007812 */ /* 0x000fe200078ec0ff */
[----:B------:R-:W-:Y:S01]  /*0340*/  @!UP5 UIMAD UR7, UR34, UR13, UR40 ;  /* 0x0000000d2207d2a4 */ /* 0x000fe2000f8e0228 */
[--C-:B------:R-:W-:Y:S01]  /*0350*/  SHF.R.S32.HI R5, RZ, 0x2, R17.reuse ;  /* 0x00000002ff057819 */ /* 0x100fe20000011411 */
[----:B------:R-:W-:Y:S01]  /*0360*/  USHF.L.U32 UR45, UR50, 0x6, URZ ;  /* 0x00000006322d7899 */ /* 0x000fe2000800063f */
[----:B------:R-:W-:Y:S01]  /*0370*/  SHF.R.S32.HI R2, RZ, 0x1f, R17 ;  /* 0x0000001fff027819 */ /* 0x000fe20000011411 */
[----:B------:R-:W-:Y:S01]  /*0380*/  IMAD.IADD R9, R6, 0x1, -R0 ;  /* 0x0000000106097824 */ /* 0x000fe200078e0a00 */
[----:B------:R-:W-:Y:S01]  /*0390*/  LOP3.LUT R3, R4, 0xffffffe0, RZ, 0xc0, !PT ;  /* 0xffffffe004037812 */ /* 0x000fe200078ec0ff */
[----:B------:R-:W-:Y:S01]  /*03a0*/  ULDC UR53, c[0x0][0x214] ;  /* 0x0000850000357ab9 */ /* 0x000fe20000000800 */
[----:B------:R-:W-:Y:S01]  /*03b0*/  LEA.HI R0, R2, R5, RZ, 0x3 ;  /* 0x0000000502007211 */ /* 0x000fe200078f18ff */
[----:B------:R-:W-:Y:S01]  /*03c0*/  ULDC UR60, c[0x0][0x1c8] ;  /* 0x00007200003c7ab9 */ /* 0x000fe20000000800 */
[----:B------:R-:W-:Y:S01]  /*03d0*/  LEA.HI R6, R14, R15, RZ, 0x3 ;  /* 0x0000000f0e067211 */ /* 0x000fe200078f18ff */
[----:B------:R-:W-:Y:S01]  /*03e0*/  ULDC.U8 UR10, c[0x0][0x3d0] ;  /* 0x0000f400000a7ab9 */ /* 0x000fe20000000000 */
[----:B------:R-:W-:Y:S01]  /*03f0*/  LOP3.LUT R2, R0, 0xfffffff8, RZ, 0xc0, !PT ;  /* 0xfffffff800027812 */ /* 0x000fe200078ec0ff */
[----:B------:R-:W-:Y:S01]  /*0400*/  IMAD.IADD R0, R15, 0x1, -R3 ;  /* 0x000000010f007824 */ /* 0x000fe200078e0a03 */
[----:B------:R-:W-:-:S02]  /*0410*/  ULDC UR54, c[0x0][0x224] ;  /* 0x0000890000367ab9 */ /* 0x000fc40000000800 */
[----:B------:R-:W-:Y:S01]  /*0420*/  @UP5 UIMAD UR58, UR34, UR53, URZ ;  /* 0x00000035223a52a4 */ /* 0x000fe2000f8e023f */
[----:B------:R-:W-:Y:S01]  /*0430*/  IMAD.IADD R7, R5, 0x1, -R2 ;  /* 0x0000000105077824 */ /* 0x000fe200078e0a02 */
[----:B------:R-:W-:Y:S01]  /*0440*/  SHF.R.S32.HI R2, RZ, 0x1f, R0 ;  /* 0x0000001fff027819 */ /* 0x000fe20000011400 */
[----:B------:R-:W-:Y:S02]  /*0450*/  ULDC.64 UR4, c[0x0][0x118] ;  /* 0x0000460000047ab9 */ /* 0x000fe40000000a00 */
[----:B------:R-:W-:Y:S01]  /*0460*/  ULDC UR44, c[0x0][0x2e8] ;  /* 0x0000ba00002c7ab9 */ /* 0x000fe20000000800 */
[----:B------:R-:W-:Y:S01]  /*0470*/  LEA.HI R18, R2, R0, RZ, 0x2 ;  /* 0x0000000002127211 */ /* 0x000fe200078f10ff */
[----:B------:R-:W-:Y:S01]  /*0480*/  ULOP3.LUT UR60, UR40, UR60, URZ, 0x3c, !UPT ;  /* 0x0000003c283c7292 */ /* 0x000fe2000f8e3c3f */
[----:B------:R-:W-:Y:S01]  /*0490*/  SHF.R.S32.HI R0, RZ, 0x3, R6 ;  /* 0x00000003ff007819 */ /* 0x000fe20000011406 */
[----:B------:R-:W-:Y:S01]  /*04a0*/  USHF.R.S32.HI UR61, URZ, 0x1f, UR40 ;  /* 0x0000001f3f3d7899 */ /* 0x000fe20008011428 */
[----:B------:R-:W-:Y:S01]  /*04b0*/  LOP3.LUT R2, R6, 0xfffffff8, RZ, 0xc0, !PT ;  /* 0xfffffff806027812 */ /* 0x000fe200078ec0ff */
[----:B------:R-:W-:-:S02]  /*04c0*/  UISETP.NE.AND UP6, UPT, UR10, URZ, UPT ;  /* 0x0000003f0a00728c */ /* 0x000fc4000bfc5270 */
[----:B------:R-:W-:Y:S01]  /*04d0*/  IMAD.SHL.U32 R3, R0, 0x40, RZ ;  /* 0x0000004000037824 */ /* 0x000fe200078e00ff */
[----:B------:R-:W-:Y:S01]  /*04e0*/  UIMAD.WIDE.U32 UR46, UR38, UR48, URZ ;  /* 0x00000030262e72a5 */ /* 0x000fe2000f8e003f */
[----:B------:R-:W-:Y:S01]  /*04f0*/  IMAD.IADD R0, R15, 0x1, -R2 ;  /* 0x000000010f007824 */ /* 0x000fe200078e0a02 */
[----:B------:R-:W-:Y:S01]  /*0500*/  LOP3.LUT R2, R8, 0xfffffff0, RZ, 0xc0, !PT ;  /* 0xfffffff008027812 */ /* 0x000fe200078ec0ff */
[----:B------:R-:W-:Y:S01]  /*0510*/  UIMAD UR55, UR39, UR48, URZ ;  /* 0x00000030273772a4 */ /* 0x000fe2000f8e023f */
[----:B------:R-:W-:Y:S01]  /*0520*/  LOP3.LUT R3, R3, 0x1c0, RZ, 0xc0, !PT ;  /* 0x000001c003037812 */ /* 0x000fe200078ec0ff */
[C---:B------:R-:W-:Y:S01]  /*0530*/  IMAD.SHL.U32 R20, R0.reuse, 0x8, RZ ;  /* 0x0000000800147824 */ /* 0x040fe200078e00ff */
[C---:B------:R-:W-:Y:S01]  /*0540*/  LOP3.LUT P4, RZ, R0.reuse, 0x2, RZ, 0xc0, !PT ;  /* 0x0000000200ff7812 */ /* 0x040fe2000788c0ff */
[----:B------:R-:W-:Y:S01]  /*0550*/  IMAD.IADD R2, R15, 0x1, -R2 ;  /* 0x000000010f027824 */ /* 0x000fe200078e0a02 */
[----:B------:R-:W-:Y:S01]  /*0560*/  SHF.R.U32.HI R4, RZ, 0x3, R3 ;  /* 0x00000003ff047819 */ /* 0x000fe20000011603 */
[----:B------:R-:W-:Y:S01]  /*0570*/  USHF.R.S32.HI UR57, URZ, 0x1f, UR51 ;  /* 0x0000001f3f397899 */ /* 0x000fe20008011433 */
[----:B------:R-:W-:Y:S01]  /*0580*/  LOP3.LUT R3, R3, 0x38, R20, 0xf8, !PT ;  /* 0x0000003803037812 */ /* 0x000fe200078ef814 */
[----:B------:R-:W-:Y:S01]  /*0590*/  STL [R1+0x18], R20 ;  /* 0x0000181401007387 */ /* 0x000fe20000100800 */
[----:B------:R-:W-:Y:S01]  /*05a0*/  SHF.R.S32.HI R5, RZ, 0x1f, R2 ;  /* 0x0000001fff057819 */ /* 0x000fe20000011402 */
[----:B------:R-:W-:Y:S01]  /*05b0*/  UIMAD UR54, UR6, UR54, URZ ;  /* 0x00000036063672a4 */ /* 0x000fe2000f8e023f */
[----:B------:R-:W-:Y:S01]  /*05c0*/  LOP3.LUT R12, R3, R4, RZ, 0x3c, !PT ;  /* 0x00000004030c7212 */ /* 0x000fe200078e3cff */
[----:B------:R-:W-:Y:S01]  /*05d0*/  @!UP5 UIMAD UR53, UR7, UR53, URZ ;  /* 0x000000350735d2a4 */ /* 0x000fe2000f8e023f */
[----:B------:R-:W-:Y:S01]  /*05e0*/  LEA.HI R10, R5, R2, RZ, 0x3 ;  /* 0x00000002050a7211 */ /* 0x000fe200078f18ff */
[----:B------:R-:W-:Y:S01]  /*05f0*/  IMAD.SHL.U32 R5, R9, 0x200, RZ ;  /* 0x0000020009057824 */ /* 0x000fe200078e00ff */
[C---:B------:R-:W-:Y:S01]  /*0600*/  LOP3.LUT P3, RZ, R0.reuse, 0x4, RZ, 0xc0, !PT ;  /* 0x0000000400ff7812 */ /* 0x040fe2000786c0ff */
[----:B------:R-:W-:Y:S01]  /*0610*/  IMAD.SHL.U32 R0, R0, 0x40, RZ ;  /* 0x0000004000007824 */ /* 0x000fe200078e00ff */
[----:B------:R-:W-:Y:S01]  /*0620*/  LOP3.LUT R3, R10, 0xfffffff8, RZ, 0xc0, !PT ;  /* 0xfffffff80a037812 */ /* 0x000fe200078ec0ff */
[----:B------:R-:W-:Y:S01]  /*0630*/  USHF.R.S32.HI UR52, URZ, 0x1f, UR45 ;  /* 0x0000001f3f347899 */ /* 0x000fe2000801142d */
[----:B------:R-:W-:Y:S01]  /*0640*/  LEA.HI R4, R14, R15, RZ, 0x6 ;  /* 0x0000000f0e047211 */ /* 0x000fe200078f30ff */
[----:B------:R-:W-:Y:S01]  /*0650*/  UMOV UR43, 0xffffc000 ;  /* 0xffffc000002b7882 */ /* 0x000fe20000000000 */
[----:B------:R-:W-:Y:S01]  /*0660*/  LOP3.LUT R0, R0, 0x1c0, RZ, 0xc0, !PT ;  /* 0x000001c000007812 */ /* 0x000fe200078ec0ff */
[----:B------:R-:W-:Y:S01]  /*0670*/  IMAD.IADD R16, R2, 0x1, -R3 ;  /* 0x0000000102107824 */ /* 0x000fe200078e0a03 */
[----:B------:R-:W-:Y:S01]  /*0680*/  LOP3.LUT R3, R7, 0x1, RZ, 0xc0, !PT ;  /* 0x0000000107037812 */ /* 0x000fe200078ec0ff */
[----:B------:R-:W-:Y:S01]  /*0690*/  IMAD.SHL.U32 R2, R11, 0x10, RZ ;  /* 0x000000100b027824 */ /* 0x000fe200078e00ff */
        /* <DEDUP_REMOVED lines=18> */
[----:B------:R-:W-:Y:S01]  /*07c0*/  IMAD.U32 R6, RZ, RZ, UR14 ;  /* 0x0000000eff067e24 */ /* 0x000fe2000f8e00ff */
[----:B------:R-:W-:Y:S01]  /*07d0*/  LEA.HI R0, R14, R15, RZ, 0x7 ;  /* 0x0000000f0e007211 */ /* 0x000fe200078f38ff */
[C---:B------:R-:W-:Y:S01]  /*07e0*/  IMAD.IADD R2, R15.reuse, 0x1, -R2 ;  /* 0x000000010f027824 */ /* 0x040fe200078e0a02 */
[----:B------:R-:W-:Y:S01]  /*07f0*/  STL [R1], R7 ;  /* 0x0000000701007387 */ /* 0x000fe20000100800 */
[----:B------:R-:W-:Y:S01]  /*0800*/  IMAD.SHL.U32 R15, R15, 0x2, RZ ;  /* 0x000000020f0f7824 */ /* 0x000fe200078e00ff */
[----:B------:R-:W-:Y:S01]  /*0810*/  SHF.R.S32.HI R0, RZ, 0x7, R0 ;  /* 0x00000007ff007819 */ /* 0x000fe20000011400 */
[----:B------:R-:W-:Y:S01]  /*0820*/  IMAD.SHL.U32 R2, R2, 0x2, RZ ;  /* 0x0000000202027824 */ /* 0x000fe200078e00ff */
[----:B------:R-:W-:Y:S01]  /*0830*/  SEL R211, R211, 0x10, !P0 ;  /* 0x00000010d3d37807 */ /* 0x000fe20004000000 */
[----:B------:R-:W-:-:S02]  /*0840*/  IMAD.SHL.U32 R193, R193, 0x2, RZ ;  /* 0x00000002c1c17824 */ /* 0x000fc400078e00ff */
[--C-:B------:R-:W-:Y:S02]  /*0850*/  IMAD R8, R11, 0x400, R2.reuse ;  /* 0x000004000b087824 */ /* 0x100fe400078e0202 */
[C---:B------:R-:W-:Y:S02]  /*0860*/  IMAD R6, R0.reuse, 0x1000, R2 ;  /* 0x0000100000067824 */ /* 0x040fe400078e0202 */
[----:B------:R-:W-:Y:S01]  /*0870*/  IMAD.SHL.U32 R3, R0, 0x8, RZ ;  /* 0x0000000800037824 */ /* 0x000fe200078e00ff */
[----:B------:R-:W-:Y:S01]  /*0880*/  LOP3.LUT R0, R5, 0x1c0, RZ, 0xc0, !PT ;  /* 0x000001c005007812 */ /* 0x000fe200078ec0ff */
[----:B------:R-:W-:Y:S02]  /*0890*/  IMAD.SHL.U32 R2, R4, 0x20, RZ ;  /* 0x0000002004027824 */ /* 0x000fe400078e00ff */
[----:B------:R-:W-:Y:S01]  /*08a0*/  IMAD R6, R13, 0x400, R6 ;  /* 0x000004000d067824 */ /* 0x000fe200078e0206 */
[----:B------:R-:W-:Y:S01]  /*08b0*/  LOP3.LUT R3, R3, 0x8, RZ, 0xc0, !PT ;  /* 0x0000000803037812 */ /* 0x000fe200078ec0ff */
[----:B------:R-:W-:Y:S01]  /*08c0*/  IMAD.SHL.U32 R190, R190, 0x2, RZ ;  /* 0x00000002bebe7824 */ /* 0x000fe200078e00ff */
[----:B------:R-:W-:-:S02]  /*08d0*/  LOP3.LUT R4, R2, 0x6, R15, 0xf8, !PT ;  /* 0x0000000602047812 */ /* 0x000fc400078ef80f */
[----:B------:R-:W-:Y:S02]  /*08e0*/  LOP3.LUT R5, R0, 0x20, R2, 0xf8, !PT ;  /* 0x0000002000057812 */ /* 0x000fe400078ef802 */
[----:B------:R-:W-:Y:S01]  /*08f0*/  SHF.R.U32.HI R2, RZ, 0x3, R0 ;  /* 0x00000003ff027819 */ /* 0x000fe20000011600 */
[----:B------:R1:W-:Y:S03]  /*0900*/  STL [R1+0xc], R4 ;  /* 0x00000c0401007387 */ /* 0x0003e60000100800 */
[----:B------:R-:W-:Y:S02]  /*0910*/  LOP3.LUT R5, R5, R2, RZ, 0x3c, !PT ;  /* 0x0000000205057212 */ /* 0x000fe400078e3cff */
[----:B------:R-:W-:Y:S01]  /*0920*/  LOP3.LUT R0, R2, R0, R3, 0x1e, !PT ;  /* 0x0000000002007212 */ /* 0x000fe200078e1e03 */
[----:B------:R-:W-:Y:S01]  /*0930*/  IMAD.U32 R2, RZ, RZ, UR8 ;  /* 0x00000008ff027e24 */ /* 0x000fe2000f8e00ff */
[----:B------:R-:W-:Y:S01]  /*0940*/  SHF.R.S32.HI R2, RZ, 0x2, R18 ;  /* 0x00000002ff027819 */ /* 0x000fe20000011412 */
[----:B------:R-:W-:-:S02]  /*0950*/  IMAD.IADD R209, R5, 0x1, R6 ;  /* 0x0000000105d17824 */ /* 0x000fc400078e0206 */
[----:B------:R-:W-:Y:S02]  /*0960*/  IMAD.SHL.U32 R5, R16, 0x40, RZ ;  /* 0x0000004010057824 */ /* 0x000fe400078e00ff */
[----:B------:R-:W-:Y:S02]  /*0970*/  IMAD.IADD R8, R8, 0x1, R0 ;  /* 0x0000000108087824 */ /* 0x000fe400078e0200 */
[----:B------:R-:W-:Y:S01]  /*0980*/  IMAD.U32 R0, RZ, RZ, UR9 ;  /* 0x00000009ff007e24 */ /* 0x000fe2000f8e00ff */
[----:B------:R-:W-:Y:S01]  /*0990*/  LOP3.LUT R5, R5, 0x1c0, RZ, 0xc0, !PT ;  /* 0x000001c005057812 */ /* 0x000fe200078ec0ff */
[----:B------:R-:W-:Y:S02]  /*09a0*/  IMAD.SHL.U32 R0, R10, 0x40, RZ ;  /* 0x000000400a007824 */ /* 0x000fe400078e00ff */
[----:B------:R-:W-:Y:S01]  /*09b0*/  IMAD R252, R13, 0x10, R2 ;  /* 0x000000100dfc7824 */ /* 0x000fe200078e0202 */
[----:B------:R-:W-:Y:S01]  /*09c0*/  SHF.R.U32.HI R6, RZ, 0x3, R5 ;  /* 0x00000003ff067819 */ /* 0x000fe20000011605 */
[----:B------:R-:W-:Y:S01]  /*09d0*/  IMAD.SHL.U32 R209, R209, 0x2, RZ ;  /* 0x00000002d1d17824 */ /* 0x000fe200078e00ff */
[----:B------:R-:W-:-:S02]  /*09e0*/  LOP3.LUT R0, R0, 0xfffffe00, RZ, 0xc0, !PT ;  /* 0xfffffe0000007812 */ /* 0x000fc400078ec0ff */
[----:B------:R-:W-:Y:S01]  /*09f0*/  LOP3.LUT R189, R6, R189, R5, 0x1e, !PT ;  /* 0x000000bd06bd7212 */ /* 0x000fe200078e1e05 */
[----:B------:R-:W-:Y:S02]  /*0a00*/  IMAD.IADD R212, R209, 0x1, R211 ;  /* 0x00000001d1d47824 */ /* 0x000fe400078e02d3 */
[----:B-1----:R-:W-:Y:S01]  /*0a10*/  IMAD.SHL.U32 R4, R9, 0x10, RZ ;  /* 0x0000001009047824 */ /* 0x002fe200078e00ff */
[----:B------:R-:W-:-:S04]  /*0a20*/  LOP3.LUT R189, R189, R0, RZ, 0xfc, !PT ;  /* 0x00000000bdbd7212 */ /* 0x000fc800078efcff */
[----:B------:R-:W-:Y:S01]  /*0a30*/  LOP3.LUT R7, R3, 0x10, R4, 0xf8, !PT ;  /* 0x0000001003077812 */ /* 0x000fe200078ef804 */
[----:B------:R-:W-:Y:S01]  /*0a40*/  IMAD.SHL.U32 R3, R9, 0x8, RZ ;  /* 0x0000000809037824 */ /* 0x000fe200078e00ff */
[----:B------:R-:W-:Y:S01]  /*0a50*/  LEA R189, R189, 0xc000, 0x1 ;  /* 0x0000c000bdbd7811 */ /* 0x000fe200078e08ff */
[----:B------:R-:W-:Y:S01]  /*0a60*/  IMAD R4, R13, 0x400, R0 ;  /* 0x000004000d047824 */ /* 0x000fe200078e0200 */
[----:B------:R-:W-:Y:S02]  /*0a70*/  LOP3.LUT R2, R6, R7, R5, 0x1e, !PT ;  /* 0x0000000706027212 */ /* 0x000fe400078e1e05 */
[----:B------:R-:W-:Y:S02]  /*0a80*/  LOP3.LUT R3, R5, 0x8, R3, 0xf8, !PT ;  /* 0x0000000805037812 */ /* 0x000fe400078ef803 */
[----:B------:R-:W-:Y:S01]  /*0a90*/  LOP3.LUT R199, R2, R0, RZ, 0xfc, !PT ;  /* 0x0000000002c77212 */ /* 0x000fe200078efcff */
[----:B------:R-:W-:Y:S01]  /*0aa0*/  IMAD.MOV.U32 R2, RZ, RZ, 0x40 ;  /* 0x00000040ff027424 */ /* 0x000fe200078e00ff */
[----:B------:R-:W-:-:S02]  /*0ab0*/  LOP3.LUT R3, R3, R6, RZ, 0x3c, !PT ;  /* 0x0000000603037212 */ /* 0x000fc400078e3cff */
[----:B------:R-:W-:Y:S02]  /*0ac0*/  IADD3 R0, R252, -0x40, RZ ;  /* 0xffffffc0fc007810 */ /* 0x000fe40007ffe0ff */
[----:B------:R-:W-:Y:S01]  /*0ad0*/  SEL R195, R2, 0xffffffc0, !P3 ;  /* 0xffffffc002c37807 */ /* 0x000fe20005800000 */
[----:B------:R-:W-:Y:S01]  /*0ae0*/  IMAD.IADD R200, R4, 0x1, R3 ;  /* 0x0000000104c87824 */ /* 0x000fe200078e0203 */
[----:B------:R-:W-:Y:S01]  /*0af0*/  SHF.R.S32.HI R3, RZ, 0x1f, R0 ;  /* 0x0000001fff037819 */ /* 0x000fe20000011400 */
[----:B------:R-:W-:Y:S01]  /*0b00*/  IMAD.MOV.U32 R4, RZ, RZ, 0x20 ;  /* 0x00000020ff047424 */ /* 0x000fe200078e00ff */
[----:B------:R-:W-:Y:S01]  /*0b10*/  LEA R6, R8, 0xc000, 0x1 ;  /* 0x0000c00008067811 */ /* 0x000fe200078e08ff */
[----:B------:R-:W-:Y:S01]  /*0b20*/  IMAD.IADD R196, R193, 0x1, R195 ;  /* 0x00000001c1c47824 */ /* 0x000fe200078e02c3 */
[----:B------:R-:W-:Y:S02]  /*0b30*/  SEL R2, R2, 0xffffffc0, !P2 ;  /* 0xffffffc002027807 */ /* 0x000fe40005000000 */
[C---:B------:R-:W-:Y:S01]  /*0b40*/  SEL R194, R4.reuse, 0xffffffe0, !P4 ;  /* 0xffffffe004c27807 */ /* 0x040fe20006000000 */
[----:B------:R-:W-:Y:S01]  /*0b50*/  STL [R1+0x4], R6 ;  /* 0x0000040601007387 */ /* 0x000fe20000100800 */
[----:B------:R-:W-:-:S02]  /*0b60*/  SEL R4, R4, 0xffffffe0, !P1 ;  /* 0xffffffe004047807 */ /* 0x000fc40004800000 */
[C---:B------:R-:W-:Y:S01]  /*0b70*/  SHF.L.U64.HI R3, R0.reuse, 0x2, R3 ;  /* 0x0000000200037819 */ /* 0x040fe20000010203 */
[----:B------:R-:W-:Y:S01]  /*0b80*/  IMAD.SHL.U32 R0, R0, 0x4, RZ ;  /* 0x0000000400007824 */ /* 0x000fe200078e00ff */
[----:B------:R-:W-:Y:S01]  /*0b90*/  IADD3 R3, R6, 0x420, RZ ;  /* 0x0000042006037810 */ /* 0x000fe20007ffe0ff */
[----:B------:R-:W-:Y:S01]  /*0ba0*/  IMAD.IADD R5, R4, 0x1, R6 ;  /* 0x0000000104057824 */ /* 0x000fe200078e0206 */
[C---:B------:R-:W-:Y:S01]  /*0bb0*/  @P1 IADD3 R3, R6.reuse, 0x3e0, RZ ;  /* 0x000003e006031810 */ /* 0x040fe20007ffe0ff */
[----:B------:R-:W-:Y:S02]  /*0bc0*/  IMAD.IADD R0, R6, 0x1, R2 ;  /* 0x0000000106007824 */ /* 0x000fe400078e0202 */
[----:B------:R-:W-:Y:S01]  /*0bd0*/  IMAD.IADD R210, R209, 0x1, R4 ;  /* 0x00000001d1d27824 */ /* 0x000fe200078e0204 */
[----:B------:R-:W-:Y:S01]  /*0be0*/  STL [R1+0x10], R5 ;  /* 0x0000100501007387 */ /* 0x000fe20000100800 */
[----:B------:R-:W-:Y:S02]  /*0bf0*/  IMAD.IADD R4, R5, 0x1, R2 ;  /* 0x0000000105047824 */ /* 0x000fe400078e0202 */
[----:B------:R-:W-:Y:S01]  /*0c00*/  IMAD.IADD R194, R193, 0x1, R194 ;  /* 0x00000001c1c27824 */ /* 0x000fe200078e02c2 */
[----:B------:R1:W-:Y:S01]  /*0c10*/  STL [R1+0x8], R0 ;  /* 0x0000080001007387 */ /* 0x0003e20000100800 */
[----:B------:R-:W-:-:S02]  /*0c20*/  IMAD.IADD R211, R211, 0x1, R210 ;  /* 0x00000001d3d37824 */ /* 0x000fc400078e02d2 */
[----:B------:R-:W-:Y:S01]  /*0c30*/  IMAD.IADD R195, R195, 0x1, R194 ;  /* 0x00000001c3c37824 */ /* 0x000fe200078e02c2 */
[----:B------:R2:W-:Y:S04]  /*0c40*/  STL [R1+0x24], R3 ;  /* 0x0000240301007387 */ /* 0x0005e80000100800 */
[----:B------:R2:W-:Y:S01]  /*0c50*/  STL [R1+0x14], R4 ;  /* 0x0000140401007387 */ /* 0x0005e20000100800 */
[----:B-1----:R-:W-:-:S05]  /*0c60*/  IMAD.IADD R0, R2, 0x1, R3 ;  /* 0x0000000102007824 */ /* 0x002fca00078e0203 */
[----:B------:R2:W-:Y:S02]  /*0c70*/  STL [R1+0x20], R0 ;  /* 0x0000200001007387 */ /* 0x0005e40000100800 */
.L_x_588:
        /* <DEDUP_REMOVED lines=53> */
.L_x_542:
        /* <DEDUP_REMOVED lines=24> */
[----:B------:R-:W-:Y:S02]  /*1150*/  UIMAD.WIDE.U32 UR14, UR16, UR8, URZ ;  /* 0x00000008100e72a5 */ /* 0x000fe4000f8e003f */
[----:B------:R-:W-:Y:S02]  /*1160*/  UIADD3 UR8, UR11, 0x3f, URZ ;  /* 0x0000003f0b087890 */ /* 0x000fe4000fffe03f */
[----:B------:R-:W-:-:S02]  /*1170*/  UIADD3 UR7, UR7, UR10, -UR6 ;  /* 0x0000000a07077290 */ /* 0x000fc4000fffe806 */
[----:B------:R-:W-:Y:S02]  /*1180*/  UIMAD UR19, UR16, UR9, URZ ;  /* 0x00000009101372a4 */ /* 0x000fe4000f8e023f */
[----:B------:R-:W-:Y:S02]  /*1190*/  USHF.R.S32.HI UR9, URZ, 0x1f, UR8 ;  /* 0x0000001f3f097899 */ /* 0x000fe40008011408 */
[----:B------:R-:W-:Y:S02]  /*11a0*/  UIADD3 UR7, UR7, 0x3f, URZ ;  /* 0x0000003f07077890 */ /* 0x000fe4000fffe03f */
[----:B------:R-:W-:Y:S02]  /*11b0*/  ULDC.64 UR12, c[0x0][0x178] ;  /* 0x00005e00000c7ab9 */ /* 0x000fe40000000a00 */
[----:B------:R-:W-:Y:S02]  /*11c0*/  ULEA.HI UR18, UR9, UR8, URZ, 0x6 ;  /* 0x0000000809127291 */ /* 0x000fe4000f8f303f */
[----:B------:R-:W-:-:S02]  /*11d0*/  USHF.R.S32.HI UR8, URZ, 0x1f, UR7 ;  /* 0x0000001f3f087899 */ /* 0x000fc40008011407 */
[----:B------:R-:W-:Y:S02]  /*11e0*/  UIMAD UR10, UR42, UR12, URZ ;  /* 0x0000000c2a0a72a4 */ /* 0x000fe4000f8e023f */
[----:B------:R-:W-:Y:S02]  /*11f0*/  ULEA.HI UR17, UR8, UR7, URZ, 0x6 ;  /* 0x0000000708117291 */ /* 0x000fe4000f8f303f */
[----:B-1----:R-:W-:Y:S02]  /*1200*/  UISETP.NE.AND UP0, UPT, UR24, -0x1, UPT ;  /* 0xffffffff1800788c */ /* 0x002fe4000bf05270 */
[----:B------:R-:W-:Y:S02]  /*1210*/  UISETP.NE.AND UP3, UPT, UR16, -0x1, UPT ;  /* 0xffffffff1000788c */ /* 0x000fe4000bf65270 */
[----:B------:R-:W-:Y:S02]  /*1220*/  UIMAD.WIDE.U32 UR8, UR34, UR12, URZ ;  /* 0x0000000c220872a5 */ /* 0x000fe4000f8e003f */
[----:B------:R-:W-:Y:S01]  /*1230*/  UIMAD UR7, UR34, UR13, UR10 ;  /* 0x0000000d220772a4 */ /* 0x000fe2000f8e020a */
[----:B------:R-:W-:Y:S01]  /*1240*/  PLOP3.LUT P1, PT, PT, PT, UP0, 0x80, 0x0 ;  /* 0x000000000000781c */ /* 0x000fe20003f2f008 */
[----:B------:R-:W-:-:S02]  /*1250*/  USEL UR41, UR8, UR14, !UP3 ;  /* 0x0000000e08297287 */ /* 0x000fc4000d800000 */
[----:B------:R-:W-:Y:S02]  /*1260*/  UIADD3 UR36, UR9, UR7, URZ ;  /* 0x0000000709247290 */ /* 0x000fe4000fffe03f */
[----:B------:R-:W-:Y:S02]  /*1270*/  USHF.R.S32.HI UR8, URZ, 0x6, UR18 ;  /* 0x000000063f087899 */ /* 0x000fe40008011412 */
[----:B------:R-:W-:Y:S02]  /*1280*/  USHF.R.S32.HI UR7, URZ, 0x6, UR17 ;  /* 0x000000063f077899 */ /* 0x000fe40008011411 */
[----:B------:R-:W-:Y:S02]  /*1290*/  @UP0 UIADD3 UR10, UR22, UR24, URZ ;  /* 0x00000018160a0290 */ /* 0x000fe4000fffe03f */
[----:B------:R-:W-:Y:S02]  /*12a0*/  UISETP.LT.AND UP2, UPT, UR8, UR7, UPT ;  /* 0x000000070800728c */ /* 0x000fe4000bf41270 */
[----:B------:R-:W-:-:S02]  /*12b0*/  ULDC.64 UR12, c[0x0][0x198] ;  /* 0x00006600000c7ab9 */ /* 0x000fc40000000a00 */
[----:B------:R-:W-:Y:S02]  /*12c0*/  USEL UR31, UR8, UR7, UP2 ;  /* 0x00000007081f7287 */ /* 0x000fe40009000000 */
[----:B------:R-:W-:Y:S02]  /*12d0*/  @UP0 UIMAD.WIDE.U32 UR8, UR10, UR12, URZ ;  /* 0x0000000c0a0802a5 */ /* 0x000fe4000f8e003f */
[----:B------:R-:W-:Y:S02]  /*12e0*/  ULEA UR17, UR31, 0xffffffc0, 0x6 ;  /* 0xffffffc01f117891 */ /* 0x000fe4000f8e303f */
[----:B------:R-:W-:Y:S02]  /*12f0*/  @UP3 UIADD3 UR36, UR15, UR19, URZ ;  /* 0x000000130f243290 */ /* 0x000fe4000fffe03f */
[----:B------:R-:W-:Y:S02]  /*1300*/  @UP0 UIMAD UR37, UR10, UR13, UR9 ;  /* 0x0000000d0a2502a4 */ /* 0x000fe4000f8e0209 */
[----:B------:R-:W-:-:S02]  /*1310*/  USHF.R.S32.HI UR30, URZ, 0x1f, UR17 ;  /* 0x0000001f3f1e7899 */ /* 0x000fc40008011411 */
        /* <DEDUP_REMOVED lines=14> */
.L_x_544:
        /* <DEDUP_REMOVED lines=9> */
[----:B------:R-:W-:Y:S02]  /*1490*/  ULDC.64 UR12, c[0x0][0x188] ;  /* 0x00006200000c7ab9 */ /* 0x000fe40000000a00 */
[----:B------:R-:W-:Y:S02]  /*14a0*/  UIMAD UR10, UR22, UR9, UR7 ;  /* 0x00000009160a72a4 */ /* 0x000fe4000f8e0207 */
[----:B------:R-:W-:-:S02]  /*14b0*/  UIMAD.WIDE.U32 UR8, UR22, UR8, URZ ;  /* 0x00000008160872a5 */ /* 0x000fc4000f8e003f */
[----:B------:R-:W-:Y:S02]  /*14c0*/  UIMAD UR7, UR42, UR12, URZ ;  /* 0x0000000c2a0772a4 */ /* 0x000fe4000f8e023f */
[----:B------:R-:W-:Y:S02]  /*14d0*/  UIADD3 UR9, UR9, UR10, URZ ;  /* 0x0000000a09097290 */ /* 0x000fe4000fffe03f */
[----:B------:R-:W-:Y:S02]  /*14e0*/  UIMAD UR7, UR34, UR13, UR7 ;  /* 0x0000000d220772a4 */ /* 0x000fe4000f8e0207 */
[----:B------:R-:W-:-:S04]  /*14f0*/  UIMAD.WIDE.U32 UR8, UR34, UR12, UR8 ;  /* 0x0000000c220872a5 */ /* 0x000fc8000f8e0008 */
[----:B------:R-:W-:-:S03]  /*1500*/  UIADD3 UR33, UR9, UR7, URZ ;  /* 0x0000000709217290 */ /* 0x000fc6000fffe03f */
[----:B------:R-:W-:Y:S02]  /*1510*/  UMOV UR32, UR8 ;  /* 0x0000000800207c82 */ /* 0x000fe40008000000 */
.L_x_545:
        /* <DEDUP_REMOVED lines=8> */
[----:B------:R-:W-:Y:S02]  /*15a0*/  ULDC UR14, c[0x0][0x234] ;  /* 0x00008d00000e7ab9 */ /* 0x000fe40000000800 */
[----:B------:R-:W-:-:S02]  /*15b0*/  @UP3 UMOV UR28, UR8 ;  /* 0x00000008001c3c82 */ /* 0x000fc40008000000 */
[----:B------:R-:W-:Y:S02]  /*15c0*/  ULDC.64 UR8, c[0x0][0x368] ;  /* 0x0000da0000087ab9 */ /* 0x000fe40000000a00 */
[----:B------:R-:W-:Y:S02]  /*15d0*/  @!UP3 UIMAD UR7, UR42, UR8, URZ ;  /* 0x000000082a07b2a4 */ /* 0x000fe4000f8e023f */
[----:B------:R-:W-:Y:S02]  /*15e0*/  ULDC.64 UR12, c[0x0][0x3d8] ;  /* 0x0000f600000c7ab9 */ /* 0x000fe40000000a00 */
[----:B------:R-:W-:Y:S01]  /*15f0*/  @!UP3 UIMAD UR7, UR34, UR9, UR7 ;  /* 0x000000092207b2a4 */ /* 0x000fe2000f8e0207 */
[----:B-1----:R-:W1:Y:S01]  /*1600*/  MUFU.RCP R2, R2 ;  /* 0x0000000200027308 */ /* 0x002e620000001000 */
[----:B------:R-:W-:Y:S02]  /*1610*/  @!UP3 UIMAD.WIDE.U32 UR8, UR34, UR8, URZ ;  /* 0x000000082208b2a5 */ /* 0x000fe4000f8e003f */
[----:B------:R-:W-:-:S02]  /*1620*/  USHF.R.S32.HI UR26, URZ, 0x1f, UR20 ;  /* 0x0000001f3f1a7899 */ /* 0x000fc40008011414 */
        /* <DEDUP_REMOVED lines=23> */
[----:B------:R-:W-:Y:S01]  /*17a0*/  IMAD.HI.U32 R0, R3, R0, R2 ;  /* 0x0000000003007227 */ /* 0x000fe200078e0002 */
[----:B------:R-:W-:Y:S02]  /*17b0*/  USEL UR12, UR12, URZ, UP6 ;  /* 0x0000003f0c0c7287 */ /* 0x000fe4000b000000 */
[----:B------:R-:W-:Y:S01]  /*17c0*/  UIADD3 UR8, UP1, UR17, UR8, URZ ;  /* 0x0000000811087290 */ /* 0x000fe2000ff3e03f */
[----:B------:R-:W-:-:S03]  /*17d0*/  IMAD.MOV.U32 R2, RZ, RZ, R4 ;  /* 0x000000ffff027224 */ /* 0x000fc600078e0004 */
[----:B------:R-:W-:Y:S01]  /*17e0*/  UIADD3.X UR9, UR30, UR7, URZ, UP1, !UPT ;  /* 0x000000071e097290 */ /* 0x000fe20008ffe43f */
[----:B------:R-:W-:Y:S01]  /*17f0*/  IMAD.HI.U32 R0, R0, R2, RZ ;  /* 0x0000000200007227 */ /* 0x000fe200078e00ff */
[----:B------:R-:W-:-:S03]  /*1800*/  UIMAD UR7, UR39, UR8, URZ ;  /* 0x00000008270772a4 */ /* 0x000fc6000f8e023f */
[----:B------:R-:W-:Y:S01]  /*1810*/  IMAD.MOV R3, RZ, RZ, -R0 ;  /* 0x000000ffff037224 */ /* 0x000fe200078e0a00 */
[----:B------:R-:W-:Y:S02]  /*1820*/  UIMAD UR10, UR38, UR9, UR7 ;  /* 0x00000009260a72a4 */ /* 0x000fe4000f8e0207 */
[----:B------:R-:W-:Y:S01]  /*1830*/  @UP5 USEL UR7, UR58, UR16, !UP3 ;  /* 0x000000103a075287 */ /* 0x000fe2000d800000 */
[C---:B------:R-:W-:Y:S01]  /*1840*/  IMAD R2, R5.reuse, R3, R2 ;  /* 0x0000000305027224 */ /* 0x040fe200078e0202 */
[----:B------:R-:W-:Y:S02]  /*1850*/  UIMAD.WIDE.U32 UR8, UR38, UR8, URZ ;  /* 0x00000008260872a5 */ /* 0x000fe4000f8e003f */
[----:B------:R-:W-:Y:S02]  /*1860*/  @UP5 UIMAD UR14, UR40, UR14, UR7 ;  /* 0x0000000e280e52a4 */ /* 0x000fe4000f8e0207 */
[----:B------:R-:W-:Y:S01]  /*1870*/  ISETP.GT.U32.AND P0, PT, R5, R2, PT ;  /* 0x000000020500720c */ /* 0x000fe20003f04070 */
[----:B------:R-:W-:-:S04]  /*1880*/  UIADD3 UR10, UR9, UR10, URZ ;  /* 0x0000000a090a7290 */ /* 0x000fc8000fffe03f */
[----:B------:R-:W-:-:S08]  /*1890*/  @!UP5 UMOV UR14, UR53 ;  /* 0x00000035000edc82 */ /* 0x000fd00008000000 */
        /* <DEDUP_REMOVED lines=16> */
.L_x_546:
[----:B------:R-:W-:Y:S02]  /*19a0*/  UMOV UR13, UR54 ;  /* 0x00000036000d7c82 */ /* 0x000fe40008000000 */
.L_x_547:
[----:B------:R-:W2:Y:S04]  /*19b0*/  LDL.64 R2, [R1+0x18] ;  /* 0x0000180001027983 */ /* 0x000ea80000100a00 */
[----:B------:R1:W2:Y:S01]  /*19c0*/  LDL.64 R14, [R1+0x18] ;  /* 0x00001800010e7983 */ /* 0x0002a20000100a00 */
[----:B------:R-:W-:Y:S01]  /*19d0*/  UIADD3 UR8, UP4, UP3, UR8, UR45, UR51 ;  /* 0x0000002d08087290 */ /* 0x000fe2000fb9e033 */
[----:B------:R-:W-:Y:S01]  /*19e0*/  IMAD.U32 R11, RZ, RZ, UR5 ;  /* 0x00000005ff0b7e24 */ /* 0x000fe2000f8e00ff */
[----:B------:R-:W-:Y:S01]  /*19f0*/  BSSY B1, `(.L_x_543) ;  /* 0x0000827000017945 */ /* 0x000fe20003800000 */
[----:B------:R-:W3:Y:S01]  /*1a00*/  S2R R26, SR_TID.X ;  /* 0x00000000001a7919 */ /* 0x000ee20000002100 */
[----:B------:R-:W-:Y:S01]  /*1a10*/  UIADD3 UR27, UP2, UP1, UR18, UR8, UR19 ;  /* 0x00000008121b7290 */ /* 0x000fe2000f95e013 */
[----:B------:R-:W-:Y:S01]  /*1a20*/  IMAD.U32 R10, RZ, RZ, UR4 ;  /* 0x00000004ff0a7e24 */ /* 0x000fe2000f8e00ff */
[----:B------:R-:W-:Y:S01]  /*1a30*/  UIADD3.X UR7, UR10, UR52, UR57, UP4, UP3 ;  /* 0x000000340a077290 */ /* 0x000fe2000a7e6439 */
[----:B------:R-:W-:Y:S01]  /*1a40*/  IMAD.U32 R9, RZ, RZ, UR17 ;  /* 0x00000011ff097e24 */ /* 0x000fe2000f8e00ff */
[----:B------:R-:W-:-:S02]  /*1a50*/  ULDC.64 UR8, c[0x0][0x1a8] ;  /* 0x00006a0000087ab9 */ /* 0x000fc40000000a00 */
[----:B------:R-:W-:Y:S02]  /*1a60*/  UIADD3.X UR25, UR12, UR7, UR15, UP2, UP1 ;  /* 0x000000070c197290 */ /* 0x000fe400097e240f */
[----:B------:R-:W-:Y:S02]  /*1a70*/  UIMAD UR7, UR61, UR8, URZ ;  /* 0x000000083d0772a4 */ /* 0x000fe4000f8e023f */
[----:B------:R-:W-:Y:S02]  /*1a80*/  UMOV UR19, 0x4 ;  /* 0x0000000400137882 */ /* 0x000fe40000000000 */
[----:B------:R-:W-:Y:S02]  /*1a90*/  UIMAD UR23, UR40, UR9, UR7 ;  /* 0x00000009281772a4 */ /* 0x000fe4000f8e0207 */
[----:B------:R-:W-:Y:S02]  /*1aa0*/  ULDC.64 UR4, c[0x0][0x200] ;  /* 0x0000800000047ab9 */ /* 0x000fe40000000a00 */
[----:B------:R-:W-:-:S02]  /*1ab0*/  ULDC.64 UR8, c[0x0][0x378] ;  /* 0x0000de0000087ab9 */ /* 0x000fc40000000a00 */
[----:B------:R-:W-:-:S04]  /*1ac0*/  UIMAD UR7, UR61, UR8, URZ ;  /* 0x000000083d0772a4 */ /* 0x000fc8000f8e023f */
[----:B------:R-:W-:Y:S01]  /*1ad0*/  UIMAD UR12, UR40, UR9, UR7 ;  /* 0x00000009280c72a4 */ /* 0x000fe2000f8e0207 */
[----:B---3--:R-:W-:Y:S02]  /*1ae0*/  SHF.R.S32.HI R27, RZ, 0x1f, R26 ;  /* 0x0000001fff1b7819 */ /* 0x008fe4000001141a */
[----:B------:R-:W-:Y:S02]  /*1af0*/  ULDC.64 UR8, c[0x0][0x370] ;  /* 0x0000dc0000087ab9 */ /* 0x000fe40000000a00 */
[----:B------:R-:W-:Y:S01]  /*1b00*/  LEA.HI R0, R27, R26, RZ, 0x3 ;  /* 0x0000001a1b007211 */ /* 0x000fe200078f18ff */
[----:B------:R-:W-:Y:S02]  /*1b10*/  UIMAD UR7, UR30, UR8, URZ ;  /* 0x000000081e0772a4 */ /* 0x000fe4000f8e023f */
[----:B------:R-:W-:Y:S01]  /*1b20*/  UIADD3 UR8, UR17, UR14, URZ ;  /* 0x0000000e11087290 */ /* 0x000fe2000fffe03f */
[----:B------:R-:W-:Y:S01]  /*1b30*/  SHF.R.S32.HI R0, RZ, 0x3, R0 ;  /* 0x00000003ff007819 */ /* 0x000fe20000011400 */
[----:B------:R-:W-:-:S02]  /*1b40*/  UIMAD UR10, UR17, UR9, UR7 ;  /* 0x00000009110a72a4 */ /* 0x000fc4000f8e0207 */
[----:B------:R-:W-:Y:S01]  /*1b50*/  UIMAD.WIDE UR8, UR8, UR19, UR4 ;  /* 0x00000013080872a5 */ /* 0x000fe2000f8e0204 */
[----:B------:R-:W-:Y:S01]  /*1b60*/  SHF.R.S32.HI R23, RZ, 0x1f, R0 ;  /* 0x0000001fff177819 */ /* 0x000fe20000011400 */
[----:B------:R-:W-:Y:S01]  /*1b70*/  UIADD3 UR7, -UR6, UR11, UR20 ;  /* 0x0000000b06077290 */ /* 0x000fe2000fffe114 */
[----:B------:R-:W-:Y:S01]  /*1b80*/  IADD3 R4, P0, R0, UR17, RZ ;  /* 0x0000001100047c10 */ /* 0x000fe2000ff1e0ff */
[----:B------:R-:W-:-:S03]  /*1b90*/  ULDC.64 UR4, c[0x0][0x3c8] ;  /* 0x0000f20000047ab9 */ /* 0x000fc60000000a00 */
[----:B------:R-:W-:Y:S01]  /*1ba0*/  IADD3.X R5, R23, UR30, RZ, P0, !PT ;  /* 0x0000001e17057c10 */ /* 0x000fe200087fe4ff */
[----:B------:R-:W-:Y:S02]  /*1bb0*/  UMOV UR16, UR8 ;  /* 0x0000000800107c82 */ /* 0x000fe40008000000 */
[----:B------:R-:W-:Y:S02]  /*1bc0*/  UIADD3 UR8, UR17, UR13, URZ ;  /* 0x0000000d11087290 */ /* 0x000fe4000fffe03f */
[----:B------:R-:W-:Y:S01]  /*1bd0*/  IMAD R5, R5, c[0x0][0x190], RZ ;  /* 0x0000640005057a24 */ /* 0x000fe200078e02ff */
[----:B------:R-:W-:Y:S02]  /*1be0*/  UMOV UR15, UR9 ;  /* 0x00000009000f7c82 */ /* 0x000fe40008000000 */
[----:B------:R-:W-:Y:S01]  /*1bf0*/  UIMAD.WIDE UR8, UR8, UR19, UR4 ;  /* 0x00000013080872a5 */ /* 0x000fe2000f8e0204 */
[----:B------:R3:W4:Y:S02]  /*1c00*/  R2UR UR4, R10 ;  /* 0x000000000a0473c2 */ /* 0x00072400000e0000 */
[----:B------:R-:W-:-:S02]  /*1c10*/  ULDC UR19, c[0x0][0x2e8] ;  /* 0x0000ba0000137ab9 */ /* 0x000fc40000000800 */
[----:B------:R-:W-:Y:S02]  /*1c20*/  UIADD3 UR7, UR7, -UR19, URZ ;  /* 0x8000001307077290 */ /* 0x000fe4000fffe03f */
[----:B------:R-:W-:Y:S02]  /*1c30*/  UMOV UR18, UR8 ;  /* 0x0000000800127c82 */ /* 0x000fe40008000000 */
[----:B------:R-:W-:Y:S01]  /*1c40*/  USHF.R.S32.HI UR19, URZ, 0x1f, UR7 ;  /* 0x0000001f3f137899 */ /* 0x000fe20008011407 */
[----:B------:R1:W1:Y:S01]  /*1c50*/  R2UR UR5, R11 ;  /* 0x000000000b0573c2 */ /* 0x00026200000e0000 */
[----:B------:R-:W-:Y:S02]  /*1c60*/  UMOV UR17, UR9 ;  /* 0x0000000900117c82 */ /* 0x000fe40008000000 */
[----:B------:R-:W-:Y:S02]  /*1c70*/  ULEA.HI UR19, UR19, UR7, URZ, 0x6 ;  /* 0x0000000713137291 */ /* 0x000fe4000f8f303f */
[----:B------:R-:W-:-:S02]  /*1c80*/  UIADD3 UR7, UR31, -0x1, URZ ;  /* 0xffffffff1f077890 */ /* 0x000fc4000fffe03f */
[----:B------:R-:W-:-:S04]  /*1c90*/  USHF.R.S32.HI UR19, URZ, 0x6, UR19 ;  /* 0x000000063f137899 */ /* 0x000fc80008011413 */
[----:B------:R-:W-:-:S04]  /*1ca0*/  UISETP.LT.AND UP1, UPT, URZ, UR19, UPT ;  /* 0x000000133f00728c */ /* 0x000fc8000bf21270 */
[----:B------:R-:W-:-:S04]  /*1cb0*/  USEL UR19, URZ, UR19, !UP1 ;  /* 0x000000133f137287 */ /* 0x000fc8000c800000 */
[----:B------:R-:W-:Y:S01]  /*1cc0*/  UISETP.GT.AND UP1, UPT, UR31, UR19, UPT ;  /* 0x000000131f00728c */ /* 0x000fe2000bf24270 */
[----:B--2---:R-:W-:-:S05]  /*1cd0*/  IMAD.MOV.U32 R14, RZ, RZ, R2 ;  /* 0x000000ffff0e7224 */ /* 0x004fca00078e0002 */
[----:B------:R-:W-:-:S05]  /*1ce0*/  SHF.R.S32.HI R15, RZ, 0x1f, R14 ;  /* 0x0000001fff0f7819 */ /* 0x000fca000001140e */
[C---:B------:R-:W-:Y:S01]  /*1cf0*/  IMAD.WIDE.U32 R2, R4.reuse, c[0x0][0x190], R14 ;  /* 0x0000640004027a25 */ /* 0x040fe200078e000e */
[----:B------:R2:W-:Y:S03]  /*1d00*/  STL [R1+0x1c], R15 ;  /* 0x00001c0f01007387 */ /* 0x0005e60000100800 */
[----:B------:R-:W-:Y:S01]  /*1d10*/  IMAD R4, R4, c[0x0][0x194], R5 ;  /* 0x0000650004047a24 */ /* 0x000fe200078e0205 */
[----:B------:R-:W-:Y:S02]  /*1d20*/  IADD3 R6, P0, R2, UR41, RZ ;  /* 0x0000002902067c10 */ /* 0x000fe4000ff1e0ff */
[----:B------:R-:W-:Y:S02]  /*1d30*/  LEA.HI R5, R27, R26, RZ, 0x5 ;  /* 0x0000001a1b057211 */ /* 0x000fe400078f28ff */
[----:B------:R-:W-:Y:S02]  /*1d40*/  IADD3.X R7, R3, UR36, R4, P0, !PT ;  /* 0x0000002403077c10 */ /* 0x000fe400087fe404 */
[----:B------:R-:W-:-:S02]  /*1d50*/  LOP3.LUT R4, R5, 0xffffffe0, RZ, 0xc0, !PT ;  /* 0xffffffe005047812 */ /* 0x000fc400078ec0ff */
[----:B------:R-:W-:Y:S02]  /*1d60*/  IADD3 R2, P0, R14, UR28, RZ ;  /* 0x0000001c0e027c10 */ /* 0x000fe4000ff1e0ff */
[----:B------:R-:W-:Y:S01]  /*1d70*/  SHF.R.S32.HI R5, RZ, 0x5, R5 ;  /* 0x00000005ff057819 */ /* 0x000fe20000011405 */
[----:B------:R-:W-:Y:S01]  /*1d80*/  IMAD.IADD R4, R26, 0x1, -R4 ;  /* 0x000000011a047824 */ /* 0x000fe200078e0a04 */
[----:B------:R-:W-:-:S03]  /*1d90*/  IADD3.X R3, R15, UR29, RZ, P0, !PT ;  /* 0x0000001d0f037c10 */ /* 0x000fc600087fe4ff */
[----:B------:R-:W-:Y:S02]  /*1da0*/  IMAD R4, R5, UR50, R4 ;  /* 0x0000003205047c24 */ /* 0x000fe4000f8e0204 */
[----:B------:R-:W-:-:S03]  /*1db0*/  IMAD.WIDE.U32 R2, R9, c[0x0][0x370], R2 ;  /* 0x0000dc0009027a25 */ /* 0x000fc600078e0002 */
[C---:B---3--:R-:W-:Y:S02]  /*1dc0*/  IADD3 R10, P0, R4.reuse, UR27, RZ ;  /* 0x0000001b040a7c10 */ /* 0x048fe4000ff1e0ff */
[----:B------:R-:W-:Y:S02]  /*1dd0*/  IADD3 R3, R3, UR10, RZ ;  /* 0x0000000a03037c10 */ /* 0x000fe4000fffe0ff */
[----:B------:R-:W-:Y:S01]  /*1de0*/  LEA.HI.X.SX32 R188, R4, UR25, 0x1, P0 ;  /* 0x0000001904bc7c11 */ /* 0x000fe200080f0eff */
[----:B------:R-:W-:Y:S01]  /*1df0*/  IMAD.U32 R4, RZ, RZ, UR40 ;  /* 0x00000028ff047e24 */ /* 0x000fe2000f8e00ff */
[----:B------:R-:W-:Y:S02]  /*1e00*/  PLOP3.LUT P0, PT, PT, PT, UP1, 0x80, 0x0 ;  /* 0x000000000000781c */ /* 0x000fe40003f0f018 */
[----:B------:R-:W-:Y:S01]  /*1e10*/  LEA R203, P2, R10, c[0x0][0x350], 0x2 ;  /* 0x0000d4000acb7a11 */ /* 0x000fe200078410ff */
[----:B------:R-:W-:-:S03]  /*1e20*/  IMAD.WIDE.U32 R2, R4, c[0x0][0x378], R2 ;  /* 0x0000de0004027a25 */ /* 0x000fc600078e0002 */
[----:B------:R-:W-:Y:S01]  /*1e30*/  LEA.HI.X R188, R10, c[0x0][0x354], R188, 0x2, P2 ;  /* 0x0000d5000abc7a11 */ /* 0x000fe200010f14bc */
[----:B------:R-:W-:Y:S01]  /*1e40*/  IMAD.WIDE.U32 R4, R4, c[0x0][0x1a8], R6 ;  /* 0x00006a0004047a25 */ /* 0x000fe200078e0006 */
[----:B------:R-:W-:-:S04]  /*1e50*/  IADD3 R3, R3, UR12, RZ ;  /* 0x0000000c03037c10 */ /* 0x000fc8000fffe0ff */
[----:B------:R-:W-:Y:S01]  /*1e60*/  IADD3 R6, R5, UR23, RZ ;  /* 0x0000001705067c10 */ /* 0x000fe2000fffe0ff */
[----:B------:R-:W-:Y:S01]  /*1e70*/  IMAD R5, R23, c[0x0][0x370], RZ ;  /* 0x0000dc0017057a24 */ /* 0x000fe200078e02ff */
[----:B------:R-:W-:Y:S01]  /*1e80*/  LEA R206, P4, R4, c[0x0][0x160], 0x1 ;  /* 0x0000580004ce7a11 */ /* 0x000fe200078808ff */
[----:B------:R-:W-:-:S03]  /*1e90*/  IMAD.WIDE.U32 R2, R0, c[0x0][0x370], R2 ;  /* 0x0000dc0000027a25 */ /* 0x000fc600078e0002 */
[----:B------:R-:W-:Y:S01]  /*1ea0*/  LEA.HI.X R207, R4, c[0x0][0x164], R6, 0x1, P4 ;  /* 0x0000590004cf7a11 */ /* 0x000fe200020f0c06 */
[----:B------:R-:W-:Y:S01]  /*1eb0*/  IMAD R5, R0, c[0x0][0x374], R5 ;  /* 0x0000dd0000057a24 */ /* 0x000fe200078e0205 */
[----:B------:R-:W-:-:S03]  /*1ec0*/  LEA R204, P3, R2, c[0x0][0x330], 0x1 ;  /* 0x0000cc0002cc7a11 */ /* 0x000fc600078608ff */
[----:B------:R-:W-:-:S05]  /*1ed0*/  IMAD.IADD R3, R3, 0x1, R5 ;  /* 0x0000000103037824 */ /* 0x000fca00078e0205 */
[----:B------:R-:W-:Y:S01]  /*1ee0*/  LEA.HI.X R205, R2, c[0x0][0x334], R3, 0x1, P3 ;  /* 0x0000cd0002cd7a11 */ /* 0x000fe200018f0c03 */
[----:B-1--4-:R-:W-:Y:S05]  /*1ef0*/  @P0 BRA `(.L_x_548) ;  /* 0x00000b9000000947 */ /* 0x012fea0003800000 */
[----:B--2---:R-:W-:Y:S02]  /*1f00*/  @UP0 UIADD3 UR7, UR22, UR24, URZ ;  /* 0x0000001816070290 */ /* 0x004fe4000fffe03f */
        /* <DEDUP_REMOVED lines=17> */
.L_x_549:
        /* <DEDUP_REMOVED lines=18> */
.L_x_550:
[----:B------:R-:W-:Y:S01]  /*2140*/  ULDC.64 UR8, c[0x0][0x3a0] ;  /* 0x0000e80000087ab9 */ /* 0x000fe20000000a00 */
[----:B------:R-:W-:Y:S01]  /*2150*/  IMAD.U32 R10, RZ, RZ, UR20 ;  /* 0x00000014ff0a7e24 */ /* 0x000fe2000f8e00ff */
[----:B------:R-:W-:Y:S01]  /*2160*/  UIMAD UR7, UR26, UR8, URZ ;  /* 0x000000081a0772a4 */ /* 0x000fe2000f8e023f */
[----:B------:R-:W-:Y:S01]  /*2170*/  BSSY B0, `(.L_x_551) ;  /* 0x0000019000007945 */ /* 0x000fe20003800000 */
[----:B------:R-:W-:Y:S01]  /*2180*/  UIMAD UR6, UR21, -0x80, UR6 ;  /* 0xffffff80150678a4 */ /* 0x000fe2000f8e0206 */
[----:B------:R-:W-:Y:S01]  /*2190*/  IMAD.WIDE.U32 R2, R10, c[0x0][0x3a0], R14 ;  /* 0x0000e8000a027a25 */ /* 0x000fe200078e000e */
[----:B------:R-:W-:-:S03]  /*21a0*/  UIMAD UR7, UR20, UR9, UR7 ;  /* 0x00000009140772a4 */ /* 0x000fc6000f8e0207 */
[----:B------:R-:W-:Y:S01]  /*21b0*/  ULDC.64 UR8, c[0x0][0x3b8] ;  /* 0x0000ee0000087ab9 */ /* 0x000fe20000000a00 */
        /* <DEDUP_REMOVED lines=20> */
.L_x_552:
[----:B------:R-:W-:Y:S05]  /*2300*/  BSYNC B0 ;  /* 0x0000000000007941 */ /* 0x000fea0003800000 */
.L_x_551:
[----:B------:R-:W-:Y:S01]  /*2310*/  IADD3 R4, R0, 0x20, RZ ;  /* 0x0000002000047810 */ /* 0x000fe20007ffe0ff */
[----:B------:R-:W-:Y:S03]  /*2320*/  BSSY B0, `(.L_x_553) ;  /* 0x000000f000007945 */ /* 0x000fe60003800000 */
[----:B------:R-:W-:-:S13]  /*2330*/  ISETP.GE.AND P2, PT, R4, UR6, PT ;  /* 0x0000000604007c0c */ /* 0x000fda000bf46270 */
[----:B------:R-:W-:Y:S05]  /*2340*/  @P2 BRA `(.L_x_554) ;  /* 0x000000c000002947 */ /* 0x000fea0003800000 */
[----:B-1----:R-:W-:Y:S02]  /*2350*/  IADD3 R6, P0, R0, 0x20, RZ ;  /* 0x0000002000067810 */ /* 0x002fe40007f1e0ff */
[----:B------:R-:W-:-:S03]  /*2360*/  MOV R5, R8 ;  /* 0x0000000800057202 */ /* 0x000fc60000000f00 */
[----:B------:R-:W-:-:S04]  /*2370*/  IMAD.X R4, RZ, RZ, R23, P0 ;  /* 0x000000ffff047224 */ /* 0x000fc800000e0617 */
[----:B------:R-:W-:Y:S02]  /*2380*/  IMAD R7, R4, c[0x0][0x3a0], RZ ;  /* 0x0000e80004077a24 */ /* 0x000fe400078e02ff */
[----:B------:R-:W-:Y:S02]  /*2390*/  IMAD.MOV.U32 R4, RZ, RZ, R2 ;  /* 0x000000ffff047224 */ /* 0x000fe400078e0002 */
[C---:B------:R-:W-:Y:S02]  /*23a0*/  IMAD R7, R6.reuse, c[0x0][0x3a4], R7 ;  /* 0x0000e90006077a24 */ /* 0x040fe400078e0207 */
[----:B------:R-:W-:-:S05]  /*23b0*/  IMAD.WIDE.U32 R4, R6, c[0x0][0x3a0], R4 ;  /* 0x0000e80006047a25 */ /* 0x000fca00078e0004 */
[----:B------:R-:W-:Y:S02]  /*23c0*/  LEA R6, P0, R4, c[0x0][0x340], 0x1 ;  /* 0x0000d00004067a11 */ /* 0x000fe400078008ff */
[----:B------:R-:W-:-:S04]  /*23d0*/  IADD3 R7, R5, R7, RZ ;  /* 0x0000000705077210 */ /* 0x000fc80007ffe0ff */
[----:B------:R-:W-:-:S05]  /*23e0*/  LEA.HI.X R7, R4, c[0x0][0x344], R7, 0x1, P0 ;  /* 0x0000d10004077a11 */ /* 0x000fca00000f0c07 */
[----:B------:R1:W-:Y:S04]  /*23f0*/  STG.E.128 [R6.64], RZ ;  /* 0x000000ff06007986 */ /* 0x0003e8000c101d04 */
[----:B------:R1:W-:Y:S02]  /*2400*/  STG.E.128 [R6.64+0x80], RZ ;  /* 0x000080ff06007986 */ /* 0x0003e4000c101d04 */
.L_x_554:
[----:B------:R-:W-:Y:S05]  /*2410*/  BSYNC B0 ;  /* 0x0000000000007941 */ /* 0x000fea0003800000 */
.L_x_553:
        /* <DEDUP_REMOVED lines=16> */
.L_x_556:
[----:B------:R-:W-:Y:S05]  /*2520*/  BSYNC B0 ;  /* 0x0000000000007941 */ /* 0x000fea0003800000 */
.L_x_555:
[----:B------:R-:W-:Y:S01]  /*2530*/  IADD3 R4, R0, 0x60, RZ ;  /* 0x0000006000047810 */ /* 0x000fe20007ffe0ff */
[----:B------:R-:W-:Y:S03]  /*2540*/  BSSY B0, `(.L_x_557) ;  /* 0x000000f000007945 */ /* 0x000fe60003800000 */
[----:B------:R-:W-:-:S13]  /*2550*/  ISETP.GE.AND P0, PT, R4, UR6, PT ;  /* 0x0000000604007c0c */ /* 0x000fda000bf06270 */
        /* <DEDUP_REMOVED lines=13> */
.L_x_558:
[----:B------:R-:W-:Y:S05]  /*2630*/  BSYNC B0 ;  /* 0x0000000000007941 */ /* 0x000fea0003800000 */
.L_x_557:
[----:B------:R-:W-:Y:S01]  /*2640*/  ULDC.64 UR6, c[0x0][0x3a8] ;  /* 0x0000ea0000067ab9 */ /* 0x000fe20000000a00 */
[----:B--2---:R-:W-:Y:S01]  /*2650*/  IMAD.WIDE.U32 R2, R10, c[0x0][0x3a8], R14 ;  /* 0x0000ea000a027a25 */ /* 0x004fe200078e000e */
        /* <DEDUP_REMOVED lines=14> */
[----:B-1----:R-:W-:Y:S01]  /*2740*/  IMAD R6, R23, c[0x0][0x3a8], RZ ;  /* 0x0000ea0017067a24 */ /* 0x002fe200078e02ff */
        /* <DEDUP_REMOVED lines=8> */
.L_x_560:
[----:B------:R-:W-:Y:S05]  /*27d0*/  BSYNC B0 ;  /* 0x0000000000007941 */ /* 0x000fea0003800000 */
.L_x_559:
[----:B------:R-:W-:Y:S01]  /*27e0*/  BSSY B0, `(.L_x_561) ;  /* 0x000000e000007945 */ /* 0x000fe20003800000 */
        /* <DEDUP_REMOVED lines=13> */
.L_x_562:
[----:B------:R-:W-:Y:S05]  /*28c0*/  BSYNC B0 ;  /* 0x0000000000007941 */ /* 0x000fea0003800000 */
.L_x_561:
        /* <DEDUP_REMOVED lines=14> */
.L_x_564:
[----:B------:R-:W-:Y:S05]  /*29b0*/  BSYNC B0 ;  /* 0x0000000000007941 */ /* 0x000fea0003800000 */
.L_x_563:
        /* <DEDUP_REMOVED lines=11> */
[----:B------:R1:W-:Y:S01]  /*2a70*/  STG.E.128 [R2.64+0x80], RZ ;  /* 0x000080ff02007986 */ /* 0x0003e2000c101d04 */
[----:B------:R-:W-:Y:S05]  /*2a80*/  BRA `(.L_x_565) ;  /* 0x000071d000007947 */ /* 0x000fea0003800000 */
.L_x_548:
[----:B--2---:R-:W2:Y:S01]  /*2a90*/  LDL R16, [R1] ;  /* 0x0000000001107983 */ /* 0x004ea20000100800 */
[----:B------:R-:W-:Y:S01]  /*2aa0*/  ULDC.64 UR8, c[0x0][0x198] ;  /* 0x0000660000087ab9 */ /* 0x000fe20000000a00 */
[C---:B------:R-:W-:Y:S01]  /*2ab0*/  IADD3 R7, R0.reuse, 0x40, RZ ;  /* 0x0000004000077810 */ /* 0x040fe20007ffe0ff */
[----:B------:R-:W-:Y:S01]  /*2ac0*/  UIMAD UR8, UR26, UR8, URZ ;  /* 0x000000081a0872a4 */ /* 0x000fe2000f8e023f */
[C---:B------:R-:W-:Y:S01]  /*2ad0*/  IADD3 R6, R0.reuse, 0x60, RZ ;  /* 0x0000006000067810 */ /* 0x040fe20007ffe0ff */
[----:B------:R-:W-:Y:S01]  /*2ae0*/  IMAD.U32 R12, RZ, RZ, UR20 ;  /* 0x00000014ff0c7e24 */ /* 0x000fe2000f8e00ff */
[----:B------:R-:W-:Y:S01]  /*2af0*/  IADD3 R5, R0, 0x20, RZ ;  /* 0x0000002000057810 */ /* 0x000fe20007ffe0ff */
[----:B------:R-:W-:Y:S01]  /*2b00*/  UIMAD UR9, UR20, UR9, UR8 ;  /* 0x00000009140972a4 */ /* 0x000fe2000f8e0208 */
[----:B------:R-:W-:Y:S01]  /*2b10*/  IMAD.MOV.U32 R197, RZ, RZ, 0x40 ;  /* 0x00000040ffc57424 */ /* 0x000fe200078e00ff */
[----:B------:R-:W-:Y:S01]  /*2b20*/  ULEA.HI UR8, UR7, UR7, URZ, 0x1 ;  /* 0x0000000707087291 */ /* 0x000fe2000f8f083f */
[----:B------:R-:W-:Y:S01]  /*2b30*/  IMAD.WIDE.U32 R2, R12, c[0x0][0x198], R14 ;  /* 0x000066000c027a25 */ /* 0x000fe200078e000e */
[----:B------:R-:W-:-:S02]  /*2b40*/  MOV R242, 0x7f800000 ;  /* 0x7f80000000f27802 */ /* 0x000fc40000000f00 */
[----:B------:R-:W-:Y:S01]  /*2b50*/  ULOP3.LUT UR8, UR8, 0xfffffffe, URZ, 0xc0, !UPT ;  /* 0xfffffffe08087892 */ /* 0x000fe2000f8ec03f */
[----:B------:R-:W-:Y:S01]  /*2b60*/  IMAD.U32 R4, RZ, RZ, UR9 ;  /* 0x00000009ff047e24 */ /* 0x000fe2000f8e00ff */
[----:B------:R-:W-:Y:S01]  /*2b70*/  IADD3 R2, P0, R2, UR35, RZ ;  /* 0x0000002302027c10 */ /* 0x000fe2000ff1e0ff */
[----:B------:R-:W-:Y:S01]  /*2b80*/  IMAD R9, R197, c[0x0][0x374], RZ ;  /* 0x0000dd00c5097a24 */ /* 0x000fe200078e02ff */
[----:B------:R-:W-:Y:S01]  /*2b90*/  UIADD3 UR8, UR7, -UR8, URZ ;  /* 0x8000000807087290 */ /* 0x000fe2000fffe03f */
[----:B------:R-:W-:Y:S01]  /*2ba0*/  IMAD.MOV.U32 R241, RZ, RZ, 0x7f800000 ;  /* 0x7f800000fff17424 */ /* 0x000fe200078e00ff */
[----:B------:R-:W-:Y:S01]  /*2bb0*/  IADD3.X R3, R3, UR37, R4, P0, !PT ;  /* 0x0000002503037c10 */ /* 0x000fe200087fe404 */
[----:B------:R-:W-:Y:S01]  /*2bc0*/  IMAD.MOV.U32 R239, RZ, RZ, 0x7f800000 ;  /* 0x7f800000ffef7424 */ /* 0x000fe200078e00ff */
[----:B------:R-:W-:Y:S01]  /*2bd0*/  UISETP.NE.AND UP0, UPT, UR8, 0x1, UPT ;  /* 0x000000010800788c */ /* 0x000fe2000bf05270 */
[----:B------:R-:W-:Y:S01]  /*2be0*/  IMAD.MOV.U32 R240, RZ, RZ, 0x7f800000 ;  /* 0x7f800000fff07424 */ /* 0x000fe200078e00ff */
[----:B------:R-:W-:Y:S01]  /*2bf0*/  UIMAD UR8, UR21, -0x80, UR6 ;  /* 0xffffff80150878a4 */ /* 0x000fe2000f8e0206 */
[----:B------:R-:W-:-:S05]  /*2c00*/  IMAD.WIDE.U32 R2, R8, c[0x0][0x1b0], R2 ;  /* 0x00006c0008027a25 */ /* 0x000fca00078e0002 */
[----:B------:R-:W-:Y:S02]  /*2c10*/  ISETP.GE.AND P3, PT, R7, UR8, PT ;  /* 0x0000000807007c0c */ /* 0x000fe4000bf66270 */
[----:B------:R-:W-:Y:S01]  /*2c20*/  ISETP.GE.AND P1, PT, R6, UR8, PT ;  /* 0x0000000806007c0c */ /* 0x000fe2000bf26270 */
[----:B------:R-:W-:Y:S01]  /*2c30*/  IMAD.WIDE.U32 R6, R197, c[0x0][0x190], RZ ;  /* 0x00006400c5067a25 */ /* 0x000fe200078e00ff */
[----:B------:R-:W-:Y:S02]  /*2c40*/  ISETP.GE.AND P4, PT, R5, UR8, PT ;  /* 0x0000000805007c0c */ /* 0x000fe4000bf86270 */
[----:B------:R-:W-:Y:S01]  /*2c50*/  ISETP.GE.AND P5, PT, R0, UR8, PT ;  /* 0x0000000800007c0c */ /* 0x000fe2000bfa6270 */
[----:B------:R-:W-:Y:S02]  /*2c60*/  ULDC.64 UR8, c[0x0][0x1a0] ;  /* 0x0000680000087ab9 */ /* 0x000fe40000000a00 */
[----:B------:R-:W-:Y:S02]  /*2c70*/  UIMAD UR10, UR26, UR8, URZ ;  /* 0x000000081a0a72a4 */ /* 0x000fe4000f8e023f */
[----:B------:R-:W-:-:S02]  /*2c80*/  UIMAD UR8, UR7, -0x40, UR11 ;  /* 0xffffffc0070878a4 */ /* 0x000fc4000f8e020b */
[----:B------:R-:W-:-:S04]  /*2c90*/  UIMAD UR9, UR20, UR9, UR10 ;  /* 0x00000009140972a4 */ /* 0x000fc8000f8e020a */
[----:B------:R-:W-:Y:S01]  /*2ca0*/  ISETP.GE.AND P6, PT, R5, UR8, PT ;  /* 0x0000000805007c0c */ /* 0x000fe2000bfc6270 */
[----:B------:R-:W-:-:S12]  /*2cb0*/  IMAD.WIDE.U32 R4, R197, c[0x0][0x370], RZ ;  /* 0x0000dc00c5047a25 */ /* 0x000fd800078e00ff */
[----:B------:R-:W-:-:S04]  /*2cc0*/  @!P6 IADD3 R4, P0, R204, R4, RZ ;  /* 0x00000004cc04e210 */ /* 0x000fc80007f1e0ff */
[----:B------:R-:W-:Y:S01]  /*2cd0*/  @!P6 IADD3.X R5, R205, R5, R9, P0, !PT ;  /* 0x00000005cd05e210 */ /* 0x000fe200007fe409 */
[----:B------:R-:W-:Y:S01]  /*2ce0*/  IMAD R9, R197, c[0x0][0x194], RZ ;  /* 0x00006500c5097a24 */ /* 0x000fe200078e02ff */
[----:B------:R-:W-:Y:S02]  /*2cf0*/  @!P6 IADD3 R20, P0, R206, R6, RZ ;  /* 0x00000006ce14e210 */ /* 0x000fe40007f1e0ff */
[----:B------:R-:W-:Y:S02]  /*2d00*/  @!P4 IADD3 R6, P2, R0, 0x20, RZ ;  /* 0x000000200006c810 */ /* 0x000fe40007f5e0ff */
[----:B------:R-:W-:Y:S01]  /*2d10*/  @!P6 IADD3.X R21, R207, R7, R9, P0, !PT ;  /* 0x00000007cf15e210 */ /* 0x000fe200007fe409 */
[----:B------:R-:W-:Y:S01]  /*2d20*/  IMAD R7, R13, c[0x0][0x1b0], RZ ;  /* 0x00006c000d077a24 */ /* 0x000fe200078e02ff */
[----:B------:R-:W-:-:S03]  /*2d30*/  PLOP3.LUT P0, PT, PT, PT, UP6, 0x80, 0x0 ;  /* 0x000000000000781c */ /* 0x000fc60003f0f068 */
[----:B------:R-:W-:Y:S01]  /*2d40*/  IMAD R10, R8, c[0x0][0x1b4], R7 ;  /* 0x00006d00080a7a24 */ /* 0x000fe200078e0207 */
[----:B------:R-:W-:Y:S02]  /*2d50*/  @!P4 IADD3.X R7, RZ, R23, RZ, P2, !PT ;  /* 0x00000017ff07c210 */ /* 0x000fe400017fe4ff */
[----:B------:R-:W-:Y:S01]  /*2d60*/  PLOP3.LUT P2, PT, PT, PT, UP0, 0x80, 0x0 ;  /* 0x000000000000781c */ /* 0x000fe20003f4f008 */
[----:B------:R-:W-:Y:S02]  /*2d70*/  IMAD.IADD R3, R3, 0x1, R10 ;  /* 0x0000000103037824 */ /* 0x000fe400078e020a */
[----:B------:R-:W-:Y:S02]  /*2d80*/  @!P4 IMAD R11, R7, c[0x0][0x198], RZ ;  /* 0x00006600070bca24 */ /* 0x000fe400078e02ff */
[----:B------:R-:W-:Y:S02]  /*2d90*/  @!P5 IMAD R7, R23, c[0x0][0x198], RZ ;  /* 0x000066001707da24 */ /* 0x000fe400078e02ff */
[----:B------:R-:W-:Y:S01]  /*2da0*/  @P0 BAR.SYNC.DEFER_BLOCKING 0x0 ;  /* 0x0000000000000b1d */ /* 0x000fe20000010000 */
[----:B------:R-:W-:Y:S01]  /*2db0*/  ISETP.GE.AND P0, PT, R0, UR8, PT ;  /* 0x0000000800007c0c */ /* 0x000fe2000bf06270 */
[----:B------:R-:W-:-:S02]  /*2dc0*/  @!P4 IMAD R11, R6, c[0x0][0x19c], R11 ;  /* 0x00006700060bca24 */ /* 0x000fc400078e020b */
[----:B------:R-:W-:Y:S01]  /*2dd0*/  IMAD.MOV.U32 R198, RZ, RZ, 0x20 ;  /* 0x00000020ffc67424 */ /* 0x000fe200078e00ff */
        /* <DEDUP_REMOVED lines=8> */
[----:B------:R1:W-:Y:S01]  /*2e60*/  @P0 STS.128 [R22+0x8000], RZ ;  /* 0x008000ff16000388 */ /* 0x0003e20000000c00 */
[----:B------:R-:W-:-:S03]  /*2e70*/  SEL R9, R9, R16, !P2 ;  /* 0x0000001009097207 */ /* 0x000fc60005000000 */
[----:B------:R1:W-:Y:S02]  /*2e80*/  @P0 STS.128 [R22+0xa000], RZ ;  /* 0x00a000ff16000388 */ /* 0x0003e40000000c00 */
[----:B------:R-:W-:Y:S02]  /*2e90*/  IMAD.SHL.U32 R208, R9, 0x2, RZ ;  /* 0x0000000209d07824 */ /* 0x000fe400078e00ff */
[----:B------:R-:W-:Y:S01]  /*2ea0*/  @!PT LDS RZ, [RZ] ;  /* 0x00000000fffff984 */ /* 0x000fe20000000800 */
[----:B------:R-:W-:Y:S01]  /*2eb0*/  @!PT LDS RZ, [RZ] ;  /* 0x00000000fffff984 */ /* 0x000fe20000000800 */
[----:B------:R-:W-:Y:S01]  /*2ec0*/  @!PT LDS RZ, [RZ] ;  /* 0x00000000fffff984 */ /* 0x000fe20000000800 */
[----:B------:R1:W-:Y:S01]  /*2ed0*/  @!P0 LDGSTS.E.BYPASS.LTC128B.128 [R22+0x8000], [R204.64] ;  /* 0x08000000cc168fae */ /* 0x0003e2000b901d44 */
[----:B------:R-:W-:Y:S02]  /*2ee0*/  @!P5 IMAD R9, R0, c[0x0][0x19c], R7 ;  /* 0x000067000009da24 */ /* 0x000fe400078e0207 */
[--C-:B------:R-:W-:Y:S01]  /*2ef0*/  @!P5 IMAD.MOV.U32 R7, RZ, RZ, R3.reuse ;  /* 0x000000ffff07d224 */ /* 0x100fe200078e0003 */
        /* <DEDUP_REMOVED lines=14> */
[----:B--2---:R-:W-:-:S03]  /*2fe0*/  @!P4 IMAD.WIDE.U32 R4, R6, c[0x0][0x198], R2 ;  /* 0x000066000604ca25 */ /* 0x004fc600078e0002 */
[----:B------:R1:W-:Y:S01]  /*2ff0*/  @P0 STS [R208+0x2008], RZ ;  /* 0x002008ffd0000388 */ /* 0x0003e20000000800 */
[----:B------:R-:W-:-:S03]  /*3000*/  @!P5 IMAD.MOV.U32 R6, RZ, RZ, R2 ;  /* 0x000000ffff06d224 */ /* 0x000fc600078e0002 */
[----:B------:R1:W-:Y:S01]  /*3010*/  @P0 STS [R208+0x200c], RZ ;  /* 0x00200cffd0000388 */ /* 0x0003e20000000800 */
[----:B------:R-:W-:Y:S02]  /*3020*/  @!P4 IMAD.IADD R5, R5, 0x1, R11 ;  /* 0x000000010505c824 */ /* 0x000fe400078e020b */
[----:B------:R-:W-:Y:S01]  /*3030*/  @!P5 IMAD.WIDE.U32 R6, R0, c[0x0][0x198], R6 ;  /* 0x000066000006da25 */ /* 0x000fe200078e0006 */
[----:B------:R-:W-:Y:S01]  /*3040*/  @!PT LDS RZ, [RZ] ;  /* 0x00000000fffff984 */ /* 0x000fe20000000800 */
[----:B------:R-:W-:Y:S01]  /*3050*/  @!PT LDS RZ, [RZ] ;  /* 0x00000000fffff984 */ /* 0x000fe20000000800 */
[----:B------:R-:W-:Y:S01]  /*3060*/  @!PT LDS RZ, [RZ] ;  /* 0x00000000fffff984 */ /* 0x000fe20000000800 */
[----:B------:R1:W-:Y:S03]  /*3070*/  @!P0 LDGSTS.E.BYPASS.LTC128B.128 [R208], [R206.64] ;  /* 0x00000000ced08fae */ /* 0x0003e6000b901d44 */
[----:B------:R-:W-:Y:S01]  /*3080*/  IMAD R11, R13, c[0x0][0x1b8], RZ ;  /* 0x00006e000d0b7a24 */ /* 0x000fe200078e02ff */
[----:B------:R1:W-:Y:S01]  /*3090*/  @!P0 LDGSTS.E.BYPASS.LTC128B.128 [R208+0x2000], [R206.64+0x80] ;  /* 0x02000080ced08fae */ /* 0x0003e2000b901d44 */
[----:B------:R-:W-:Y:S01]  /*30a0*/  @!P5 IADD3 R9, R7, R9, RZ ;  /* 0x000000090709d210 */ /* 0x000fe20007ffe0ff */
[----:B------:R-:W-:Y:S01]  /*30b0*/  IMAD.U32 R7, RZ, RZ, UR9 ;  /* 0x00000009ff077e24 */ /* 0x000fe2000f8e00ff */
[C---:B------:R-:W-:Y:S01]  /*30c0*/  @!P5 LEA R18, P0, R6.reuse, c[0x0][0x168], 0x1 ;  /* 0x00005a000612da11 */ /* 0x040fe200078008ff */
[----:B------:R1:W-:Y:S03]  /*30d0*/  @P6 STS [R208+0x1000], RZ ;  /* 0x001000ffd0006388 */ /* 0x0003e60000000800 */
[----:B------:R-:W-:Y:S01]  /*30e0*/  @!P5 LEA.HI.X R19, R6, c[0x0][0x16c], R9, 0x1, P0 ;  /* 0x00005b000613da11 */ /* 0x000fe200000f0c09 */
[----:B------:R1:W-:Y:S01]  /*30f0*/  @P6 STS [R208+0x1004], RZ ;  /* 0x001004ffd0006388 */ /* 0x0003e20000000800 */
[----:B------:R-:W-:-:S03]  /*3100*/  @!P4 LEA R16, P0, R4, c[0x0][0x168], 0x1 ;  /* 0x00005a000410ca11 */ /* 0x000fc600078008ff */
[----:B------:R1:W-:Y:S01]  /*3110*/  @P6 STS [R208+0x1008], RZ ;  /* 0x001008ffd0006388 */ /* 0x0003e20000000800 */
[----:B------:R-:W-:Y:S01]  /*3120*/  @!P4 LEA.HI.X R17, R4, c[0x0][0x16c], R5, 0x1, P0 ;  /* 0x00005b000411ca11 */ /* 0x000fe200000f0c05 */
[----:B------:R-:W-:Y:S01]  /*3130*/  IMAD.WIDE.U32 R4, R12, c[0x0][0x1a0], R14 ;  /* 0x000068000c047a25 */ /* 0x000fe200078e000e */
[----:B------:R-:W-:Y:S01]  /*3140*/  @!P3 IADD3 R9, P0, R0, 0x40, RZ ;  /* 0x000000400009b810 */ /* 0x000fe20007f1e0ff */
[----:B------:R1:W-:Y:S02]  /*3150*/  @P6 STS [R208+0x100c], RZ ;  /* 0x00100cffd0006388 */ /* 0x0003e40000000800 */
[----:B------:R-:W-:Y:S02]  /*3160*/  IMAD R12, R8, c[0x0][0x1bc], R11 ;  /* 0x00006f00080c7a24 */ /* 0x000fe400078e020b */
[----:B------:R-:W-:Y:S01]  /*3170*/  @!P3 IMAD.X R6, RZ, RZ, R23, P0 ;  /* 0x000000ffff06b224 */ /* 0x000fe200000e0617 */
[----:B------:R-:W-:Y:S01]  /*3180*/  @!P1 IADD3 R10, P0, R0, 0x60, RZ ;  /* 0x00000060000a9810 */ /* 0x000fe20007f1e0ff */
[----:B------:R-:W-:Y:S01]  /*3190*/  @!P5 IMAD R11, R23, c[0x0][0x1a0], RZ ;  /* 0x00006800170bda24 */ /* 0x000fe200078e02ff */
[----:B------:R1:W-:Y:S01]  /*31a0*/  @P6 STS [R208+0x3000], RZ ;  /* 0x003000ffd0006388 */ /* 0x0003e20000000800 */
[----:B------:R-:W-:-:S02]  /*31b0*/  @!P3 IMAD R6, R6, c[0x0][0x198], RZ ;  /* 0x000066000606ba24 */ /* 0x000fc400078e02ff */
[----:B------:R-:W-:Y:S01]  /*31c0*/  @!P1 IMAD.X R14, RZ, RZ, R23, P0 ;  /* 0x000000ffff0e9224 */ /* 0x000fe200000e0617 */
[----:B------:R-:W-:Y:S01]  /*31d0*/  IADD3 R4, P0, R4, UR32, RZ ;  /* 0x0000002004047c10 */ /* 0x000fe2000ff1e0ff */
[----:B------:R-:W-:Y:S01]  /*31e0*/  @!P3 IMAD R13, R9, c[0x0][0x19c], R6 ;  /* 0x00006700090dba24 */ /* 0x000fe200078e0206 */
[----:B------:R-:W-:Y:S01]  /*31f0*/  @!P3 MOV R6, R2 ;  /* 0x000000020006b202 */ /* 0x000fe20000000f00 */
[----:B------:R1:W-:Y:S01]  /*3200*/  @P6 STS [R208+0x3004], RZ ;  /* 0x003004ffd0006388 */ /* 0x0003e20000000800 */
[----:B------:R-:W-:Y:S01]  /*3210*/  IADD3.X R5, R5, UR33, R7, P0, !PT ;  /* 0x0000002105057c10 */ /* 0x000fe200087fe407 */
[----:B------:R-:W-:Y:S02]  /*3220*/  @!P3 IMAD.MOV.U32 R7, RZ, RZ, R3 ;  /* 0x000000ffff07b224 */ /* 0x000fe400078e0003 */
[----:B------:R1:W-:Y:S02]  /*3230*/  @P6 STS [R208+0x3008], RZ ;  /* 0x003008ffd0006388 */ /* 0x0003e40000000800 */
[----:B------:R-:W-:-:S02]  /*3240*/  IMAD.WIDE.U32 R4, R8, c[0x0][0x1b8], R4 ;  /* 0x00006e0008047a25 */ /* 0x000fc400078e0004 */
[----:B------:R1:W-:Y:S02]  /*3250*/  @P6 STS [R208+0x300c], RZ ;  /* 0x00300cffd0006388 */ /* 0x0003e40000000800 */
[----:B------:R-:W-:Y:S02]  /*3260*/  @!P3 IMAD.WIDE.U32 R6, R9, c[0x0][0x198], R6 ;  /* 0x000066000906ba25 */ /* 0x000fe400078e0006 */
[----:B------:R-:W-:Y:S01]  /*3270*/  @!PT LDS RZ, [RZ] ;  /* 0x00000000fffff984 */ /* 0x000fe20000000800 */
[----:B------:R-:W-:Y:S01]  /*3280*/  @!PT LDS RZ, [RZ] ;  /* 0x00000000fffff984 */ /* 0x000fe20000000800 */
[----:B------:R-:W-:Y:S01]  /*3290*/  @!PT LDS RZ, [RZ] ;  /* 0x00000000fffff984 */ /* 0x000fe20000000800 */
[----:B------:R1:W-:Y:S02]  /*32a0*/  @!P6 LDGSTS.E.BYPASS.LTC128B.128 [R208+0x1000], [R20.64] ;  /* 0x0100000014d0efae */ /* 0x0003e4000b901d44 */
[----:B------:R-:W-:Y:S02]  /*32b0*/  @!P1 IMAD.MOV.U32 R8, RZ, RZ, R2 ;  /* 0x000000ffff089224 */ /* 0x000fe400078e0002 */
[----:B------:R-:W-:Y:S01]  /*32c0*/  @!P1 IMAD R2, R14, c[0x0][0x198], RZ ;  /* 0x000066000e029a24 */ /* 0x000fe200078e02ff */
[----:B------:R-:W-:Y:S01]  /*32d0*/  @!P3 LEA R14, P0, R6, c[0x0][0x168], 0x1 ;  /* 0x00005a00060eba11 */ /* 0x000fe200078008ff */
[----:B------:R-:W-:Y:S01]  /*32e0*/  @!P1 IMAD.MOV.U32 R9, RZ, RZ, R3 ;  /* 0x000000ffff099224 */ /* 0x000fe200078e0003 */
[----:B------:R-:W-:Y:S01]  /*32f0*/  IADD3 R3, R5, R12, RZ ;  /* 0x0000000c05037210 */ /* 0x000fe20007ffe0ff */
[----:B------:R-:W-:Y:S01]  /*3300*/  @!P3 IMAD.IADD R7, R7, 0x1, R13 ;  /* 0x000000010707b824 */ /* 0x000fe200078e020d */
[----:B------:R1:W-:Y:S01]  /*3310*/  @!P6 LDGSTS.E.BYPASS.LTC128B.128 [R208+0x3000], [R20.64+0x80] ;  /* 0x0300008014d0efae */ /* 0x0003e2000b901d44 */
[----:B------:R-:W-:-:S02]  /*3320*/  @!P1 IMAD R12, R10, c[0x0][0x19c], R2 ;  /* 0x000067000a0c9a24 */ /* 0x000fc400078e0202 */
[----:B------:R-:W-:Y:S01]  /*3330*/  @!P5 IMAD.MOV.U32 R2, RZ, RZ, R4 ;  /* 0x000000ffff02d224 */ /* 0x000fe200078e0004 */
[----:B------:R-:W-:Y:S01]  /*3340*/  @!P3 LEA.HI.X R15, R6, c[0x0][0x16c], R7, 0x1, P0 ;  /* 0x00005b00060fba11 */ /* 0x000fe200000f0c07 */
[----:B------:R-:W-:Y:S01]  /*3350*/  @!P1 IMAD.WIDE.U32 R8, R10, c[0x0][0x198], R8 ;  /* 0x000066000a089a25 */ /* 0x000fe200078e0008 */
[----:B------:R1:W-:Y:S03]  /*3360*/  @P5 STS.128 [R22+0xc000], RZ ;  /* 0x00c000ff16005388 */ /* 0x0003e60000000c00 */
[----:B------:R-:W-:Y:S01]  /*3370*/  @!P5 IMAD.WIDE.U32 R6, R0, c[0x0][0x1a0], R2 ;  /* 0x000068000006da25 */ /* 0x000fe200078e0002 */
[----:B------:R1:W-:Y:S03]  /*3380*/  @P5 STS.128 [R22+0x10000], RZ ;  /* 0x010000ff16005388 */ /* 0x0003e60000000c00 */
[----:B------:R-:W-:Y:S01]  /*3390*/  @!P1 IMAD.IADD R2, R9, 0x1, R12 ;  /* 0x0000000109029824 */ /* 0x000fe200078e020c */
[----:B------:R-:W-:Y:S01]  /*33a0*/  @!P1 LEA R12, P0, R8, c[0x0][0x168], 0x1 ;  /* 0x00005a00080c9a11 */ /* 0x000fe200078008ff */
[----:B------:R-:W-:Y:S01]  /*33b0*/  @!P5 IMAD R5, R0, c[0x0][0x1a4], R11 ;  /* 0x000069000005da24 */ /* 0x000fe200078e020b */
[----:B------:R-:W-:Y:S01]  /*33c0*/  @!PT LDS RZ, [RZ] ;  /* 0x00000000fffff984 */ /* 0x000fe20000000800 */
[----:B------:R-:W-:Y:S01]  /*33d0*/  @!PT LDS RZ, [RZ] ;  /* 0x00000000fffff984 */ /* 0x000fe20000000800 */
[----:B------:R-:W-:Y:S01]  /*33e0*/  @!PT LDS RZ, [RZ] ;  /* 0x00000000fffff984 */ /* 0x000fe20000000800 */
[----:B------:R1:W-:Y:S02]  /*33f0*/  @!P5 LDGSTS.E.BYPASS.LTC128B.128 [R22+0xc000], [R18.64] ;  /* 0x0c0000001216dfae */ /* 0x0003e4000b901d44 */
[----:B------:R-:W-:Y:S01]  /*3400*/  @!P1 LEA.HI.X R13, R8, c[0x0][0x16c], R2, 0x1, P0 ;  /* 0x00005b00080d9a11 */ /* 0x000fe200000f0c02 */
[----:B------:R-:W-:Y:S01]  /*3410*/  @!P5 IMAD.IADD R5, R7, 0x1, R5 ;  /* 0x000000010705d824 */ /* 0x000fe200078e0205 */
[----:B------:R-:W-:Y:S01]  /*3420*/  @!P5 LEA R8, P0, R6, c[0x0][0x170], 0x1 ;  /* 0x00005c000608da11 */ /* 0x000fe200078008ff */
[----:B------:R1:W-:Y:S01]  /*3430*/  @!P5 LDGSTS.E.BYPASS.LTC128B.128 [R22+0x10000], [R18.64+0x80] ;  /* 0x100000801216dfae */ /* 0x0003e2000b901d44 */
[----:B------:R-:W-:-:S02]  /*3440*/  @!P4 MOV R7, R3 ;  /* 0x000000030007c202 */ /* 0x000fc40000000f00 */
[----:B------:R-:W-:Y:S01]  /*3450*/  @!P5 LEA.HI.X R9, R6, c[0x0][0x174], R5, 0x1, P0 ;  /* 0x00005d000609da11 */ /* 0x000fe200000f0c05 */
[----:B------:R1:W-:Y:S01]  /*3460*/  @P4 STS.128 [R22+0xd000], RZ ;  /* 0x00d000ff16004388 */ /* 0x0003e20000000c00 */
[----:B------:R-:W-:Y:S01]  /*3470*/  @!P4 IADD3 R2, P0, R0, 0x20, RZ ;  /* 0x000000200002c810 */ /* 0x000fe20007f1e0ff */
[----:B------:R-:W-:Y:S02]  /*3480*/  @!P4 IMAD.MOV.U32 R6, RZ, RZ, R4 ;  /* 0x000000ffff06c224 */ /* 0x000fe400078e0004 */
[----:B------:R1:W-:Y:S01]  /*3490*/  @P4 STS.128 [R22+0x11000], RZ ;  /* 0x011000ff16004388 */ /* 0x0003e20000000c00 */
[----:B------:R-:W-:Y:S01]  /*34a0*/  @!P4 IADD3.X R5, RZ, R23, RZ, P0, !PT ;  /* 0x00000017ff05c210 */ /* 0x000fe200007fe4ff */
[----:B------:R-:W-:Y:S01]  /*34b0*/  @!P4 IMAD.WIDE.U32 R6, R2, c[0x0][0x1a0], R6 ;  /* 0x000068000206ca25 */ /* 0x000fe200078e0006 */
[----:B------:R-:W-:Y:S01]  /*34c0*/  @!P3 IADD3 R11, P0, R0, 0x40, RZ ;  /* 0x00000040000bb810 */ /* 0x000fe20007f1e0ff */
[----:B------:R-:W-:Y:S01]  /*34d0*/  @!PT LDS RZ, [RZ] ;  /* 0x00000000fffff984 */ /* 0x000fe20000000800 */
[----:B------:R-:W-:Y:S01]  /*34e0*/  @!PT LDS RZ, [RZ] ;  /* 0x00000000fffff984 */ /* 0x000fe20000000800 */
[----:B------:R-:W-:Y:S01]  /*34f0*/  @!PT LDS RZ, [RZ] ;  /* 0x00000000fffff984 */ /* 0x000fe20000000800 */
[----:B------:R1:W-:Y:S02]  /*3500*/  @!P4 LDGSTS.E.BYPASS.LTC128B.128 [R22+0xd000], [R16.64] ;  /* 0x0d0000001016cfae */ /* 0x0003e4000b901d44 */
[----:B------:R-:W-:-:S02]  /*3510*/  @!P4 IMAD R5, R5, c[0x0][0x1a0], RZ ;  /* 0x000068000505ca24 */ /* 0x000fc400078e02ff */
[----:B------:R-:W-:Y:S01]  /*3520*/  @!P3 IMAD.X R10, RZ, RZ, R23, P0 ;  /* 0x000000ffff0ab224 */ /* 0x000fe200000e0617 */
[----:B------:R-:W-:Y:S01]  /*3530*/  @!P1 IADD3 R0, P0, R0, 0x60, RZ ;  /* 0x0000006000009810 */ /* 0x000fe20007f1e0ff */
[----:B------:R-:W-:Y:S01]  /*3540*/  @!P4 IMAD R25, R2, c[0x0][0x1a4], R5 ;  /* 0x000069000219ca24 */ /* 0x000fe200078e0205 */
[----:B------:R1:W-:Y:S01]  /*3550*/  @!P4 LDGSTS.E.BYPASS.LTC128B.128 [R22+0x11000], [R16.64+0x80] ;  /* 0x110000801016cfae */ /* 0x0003e2000b901d44 */
[----:B------:R-:W-:Y:S02]  /*3560*/  @!P3 IMAD R10, R10, c[0x0][0x1a0], RZ ;  /* 0x000068000a0aba24 */ /* 0x000fe400078e02ff */
[----:B------:R-:W-:Y:S01]  /*3570*/  @!P3 IMAD.MOV.U32 R5, RZ, RZ, R3 ;  /* 0x000000ffff05b224 */ /* 0x000fe200078e0003 */
[----:B------:R1:W-:Y:S01]  /*3580*/  @P3 STS.128 [R22+0xe000], RZ ;  /* 0x00e000ff16003388 */ /* 0x0003e20000000c00 */
[----:B------:R-:W-:Y:S02]  /*3590*/  @!P1 IMAD.X R23, RZ, RZ, R23, P0 ;  /* 0x000000ffff179224 */ /* 0x000fe400000e0617 */
[----:B------:R-:W-:Y:S01]  /*35a0*/  @!P1 IMAD.MOV.U32 R2, RZ, RZ, R4 ;  /* 0x000000ffff029224 */ /* 0x000fe200078e0004 */
[----:B------:R1:W-:Y:S01]  /*35b0*/  @P3 STS.128 [R22+0x12000], RZ ;  /* 0x012000ff16003388 */ /* 0x0003e20000000c00 */
[C---:B------:R-:W-:Y:S01]  /*35c0*/  @!P3 IMAD R24, R11.reuse, c[0x0][0x1a4], R10 ;  /* 0x000069000b18ba24 */ /* 0x040fe200078e020a */
[----:B------:R-:W-:Y:S01]  /*35d0*/  @!P4 LEA R10, P0, R6, c[0x0][0x170], 0x1 ;  /* 0x00005c00060aca11 */ /* 0x000fe200078008ff */
[----:B------:R-:W-:Y:S01]  /*35e0*/  @!P3 IMAD.WIDE.U32 R4, R11, c[0x0][0x1a0], R4 ;  /* 0x000068000b04ba25 */ /* 0x000fe200078e0004 */
[----:B------:R-:W-:Y:S01]  /*35f0*/  @!PT LDS RZ, [RZ] ;  /* 0x00000000fffff984 */ /* 0x000fe20000000800 */
[----:B------:R-:W-:Y:S01]  /*3600*/  @!PT LDS RZ, [RZ] ;  /* 0x00000000fffff984 */ /* 0x000fe20000000800 */
[----:B------:R-:W-:Y:S01]  /*3610*/  @!PT LDS RZ, [RZ] ;  /* 0x00000000fffff984 */ /* 0x000fe20000000800 */
[----:B------:R1:W-:Y:S03]  /*3620*/  @!P3 LDGSTS.E.BYPASS.LTC128B.128 [R22+0xe000], [R14.64] ;  /* 0x0e0000000e16bfae */ /* 0x0003e6000b901d44 */
[----:B------:R-:W-:Y:S01]  /*3630*/  @!P1 IMAD R23, R23, c[0x0][0x1a0], RZ ;  /* 0x0000680017179a24 */ /* 0x000fe200078e02ff */
[----:B------:R1:W-:Y:S01]  /*3640*/  @!P3 LDGSTS.E.BYPASS.LTC128B.128 [R22+0x12000], [R14.64+0x80] ;  /* 0x120000800e16bfae */ /* 0x0003e2000b901d44 */
[----:B------:R-:W-:Y:S01]  /*3650*/  @!P4 IMAD.IADD R7, R7, 0x1, R25 ;  /* 0x000000010707c824 */ /* 0x000fe200078e0219 */
[----:B------:R-:W-:Y:S01]  /*3660*/  @!P3 IADD3 R5, R5, R24, RZ ;  /* 0x000000180505b210 */ /* 0x000fe20007ffe0ff */
[C---:B------:R-:W-:Y:S01]  /*3670*/  @!P1 IMAD R23, R0.reuse, c[0x0][0x1a4], R23 ;  /* 0x0000690000179a24 */ /* 0x040fe200078e0217 */
[----:B------:R1:W-:Y:S01]  /*3680*/  @P1 STS.128 [R22+0xf000], RZ ;  /* 0x00f000ff16001388 */ /* 0x0003e20000000c00 */
[----:B------:R-:W-:Y:S01]  /*3690*/  @!P1 IMAD.WIDE.U32 R2, R0, c[0x0][0x1a0], R2 ;  /* 0x0000680000029a25 */ /* 0x000fe200078e0002 */
[----:B------:R-:W-:-:S02]  /*36a0*/  IADD3 R0, R252, 0x20, RZ ;  /* 0x00000020fc007810 */ /* 0x000fc40007ffe0ff */
[----:B------:R1:W-:Y:S01]  /*36b0*/  @P1 STS.128 [R22+0x13000], RZ ;  /* 0x013000ff16001388 */ /* 0x0003e20000000c00 */
[----:B------:R-:W-:Y:S01]  /*36c0*/  @!P4 LEA.HI.X R11, R6, c[0x0][0x174], R7, 0x1, P0 ;  /* 0x00005d00060bca11 */ /* 0x000fe200000f0c07 */
[----:B------:R-:W-:Y:S01]  /*36d0*/  @!P1 IMAD.IADD R3, R3, 0x1, R23 ;  /* 0x0000000103039824 */ /* 0x000fe200078e0217 */
[----:B------:R-:W-:Y:S01]  /*36e0*/  IADD3 R7, R252, 0x8, RZ ;  /* 0x00000008fc077810 */ /* 0x000fe20007ffe0ff */
[----:B------:R-:W-:Y:S01]  /*36f0*/  @!PT LDS RZ, [RZ] ;  /* 0x00000000fffff984 */ /* 0x000fe20000000800 */
[----:B------:R-:W-:Y:S01]  /*3700*/  @!PT LDS RZ, [RZ] ;  /* 0x00000000fffff984 */ /* 0x000fe20000000800 */
[----:B------:R-:W-:Y:S01]  /*3710*/  @!PT LDS RZ, [RZ] ;  /* 0x00000000fffff984 */ /* 0x000fe20000000800 */
[----:B------:R1:W-:Y:S01]  /*3720*/  @!P1 LDGSTS.E.BYPASS.LTC128B.128 [R22+0xf000], [R12.64] ;  /* 0x0f0000000c169fae */ /* 0x0003e2000b901d44 */
[C---:B------:R-:W-:Y:S02]  /*3730*/  @!P1 LEA R6, P0, R2.reuse, c[0x0][0x170], 0x1 ;  /* 0x00005c0002069a11 */ /* 0x040fe400078008ff */
[----:B------:R-:W-:Y:S01]  /*3740*/  ISETP.GE.AND P6, PT, R7, UR8, PT ;  /* 0x0000000807007c0c */ /* 0x000fe2000bfc6270 */
[----:B------:R1:W-:Y:S01]  /*3750*/  @!P1 LDGSTS.E.BYPASS.LTC128B.128 [R22+0x13000], [R12.64+0x80] ;  /* 0x130000800c169fae */ /* 0x0003e2000b901d44 */
[----:B------:R-:W-:Y:S01]  /*3760*/  @!P1 LEA.HI.X R7, R2, c[0x0][0x174], R3, 0x1, P0 ;  /* 0x00005d0002079a11 */ /* 0x000fe200000f0c03 */
[----:B------:R-:W-:-:S02]  /*3770*/  IMAD.SHL.U32 R2, R252, 0x4, RZ ;  /* 0x00000004fc027824 */ /* 0x000fc400078e00ff */
        /* <DEDUP_REMOVED lines=13> */
[----:B------:R1:W-:Y:S01]  /*3850*/  @!P4 LDGSTS.E.BYPASS.LTC128B.128 [R22+0x19000], [R10.64+0x80] ;  /* 0x190000800a16cfae */ /* 0x0003e2000b901d44 */
[----:B------:R-:W-:-:S03]  /*3860*/  ISETP.GE.AND P4, PT, R252, UR8, PT ;  /* 0x00000008fc007c0c */ /* 0x000fc6000bf86270 */
[----:B------:R1:W-:Y:S04]  /*3870*/  @P3 STS.128 [R22+0x16000], RZ ;  /* 0x016000ff16003388 */ /* 0x0003e80000000c00 */
[----:B------:R1:W-:Y:S01]  /*3880*/  @P3 STS.128 [R22+0x1a000], RZ ;  /* 0x01a000ff16003388 */ /* 0x0003e20000000c00 */
[----:B--2---:R-:W-:-:S04]  /*3890*/  @!P3 LEA R8, P5, R4, c[0x0][0x170], 0x1 ;  /* 0x00005c000408ba11 */ /* 0x004fc800078a08ff */
[----:B------:R-:W-:Y:S02]  /*38a0*/  @!P3 LEA.HI.X R9, R4, c[0x0][0x174], R5, 0x1, P5 ;  /* 0x00005d000409ba11 */ /* 0x000fe400028f0c05 */
[----:B------:R-:W-:Y:S02]  /*38b0*/  ISETP.GE.AND P5, PT, R0, UR8, PT ;  /* 0x0000000800007c0c */ /* 0x000fe4000bfa6270 */
[----:B------:R-:W-:Y:S01]  /*38c0*/  IADD3 R0, R252, 0x28, RZ ;  /* 0x00000028fc007810 */ /* 0x000fe20007ffe0ff */
[----:B------:R-:W-:Y:S01]  /*38d0*/  @!PT LDS RZ, [RZ] ;  /* 0x00000000fffff984 */ /* 0x000fe20000000800 */
[----:B------:R-:W-:Y:S01]  /*38e0*/  @!PT LDS RZ, [RZ] ;  /* 0x00000000fffff984 */ /* 0x000fe20000000800 */
[----:B------:R-:W-:Y:S01]  /*38f0*/  @!PT LDS RZ, [RZ] ;  /* 0x00000000fffff984 */ /* 0x000fe20000000800 */
[----:B------:R1:W-:Y:S03]  /*3900*/  @!P3 LDGSTS.E.BYPASS.LTC128B.128 [R22+0x16000], [R8.64] ;  /* 0x160000000816bfae */ /* 0x0003e6000b901d44 */
[----:B------:R-:W-:Y:S01]  /*3910*/  ISETP.GE.AND P0, PT, R0, UR8, PT ;  /* 0x0000000800007c0c */ /* 0x000fe2000bf06270 */
[----:B------:R1:W-:Y:S01]  /*3920*/  @!P3 LDGSTS.E.BYPASS.LTC128B.128 [R22+0x1a000], [R8.64+0x80] ;  /* 0x1a0000800816bfae */ /* 0x0003e2000b901d44 */
[----:B------:R-:W-:-:S02]  /*3930*/  SHF.R.S32.HI R3, RZ, 0x1f, R0 ;  /* 0x0000001fff037819 */ /* 0x000fc40000011400 */
[----:B------:R-:W-:Y:S01]  /*3940*/  IADD3 R2, P3, R2, UR16, RZ ;  /* 0x0000001002027c10 */ /* 0x000fe2000ff7e0ff */
[----:B------:R1:W-:Y:S04]  /*3950*/  @P1 STS.128 [R22+0x17000], RZ ;  /* 0x017000ff16001388 */ /* 0x0003e80000000c00 */
[----:B------:R1:W-:Y:S04]  /*3960*/  @P1 STS.128 [R22+0x1b000], RZ ;  /* 0x01b000ff16001388 */ /* 0x0003e80000000c00 */
[----:B------:R-:W-:Y:S01]  /*3970*/  @!PT LDS RZ, [RZ] ;  /* 0x00000000fffff984 */ /* 0x000fe20000000800 */
[----:B------:R-:W-:Y:S01]  /*3980*/  @!PT LDS RZ, [RZ] ;  /* 0x00000000fffff984 */ /* 0x000fe20000000800 */
[----:B------:R-:W-:Y:S01]  /*3990*/  @!PT LDS RZ, [RZ] ;  /* 0x00000000fffff984 */ /* 0x000fe20000000800 */
[----:B------:R2:W-:Y:S04]  /*39a0*/  @!P1 LDGSTS.E.BYPASS.LTC128B.128 [R22+0x17000], [R6.64] ;  /* 0x1700000006169fae */ /* 0x0005e8000b901d44 */
[----:B------:R2:W-:Y:S01]  /*39b0*/  @!P1 LDGSTS.E.BYPASS.LTC128B.128 [R22+0x1b000], [R6.64+0x80] ;  /* 0x1b00008006169fae */ /* 0x0005e2000b901d44 */
[----:B------:R-:W-:-:S03]  /*39c0*/  @!P0 LEA R4, P1, R0, UR16, 0x2 ;  /* 0x0000001000048c11 */ /* 0x000fc6000f8210ff */
[----:B------:R-:W0:Y:S01]  /*39d0*/  LDGDEPBAR ;  /* 0x00000000000079af */ /* 0x000e220000000000 */
[----:B------:R-:W-:Y:S02]  /*39e0*/  @!P0 LEA.HI.X R5, R0, UR15, R3, 0x2, P1 ;  /* 0x0000000f00058c11 */ /* 0x000fe400088f1403 */
[----:B------:R-:W-:-:S03]  /*39f0*/  LEA.HI R0, R27, R26, RZ, 0x4 ;  /* 0x0000001a1b007211 */ /* 0x000fc600078f20ff */
[----:B------:R3:W5:Y:S01]  /*3a00*/  @!P0 LDG.E R240, [R4.64] ;  /* 0x0000000404f08981 */ /* 0x000762000c1e1900 */
[----:B------:R-:W-:-:S05]  /*3a10*/  LOP3.LUT R0, R0, 0xfffffff0, RZ, 0xc0, !PT ;  /* 0xfffffff000007812 */ /* 0x000fca00078ec0ff */
[----:B------:R-:W-:Y:S01]  /*3a20*/  IMAD.IADD R0, R26, 0x1, -R0 ;  /* 0x000000011a007824 */ /* 0x000fe200078e0a00 */
[----:B--2---:R-:W-:-:S04]  /*3a30*/  SHF.R.S32.HI R7, RZ, 0x1f, R252 ;  /* 0x0000001fff077819 */ /* 0x004fc800000114fc */
[----:B------:R-:W-:-:S04]  /*3a40*/  SHF.L.U64.HI R6, R252, 0x2, R7 ;  /* 0x00000002fc067819 */ /* 0x000fc80000010207 */
[----:B------:R-:W-:-:S05]  /*3a50*/  IADD3.X R3, R6, UR15, RZ, P3, !PT ;  /* 0x0000000f06037c10 */ /* 0x000fca0009ffe4ff */
[----:B------:R2:W5:Y:S04]  /*3a60*/  @!P4 LDG.E R241, [R2.64] ;  /* 0x0000000402f1c981 */ /* 0x000568000c1e1900 */
[----:B------:R2:W5:Y:S04]  /*3a70*/  @!P6 LDG.E R242, [R2.64+0x20] ;  /* 0x0000200402f2e981 */ /* 0x000568000c1e1900 */
[----:B------:R2:W5:Y:S02]  /*3a80*/  @!P5 LDG.E R239, [R2.64+0x80] ;  /* 0x0000800402efd981 */ /* 0x000564000c1e1900 */
[----:B--2---:R-:W-:-:S04]  /*3a90*/  SHF.R.S32.HI R2, RZ, 0x1f, R0 ;  /* 0x0000001fff027819 */ /* 0x004fc80000011400 */
[----:B------:R-:W-:-:S04]  /*3aa0*/  LEA.HI R2, R2, R0, RZ, 0x3 ;  /* 0x0000000002027211 */ /* 0x000fc800078f18ff */
[----:B------:R-:W-:-:S04]  /*3ab0*/  LOP3.LUT R2, R2, 0xfffffff8, RZ, 0xc0, !PT ;  /* 0xfffffff802027812 */ /* 0x000fc800078ec0ff */
[----:B------:R-:W-:-:S04]  /*3ac0*/  IADD3 R0, R0, -R2, RZ ;  /* 0x8000000200007210 */ /* 0x000fc80007ffe0ff */
[C---:B------:R-:W-:Y:S02]  /*3ad0*/  LOP3.LUT P0, RZ, R0.reuse, 0x2, RZ, 0xc0, !PT ;  /* 0x0000000200ff7812 */ /* 0x040fe4000780c0ff */
[----:B------:R-:W-:Y:S02]  /*3ae0*/  LOP3.LUT P1, RZ, R0, 0x4, RZ, 0xc0, !PT ;  /* 0x0000000400ff7812 */ /* 0x000fe4000782c0ff */
[----:B------:R-:W-:-:S04]  /*3af0*/  IADD3 R0, R199, 0x2000, RZ ;  /* 0x00002000c7007810 */ /* 0x000fc80007ffe0ff */
[----:B------:R-:W-:Y:S02]  /*3b00*/  SEL R0, R0, R199, !P2 ;  /* 0x000000c700007207 */ /* 0x000fe40005000000 */
[----:B------:R-:W-:-:S03]  /*3b10*/  IADD3 R2, R200, 0x2000, RZ ;  /* 0x00002000c8027810 */ /* 0x000fc60007ffe0ff */
[----:B------:R-:W-:Y:S01]  /*3b20*/  IMAD.SHL.U32 R191, R0, 0x2, RZ ;  /* 0x0000000200bf7824 */ /* 0x000fe200078e00ff */
[----:B------:R-:W-:Y:S02]  /*3b30*/  MOV R0, c[0x0][0x22c] ;  /* 0x00008b0000007a02 */ /* 0x000fe40000000f00 */
[----:B------:R-:W-:-:S03]  /*3b40*/  SEL R2, R2, R200, !P2 ;  /* 0x000000c802027207 */ /* 0x000fc60005000000 */
[----:B------:R-:W-:Y:S02]  /*3b50*/  IMAD R0, R0, c[0x0][0x1c0], RZ ;  /* 0x0000700000007a24 */ /* 0x000fe400078e02ff */
[----:B------:R-:W-:Y:S02]  /*3b60*/  IMAD.SHL.U32 R192, R2, 0x2, RZ ;  /* 0x0000000202c07824 */ /* 0x000fe400078e00ff */
[----:B------:R-:W-:Y:S01]  /*3b70*/  IMAD.SHL.U32 R2, R0, 0x10, RZ ;  /* 0x0000001000027824 */ /* 0x000fe200078e00ff */
[C---:B---3--:R-:W-:Y:S01]  /*3b80*/  SHF.L.U64.HI R4, R252.reuse, 0x2, R7 ;  /* 0x00000002fc047819 */ /* 0x048fe20000010207 */
[----:B------:R-:W-:Y:S02]  /*3b90*/  IMAD.SHL.U32 R3, R252, 0x4, RZ ;  /* 0x00000004fc037824 */ /* 0x000fe400078e00ff */
[----:B------:R-:W-:Y:S01]  /*3ba0*/  IMAD.SHL.U32 R219, R0, 0x8, RZ ;  /* 0x0000000800db7824 */ /* 0x000fe200078e00ff */
[C---:B------:R-:W-:Y:S02]  /*3bb0*/  IADD3 R4, R2.reuse, 0x20, RZ ;  /* 0x0000002002047810 */ /* 0x040fe40007ffe0ff */
[----:B------:R-:W-:-:S02]  /*3bc0*/  IADD3 R3, R2, 0x40, RZ ;  /* 0x0000004002037810 */ /* 0x000fc40007ffe0ff */
[----:B------:R-:W-:Y:S02]  /*3bd0*/  IADD3 R2, R2, 0x60, RZ ;  /* 0x0000006002027810 */ /* 0x000fe40007ffe0ff */
[C---:B------:R-:W-:Y:S01]  /*3be0*/  IADD3 R4, R219.reuse, R4, RZ ;  /* 0x00000004db047210 */ /* 0x040fe20007ffe0ff */
[C---:B------:R-:W-:Y:S02]  /*3bf0*/  IMAD.IADD R3, R219.reuse, 0x1, R3 ;  /* 0x00000001db037824 */ /* 0x040fe400078e0203 */
[C---:B------:R-:W-:Y:S02]  /*3c00*/  IMAD.IADD R2, R219.reuse, 0x1, R2 ;  /* 0x00000001db027824 */ /* 0x040fe400078e0202 */
[C---:B------:R-:W-:Y:S01]  /*3c10*/  IMAD.IADD R4, R219.reuse, 0x1, R4 ;  /* 0x00000001db047824 */ /* 0x040fe200078e0204 */
[C---:B------:R-:W-:Y:S01]  /*3c20*/  IADD3 R3, R219.reuse, R3, RZ ;  /* 0x00000003db037210 */ /* 0x040fe20007ffe0ff */
[C---:B------:R-:W-:Y:S02]  /*3c30*/  IMAD.IADD R2, R219.reuse, 0x1, R2 ;  /* 0x00000001db027824 */ /* 0x040fe400078e0202 */
[----:B------:R-:W-:-:S02]  /*3c40*/  IMAD.IADD R248, R219, 0x1, R4 ;  /* 0x00000001dbf87824 */ /* 0x000fc400078e0204 */
[C---:B------:R-:W-:Y:S01]  /*3c50*/  IMAD.IADD R246, R219.reuse, 0x1, R3 ;  /* 0x00000001dbf67824 */ /* 0x040fe200078e0203 */
[C---:B------:R-:W-:Y:S01]  /*3c60*/  IADD3 R244, R219.reuse, R2, RZ ;  /* 0x00000002dbf47210 */ /* 0x040fe20007ffe0ff */
[----:B------:R-:W-:Y:S01]  /*3c70*/  UIADD3 UR8, UR20, UR11, URZ ;  /* 0x0000000b14087290 */ /* 0x000fe2000fffe03f */
[C---:B------:R-:W-:Y:S02]  /*3c80*/  IMAD.IADD R247, R219.reuse, 0x1, R248 ;  /* 0x00000001dbf77824 */ /* 0x040fe400078e02f8 */
[C---:B------:R-:W-:Y:S02]  /*3c90*/  IMAD.IADD R245, R219.reuse, 0x1, R246 ;  /* 0x00000001dbf57824 */ /* 0x040fe400078e02f6 */
[C---:B------:R-:W-:Y:S01]  /*3ca0*/  IMAD.IADD R243, R219.reuse, 0x1, R244 ;  /* 0x00000001dbf37824 */ /* 0x040fe200078e02f4 */
[----:B------:R-:W-:Y:S01]  /*3cb0*/  UIADD3 UR8, -UR6, 0x80, UR8 ;  /* 0x0000008006087890 */ /* 0x000fe2000fffe108 */
        /* <DEDUP_REMOVED lines=60> */
[----:B------:R-:W-:Y:S01]  /*4080*/  SEL R197, R197, 0xffffffc0, !P1 ;  /* 0xffffffc0c5c57807 */ /* 0x000fe20004800000 */
[C---:B------:R-:W-:Y:S01]  /*4090*/  IMAD.IADD R249, R219.reuse, 0x1, R243 ;  /* 0x00000001dbf97824 */ /* 0x040fe200078e02f3 */
[----:B------:R-:W-:Y:S01]  /*40a0*/  IADD3 R251, R219, R247, RZ ;  /* 0x000000f7dbfb7210 */ /* 0x000fe20007ffe0ff */
[----:B------:R-:W-:-:S02]  /*40b0*/  ULDC UR12, c[0x0][0x2e8] ;  /* 0x0000ba00000c7ab9 */ /* 0x000fc40000000800 */
[----:B------:R-:W-:Y:S02]  /*40c0*/  UIADD3 UR20, UR8, -UR12, URZ ;  /* 0x8000000c08147290 */ /* 0x000fe4000fffe03f */
[----:B-1----:R-:W-:Y:S02]  /*40d0*/  ULDC UR13, c[0x0][0x2e4] ;  /* 0x0000b900000d7ab9 */ /* 0x002fe40000000800 */
.L_x_570:
[----:B------:R-:W0:Y:S01]  /*40e0*/  LDGDEPBAR ;  /* 0x00000000000079af */ /* 0x000e220000000000 */
[C---:B------:R-:W-:Y:S01]  /*40f0*/  IMAD.IADD R0, R192.reuse, 0x1, R198 ;  /* 0x00000001c0007824 */ /* 0x040fe200078e02c6 */
[----:B------:R-:W-:Y:S01]  /*4100*/  SHF.R.S32.HI R186, RZ, 0x1f, R252 ;  /* 0x0000001fffba7819 */ /* 0x000fe200000114fc */
[--C-:B------:R-:W-:Y:S01]  /*4110*/  IMAD.IADD R3, R192, 0x1, R197.reuse ;  /* 0x00000001c0037824 */ /* 0x100fe200078e02c5 */
[----:B------:R-:W-:Y:S01]  /*4120*/  SHF.L.U32 R184, R252, 0x2, RZ ;  /* 0x00000002fcb87819 */ /* 0x000fe200000006ff */
[----:B------:R-:W-:Y:S01]  /*4130*/  IMAD.IADD R2, R0, 0x1, R197 ;  /* 0x0000000100027824 */ /* 0x000fe200078e02c5 */
[----:B------:R-:W-:Y:S01]  /*4140*/  SHF.L.U64.HI R186, R252, 0x2, R186 ;  /* 0x00000002fcba7819 */ /* 0x000fe200000102ba */
[----:B------:R-:W-:Y:S01]  /*4150*/  IMAD.MOV.U32 R214, RZ, RZ, R203 ;  /* 0x000000ffffd67224 */ /* 0x000fe200078e00cb */
[----:B------:R-:W-:Y:S01]  /*4160*/  IADD3 R184, P0, R184, UR18, RZ ;  /* 0x00000012b8b87c10 */ /* 0x000fe2000ff1e0ff */
[----:B------:R-:W-:Y:S01]  /*4170*/  USHF.L.U32 UR8, UR7, 0x6, URZ ;  /* 0x0000000607087899 */ /* 0x000fe2000800063f */
[----:B------:R-:W-:Y:S01]  /*4180*/  MOV R215, R188 ;  /* 0x000000bc00d77202 */ /* 0x000fe20000000f00 */
[----:B------:R-:W-:Y:S01]  /*4190*/  ULDC UR10, c[0x0][0x2e4] ;  /* 0x0000b900000a7ab9 */ /* 0x000fe20000000800 */
[----:B------:R-:W-:Y:S01]  /*41a0*/  IADD3.X R185, R186, UR17, RZ, P0, !PT ;  /* 0x00000011bab97c10 */ /* 0x000fe200087fe4ff */
[----:B------:R-:W-:Y:S06]  /*41b0*/  UISETP.GE.AND UP0, UPT, UR8, UR20, UPT ;  /* 0x000000140800728c */ /* 0x000fec000bf06270 */
[----:B------:R-:W-:Y:S01]  /*41c0*/  PLOP3.LUT P0, PT, PT, PT, UP0, 0x80, 0x0 ;  /* 0x000000000000781c */ /* 0x000fe20003f0f008 */
[----:B------:R-:W-:Y:S04]  /*41d0*/  DEPBAR.LE SB0, 0x0 ;  /* 0x000080000000791a */ /* 0x000fe80000000000 */
[----:B------:R-:W-:Y:S06]  /*41e0*/  BAR.SYNC.DEFER_BLOCKING 0x0 ;  /* 0x0000000000007b1d */ /* 0x000fec0000010000 */
        /* <DEDUP_REMOVED lines=9> */
[----:B-----5:R1:W5:Y:S03]  /*4280*/  LDG.E R201, [R184.64] ;  /* 0x00000004b8c97981 */ /* 0x020366000c1e1900 */
[C---:B--2---:R-:W-:Y:S03]  /*4290*/  HMMA.16816.F32.BF16 R8, R28.reuse, R16, RZ ;  /* 0x000000101c08723c */ /* 0x044fe600000418ff */
[----:B------:R1:W5:Y:S06]  /*42a0*/  LDG.E R202, [R184.64+0x20] ;  /* 0x00002004b8ca7981 */ /* 0x00036c000c1e1900 */
[----:B------:R1:W5:Y:S01]  /*42b0*/  LDG.E R187, [R184.64+0x80] ;  /* 0x00008004b8bb7981 */ /* 0x000362000c1e1900 */
[-C--:B------:R-:W-:Y:S05]  /*42c0*/  HMMA.16816.F32.BF16 R12, R28, R18.reuse, RZ ;  /* 0x000000121c0c723c */ /* 0x080fea00000418ff */
[----:B------:R1:W5:Y:S03]  /*42d0*/  LDG.E R186, [R184.64+0xa0] ;  /* 0x0000a004b8ba7981 */ /* 0x000366000c1e1900 */
        /* <DEDUP_REMOVED lines=10> */
[----:B------:R-:W2:Y:S07]  /*4380*/  LDSM.16.M88.4 R172, [R196+0xc000] ;  /* 0x00c00000c4ac783b */ /* 0x000eae0000000200 */
[-C--:B------:R-:W-:Y:S08]  /*4390*/  HMMA.16816.F32.BF16 R20, R168, R180.reuse, R20 ;  /* 0x000000b4a814723c */ /* 0x080ff00000041814 */
[C---:B------:R-:W-:Y:S08]  /*43a0*/  HMMA.16816.F32.BF16 R24, R176.reuse, R180, R24 ;  /* 0x000000b4b018723c */ /* 0x040ff00000041818 */
[-C--:B------:R-:W-:Y:S01]  /*43b0*/  HMMA.16816.F32.BF16 R28, R176, R182.reuse, R28 ;  /* 0x000000b6b01c723c */ /* 0x080fe2000004181c */
[----:B------:R-:W3:Y:S07]  /*43c0*/  LDSM.16.M88.4 R176, [R3+0x1000] ;  /* 0x0010000003b0783b */ /* 0x000eee0000000200 */
[----:B------:R-:W-:Y:S01]  /*43d0*/  HMMA.16816.F32.BF16 R32, R168, R182, R32 ;  /* 0x000000b6a820723c */ /* 0x000fe20000041820 */
[----:B------:R-:W4:Y:S06]  /*43e0*/  LDSM.16.M88.4 R168, [R196+0xc800] ;  /* 0x00c80000c4a8783b */ /* 0x000f2c0000000200 */
[----:B------:R-:W-:Y:S01]  /*43f0*/  LDSM.16.M88.4 R180, [R195+0xc000] ;  /* 0x00c00000c3b4783b */ /* 0x000fe20000000200 */
[-C--:B--2---:R-:W-:Y:S08]  /*4400*/  HMMA.16816.F32.BF16 R4, R164, R172.reuse, R4 ;  /* 0x000000aca404723c */ /* 0x084ff00000041804 */
[C---:B---3--:R-:W-:Y:S08]  /*4410*/  HMMA.16816.F32.BF16 R8, R176.reuse, R172, R8 ;  /* 0x000000acb008723c */ /* 0x048ff00000041808 */
[-C--:B------:R-:W-:Y:S08]  /*4420*/  HMMA.16816.F32.BF16 R12, R176, R174.reuse, R12 ;  /* 0x000000aeb00c723c */ /* 0x080ff0000004180c */
[C---:B------:R-:W-:Y:S01]  /*4430*/  HMMA.16816.F32.BF16 R16, R164.reuse, R174, R16 ;  /* 0x000000aea410723c */ /* 0x040fe20000041810 */
[----:B------:R-:W2:Y:S07]  /*4440*/  LDSM.16.M88.4 R172, [R2] ;  /* 0x0000000002ac783b */ /* 0x000eae0000000200 */
[-C--:B----4-:R-:W-:Y:S08]  /*4450*/  HMMA.16816.F32.BF16 R20, R164, R168.reuse, R20 ;  /* 0x000000a8a414723c */ /* 0x090ff00000041814 */
        /* <DEDUP_REMOVED lines=10> */
[----:B------:R-:W-:Y:S07]  /*4500*/  LDSM.16.M88.4 R180, [R2+0x3000] ;  /* 0x0030000002b4783b */ /* 0x000fee0000000200 */
[-C--:B----4-:R-:W-:Y:S08]  /*4510*/  HMMA.16816.F32.BF16 R20, R172, R164.reuse, R20 ;  /* 0x000000a4ac14723c */ /* 0x090ff00000041814 */
[C---:B------:R-:W-:Y:S08]  /*4520*/  HMMA.16816.F32.BF16 R24, R176.reuse, R164, R24 ;  /* 0x000000a4b018723c */ /* 0x040ff00000041818 */
[-C--:B------:R-:W-:Y:S01]  /*4530*/  HMMA.16816.F32.BF16 R28, R176, R166.reuse, R28 ;  /* 0x000000a6b01c723c */ /* 0x080fe2000004181c */
[----:B------:R-:W-:Y:S07]  /*4540*/  LDSM.16.M88.4 R176, [R193+0x10800] ;  /* 0x01080000c1b0783b */ /* 0x000fee0000000200 */
[----:B------:R-:W-:Y:S01]  /*4550*/  HMMA.16816.F32.BF16 R32, R172, R166, R32 ;  /* 0x000000a6ac20723c */ /* 0x000fe20000041820 */
[----:B------:R-:W2:Y:S06]  /*4560*/  LDSM.16.M88.4 R164, [R192+0x2000] ;  /* 0x00200000c0a4783b */ /* 0x000eac0000000200 */
[----:B------:R-:W3:Y:S01]  /*4570*/  LDSM.16.M88.4 R172, [R192+0x3000] ;  /* 0x00300000c0ac783b */ /* 0x000ee20000000200 */
[-C--:B--2---:R-:W-:Y:S08]  /*4580*/  HMMA.16816.F32.BF16 R4, R164, R168.reuse, R4 ;  /* 0x000000a8a404723c */ /* 0x084ff00000041804 */
        /* <DEDUP_REMOVED lines=9> */
[----:B------:R-:W2:Y:S06]  /*4620*/  LDSM.16.M88.4 R164, [R0+0x2000] ;  /* 0x0020000000a4783b */ /* 0x000eac0000000200 */
[----:B------:R-:W3:Y:S01]  /*4630*/  LDSM.16.M88.4 R176, [R194+0x10800] ;  /* 0x01080000c2b0783b */ /* 0x000ee20000000200 */
[-C--:B--2---:R-:W-:Y:S08]  /*4640*/  HMMA.16816.F32.BF16 R4, R164, R168.reuse, R4 ;  /* 0x000000a8a404723c */ /* 0x084ff00000041804 */
[C---:B------:R-:W-:Y:S08]  /*4650*/  HMMA.16816.F32.BF16 R8, R172.reuse, R168, R8 ;  /* 0x000000a8ac08723c */ /* 0x040ff00000041808 */
        /* <DEDUP_REMOVED lines=18> */
[----:B------:R-:W2:Y:S07]  /*4780*/  LDSM.16.M88.4 R172, [R195+0x10000] ;  /* 0x01000000c3ac783b */ /* 0x000eae0000000200 */
[----:B------:R-:W-:Y:S01]  /*4790*/  HMMA.16816.F32.BF16 R32, R164, R178, R32 ;  /* 0x000000b2a420723c */ /* 0x000fe20000041820 */
[----:B------:R-:W3:Y:S07]  /*47a0*/  LDSM.16.M88.4 R164, [R195+0x10800] ;  /* 0x01080000c3a4783b */ /* 0x000eee0000000200 */
[-C--:B--2---:R-:W-:Y:S08]  /*47b0*/  HMMA.16816.F32.BF16 R4, R168, R172.reuse, R4 ;  /* 0x000000aca804723c */ /* 0x084ff00000041804 */
[C---:B------:R-:W-:Y:S08]  /*47c0*/  HMMA.16816.F32.BF16 R8, R180.reuse, R172, R8 ;  /* 0x000000acb408723c */ /* 0x040ff00000041808 */
[-C--:B------:R-:W-:Y:S08]  /*47d0*/  HMMA.16816.F32.BF16 R12, R180, R174.reuse, R12 ;  /* 0x000000aeb40c723c */ /* 0x080ff0000004180c */
[C---:B------:R-:W-:Y:S08]  /*47e0*/  HMMA.16816.F32.BF16 R16, R168.reuse, R174, R16 ;  /* 0x000000aea810723c */ /* 0x040ff00000041810 */
[-C--:B---3--:R-:W-:Y:S08]  /*47f0*/  HMMA.16816.F32.BF16 R20, R168, R164.reuse, R20 ;  /* 0x000000a4a814723c */ /* 0x088ff00000041814 */
[C---:B------:R-:W-:Y:S08]  /*4800*/  HMMA.16816.F32.BF16 R24, R180.reuse, R164, R24 ;  /* 0x000000a4b418723c */ /* 0x040ff00000041818 */
[-C--:B------:R-:W-:Y:S08]  /*4810*/  HMMA.16816.F32.BF16 R28, R180, R166.reuse, R28 ;  /* 0x000000a6b41c723c */ /* 0x080ff0000004181c */
[----:B------:R-:W-:Y:S01]  /*4820*/  HMMA.16816.F32.BF16 R32, R168, R166, R32 ;  /* 0x000000a6a820723c */ /* 0x000fe20000041820 */
[----:B------:R-:W-:-:S07]  /*4830*/  @!P0 BRA `(.L_x_566) ;  /* 0x000000c000008947 */ /* 0x000fce0003800000 */
[----:B-1----:R-:W-:Y:S02]  /*4840*/  USHF.L.U32 UR9, UR21, 0x7, URZ ;  /* 0x0000000715097899 */ /* 0x002fe4000800063f */
[----:B------:R-:W-:Y:S02]  /*4850*/  UIADD3 UR14, UR8, 0x40, URZ ;  /* 0x00000040080e7890 */ /* 0x000fe4000fffe03f */
[----:B------:R-:W-:Y:S02]  /*4860*/  UIADD3 UR10, UR9, UR11, URZ ;  /* 0x0000000b090a7290 */ /* 0x000fe4000fffe03f */
[----:B------:R-:W-:Y:S02]  /*4870*/  UIADD3 UR12, UR9, 0x80, URZ ;  /* 0x00000080090c7890 */ /* 0x000fe4000fffe03f */
[----:B------:R-:W-:Y:S03]  /*4880*/  UIADD3 UR9, UR13, UR10, -UR6 ;  /* 0x0000000a0d097290 */ /* 0x000fe6000fffe806 */
[----:B------:R-:W-:Y:S01]  /*4890*/  UMOV UR10, UR13 ;  /* 0x0000000d000a7c82 */ /* 0x000fe20008000000 */
[----:B------:R-:W-:Y:S01]  /*48a0*/  IMAD.U32 R0, RZ, RZ, UR12 ;  /* 0x0000000cff007e24 */ /* 0x000fe2000f8e00ff */
[----:B------:R-:W-:Y:S04]  /*48b0*/  UISETP.GE.AND UP0, UPT, UR14, UR9, UPT ;  /* 0x000000090e00728c */ /* 0x000fe8000bf06270 */
[----:B------:R-:W-:Y:S02]  /*48c0*/  ISETP.LT.AND P0, PT, R0, UR6, PT ;  /* 0x0000000600007c0c */ /* 0x000fe4000bf01270 */
[----:B------:R-:W-:Y:S11]  /*48d0*/  PLOP3.LUT P2, PT, PT, PT, UP0, 0x80, 0x0 ;  /* 0x000000000000781c */ /* 0x000ff60003f4f008 */
[----:B------:R-:W-:Y:S02]  /*48e0*/  @!UPT UIADD3 URZ, URZ, URZ, URZ ;  /* 0x0000003f3f3ff290 */ /* 0x000fe4000fffe03f */
[----:B------:R-:W-:-:S05]  /*48f0*/  @!P2 BRA P0, `(.L_x_567) ;  /* 0x000008200000a947 */ /* 0x000fca0000000000 */
.L_x_566:
[----:B-1----:R-:W-:Y:S01]  /*4900*/  IADD3 R164, R252, UR8, RZ ;  /* 0x00000008fca47c10 */ /* 0x002fe2000fffe0ff */
[----:B------:R-:W2:Y:S01]  /*4910*/  LDL R2, [R1+0xc] ;  /* 0x00000c0001027983 */ /* 0x000ea20000100800 */
[----:B------:R-:W-:Y:S01]  /*4920*/  UIADD3 UR9, -UR10, UR6, -UR11 ;  /* 0x000000060a097290 */ /* 0x000fe2000fffe90b */
[----:B------:R-:W-:Y:S01]  /*4930*/  IMAD.U32 R0, RZ, RZ, UR21 ;  /* 0x00000015ff007e24 */ /* 0x000fe2000f8e00ff */
[C---:B------:R-:W-:Y:S01]  /*4940*/  IADD3 R172, R164.reuse, 0x8, RZ ;  /* 0x00000008a4ac7810 */ /* 0x040fe20007ffe0ff */
[----:B------:R-:W-:Y:S02]  /*4950*/  UIADD3 UR12, UR6, 0x1, -UR11 ;  /* 0x00000001060c7890 */ /* 0x000fe4000fffe80b */
[----:B------:R-:W-:Y:S01]  /*4960*/  UMOV UR13, UR10 ;  /* 0x0000000a000d7c82 */ /* 0x000fe20008000000 */
[----:B------:R-:W-:Y:S01]  /*4970*/  IADD3 R3, R164, UR9, RZ ;  /* 0x00000009a4037c10 */ /* 0x000fe2000fffe0ff */
[----:B------:R-:W-:Y:S03]  /*4980*/  UIADD3 UR8, UR12, UR44, URZ ;  /* 0x0000002c0c087290 */ /* 0x000fe6000fffe03f */
[----:B------:R-:W-:Y:S03]  /*4990*/  IMNMX R3, RZ, R3, !PT ;  /* 0x00000003ff037217 */ /* 0x000fe60007800200 */
[----:B------:R-:W-:Y:S01]  /*49a0*/  IADD3 R173, R172, UR8, RZ ;  /* 0x00000008acad7c10 */ /* 0x000fe2000fffe0ff */
[----:B--2---:R-:W-:Y:S01]  /*49b0*/  IMAD R0, R0, 0x80, R2 ;  /* 0x0000008000007824 */ /* 0x004fe200078e0202 */
[----:B------:R-:W-:Y:S04]  /*49c0*/  IADD3 R2, R164, UR8, RZ ;  /* 0x00000008a4027c10 */ /* 0x000fe8000fffe0ff */
[----:B------:R-:W-:Y:S02]  /*49d0*/  IADD3 R171, R0, 0x1, RZ ;  /* 0x0000000100ab7810 */ /* 0x000fe40007ffe0ff */
[----:B------:R-:W-:Y:S02]  /*49e0*/  IMNMX R2, R2, UR6, PT ;  /* 0x0000000602027c17 */ /* 0x000fe4000b800200 */
[CC--:B------:R-:W-:Y:S02]  /*49f0*/  ISETP.GE.AND P2, PT, R0.reuse, R3.reuse, PT ;  /* 0x000000030000720c */ /* 0x0c0fe40003f46270 */
[CC--:B------:R-:W-:Y:S02]  /*4a00*/  ISETP.GE.AND P0, PT, R171.reuse, R3.reuse, PT ;  /* 0x00000003ab00720c */ /* 0x0c0fe40003f06270 */
[C---:B------:R-:W-:Y:S02]  /*4a10*/  IADD3 R170, R0.reuse, 0x8, RZ ;  /* 0x0000000800aa7810 */ /* 0x040fe40007ffe0ff */
[C---:B------:R-:W-:Y:S02]  /*4a20*/  IADD3 R169, R0.reuse, 0x9, RZ ;  /* 0x0000000900a97810 */ /* 0x040fe40007ffe0ff */
[C---:B------:R-:W-:Y:S02]  /*4a30*/  IADD3 R168, R0.reuse, 0x10, RZ ;  /* 0x0000001000a87810 */ /* 0x040fe40007ffe0ff */
[C---:B------:R-:W-:Y:S02]  /*4a40*/  IADD3 R167, R0.reuse, 0x11, RZ ;  /* 0x0000001100a77810 */ /* 0x040fe40007ffe0ff */
[C---:B------:R-:W-:Y:S02]  /*4a50*/  IADD3 R166, R0.reuse, 0x18, RZ ;  /* 0x0000001800a67810 */ /* 0x040fe40007ffe0ff */
[C---:B------:R-:W-:Y:S02]  /*4a60*/  IADD3 R165, R0.reuse, 0x19, RZ ;  /* 0x0000001900a57810 */ /* 0x040fe40007ffe0ff */
[-C--:B------:R-:W-:Y:S02]  /*4a70*/  ISETP.GE.OR P2, PT, R0, R2.reuse, !P2 ;  /* 0x000000020000720c */ /* 0x080fe40005746670 */
[-C--:B------:R-:W-:Y:S02]  /*4a80*/  ISETP.GE.OR P0, PT, R171, R2.reuse, !P0 ;  /* 0x00000002ab00720c */ /* 0x080fe40004706670 */
[-C--:B------:R-:W-:Y:S02]  /*4a90*/  ISETP.GE.AND P6, PT, R170, R3.reuse, PT ;  /* 0x00000003aa00720c */ /* 0x080fe40003fc6270 */
[-C--:B------:R-:W-:Y:S02]  /*4aa0*/  ISETP.GE.AND P5, PT, R169, R3.reuse, PT ;  /* 0x00000003a900720c */ /* 0x080fe40003fa6270 */
[-C--:B------:R-:W-:Y:S02]  /*4ab0*/  ISETP.GE.AND P4, PT, R168, R3.reuse, PT ;  /* 0x00000003a800720c */ /* 0x080fe40003f86270 */
[-C--:B------:R-:W-:Y:S02]  /*4ac0*/  ISETP.GE.AND P3, PT, R167, R3.reuse, PT ;  /* 0x00000003a700720c */ /* 0x080fe40003f66270 */
[----:B------:R-:W-:Y:S02]  /*4ad0*/  FSEL R4, R4, -INF , !P2 ;  /* 0xff80000004047808 */ /* 0x000fe40005000000 */
[-C--:B------:R-:W-:Y:S02]  /*4ae0*/  ISETP.GE.AND P2, PT, R166, R3.reuse, PT ;  /* 0x00000003a600720c */ /* 0x080fe40003f46270 */
[----:B------:R-:W-:Y:S02]  /*4af0*/  FSEL R5, R5, -INF , !P0 ;  /* 0xff80000005057808 */ /* 0x000fe40004000000 */
[----:B------:R-:W-:Y:S02]  /*4b00*/  ISETP.GE.AND P0, PT, R165, R3, PT ;  /* 0x00000003a500720c */ /* 0x000fe40003f06270 */
[----:B------:R-:W-:Y:S02]  /*4b10*/  IADD3 R3, R172, UR9, RZ ;  /* 0x00000009ac037c10 */ /* 0x000fe4000fffe0ff */
[-C--:B------:R-:W-:Y:S02]  /*4b20*/  ISETP.GE.OR P6, PT, R170, R2.reuse, !P6 ;  /* 0x00000002aa00720c */ /* 0x080fe400077c6670 */
[-C--:B------:R-:W-:Y:S02]  /*4b30*/  ISETP.GE.OR P5, PT, R169, R2.reuse, !P5 ;  /* 0x00000002a900720c */ /* 0x080fe40006fa6670 */
[----:B------:R-:W-:Y:S02]  /*4b40*/  IMNMX R3, RZ, R3, !PT ;  /* 0x00000003ff037217 */ /* 0x000fe40007800200 */
[-C--:B------:R-:W-:Y:S02]  /*4b50*/  ISETP.GE.OR P4, PT, R168, R2.reuse, !P4 ;  /* 0x00000002a800720c */ /* 0x080fe40006786670 */
[-C--:B------:R-:W-:Y:S02]  /*4b60*/  ISETP.GE.OR P3, PT, R167, R2.reuse, !P3 ;  /* 0x00000002a700720c */ /* 0x080fe40005f66670 */
[-C--:B------:R-:W-:Y:S02]  /*4b70*/  ISETP.GE.OR P2, PT, R166, R2.reuse, !P2 ;  /* 0x00000002a600720c */ /* 0x080fe40005746670 */
[----:B------:R-:W-:Y:S02]  /*4b80*/  ISETP.GE.OR P0, PT, R165, R2, !P0 ;  /* 0x00000002a500720c */ /* 0x000fe40004706670 */
[----:B------:R-:W-:Y:S02]  /*4b90*/  IMNMX R2, R173, UR6, PT ;  /* 0x00000006ad027c17 */ /* 0x000fe4000b800200 */
[----:B------:R-:W-:Y:S02]  /*4ba0*/  FSEL R16, R16, -INF , !P6 ;  /* 0xff80000010107808 */ /* 0x000fe40007000000 */
[-C--:B------:R-:W-:Y:S02]  /*4bb0*/  ISETP.GE.AND P6, PT, R0, R3.reuse, PT ;  /* 0x000000030000720c */ /* 0x080fe40003fc6270 */
[----:B------:R-:W-:Y:S02]  /*4bc0*/  FSEL R17, R17, -INF , !P5 ;  /* 0xff80000011117808 */ /* 0x000fe40006800000 */
[CC--:B------:R-:W-:Y:S02]  /*4bd0*/  ISETP.GE.AND P5, PT, R171.reuse, R3.reuse, PT ;  /* 0x00000003ab00720c */ /* 0x0c0fe40003fa6270 */
[----:B------:R-:W-:Y:S02]  /*4be0*/  IADD3 R172, R164, 0x20, RZ ;  /* 0x00000020a4ac7810 */ /* 0x000fe40007ffe0ff */
[-C--:B------:R-:W-:Y:S02]  /*4bf0*/  ISETP.GE.OR P6, PT, R0, R2.reuse, !P6 ;  /* 0x000000020000720c */ /* 0x080fe400077c6670 */
        /* <DEDUP_REMOVED lines=14> */
[C---:B------:R-:W-:Y:S02]  /*4ce0*/  IADD3 R164, R172.reuse, UR9, RZ ;  /* 0x00000009aca47c10 */ /* 0x040fe4000fffe0ff */
[----:B------:R-:W-:Y:S02]  /*4cf0*/  IADD3 R173, R172, UR8, RZ ;  /* 0x00000008acad7c10 */ /* 0x000fe4000fffe0ff */
[-C--:B------:R-:W-:Y:S02]  /*4d00*/  ISETP.GE.OR P4, PT, R170, R2.reuse, !P4 ;  /* 0x00000002aa00720c */ /* 0x080fe40006786670 */
[-C--:B------:R-:W-:Y:S02]  /*4d10*/  ISETP.GE.OR P3, PT, R169, R2.reuse, !P3 ;  /* 0x00000002a900720c */ /* 0x080fe40005f66670 */
[-C--:B------:R-:W-:Y:S02]  /*4d20*/  ISETP.GE.OR P2, PT, R168, R2.reuse, !P2 ;  /* 0x00000002a800720c */ /* 0x080fe40005746670 */
[-C--:B------:R-:W-:Y:S02]  /*4d30*/  ISETP.GE.OR P0, PT, R167, R2.reuse, !P0 ;  /* 0x00000002a700720c */ /* 0x080fe40004706670 */
[-C--:B------:R-:W-:Y:S02]  /*4d40*/  ISETP.GE.OR P6, PT, R166, R2.reuse, !P6 ;  /* 0x00000002a600720c */ /* 0x080fe400077c6670 */
[----:B------:R-:W-:Y:S02]  /*4d50*/  ISETP.GE.OR P5, PT, R165, R2, !P5 ;  /* 0x00000002a500720c */ /* 0x000fe40006fa6670 */
[----:B------:R-:W-:Y:S02]  /*4d60*/  IMNMX R2, RZ, R164, !PT ;  /* 0x000000a4ff027217 */ /* 0x000fe40007800200 */
[----:B------:R-:W-:Y:S02]  /*4d70*/  IMNMX R164, R173, UR6, PT ;  /* 0x00000006ada47c17 */ /* 0x000fe4000b800200 */
[----:B------:R-:W-:Y:S02]  /*4d80*/  FSEL R18, R18, -INF , !P4 ;  /* 0xff80000012127808 */ /* 0x000fe40006000000 */
[-C--:B------:R-:W-:Y:S02]  /*4d90*/  ISETP.GE.AND P4, PT, R0, R2.reuse, PT ;  /* 0x000000020000720c */ /* 0x080fe40003f86270 */
[----:B------:R-:W-:Y:S02]  /*4da0*/  FSEL R19, R19, -INF , !P3 ;  /* 0xff80000013137808 */ /* 0x000fe40005800000 */
[-C--:B------:R-:W-:Y:S02]  /*4db0*/  ISETP.GE.AND P3, PT, R171, R2.reuse, PT ;  /* 0x00000002ab00720c */ /* 0x080fe40003f66270 */
[----:B------:R-:W-:Y:S02]  /*4dc0*/  IADD3 R172, R3, UR9, RZ ;  /* 0x0000000903ac7c10 */ /* 0x000fe4000fffe0ff */
[----:B------:R-:W-:Y:S02]  /*4dd0*/  FSEL R22, R22, -INF , !P2 ;  /* 0xff80000016167808 */ /* 0x000fe40005000000 */
[-C--:B------:R-:W-:Y:S02]  /*4de0*/  ISETP.GE.AND P2, PT, R170, R2.reuse, PT ;  /* 0x00000002aa00720c */ /* 0x080fe40003f46270 */
[----:B------:R-:W-:Y:S02]  /*4df0*/  FSEL R23, R23, -INF , !P0 ;  /* 0xff80000017177808 */ /* 0x000fe40004000000 */
[----:B------:R-:W-:Y:S02]  /*4e00*/  ISETP.GE.AND P0, PT, R169, R2, PT ;  /* 0x00000002a900720c */ /* 0x000fe40003f06270 */
        /* <DEDUP_REMOVED lines=10> */
[----:B------:R-:W-:Y:S02]  /*4eb0*/  IADD3 R2, R3, UR8, RZ ;  /* 0x0000000803027c10 */ /* 0x000fe4000fffe0ff */
[----:B------:R-:W-:Y:S02]  /*4ec0*/  ISETP.GE.OR P2, PT, R170, R164, !P2 ;  /* 0x000000a4aa00720c */ /* 0x000fe40005746670 */
[----:B------:R-:W-:Y:S02]  /*4ed0*/  IMNMX R3, RZ, R172, !PT ;  /* 0x000000acff037217 */ /* 0x000fe40007800200 */
[-C--:B------:R-:W-:Y:S02]  /*4ee0*/  ISETP.GE.OR P0, PT, R169, R164.reuse, !P0 ;  /* 0x000000a4a900720c */ /* 0x080fe40004706670 */
[----:B------:R-:W-:Y:S02]  /*4ef0*/  IMNMX R2, R2, UR6, PT ;  /* 0x0000000602027c17 */ /* 0x000fe4000b800200 */
[----:B------:R-:W-:Y:S02]  /*4f00*/  FSEL R12, R12, -INF , !P2 ;  /* 0xff8000000c0c7808 */ /* 0x000fe40005000000 */
[-C--:B------:R-:W-:Y:S02]  /*4f10*/  ISETP.GE.AND P2, PT, R0, R3.reuse, PT ;  /* 0x000000030000720c */ /* 0x080fe40003f46270 */
[----:B------:R-:W-:Y:S02]  /*4f20*/  FSEL R13, R13, -INF , !P0 ;  /* 0xff8000000d0d7808 */ /* 0x000fe40004000000 */
[-C--:B------:R-:W-:Y:S02]  /*4f30*/  ISETP.GE.AND P0, PT, R171, R3.reuse, PT ;  /* 0x00000003ab00720c */ /* 0x080fe40003f06270 */
[-C--:B------:R-:W-:Y:S02]  /*4f40*/  ISETP.GE.OR P6, PT, R168, R164.reuse, !P6 ;  /* 0x000000a4a800720c */ /* 0x080fe400077c6670 */
[-C--:B------:R-:W-:Y:S02]  /*4f50*/  ISETP.GE.OR P5, PT, R167, R164.reuse, !P5 ;  /* 0x000000a4a700720c */ /* 0x080fe40006fa6670 */
[-C--:B------:R-:W-:Y:S02]  /*4f60*/  ISETP.GE.OR P4, PT, R166, R164.reuse, !P4 ;  /* 0x000000a4a600720c */ /* 0x080fe40006786670 */
[----:B------:R-:W-:Y:S02]  /*4f70*/  ISETP.GE.OR P3, PT, R165, R164, !P3 ;  /* 0x000000a4a500720c */ /* 0x000fe40005f66670 */
        /* <DEDUP_REMOVED lines=26> */
.L_x_567:
[C---:B------:R-:W-:Y:S01]  /*5120*/  FMUL.FTZ R164, R241.reuse, 1.4426950216293334961 ;  /* 0x3fb8aa3bf1a47820 */ /* 0x040fe20000410000 */
[----:B------:R-:W-:Y:S01]  /*5130*/  FSETP.NEU.FTZ.AND P0, PT, R241, -INF , PT ;  /* 0xff800000f100780b */ /* 0x000fe20003f1d000 */
[----:B------:R-:W-:Y:S01]  /*5140*/  FMUL.FTZ R3, R242, 1.4426950216293334961 ;  /* 0x3fb8aa3bf2037820 */ /* 0x000fe20000410000 */
[----:B------:R-:W-:Y:S01]  /*5150*/  MOV R197, 0x40 ;  /* 0x0000004000c57802 */ /* 0x000fe20000000f00 */
[----:B------:R-:W-:Y:S01]  /*5160*/  FMUL.FTZ R2, R239, 1.4426950216293334961 ;  /* 0x3fb8aa3bef027820 */ /* 0x000fe20000410000 */
[----:B------:R-:W-:Y:S01]  /*5170*/  FSEL R164, R164, RZ, P0 ;  /* 0x000000ffa4a47208 */ /* 0x000fe20000000000 */
[----:B------:R-:W-:Y:S01]  /*5180*/  FMUL.FTZ R0, R240, 1.4426950216293334961 ;  /* 0x3fb8aa3bf0007820 */ /* 0x000fe20000410000 */
[----:B------:R-:W-:Y:S01]  /*5190*/  FSETP.NEU.FTZ.AND P0, PT, R242, -INF , PT ;  /* 0xff800000f200780b */ /* 0x000fe20003f1d000 */
[----:B------:R-:W-:Y:S01]  /*51a0*/  UISETP.GT.AND UP3, UPT, UR7, UR19, UPT ;  /* 0x000000130700728c */ /* 0x000fe2000bf64270 */
[----:B------:R-:W-:Y:S01]  /*51b0*/  SEL R197, R197, 0xffffffc0, !P1 ;  /* 0xffffffc0c5c57807 */ /* 0x000fe20004800000 */
[--C-:B------:R-:W-:Y:S01]  /*51c0*/  FFMA.FTZ R4, R4, c[0x0][0x23c], -R164.reuse ;  /* 0x00008f0004047a23 */ /* 0x100fe200000108a4 */
[----:B------:R-:W-:Y:S01]  /*51d0*/  FSEL R3, R3, RZ, P0 ;  /* 0x000000ff03037208 */ /* 0x000fe20000000000 */
[--C-:B------:R-:W-:Y:S01]  /*51e0*/  FFMA.FTZ R5, R5, c[0x0][0x23c], -R164.reuse ;  /* 0x00008f0005057a23 */ /* 0x100fe200000108a4 */
[----:B------:R-:W-:Y:S01]  /*51f0*/  FSETP.NEU.FTZ.AND P0, PT, R239, -INF , PT ;  /* 0xff800000ef00780b */ /* 0x000fe20003f1d000 */
[----:B------:R-:W-:Y:S01]  /*5200*/  MUFU.EX2 R203, R4 ;  /* 0x0000000400cb7308 */ /* 0x000fe20000000800 */
[----:B------:R-:W-:Y:S02]  /*5210*/  FFMA.FTZ R16, R16, c[0x0][0x23c], -R164 ;  /* 0x00008f0010107a23 */ /* 0x000fe400000108a4 */
[----:B------:R-:W-:Y:S01]  /*5220*/  FSEL R2, R2, RZ, P0 ;  /* 0x000000ff02027208 */ /* 0x000fe20000000000 */
[--C-:B------:R-:W-:Y:S01]  /*5230*/  FFMA.FTZ R18, R18, c[0x0][0x23c], -R3.reuse ;  /* 0x00008f0012127a23 */ /* 0x100fe20000010803 */
[----:B------:R-:W-:Y:S01]  /*5240*/  FSETP.NEU.FTZ.AND P0, PT, R240, -INF , PT ;  /* 0xff800000f000780b */ /* 0x000fe20003f1d000 */
[--C-:B------:R-:W-:Y:S02]  /*5250*/  FFMA.FTZ R19, R19, c[0x0][0x23c], -R3.reuse ;  /* 0x00008f0013137a23 */ /* 0x100fe40000010803 */
[--C-:B------:R-:W-:Y:S01]  /*5260*/  FFMA.FTZ R34, R34, c[0x0][0x23c], -R3.reuse ;  /* 0x00008f0022227a23 */ /* 0x100fe20000010803 */
[----:B------:R-:W-:Y:S01]  /*5270*/  FSEL R0, R0, RZ, P0 ;  /* 0x000000ff00007208 */ /* 0x000fe20000000000 */
[--C-:B------:R-:W-:Y:S01]  /*5280*/  FFMA.FTZ R28, R28, c[0x0][0x23c], -R2.reuse ;  /* 0x00008f001c1c7a23 */ /* 0x100fe20000010802 */
[----:B------:R-:W1:Y:S01]  /*5290*/  MUFU.EX2 R183, R5 ;  /* 0x0000000500b77308 */ /* 0x000e620000000800 */
[--C-:B------:R-:W-:Y:S01]  /*52a0*/  FFMA.FTZ R6, R6, c[0x0][0x23c], -R3.reuse ;  /* 0x00008f0006067a23 */ /* 0x100fe20000010803 */
[----:B------:R-:W-:Y:S01]  /*52b0*/  PLOP3.LUT P0, PT, PT, PT, UP3, 0x80, 0x0 ;  /* 0x000000000000781c */ /* 0x000fe20003f0f038 */
        /* <DEDUP_REMOVED lines=81> */
[----:B---3--:R-:W-:Y:S03]  /*57d0*/  SHF.L.U32 R3, R200, 0x1, RZ ;  /* 0x00000001c8037819 */ /* 0x008fe600000006ff */
[----:B------:R-:W-:Y:S01]  /*57e0*/  STS [R210+0x21400], R4 ;  /* 0x02140004d2007388 */ /* 0x000fe20000000800 */
[----:B----4-:R-:W-:Y:S02]  /*57f0*/  F2FP.BF16.PACK_AB R2, R223, R225 ;  /* 0x000000e1df02723e */ /* 0x010fe400000010ff */
[-C--:B------:R-:W-:Y:S02]  /*5800*/  IADD3 R184, R198, R3.reuse, RZ ;  /* 0x00000003c6b87210 */ /* 0x080fe40007ffe0ff */
[----:B------:R-:W-:Y:S01]  /*5810*/  F2FP.BF16.PACK_AB R0, R218, R220 ;  /* 0x000000dcda00723e */ /* 0x000fe200000010ff */
[----:B------:R-:W-:Y:S01]  /*5820*/  STS [R211+0x21000], R2 ;  /* 0x02100002d3007388 */ /* 0x000fe20000000800 */
[C---:B------:R-:W-:Y:S02]  /*5830*/  IADD3 R185, R197.reuse, R3, RZ ;  /* 0x00000003c5b97210 */ /* 0x040fe40007ffe0ff */
[----:B------:R-:W-:Y:S01]  /*5840*/  IADD3 R188, R197, R184, RZ ;  /* 0x000000b8c5bc7210 */ /* 0x000fe20007ffe0ff */
[----:B------:R-:W-:Y:S04]  /*5850*/  STS [R211+0x21400], R0 ;  /* 0x02140000d3007388 */ /* 0x000fe80000000800 */
[----:B------:R-:W-:Y:S08]  /*5860*/  LDSM.16.M88.4 R32, [R3+0x8000] ;  /* 0x008000000320783b */ /* 0x000ff00000000200 */
[----:B------:R-:W1:Y:S08]  /*5870*/  LDSM.16.M88.4 R16, [R193+0x14000] ;  /* 0x01400000c110783b */ /* 0x000e700000000200 */
[----:B------:R-:W2:Y:S08]  /*5880*/  LDSM.16.M88.4 R28, [R3+0x9000] ;  /* 0x00900000031c783b */ /* 0x000eb00000000200 */
[----:B------:R-:W3:Y:S08]  /*5890*/  LDSM.16.M88.4 R164, [R193+0x14800] ;  /* 0x01480000c1a4783b */ /* 0x000ef00000000200 */
[----:B------:R-:W-:Y:S08]  /*58a0*/  LDSM.16.M88.4 R168, [R184+0x8000] ;  /* 0x00800000b8a8783b */ /* 0x000ff00000000200 */
[----:B------:R-:W4:Y:S01]  /*58b0*/  LDSM.16.M88.4 R172, [R194+0x14000] ;  /* 0x01400000c2ac783b */ /* 0x000f220000000200 */
        /* <DEDUP_REMOVED lines=158> */
[C---:B------:R-:W-:Y:S01]  /*62a0*/  IMAD.U32 R0, R5.reuse, -0x40, RZ ;  /* 0xffffffc005007824 */ /* 0x040fe200078e00ff */
[----:B------:R-:W-:Y:S04]  /*62b0*/  UISETP.NE.U32.AND UP0, UPT, UR8, 0x1, UPT ;  /* 0x000000010800788c */ /* 0x000fe8000bf05070 */
[C---:B------:R-:W-:Y:S01]  /*62c0*/  LEA R2, P2, R0.reuse, R206, 0x1 ;  /* 0x000000ce00027211 */ /* 0x040fe200078408ff */
[----:B------:R-:W-:Y:S03]  /*62d0*/  USEL UR8, UR43, 0x4000, !UP0 ;  /* 0x000040002b087887 */ /* 0x000fe6000c000000 */
[----:B------:R-:W-:Y:S01]  /*62e0*/  LEA.HI.X.SX32 R0, R0, R207, 0x1, P2 ;  /* 0x000000cf00007211 */ /* 0x000fe200010f0eff */
[----:B------:R-:W-:Y:S02]  /*62f0*/  IMAD.MOV.U32 R206, RZ, RZ, R2 ;  /* 0x000000ffffce7224 */ /* 0x000fe400078e0002 */
[----:B------:R-:W-:Y:S02]  /*6300*/  IADD3 R208, R208, UR8, RZ ;  /* 0x00000008d0d07c10 */ /* 0x000fe4000fffe0ff */
[----:B------:R-:W-:Y:S01]  /*6310*/  IMAD.MOV.U32 R207, RZ, RZ, R0 ;  /* 0x000000ffffcf7224 */ /* 0x000fe200078e0000 */
[C---:B------:R-:W-:Y:S02]  /*6320*/  LEA R4, P2, R5.reuse, R206, 0x6 ;  /* 0x000000ce05047211 */ /* 0x040fe400078430ff */
        /* <DEDUP_REMOVED lines=10> */
.L_x_568:
[----:B------:R-:W-:Y:S01]  /*63d0*/  F2FP.BF16.PACK_AB R12, R183, R203 ;  /* 0x000000cbb70c723e */ /* 0x000fe200000010ff */
[----:B------:R2:W5:Y:S01]  /*63e0*/  LDL R201, [R1] ;  /* 0x0000000001c97983 */ /* 0x0005620000100800 */
        /* <DEDUP_REMOVED lines=144> */
.L_x_569:
[----:B------:R-:W-:Y:S01]  /*6cf0*/  LDSM.16.M88.4 R32, [R3+0x1c000] ;  /* 0x01c000000320783b */ /* 0x000fe20000000200 */
[C---:B------:R-:W-:Y:S01]  /*6d00*/  IADD3 R203, R252.reuse, -0x40, RZ ;  /* 0xffffffc0fccb7810 */ /* 0x040fe20007ffe0ff */
[----:B------:R-:W-:Y:S01]  /*6d10*/  IMAD.MOV.U32 R217, RZ, RZ, c[0x0][0x22c] ;  /* 0x00008b00ffd97624 */ /* 0x000fe200078e00ff */
[C---:B------:R-:W-:Y:S01]  /*6d20*/  IADD3 R2, R252.reuse, -0x40, RZ ;  /* 0xffffffc0fc027810 */ /* 0x040fe20007ffe0ff */
[----:B------:R-:W-:Y:S01]  /*6d30*/  IMAD.MOV.U32 R216, RZ, RZ, c[0x0][0x22c] ;  /* 0x00008b00ffd87624 */ /* 0x000fe200078e00ff */
[----:B------:R-:W2:Y:S01]  /*6d40*/  LDSM.16.MT88.4 R16, [R189] ;  /* 0x00000000bd10783b */ /* 0x000ea20000004200 */
[----:B------:R-:W-:Y:S01]  /*6d50*/  IMAD.SHL.U32 R203, R203, 0x4, RZ ;  /* 0x00000004cbcb7824 */ /* 0x000fe200078e00ff */
[----:B------:R-:W-:Y:S01]  /*6d60*/  IADD3 R202, R252, -0x40, RZ ;  /* 0xffffffc0fcca7810 */ /* 0x000fe20007ffe0ff */
[----:B------:R-:W-:Y:S01]  /*6d70*/  IMAD R217, R217, c[0x0][0x1c0], RZ ;  /* 0x00007000d9d97a24 */ /* 0x000fe200078e02ff */
[----:B------:R-:W-:Y:S01]  /*6d80*/  ULOP3.LUT UR8, UR7, 0x1, URZ, 0xc0, !UPT ;  /* 0x0000000107087892 */ /* 0x000fe2000f8ec03f */
[----:B------:R-:W3:Y:S01]  /*6d90*/  LDSM.16.M88.4 R28, [R3+0x1d000] ;  /* 0x01d00000031c783b */ /* 0x000ee20000000200 */
[----:B------:R-:W-:Y:S01]  /*6da0*/  SHF.R.S32.HI R202, RZ, 0x1f, R202 ;  /* 0x0000001fffca7819 */ /* 0x000fe200000114ca */
[----:B------:R-:W-:Y:S01]  /*6db0*/  IMAD.SHL.U32 R217, R217, 0x20, RZ ;  /* 0x00000020d9d97824 */ /* 0x000fe200078e00ff */
[----:B------:R-:W-:Y:S01]  /*6dc0*/  UISETP.NE.U32.AND UP0, UPT, UR8, 0x1, UPT ;  /* 0x000000010800788c */ /* 0x000fe2000bf05070 */
[----:B------:R-:W-:Y:S01]  /*6dd0*/  IMAD R216, R216, c[0x0][0x1c0], RZ ;  /* 0x00007000d8d87a24 */ /* 0x000fe200078e02ff */
[----:B------:R-:W4:Y:S01]  /*6de0*/  LDSM.16.MT88.4 R164, [R189+0x4000] ;  /* 0x00400000bda4783b */ /* 0x000f220000004200 */
[----:B------:R-:W-:Y:S01]  /*6df0*/  SHF.L.U64.HI R2, R2, 0x2, R202 ;  /* 0x0000000202027819 */ /* 0x000fe200000102ca */
[----:B------:R-:W-:Y:S01]  /*6e00*/  IMAD.MOV.U32 R202, RZ, RZ, c[0x0][0x22c] ;  /* 0x00008b00ffca7624 */ /* 0x000fe200078e00ff */
[----:B------:R-:W-:Y:S01]  /*6e10*/  UISETP.GT.AND UP2, UPT, UR7, UR19, UPT ;  /* 0x000000130700728c */ /* 0x000fe2000bf44270 */
[----:B------:R-:W-:Y:S01]  /*6e20*/  IMAD R216, R216, 0x28, RZ ;  /* 0x00000028d8d87824 */ /* 0x000fe200078e02ff */
[----:B------:R-:W-:Y:S01]  /*6e30*/  LDSM.16.M88.4 R168, [R184+0x1c000] ;  /* 0x01c00000b8a8783b */ /* 0x000fe20000000200 */
[----:B------:R-:W-:Y:S01]  /*6e40*/  IMAD R202, R202, c[0x0][0x1c0], RZ ;  /* 0x00007000caca7a24 */ /* 0x000fe200078e02ff */
[----:B------:R-:W-:Y:S01]  /*6e50*/  UIADD3 UR7, UR7, -0x1, URZ ;  /* 0xffffffff07077890 */ /* 0x000fe2000fffe03f */
[----:B------:R-:W-:Y:S02]  /*6e60*/  IMAD.MOV.U32 R213, RZ, RZ, c[0x0][0x22c] ;  /* 0x00008b00ffd57624 */ /* 0x000fe400078e00ff */
[----:B------:R-:W1:Y:S01]  /*6e70*/  LDSM.16.MT88.4 R172, [R189+0x800] ;  /* 0x00080000bdac783b */ /* 0x000e620000004200 */
[----:B------:R-:W-:Y:S02]  /*6e80*/  IMAD.SHL.U32 R202, R202, 0x10, RZ ;  /* 0x00000010caca7824 */ /* 0x000fe400078e00ff */
[----:B------:R-:W-:Y:S02]  /*6e90*/  IMAD R213, R213, c[0x0][0x1c0], RZ ;  /* 0x00007000d5d57a24 */ /* 0x000fe400078e02ff */
[----:B------:R-:W1:Y:S02]  /*6ea0*/  LDSM.16.M88.4 R176, [R184+0x1d000] ;  /* 0x01d00000b8b0783b */ /* 0x000e640000000200 */
[----:B-1----:R-:W-:Y:S02]  /*6eb0*/  IMAD.MOV.U32 R0, RZ, RZ, c[0x0][0x22c] ;  /* 0x00008b00ff007624 */ /* 0x002fe400078e00ff */
[----:B------:R-:W-:Y:S01]  /*6ec0*/  IMAD R213, R213, 0x38, RZ ;  /* 0x00000038d5d57824 */ /* 0x000fe200078e02ff */
[----:B------:R-:W1:Y:S01]  /*6ed0*/  LDSM.16.MT88.4 R180, [R189+0x4800] ;  /* 0x00480000bdb4783b */ /* 0x000e620000004200 */
[----:B------:R-:W-:Y:S04]  /*6ee0*/  IMAD R0, R0, c[0x0][0x1c0], RZ ;  /* 0x0000700000007a24 */ /* 0x000fe800078e02ff */
[----:B------:R-:W-:Y:S01]  /*6ef0*/  IMAD.U32 R0, R0, -0x40, RZ ;  /* 0xffffffc000007824 */ /* 0x000fe200078e00ff */
[-C--:B--2---:R-:W-:Y:S08]  /*6f00*/  HMMA.16816.F32.BF16 R4, R32, R16.reuse, RZ ;  /* 0x000000102004723c */ /* 0x084ff000000418ff */
[C---:B---3--:R-:W-:Y:S08]  /*6f10*/  HMMA.16816.F32.BF16 R8, R28.reuse, R16, RZ ;  /* 0x000000101c08723c */ /* 0x048ff000000418ff */
[-C--:B------:R-:W-:Y:S08]  /*6f20*/  HMMA.16816.F32.BF16 R12, R28, R18.reuse, RZ ;  /* 0x000000121c0c723c */ /* 0x080ff000000418ff */
[C---:B------:R-:W-:Y:S08]  /*6f30*/  HMMA.16816.F32.BF16 R16, R32.reuse, R18, RZ ;  /* 0x000000122010723c */ /* 0x040ff000000418ff */
[-C--:B----4-:R-:W-:Y:S08]  /*6f40*/  HMMA.16816.F32.BF16 R20, R32, R164.reuse, RZ ;  /* 0x000000a42014723c */ /* 0x090ff000000418ff */
[C---:B------:R-:W-:Y:S08]  /*6f50*/  HMMA.16816.F32.BF16 R24, R28.reuse, R164, RZ ;  /* 0x000000a41c18723c */ /* 0x040ff000000418ff */
[-C--:B------:R-:W-:Y:S08]  /*6f60*/  HMMA.16816.F32.BF16 R28, R28, R166.reuse, RZ ;  /* 0x000000a61c1c723c */ /* 0x080ff000000418ff */
[----:B------:R-:W-:Y:S01]  /*6f70*/  HMMA.16816.F32.BF16 R32, R32, R166, RZ ;  /* 0x000000a62020723c */ /* 0x000fe200000418ff */
[----:B------:R-:W-:Y:S07]  /*6f80*/  LDSM.16.M88.4 R164, [R185+0x1c000] ;  /* 0x01c00000b9a4783b */ /* 0x000fee0000000200 */
[-C--:B------:R-:W-:Y:S08]  /*6f90*/  HMMA.16816.F32.BF16 R4, R168, R172.reuse, R4 ;  /* 0x000000aca804723c */ /* 0x080ff00000041804 */
[C---:B------:R-:W-:Y:S08]  /*6fa0*/  HMMA.16816.F32.BF16 R8, R176.reuse, R172, R8 ;  /* 0x000000acb008723c */ /* 0x040ff00000041808 */
[-C--:B------:R-:W-:Y:S08]  /*6fb0*/  HMMA.16816.F32.BF16 R12, R176, R174.reuse, R12 ;  /* 0x000000aeb00c723c */ /* 0x080ff0000004180c */
[C---:B------:R-:W-:Y:S01]  /*6fc0*/  HMMA.16816.F32.BF16 R16, R168.reuse, R174, R16 ;  /* 0x000000aea810723c */ /* 0x040fe20000041810 */
[----:B------:R-:W2:Y:S07]  /*6fd0*/  LDSM.16.MT88.4 R172, [R189+0x1000] ;  /* 0x00100000bdac783b */ /* 0x000eae0000004200 */
[-C--:B-1----:R-:W-:Y:S08]  /*6fe0*/  HMMA.16816.F32.BF16 R20, R168, R180.reuse, R20 ;  /* 0x000000b4a814723c */ /* 0x082ff00000041814 */
[C---:B------:R-:W-:Y:S08]  /*6ff0*/  HMMA.16816.F32.BF16 R24, R176.reuse, R180, R24 ;  /* 0x000000b4b018723c */ /* 0x040ff00000041818 */
[-C--:B------:R-:W-:Y:S01]  /*7000*/  HMMA.16816.F32.BF16 R28, R176, R182.reuse, R28 ;  /* 0x000000b6b01c723c */ /* 0x080fe2000004181c */
[----:B------:R-:W1:Y:S07]  /*7010*/  LDSM.16.M88.4 R176, [R185+0x1d000] ;  /* 0x01d00000b9b0783b */ /* 0x000e6e0000000200 */
[----:B------:R-:W-:Y:S01]  /*7020*/  HMMA.16816.F32.BF16 R32, R168, R182, R32 ;  /* 0x000000b6a820723c */ /* 0x000fe20000041820 */
[----:B------:R-:W3:Y:S05]  /*7030*/  LDSM.16.MT88.4 R168, [R189+0x5000] ;  /* 0x00500000bda8783b */ /* 0x000eea0000004200 */
[----:B------:R-:W-:Y:S02]  /*7040*/  LDSM.16.M88.4 R180, [R188+0x1d000] ;  /* 0x01d00000bcb4783b */ /* 0x000fe40000000200 */
[-C--:B--2---:R-:W-:Y:S08]  /*7050*/  HMMA.16816.F32.BF16 R4, R164, R172.reuse, R4 ;  /* 0x000000aca404723c */ /* 0x084ff00000041804 */
[C---:B-1----:R-:W-:Y:S08]  /*7060*/  HMMA.16816.F32.BF16 R8, R176.reuse, R172, R8 ;  /* 0x000000acb008723c */ /* 0x042ff00000041808 */
        /* <DEDUP_REMOVED lines=41> */
[C---:B------:R-:W-:Y:S08]  /*7300*/  HMMA.16816.F32.BF16 R24, R180.reuse, R164, R24 ;  /* 0x000000a4b418723c */ /* 0x040ff00000041818 */
[-C--:B------:R-:W-:Y:S01]  /*7310*/  HMMA.16816.F32.BF16 R28, R180, R166.reuse, R28 ;  /* 0x000000a6b41c723c */ /* 0x080fe2000004181c */
[----:B------:R-:W2:Y:S07]  /*7320*/  LDSM.16.MT88.4 R180, [R189+0x7000] ;  /* 0x00700000bdb4783b */ /* 0x000eae0000004200 */
[----:B------:R-:W-:Y:S01]  /*7330*/  HMMA.16816.F32.BF16 R32, R172, R166, R32 ;  /* 0x000000a6ac20723c */ /* 0x000fe20000041820 */
[----:B------:R-:W-:Y:S05]  /*7340*/  LDSM.16.M88.4 R164, [R188+0x1e000] ;  /* 0x01e00000bca4783b */ /* 0x000fea0000000200 */
[----:B------:R-:W3:Y:S02]  /*7350*/  LDSM.16.MT88.4 R172, [R189+0x3800] ;  /* 0x00380000bdac783b */ /* 0x000ee40000004200 */
[-C--:B-1----:R-:W-:Y:S08]  /*7360*/  HMMA.16816.F32.BF16 R4, R168, R176.reuse, R4 ;  /* 0x000000b0a804723c */ /* 0x082ff00000041804 */
[C---:B------:R-:W-:Y:S08]  /*7370*/  HMMA.16816.F32.BF16 R8, R184.reuse, R176, R8 ;  /* 0x000000b0b808723c */ /* 0x040ff00000041808 */
[-C--:B------:R-:W-:Y:S08]  /*7380*/  HMMA.16816.F32.BF16 R12, R184, R178.reuse, R12 ;  /* 0x000000b2b80c723c */ /* 0x080ff0000004180c */
[C---:B------:R-:W-:Y:S01]  /*7390*/  HMMA.16816.F32.BF16 R16, R168.reuse, R178, R16 ;  /* 0x000000b2a810723c */ /* 0x040fe20000041810 */
[----:B------:R-:W1:Y:S07]  /*73a0*/  LDSM.16.M88.4 R176, [R188+0x1f000] ;  /* 0x01f00000bcb0783b */ /* 0x000e6e0000000200 */
[-C--:B--2---:R-:W-:Y:S08]  /*73b0*/  HMMA.16816.F32.BF16 R20, R168, R180.reuse, R20 ;  /* 0x000000b4a814723c */ /* 0x084ff00000041814 */
[C---:B------:R-:W-:Y:S08]  /*73c0*/  HMMA.16816.F32.BF16 R24, R184.reuse, R180, R24 ;  /* 0x000000b4b818723c */ /* 0x040ff00000041818 */
[-C--:B------:R-:W-:Y:S01]  /*73d0*/  HMMA.16816.F32.BF16 R28, R184, R182.reuse, R28 ;  /* 0x000000b6b81c723c */ /* 0x080fe2000004181c */
[----:B------:R-:W2:Y:S07]  /*73e0*/  LDSM.16.MT88.4 R184, [R189+0x7800] ;  /* 0x00780000bdb8783b */ /* 0x000eae0000004200 */
[----:B------:R-:W-:Y:S07]  /*73f0*/  HMMA.16816.F32.BF16 R32, R168, R182, R32 ;  /* 0x000000b6a820723c */ /* 0x000fee0000041820 */
[----:B------:R-:W-:Y:S01]  /*7400*/  @P0 IADD3 R170, P3, R203, UR16, RZ ;  /* 0x00000010cbaa0c10 */ /* 0x000fe2000ff7e0ff */
[-C--:B---3--:R-:W-:Y:S01]  /*7410*/  HMMA.16816.F32.BF16 R4, R164, R172.reuse, R4 ;  /* 0x000000aca404723c */ /* 0x088fe20000041804 */
[----:B------:R-:W-:Y:S04]  /*7420*/  @UP3 UIADD3 UR16, UP1, UR16, -0x100, URZ ;  /* 0xffffff0010103890 */ /* 0x000fe8000ff3e03f */
[----:B------:R-:W-:Y:S01]  /*7430*/  @P0 IADD3.X R171, R2, UR15, RZ, P3, !PT ;  /* 0x0000000f02ab0c10 */ /* 0x000fe20009ffe4ff */
[----:B------:R-:W-:Y:S01]  /*7440*/  @UP3 UIADD3.X UR15, UR15, -0x1, URZ, UP1, !UPT ;  /* 0xffffffff0f0f3890 */ /* 0x000fe20008ffe43f */
[C---:B------:R-:W-:Y:S01]  /*7450*/  LEA R203, P2, R0.reuse, R214, 0x2 ;  /* 0x000000d600cb7211 */ /* 0x040fe200078410ff */
[C---:B-1----:R-:W-:Y:S02]  /*7460*/  HMMA.16816.F32.BF16 R8, R176.reuse, R172, R8 ;  /* 0x000000acb008723c */ /* 0x042fe40000041808 */
[----:B------:R1:W5:Y:S02]  /*7470*/  @P0 LDG.E R241, [R170.64] ;  /* 0x00000004aaf10981 */ /* 0x000364000c1e1900 */
[----:B------:R-:W-:Y:S01]  /*7480*/  IMAD.MOV.U32 R2, RZ, RZ, R203 ;  /* 0x000000ffff027224 */ /* 0x000fe200078e00cb */
[----:B------:R-:W-:Y:S01]  /*7490*/  LEA.HI.X.SX32 R188, R0, R215, 0x2, P2 ;  /* 0x000000d700bc7211 */ /* 0x000fe200010f16ff */
[----:B------:R-:W-:Y:S01]  /*74a0*/  IMAD.MOV.U32 R0, RZ, RZ, c[0x0][0x22c] ;  /* 0x00008b00ff007624 */ /* 0x000fe200078e00ff */
[----:B------:R1:W5:Y:S01]  /*74b0*/  @P0 LDG.E R242, [R170.64+0x20] ;  /* 0x00002004aaf20981 */ /* 0x000362000c1e1900 */
[-C--:B------:R-:W-:Y:S04]  /*74c0*/  HMMA.16816.F32.BF16 R12, R176, R174.reuse, R12 ;  /* 0x000000aeb00c723c */ /* 0x080fe8000004180c */
[----:B------:R1:W5:Y:S01]  /*74d0*/  @P0 LDG.E R239, [R170.64+0x80] ;  /* 0x00008004aaef0981 */ /* 0x000362000c1e1900 */
[----:B------:R-:W-:Y:S01]  /*74e0*/  IMAD.MOV.U32 R3, RZ, RZ, R188 ;  /* 0x000000ffff037224 */ /* 0x000fe200078e00bc */
[CC--:B------:R-:W-:Y:S01]  /*74f0*/  LEA R168, P2, R219.reuse, R2.reuse, 0x2 ;  /* 0x00000002dba87211 */ /* 0x0c0fe200078410ff */
[----:B------:R-:W-:Y:S01]  /*7500*/  IMAD R0, R0, c[0x0][0x1c0], RZ ;  /* 0x0000700000007a24 */ /* 0x000fe200078e02ff */
[C---:B------:R-:W-:Y:S01]  /*7510*/  HMMA.16816.F32.BF16 R16, R164.reuse, R174, R16 ;  /* 0x000000aea410723c */ /* 0x040fe20000041810 */
[----:B------:R1:W5:Y:S03]  /*7520*/  @P0 LDG.E R240, [R170.64+0xa0] ;  /* 0x0000a004aaf00981 */ /* 0x000366000c1e1900 */
[-C--:B------:R-:W-:Y:S01]  /*7530*/  LEA.HI.X.SX32 R169, R219, R3.reuse, 0x2, P2 ;  /* 0x00000003dba97211 */ /* 0x080fe200010f16ff */
[----:B------:R-:W-:Y:S01]  /*7540*/  IMAD R0, R0, 0x18, RZ ;  /* 0x0000001800007824 */ /* 0x000fe200078e02ff */
[----:B------:R-:W-:Y:S01]  /*7550*/  RED.E.ADD.F32.FTZ.RN.STRONG.GPU [R2.64], R4 ;  /* 0x000000040200798e */ /* 0x000fe2000c10e784 */
[CC--:B------:R-:W-:Y:S01]  /*7560*/  LEA R172, P0, R202.reuse, R2.reuse, 0x2 ;  /* 0x00000002caac7211 */ /* 0x0c0fe200078010ff */
[-C--:B--2---:R-:W-:Y:S03]  /*7570*/  HMMA.16816.F32.BF16 R20, R164, R184.reuse, R20 ;  /* 0x000000b8a414723c */ /* 0x084fe60000041814 */
[----:B------:R-:W-:Y:S01]  /*7580*/  RED.E.ADD.F32.FTZ.RN.STRONG.GPU [R168.64], R5 ;  /* 0x00000005a800798e */ /* 0x000fe2000c10e784 */
[-C--:B------:R-:W-:Y:S04]  /*7590*/  LEA.HI.X.SX32 R173, R202, R3.reuse, 0x2, P0 ;  /* 0x00000003caad7211 */ /* 0x080fe800000f16ff */
[C---:B------:R-:W-:Y:S01]  /*75a0*/  HMMA.16816.F32.BF16 R24, R176.reuse, R184, R24 ;  /* 0x000000b8b018723c */ /* 0x040fe20000041818 */
[----:B------:R2:W-:Y:S07]  /*75b0*/  RED.E.ADD.F32.FTZ.RN.STRONG.GPU [R172.64], R6 ;  /* 0x00000006ac00798e */ /* 0x0005ee000c10e784 */
[-C--:B------:R-:W-:Y:S04]  /*75c0*/  HMMA.16816.F32.BF16 R28, R176, R186.reuse, R28 ;  /* 0x000000bab01c723c */ /* 0x080fe8000004181c */
[CC--:B-1----:R-:W-:Y:S04]  /*75d0*/  LEA R170, P2, R0.reuse, R2.reuse, 0x2 ;  /* 0x0000000200aa7211 */ /* 0x0c2fe800078410ff */
[----:B------:R-:W-:Y:S04]  /*75e0*/  HMMA.16816.F32.BF16 R32, R164, R186, R32 ;  /* 0x000000baa420723c */ /* 0x000fe80000041820 */
[-C--:B------:R-:W-:Y:S01]  /*75f0*/  LEA.HI.X.SX32 R171, R0, R3.reuse, 0x2, P2 ;  /* 0x0000000300ab7211 */ /* 0x080fe200010f16ff */
[----:B------:R-:W-:Y:S02]  /*7600*/  IMAD.MOV.U32 R0, RZ, RZ, c[0x0][0x22c] ;  /* 0x00008b00ff007624 */ /* 0x000fe400078e00ff */
[CC--:B------:R-:W-:Y:S02]  /*7610*/  LEA R166, P0, R217.reuse, R2.reuse, 0x2 ;  /* 0x00000002d9a67211 */ /* 0x0c0fe400078010ff */
[----:B------:R-:W-:Y:S01]  /*7620*/  IMAD R0, R0, c[0x0][0x1c0], RZ ;  /* 0x0000700000007a24 */ /* 0x000fe200078e02ff */
[----:B------:R1:W-:Y:S02]  /*7630*/  RED.E.ADD.F32.FTZ.RN.STRONG.GPU [R170.64], R7 ;  /* 0x00000007aa00798e */ /* 0x0003e4000c10e784 */
[-C--:B------:R-:W-:Y:S01]  /*7640*/  LEA.HI.X.SX32 R167, R217, R3.reuse, 0x2, P0 ;  /* 0x00000003d9a77211 */ /* 0x080fe200000f16ff */
[----:B------:R-:W-:Y:S01]  /*7650*/  IMAD R0, R0, 0x30, RZ ;  /* 0x0000003000007824 */ /* 0x000fe200078e02ff */
[CC--:B------:R-:W-:Y:S02]  /*7660*/  LEA R164, P3, R216.reuse, R2.reuse, 0x2 ;  /* 0x00000002d8a47211 */ /* 0x0c0fe400078610ff */
[CC--:B--2---:R-:W-:Y:S01]  /*7670*/  LEA R6, P0, R213.reuse, R2.reuse, 0x2 ;  /* 0x00000002d5067211 */ /* 0x0c4fe200078010ff */
[----:B------:R2:W-:Y:S01]  /*7680*/  RED.E.ADD.F32.FTZ.RN.STRONG.GPU [R166.64], R8 ;  /* 0x00000008a600798e */ /* 0x0005e2000c10e784 */
[-C--:B------:R-:W-:Y:S02]  /*7690*/  LEA.HI.X.SX32 R165, R216, R3.reuse, 0x2, P3 ;  /* 0x00000003d8a57211 */ /* 0x080fe400018f16ff */
[CC--:B------:R-:W-:Y:S03]  /*76a0*/  LEA R4, P2, R0.reuse, R2.reuse, 0x2 ;  /* 0x0000000200047211 */ /* 0x0c0fe600078410ff */
[----:B------:R3:W-:Y:S01]  /*76b0*/  RED.E.ADD.F32.FTZ.RN.STRONG.GPU [R164.64], R9 ;  /* 0x00000009a400798e */ /* 0x0007e2000c10e784 */
[-C--:B------:R-:W-:Y:S01]  /*76c0*/  LEA.HI.X.SX32 R5, R0, R3.reuse, 0x2, P2 ;  /* 0x0000000300057211 */ /* 0x080fe200010f16ff */
[----:B------:R-:W-:Y:S04]  /*76d0*/  IMAD.MOV.U32 R0, RZ, RZ, c[0x0][0x22c] ;  /* 0x00008b00ff007624 */ /* 0x000fe800078e00ff */
[----:B------:R4:W-:Y:S01]  /*76e0*/  RED.E.ADD.F32.FTZ.RN.STRONG.GPU [R4.64], R10 ;  /* 0x0000000a0400798e */ /* 0x0009e2000c10e784 */
[----:B------:R-:W-:Y:S04]  /*76f0*/  IMAD R0, R0, c[0x0][0x1c0], RZ ;  /* 0x0000700000007a24 */ /* 0x000fe800078e02ff */
[----:B------:R-:W-:Y:S01]  /*7700*/  IMAD.SHL.U32 R0, R0, 0x10, RZ ;  /* 0x0000001000007824 */ /* 0x000fe200078e00ff */
[-C--:B-1----:R-:W-:Y:S04]  /*7710*/  LEA.HI.X.SX32 R7, R213, R3.reuse, 0x2, P0 ;  /* 0x00000003d5077211 */ /* 0x082fe800000f16ff */
[C---:B------:R-:W-:Y:S02]  /*7720*/  IADD3 R175, R0.reuse, 0x20, RZ ;  /* 0x0000002000af7810 */ /* 0x040fe40007ffe0ff */
[C---:B------:R-:W-:Y:S01]  /*7730*/  IADD3 R174, R0.reuse, 0x20, RZ ;  /* 0x0000002000ae7810 */ /* 0x040fe20007ffe0ff */
[----:B------:R1:W-:Y:S01]  /*7740*/  RED.E.ADD.F32.FTZ.RN.STRONG.GPU [R6.64], R11 ;  /* 0x0000000b0600798e */ /* 0x0003e2000c10e784 */
[----:B------:R-:W-:Y:S02]  /*7750*/  IADD3 R0, R0, 0x20, RZ ;  /* 0x0000002000007810 */ /* 0x000fe40007ffe0ff */
[CC--:B--2---:R-:W-:Y:S01]  /*7760*/  LEA R8, P3, R248.reuse, R2.reuse, 0x2 ;  /* 0x00000002f8087211 */ /* 0x0c4fe200078610ff */
[C---:B------:R-:W-:Y:S01]  /*7770*/  IMAD.IADD R174, R219.reuse, 0x1, R174 ;  /* 0x00000001dbae7824 */ /* 0x040fe200078e02ae */
[----:B------:R2:W-:Y:S01]  /*7780*/  RED.E.ADD.F32.FTZ.RN.STRONG.GPU [R2.64+0x80], R16 ;  /* 0x000080100200798e */ /* 0x0005e2000c10e784 */
[C---:B------:R-:W-:Y:S01]  /*7790*/  IMAD.IADD R0, R219.reuse, 0x1, R0 ;  /* 0x00000001db007824 */ /* 0x040fe200078e0200 */
[-C--:B---3--:R-:W-:Y:S03]  /*77a0*/  LEA.HI.X.SX32 R9, R248, R3.reuse, 0x2, P3 ;  /* 0x00000003f8097211 */ /* 0x088fe600018f16ff */
[----:B------:R3:W-:Y:S01]  /*77b0*/  RED.E.ADD.F32.FTZ.RN.STRONG.GPU [R168.64+0x80], R17 ;  /* 0x00008011a800798e */ /* 0x0007e2000c10e784 */
[----:B------:R-:W-:Y:S01]  /*77c0*/  IMAD.IADD R0, R219, 0x1, R0 ;  /* 0x00000001db007824 */ /* 0x000fe200078e0200 */
[CC--:B----4-:R-:W-:Y:S04]  /*77d0*/  LEA R4, P0, R175.reuse, R2.reuse, 0x2 ;  /* 0x00000002af047211 */ /* 0x0d0fe800078010ff */
[-C--:B------:R-:W-:Y:S02]  /*77e0*/  LEA.HI.X.SX32 R5, R175, R3.reuse, 0x2, P0 ;  /* 0x00000003af057211 */ /* 0x080fe400000f16ff */
[-C--:B------:R-:W-:Y:S03]  /*77f0*/  LEA R10, P0, R0, R2.reuse, 0x2 ;  /* 0x00000002000a7211 */ /* 0x080fe600078010ff */
[----:B------:R4:W-:Y:S01]  /*7800*/  RED.E.ADD.F32.FTZ.RN.STRONG.GPU [R4.64], R18 ;  /* 0x000000120400798e */ /* 0x0009e2000c10e784 */
[-C--:B-1----:R-:W-:Y:S02]  /*7810*/  LEA R6, P2, R174, R2.reuse, 0x2 ;  /* 0x00000002ae067211 */ /* 0x082fe400078410ff */
[-C--:B------:R-:W-:Y:S01]  /*7820*/  LEA.HI.X.SX32 R11, R0, R3.reuse, 0x2, P0 ;  /* 0x00000003000b7211 */ /* 0x080fe200000f16ff */
[----:B------:R-:W-:Y:S01]  /*7830*/  IMAD.MOV.U32 R0, RZ, RZ, c[0x0][0x22c] ;  /* 0x00008b00ff007624 */ /* 0x000fe200078e00ff */
[-C--:B------:R-:W-:Y:S02]  /*7840*/  LEA.HI.X.SX32 R7, R174, R3.reuse, 0x2, P2 ;  /* 0x00000003ae077211 */ /* 0x080fe400010f16ff */
[----:B--2---:R-:W-:Y:S01]  /*7850*/  IADD3 R16, R202, 0x60, RZ ;  /* 0x00000060ca107810 */ /* 0x004fe20007ffe0ff */
[----:B------:R-:W-:Y:S02]  /*7860*/  IMAD R0, R0, c[0x0][0x1c0], RZ ;  /* 0x0000700000007a24 */ /* 0x000fe400078e02ff */
[----:B------:R1:W-:Y:S01]  /*7870*/  RED.E.ADD.F32.FTZ.RN.STRONG.GPU [R6.64], R19 ;  /* 0x000000130600798e */ /* 0x0003e2000c10e784 */
[----:B---3--:R-:W-:Y:S01]  /*7880*/  IADD3 R17, R202, 0x60, RZ ;  /* 0x00000060ca117810 */ /* 0x008fe20007ffe0ff */
[----:B------:R-:W-:Y:S02]  /*7890*/  IMAD.SHL.U32 R0, R0, 0x10, RZ ;  /* 0x0000001000007824 */ /* 0x000fe400078e00ff */
[----:B------:R-:W-:Y:S01]  /*78a0*/  IMAD.IADD R16, R219, 0x1, R16 ;  /* 0x00000001db107824 */ /* 0x000fe200078e0210 */
[----:B------:R2:W-:Y:S02]  /*78b0*/  RED.E.ADD.F32.FTZ.RN.STRONG.GPU [R10.64], R12 ;  /* 0x0000000c0a00798e */ /* 0x0005e4000c10e784 */
[C---:B------:R-:W-:Y:S02]  /*78c0*/  IADD3 R173, R0.reuse, 0x40, RZ ;  /* 0x0000004000ad7810 */ /* 0x040fe40007ffe0ff */
[C---:B------:R-:W-:Y:S01]  /*78d0*/  IADD3 R172, R0.reuse, 0x40, RZ ;  /* 0x0000004000ac7810 */ /* 0x040fe20007ffe0ff */
[----:B------:R3:W-:Y:S01]  /*78e0*/  RED.E.ADD.F32.FTZ.RN.STRONG.GPU [R8.64], R13 ;  /* 0x0000000d0800798e */ /* 0x0007e2000c10e784 */
[----:B------:R-:W-:Y:S02]  /*78f0*/  IADD3 R0, R0, 0x40, RZ ;  /* 0x0000004000007810 */ /* 0x000fe40007ffe0ff */
[-C--:B----4-:R-:W-:Y:S01]  /*7900*/  LEA R4, P2, R247, R2.reuse, 0x2 ;  /* 0x00000002f7047211 */ /* 0x090fe200078410ff */
[C---:B------:R-:W-:Y:S02]  /*7910*/  IMAD.IADD R172, R219.reuse, 0x1, R172 ;  /* 0x00000001dbac7824 */ /* 0x040fe400078e02ac */
[----:B------:R-:W-:Y:S01]  /*7920*/  IMAD.IADD R0, R219, 0x1, R0 ;  /* 0x00000001db007824 */ /* 0x000fe200078e0200 */
[-C--:B------:R-:W-:Y:S03]  /*7930*/  LEA.HI.X.SX32 R5, R247, R3.reuse, 0x2, P2 ;  /* 0x00000003f7057211 */ /* 0x080fe600010f16ff */
[----:B------:R-:W-:Y:S02]  /*7940*/  IMAD.IADD R0, R219, 0x1, R0 ;  /* 0x00000001db007824 */ /* 0x000fe400078e0200 */
[----:B------:R4:W-:Y:S01]  /*7950*/  RED.E.ADD.F32.FTZ.RN.STRONG.GPU [R4.64], R14 ;  /* 0x0000000e0400798e */ /* 0x0009e2000c10e784 */
[CC--:B-1----:R-:W-:Y:S04]  /*7960*/  LEA R6, P0, R251.reuse, R2.reuse, 0x2 ;  /* 0x00000002fb067211 */ /* 0x0c2fe800078010ff */
[-C--:B------:R-:W-:Y:S02]  /*7970*/  LEA.HI.X.SX32 R7, R251, R3.reuse, 0x2, P0 ;  /* 0x00000003fb077211 */ /* 0x080fe400000f16ff */
[CC--:B--2---:R-:W-:Y:S03]  /*7980*/  LEA R12, P2, R172.reuse, R2.reuse, 0x2 ;  /* 0x00000002ac0c7211 */ /* 0x0c4fe600078410ff */
[----:B------:R1:W-:Y:S01]  /*7990*/  RED.E.ADD.F32.FTZ.RN.STRONG.GPU [R6.64], R15 ;  /* 0x0000000f0600798e */ /* 0x0003e2000c10e784 */
[-C--:B---3--:R-:W-:Y:S02]  /*79a0*/  LEA.HI.X.SX32 R13, R172, R3.reuse, 0x2, P2 ;  /* 0x00000003ac0d7211 */ /* 0x088fe400010f16ff */
[CC--:B------:R-:W-:Y:S02]  /*79b0*/  LEA R8, P3, R246.reuse, R2.reuse, 0x2 ;  /* 0x00000002f6087211 */ /* 0x0c0fe400078610ff */
[----:B------:R-:W-:Y:S02]  /*79c0*/  RED.E.ADD.F32.FTZ.RN.STRONG.GPU [R2.64+0x100], R20 ;  /* 0x000100140200798e */ /* 0x000fe4000c10e784 */
[-C--:B------:R-:W-:Y:S03]  /*79d0*/  LEA.HI.X.SX32 R9, R246, R3.reuse, 0x2, P3 ;  /* 0x00000003f6097211 */ /* 0x080fe600018f16ff */
[----:B------:R-:W-:Y:S01]  /*79e0*/  RED.E.ADD.F32.FTZ.RN.STRONG.GPU [R168.64+0x100], R21 ;  /* 0x00010015a800798e */ /* 0x000fe2000c10e784 */
[-C--:B----4-:R-:W-:Y:S02]  /*79f0*/  LEA R4, P0, R173, R2.reuse, 0x2 ;  /* 0x00000002ad047211 */ /* 0x090fe400078010ff */
[-C--:B------:R-:W-:Y:S02]  /*7a00*/  LEA R14, P6, R17, R2.reuse, 0x2 ;  /* 0x00000002110e7211 */ /* 0x080fe400078c10ff */
[-C--:B------:R-:W-:Y:S02]  /*7a10*/  LEA.HI.X.SX32 R5, R173, R3.reuse, 0x2, P0 ;  /* 0x00000003ad057211 */ /* 0x080fe400000f16ff */
[CC--:B------:R-:W-:Y:S03]  /*7a20*/  LEA R10, P0, R0.reuse, R2.reuse, 0x2 ;  /* 0x00000002000a7211 */ /* 0x0c0fe600078010ff */
[----:B------:R2:W-:Y:S01]  /*7a30*/  RED.E.ADD.F32.FTZ.RN.STRONG.GPU [R4.64], R22 ;  /* 0x000000160400798e */ /* 0x0005e2000c10e784 */
[-C--:B------:R-:W-:Y:S02]  /*7a40*/  LEA.HI.X.SX32 R11, R0, R3.reuse, 0x2, P0 ;  /* 0x00000003000b7211 */ /* 0x080fe400000f16ff */
[----:B------:R-:W-:Y:S02]  /*7a50*/  IADD3 R0, R202, 0x60, RZ ;  /* 0x00000060ca007810 */ /* 0x000fe40007ffe0ff */
[----:B------:R3:W-:Y:S01]  /*7a60*/  RED.E.ADD.F32.FTZ.RN.STRONG.GPU [R12.64], R23 ;  /* 0x000000170c00798e */ /* 0x0007e2000c10e784 */
[-C--:B-1----:R-:W-:Y:S02]  /*7a70*/  LEA R6, P2, R245, R2.reuse, 0x2 ;  /* 0x00000002f5067211 */ /* 0x082fe400078410ff */
[----:B------:R-:W-:Y:S01]  /*7a80*/  IMAD.IADD R0, R219, 0x1, R0 ;  /* 0x00000001db007824 */ /* 0x000fe200078e0200 */
[-C--:B------:R-:W-:Y:S01]  /*7a90*/  LEA.HI.X.SX32 R15, R17, R3.reuse, 0x2, P6 ;  /* 0x00000003110f7211 */ /* 0x080fe200030f16ff */
[----:B------:R1:W-:Y:S01]  /*7aa0*/  RED.E.ADD.F32.FTZ.RN.STRONG.GPU [R10.64], R24 ;  /* 0x000000180a00798e */ /* 0x0003e2000c10e784 */
[-C--:B------:R-:W-:Y:S01]  /*7ab0*/  LEA.HI.X.SX32 R7, R245, R3.reuse, 0x2, P2 ;  /* 0x00000003f5077211 */ /* 0x080fe200010f16ff */
[----:B------:R-:W-:Y:S03]  /*7ac0*/  IMAD.IADD R0, R219, 0x1, R0 ;  /* 0x00000001db007824 */ /* 0x000fe600078e0200 */
[----:B------:R4:W-:Y:S05]  /*7ad0*/  RED.E.ADD.F32.FTZ.RN.STRONG.GPU [R8.64], R25 ;  /* 0x000000190800798e */ /* 0x0009ea000c10e784 */
[----:B------:R4:W-:Y:S05]  /*7ae0*/  RED.E.ADD.F32.FTZ.RN.STRONG.GPU [R6.64], R26 ;  /* 0x0000001a0600798e */ /* 0x0009ea000c10e784 */
[----:B------:R-:W-:Y:S01]  /*7af0*/  LDSM.16.MT88.4 R20, [R191+0x2000] ;  /* 0x00200000bf14783b */ /* 0x000fe20000004200 */
[CC--:B--2---:R-:W-:Y:S04]  /*7b00*/  LEA R4, P0, R250.reuse, R2.reuse, 0x2 ;  /* 0x00000002fa047211 */ /* 0x0c4fe800078010ff */
[-C--:B------:R-:W-:Y:S02]  /*7b10*/  LEA.HI.X.SX32 R5, R250, R3.reuse, 0x2, P0 ;  /* 0x00000003fa057211 */ /* 0x080fe400000f16ff */
[CC--:B---3--:R-:W-:Y:S03]  /*7b20*/  LEA R12, P5, R16.reuse, R2.reuse, 0x2 ;  /* 0x00000002100c7211 */ /* 0x0c8fe600078a10ff */
[----:B------:R2:W-:Y:S01]  /*7b30*/  RED.E.ADD.F32.FTZ.RN.STRONG.GPU [R4.64], R27 ;  /* 0x0000001b0400798e */ /* 0x0005e2000c10e784 */
[-C--:B------:R-:W-:Y:S02]  /*7b40*/  LEA.HI.X.SX32 R13, R16, R3.reuse, 0x2, P5 ;  /* 0x00000003100d7211 */ /* 0x080fe400028f16ff */
[-C--:B-1----:R-:W-:Y:S02]  /*7b50*/  LEA R10, P4, R0, R2.reuse, 0x2 ;  /* 0x00000002000a7211 */ /* 0x082fe400078810ff */
[----:B------:R-:W-:Y:S01]  /*7b60*/  RED.E.ADD.F32.FTZ.RN.STRONG.GPU [R2.64+0x180], R32 ;  /* 0x000180200200798e */ /* 0x000fe2000c10e784 */
[-C--:B----4-:R-:W-:Y:S02]  /*7b70*/  LEA R8, P3, R244, R2.reuse, 0x2 ;  /* 0x00000002f4087211 */ /* 0x090fe400078610ff */
[-C--:B------:R-:W-:Y:S01]  /*7b80*/  LEA.HI.X.SX32 R11, R0, R3.reuse, 0x2, P4 ;  /* 0x00000003000b7211 */ /* 0x080fe200020f16ff */
[----:B------:R-:W-:Y:S01]  /*7b90*/  IMAD.IADD R0, R197, 0x1, R191 ;  /* 0x00000001c5007824 */ /* 0x000fe200078e02bf */
[----:B------:R-:W-:Y:S01]  /*7ba0*/  RED.E.ADD.F32.FTZ.RN.STRONG.GPU [R168.64+0x180], R33 ;  /* 0x00018021a800798e */ /* 0x000fe2000c10e784 */
[-C--:B------:R-:W-:Y:S02]  /*7bb0*/  LEA.HI.X.SX32 R9, R244, R3.reuse, 0x2, P3 ;  /* 0x00000003f4097211 */ /* 0x080fe400018f16ff */
[CC--:B------:R-:W-:Y:S02]  /*7bc0*/  LEA R6, P2, R243.reuse, R2.reuse, 0x2 ;  /* 0x00000002f3067211 */ /* 0x0c0fe400078410ff */
[----:B------:R-:W-:Y:S02]  /*7bd0*/  RED.E.ADD.F32.FTZ.RN.STRONG.GPU [R14.64], R34 ;  /* 0x000000220e00798e */ /* 0x000fe4000c10e784 */
[-C--:B------:R-:W-:Y:S02]  /*7be0*/  LEA.HI.X.SX32 R7, R243, R3.reuse, 0x2, P2 ;  /* 0x00000003f3077211 */ /* 0x080fe400010f16ff */
[----:B------:R-:W-:Y:S01]  /*7bf0*/  PLOP3.LUT P2, PT, PT, PT, UP0, 0x80, 0x0 ;  /* 0x000000000000781c */ /* 0x000fe20003f4f008 */
[----:B------:R-:W-:Y:S01]  /*7c00*/  RED.E.ADD.F32.FTZ.RN.STRONG.GPU [R12.64], R35 ;  /* 0x000000230c00798e */ /* 0x000fe2000c10e784 */
[----:B------:R-:W-:Y:S04]  /*7c10*/  @UP3 UIADD3 UR18, UP0, UR18, -0x100, URZ ;  /* 0xffffff0012123890 */ /* 0x000fe8000ff1e03f */
[----:B------:R-:W-:Y:S01]  /*7c20*/  RED.E.ADD.F32.FTZ.RN.STRONG.GPU [R10.64], R28 ;  /* 0x0000001c0a00798e */ /* 0x000fe2000c10e784 */
[----:B------:R-:W-:Y:S01]  /*7c30*/  @UP3 UIADD3.X UR17, UR17, -0x1, URZ, UP0, !UPT ;  /* 0xffffffff11113890 */ /* 0x000fe200087fe43f */
[C---:B--2---:R-:W-:Y:S03]  /*7c40*/  LEA R4, P0, R249.reuse, R2, 0x2 ;  /* 0x00000002f9047211 */ /* 0x044fe600078010ff */
[----:B------:R-:W-:Y:S01]  /*7c50*/  RED.E.ADD.F32.FTZ.RN.STRONG.GPU [R8.64], R29 ;  /* 0x0000001d0800798e */ /* 0x000fe2000c10e784 */
[----:B------:R-:W-:Y:S02]  /*7c60*/  LEA.HI.X.SX32 R5, R249, R3, 0x2, P0 ;  /* 0x00000003f9057211 */ /* 0x000fe400000f16ff */
[----:B------:R-:W-:Y:S02]  /*7c70*/  PLOP3.LUT P0, PT, PT, PT, UP2, 0x80, 0x0 ;  /* 0x000000000000781c */ /* 0x000fe40003f0f028 */
[----:B------:R-:W-:Y:S05]  /*7c80*/  RED.E.ADD.F32.FTZ.RN.STRONG.GPU [R6.64], R30 ;  /* 0x0000001e0600798e */ /* 0x000fea000c10e784 */
        /* <DEDUP_REMOVED lines=10> */
[-C--:B-1----:R-:W-:Y:S04]  /*7d30*/  HMMA.16816.F32.BF16 R100, R4, R8.reuse, R100 ;  /* 0x000000080464723c */ /* 0x082fe80000041864 */
[----:B------:R-:W-:Y:S04]  /*7d40*/  LDSM.16.MT88.4 R172, [R0+0x2800] ;  /* 0x0028000000ac783b */ /* 0x000fe80000004200 */
        /* <DEDUP_REMOVED lines=300> */
.L_x_571:
        /* <DEDUP_REMOVED lines=19> */
.L_x_572:
[----:B-1----:R-:W2:Y:S01]  /*9140*/  LDL.64 R2, [R1+0x18] ;  /* 0x0000180001027983 */ /* 0x002ea20000100a00 */
[----:B-----5:R-:W-:Y:S01]  /*9150*/  IMAD.SHL.U32 R4, R201, 0x2, RZ ;  /* 0x00000002c9047824 */ /* 0x020fe200078e00ff */
[----:B------:R-:W-:Y:S01]  /*9160*/  USHF.L.U32 UR7, UR21, 0x7, URZ ;  /* 0x0000000715077899 */ /* 0x000fe2000800063f */
[----:B------:R-:W-:Y:S01]  /*9170*/  BSSY B0, `(.L_x_573) ;  /* 0x0000036000007945 */ /* 0x000fe20003800000 */
[----:B------:R-:W-:Y:S01]  /*9180*/  BAR.SYNC.DEFER_BLOCKING 0x0 ;  /* 0x0000000000007b1d */ /* 0x000fe20000010000 */
[----:B------:R-:W-:Y:S02]  /*9190*/  UIMAD UR6, UR21, -0x80, UR6 ;  /* 0xffffff80150678a4 */ /* 0x000fe4000f8e0206 */
[----:B------:R-:W-:Y:S01]  /*91a0*/  USHF.R.S32.HI UR10, URZ, 0x1f, UR7 ;  /* 0x0000001f3f0a7899 */ /* 0x000fe20008011407 */
[----:B------:R-:W-:Y:S01]  /*91b0*/  IMAD.U32 R11, RZ, RZ, UR7 ;  /* 0x00000007ff0b7e24 */ /* 0x000fe2000f8e00ff */
[----:B------:R-:W-:Y:S01]  /*91c0*/  USHF.R.S32.HI UR13, URZ, 0x1f, UR40 ;  /* 0x0000001f3f0d7899 */ /* 0x000fe20008011428 */
[----:B------:R-:W1:Y:S01]  /*91d0*/  S2R R6, SR_TID.X ;  /* 0x0000000000067919 */ /* 0x000e620000002100 */
[----:B------:R-:W-:-:S02]  /*91e0*/  ULDC.64 UR8, c[0x0][0x3a0] ;  /* 0x0000e80000087ab9 */ /* 0x000fc40000000a00 */
[----:B------:R-:W-:-:S04]  /*91f0*/  UIMAD UR8, UR10, UR8, URZ ;  /* 0x000000080a0872a4 */ /* 0x000fc8000f8e023f */
[----:B------:R-:W-:-:S06]  /*9200*/  UIMAD UR8, UR7, UR9, UR8 ;  /* 0x00000009070872a4 */ /* 0x000fcc000f8e0208 */
[----:B------:R-:W-:Y:S01]  /*9210*/  IMAD.U32 R5, RZ, RZ, UR8 ;  /* 0x00000008ff057e24 */ /* 0x000fe2000f8e00ff */
[----:B------:R-:W-:Y:S02]  /*9220*/  ULDC.64 UR8, c[0x0][0x3b8] ;  /* 0x0000ee0000087ab9 */ /* 0x000fe40000000a00 */
[----:B------:R-:W-:Y:S01]  /*9230*/  UIMAD UR8, UR13, UR8, URZ ;  /* 0x000000080d0872a4 */ /* 0x000fe2000f8e023f */
[----:B------:R3:W4:Y:S03]  /*9240*/  LDS.128 R24, [R4+0xd000] ;  /* 0x00d0000004187984 */ /* 0x0007260000000c00 */
[----:B------:R-:W-:Y:S01]  /*9250*/  UIMAD UR8, UR40, UR9, UR8 ;  /* 0x00000009280872a4 */ /* 0x000fe2000f8e0208 */
[----:B------:R3:W2:Y:S01]  /*9260*/  LDS.128 R32, [R4+0xe000] ;  /* 0x00e0000004207984 */ /* 0x0006a20000000c00 */
[----:B-1----:R-:W-:-:S03]  /*9270*/  SHF.R.S32.HI R0, RZ, 0x1f, R6 ;  /* 0x0000001fff007819 */ /* 0x002fc60000011406 */
[----:B------:R3:W1:Y:S01]  /*9280*/  LDS.128 R40, [R4+0xf000] ;  /* 0x00f0000004287984 */ /* 0x0006620000000c00 */
[----:B------:R-:W-:-:S03]  /*9290*/  LEA.HI R0, R0, R6, RZ, 0x3 ;  /* 0x0000000600007211 */ /* 0x000fc600078f18ff */
[----:B------:R3:W1:Y:S01]  /*92a0*/  LDS.128 R20, [R4+0x11000] ;  /* 0x0110000004147984 */ /* 0x0006620000000c00 */
[----:B------:R-:W-:-:S03]  /*92b0*/  SHF.R.S32.HI R0, RZ, 0x3, R0 ;  /* 0x00000003ff007819 */ /* 0x000fc60000011400 */
[----:B------:R3:W1:Y:S01]  /*92c0*/  LDS.128 R28, [R4+0x12000] ;  /* 0x01200000041c7984 */ /* 0x0006620000000c00 */
[----:B------:R-:W-:-:S03]  /*92d0*/  ISETP.GE.AND P4, PT, R0, UR6, PT ;  /* 0x0000000600007c0c */ /* 0x000fc6000bf86270 */
        /* <DEDUP_REMOVED lines=10> */
[--C-:B--2---:R-:W-:Y:S01]  /*9380*/  SHF.R.S32.HI R9, RZ, 0x1f, R2.reuse ;  /* 0x0000001fff097819 */ /* 0x104fe20000011402 */
[----:B------:R-:W-:-:S04]  /*9390*/  IMAD.MOV.U32 R8, RZ, RZ, R2 ;  /* 0x000000ffff087224 */ /* 0x000fc800078e0002 */
[----:B------:R-:W-:-:S05]  /*93a0*/  IMAD.WIDE.U32 R2, R11, c[0x0][0x3a0], R8 ;  /* 0x0000e8000b027a25 */ /* 0x000fca00078e0008 */
[----:B------:R-:W-:-:S04]  /*93b0*/  IADD3 R2, P0, R2, UR14, RZ ;  /* 0x0000000e02027c10 */ /* 0x000fc8000ff1e0ff */
[----:B------:R-:W-:Y:S01]  /*93c0*/  IADD3.X R3, R3, UR15, R5, P0, !PT ;  /* 0x0000000f03037c10 */ /* 0x000fe200087fe405 */
[----:B------:R-:W-:-:S04]  /*93d0*/  IMAD.U32 R5, RZ, RZ, UR40 ;  /* 0x00000028ff057e24 */ /* 0x000fc8000f8e00ff */
[----:B------:R-:W-:-:S05]  /*93e0*/  IMAD.WIDE.U32 R2, R5, c[0x0][0x3b8], R2 ;  /* 0x0000ee0005027a25 */ /* 0x000fca00078e0002 */
[----:B------:R-:W-:Y:S01]  /*93f0*/  IADD3 R10, R3, UR8, RZ ;  /* 0x00000008030a7c10 */ /* 0x000fe2000fffe0ff */
[----:B------:R-:W-:Y:S05]  /*9400*/  @P4 BRA `(.L_x_574) ;  /* 0x000000c000004947 */ /* 0x000fea0003800000 */
[----:B-1-34-:R-:W1:Y:S01]  /*9410*/  LDS.128 R16, [R4+0xc000] ;  /* 0x00c0000004107984 */ /* 0x01ae620000000c00 */
[----:B------:R-:W-:Y:S01]  /*9420*/  MOV R5, R10 ;  /* 0x0000000a00057202 */ /* 0x000fe20000000f00 */
[----:B------:R-:W-:Y:S02]  /*9430*/  IMAD R6, R76, c[0x0][0x3a0], RZ ;  /* 0x0000e8004c067a24 */ /* 0x000fe400078e02ff */
[----:B------:R2:W3:Y:S02]  /*9440*/  LDS.128 R12, [R4+0x10000] ;  /* 0x01000000040c7984 */ /* 0x0004e40000000c00 */
[----:B------:R-:W-:Y:S01]  /*9450*/  IMAD R6, R0, c[0x0][0x3a4], R6 ;  /* 0x0000e90000067a24 */ /* 0x000fe200078e0206 */
[----:B--2---:R-:W-:-:S05]  /*9460*/  MOV R4, R2 ;  /* 0x0000000200047202 */ /* 0x004fca0000000f00 */
[----:B------:R-:W-:-:S05]  /*9470*/  IMAD.WIDE.U32 R4, R0, c[0x0][0x3a0], R4 ;  /* 0x0000e80000047a25 */ /* 0x000fca00078e0004 */
[----:B------:R-:W-:Y:S02]  /*9480*/  IADD3 R5, R6, R5, RZ ;  /* 0x0000000506057210 */ /* 0x000fe40007ffe0ff */
[----:B------:R-:W-:-:S04]  /*9490*/  LEA R6, P0, R4, c[0x0][0x340], 0x1 ;  /* 0x0000d00004067a11 */ /* 0x000fc800078008ff */
[----:B------:R-:W-:-:S05]  /*94a0*/  LEA.HI.X R7, R4, c[0x0][0x344], R5, 0x1, P0 ;  /* 0x0000d10004077a11 */ /* 0x000fca00000f0c05 */
[----:B-1----:R1:W-:Y:S04]  /*94b0*/  STG.E.128 [R6.64], R16 ;  /* 0x0000001006007986 */ /* 0x0023e8000c101d04 */
[----:B---3--:R1:W-:Y:S02]  /*94c0*/  STG.E.128 [R6.64+0x80], R12 ;  /* 0x0000800c06007986 */ /* 0x0083e4000c101d04 */
.L_x_574:
[----:B-1-34-:R-:W-:Y:S05]  /*94d0*/  BSYNC B0 ;  /* 0x0000000000007941 */ /* 0x01afea0003800000 */
.L_x_573:
[----:B------:R-:W-:Y:S01]  /*94e0*/  IADD3 R4, R0, 0x20, RZ ;  /* 0x0000002000047810 */ /* 0x000fe20007ffe0ff */
[----:B------:R-:W-:Y:S03]  /*94f0*/  BSSY B0, `(.L_x_575) ;  /* 0x000000f000007945 */ /* 0x000fe60003800000 */
[----:B------:R-:W-:-:S13]  /*9500*/  ISETP.GE.AND P3, PT, R4, UR6, PT ;  /* 0x0000000604007c0c */ /* 0x000fda000bf66270 */
[----:B------:R-:W-:Y:S05]  /*9510*/  @P3 BRA `(.L_x_576) ;  /* 0x000000c000003947 */ /* 0x000fea0003800000 */
[----:B------:R-:W-:Y:S02]  /*9520*/  IADD3 R6, P0, R0, 0x20, RZ ;  /* 0x0000002000067810 */ /* 0x000fe40007f1e0ff */
        /* <DEDUP_REMOVED lines=9> */
[----:B------:R1:W-:Y:S04]  /*95c0*/  STG.E.128 [R6.64], R24 ;  /* 0x0000001806007986 */ /* 0x0003e8000c101d04 */
[----:B------:R1:W-:Y:S02]  /*95d0*/  STG.E.128 [R6.64+0x80], R20 ;  /* 0x0000801406007986 */ /* 0x0003e4000c101d04 */
.L_x_576:
[----:B------:R-:W-:Y:S05]  /*95e0*/  BSYNC B0 ;  /* 0x0000000000007941 */ /* 0x000fea0003800000 */
.L_x_575:
        /* <DEDUP_REMOVED lines=16> */
.L_x_578:
[----:B------:R-:W-:Y:S05]  /*96f0*/  BSYNC B0 ;  /* 0x0000000000007941 */ /* 0x000fea0003800000 */
.L_x_577:
        /* <DEDUP_REMOVED lines=16> */
.L_x_580:
[----:B------:R-:W-:Y:S05]  /*9800*/  BSYNC B0 ;  /* 0x0000000000007941 */ /* 0x000fea0003800000 */
.L_x_579:
[----:B------:R-:W-:Y:S01]  /*9810*/  ULDC.64 UR8, c[0x0][0x3a8] ;  /* 0x0000ea0000087ab9 */ /* 0x000fe20000000a00 */
[----:B-1----:R-:W-:Y:S01]  /*9820*/  IMAD.WIDE.U32 R2, R11, c[0x0][0x3a8], R8 ;  /* 0x0000ea000b027a25 */ /* 0x002fe200078e0008 */
[----:B------:R-:W-:Y:S01]  /*9830*/  UIMAD UR6, UR10, UR8, URZ ;  /* 0x000000080a0672a4 */ /* 0x000fe2000f8e023f */
[----:B------:R-:W-:Y:S01]  /*9840*/  BSSY B0, `(.L_x_581) ;  /* 0x0000017000007945 */ /* 0x000fe20003800000 */
[----:B------:R-:W-:Y:S02]  /*9850*/  USHF.R.S32.HI UR13, URZ, 0x1f, UR40 ;  /* 0x0000001f3f0d7899 */ /* 0x000fe40008011428 */
        /* <DEDUP_REMOVED lines=21> */
.L_x_582:
[----:B------:R-:W-:Y:S05]  /*99b0*/  BSYNC B0 ;  /* 0x0000000000007941 */ /* 0x000fea0003800000 */
.L_x_581:
        /* <DEDUP_REMOVED lines=14> */
.L_x_584:
[----:B------:R-:W-:Y:S05]  /*9aa0*/  BSYNC B0 ;  /* 0x0000000000007941 */ /* 0x000fea0003800000 */
.L_x_583:
        /* <DEDUP_REMOVED lines=14> */
.L_x_586:
[----:B------:R-:W-:Y:S05]  /*9b90*/  BSYNC B0 ;  /* 0x0000000000007941 */ /* 0x000fea0003800000 */
.L_x_585:
        /* <DEDUP_REMOVED lines=12> */
.L_x_565:
[----:B------:R-:W-:Y:S05]  /*9c60*/  BSYNC B1 ;  /* 0x0000000000017941 */ /* 0x000fea0003800000 */
.L_x_543:
        /* <DEDUP_REMOVED lines=11> */
.L_x_587:
[----:B------:R-:W-:Y:S05]  /*9d20*/  EXIT ;  /* 0x000000000000794d */ /* 0x000fea0003800000 */
.L_x_589:
        /* <DEDUP_REMOVED lines=13> */
.L_x_2058:


//--------------------- .text._ZN5flash44flash_bwd_dq_dk_dv_loop_seqk_parallel_kernelI23Flash_bwd_kernel_traitsILi128ELi64ELi128ELi8ELi2ELi4ELi2ELb0ELb0EN7cutlass10bfloat16_tE19Flash_kernel_traitsILi128ELi64ELi128ELi8ES3_EELb0ELb0ELb1ELb1ELb0ELb0ELb0EEEvNS_16Flash_bwd_paramsE --------------------------
	.section	.text._ZN5flash44flash_bwd_dq_dk_dv_loop_seqk_parallel_kernelI23Flash_bwd_kernel_traitsILi128ELi64ELi128ELi8ELi2ELi4ELi2ELb0ELb0EN7cutlass10bfloat16_tE19Flash_kernel_traitsILi128ELi64ELi128ELi8ES3_EELb0ELb0ELb1ELb1ELb0ELb0ELb0EEEvNS_16Flash_bwd_paramsE,"ax",@progbits
	.sectioninfo	@"SHI_REGISTERS=255"
	.align	128
        .global         _ZN5flash44flash_bwd_dq_dk_dv_loop_seqk_parallel_kernelI23Flash_bwd_kernel_traitsILi128ELi64ELi128ELi8ELi2ELi4ELi2ELb0ELb0EN7cutlass10bfloat16_tE19Flash_kernel_traitsILi128ELi64ELi128ELi8ES3_EELb0ELb0ELb1ELb1ELb0ELb0ELb0EEEvNS_16Flash_bwd_paramsE
        .type           _ZN5flash44flash_bwd_dq_dk_dv_loop_seqk_parallel_kernelI23Flash_bwd_kernel_traitsILi128ELi64ELi128ELi8ELi2ELi4ELi2ELb0ELb0EN7cutlass10bfloat16_tE19Flash_kernel_traitsILi128ELi64ELi128ELi8ES3_EELb0ELb0ELb1ELb1ELb0ELb0ELb0EEEvNS_16Flash_bwd_paramsE,@function
        .size           _ZN5flash44flash_bwd_dq_dk_dv_loop_seqk_parallel_kernelI23Flash_bwd_kernel_traitsILi128ELi64ELi128ELi8ELi2ELi4ELi2ELb0ELb0EN7cutlass10bfloat16_tE19Flash_kernel_traitsILi128ELi64ELi128ELi8ES3_EELb0ELb0ELb1ELb1ELb0ELb0ELb0EEEvNS_16Flash_bwd_paramsE,(.L_x_2059 - _ZN5flash44flash_bwd_dq_dk_dv_loop_seqk_parallel_kernelI23Flash_bwd_kernel_traitsILi128ELi64ELi128ELi8ELi2ELi4ELi2ELb0ELb0EN7cutlass10bfloat16_tE19Flash_kernel_traitsILi128ELi64ELi128ELi8ES3_EELb0ELb0ELb1ELb1ELb0ELb0ELb0EEEvNS_16Flash_bwd_paramsE)
        .other          _ZN5flash44flash_bwd_dq_dk_dv_loop_seqk_parallel_kernelI23Flash_bwd_kernel_traitsILi128ELi64ELi128ELi8ELi2ELi4ELi2ELb0ELb0EN7cutlass10bfloat16_tE19Flash_kernel_traitsILi128ELi64ELi128ELi8ES3_EELb0ELb0ELb1ELb1ELb0ELb0ELb0EEEvNS_16Flash_bwd_paramsE,@"STO_CUDA_ENTRY STV_DEFAULT"
_ZN5flash44flash_bwd_dq_dk_dv_loop_seqk_parallel_kernelI23Flash_bwd_kernel_traitsILi128ELi64ELi128ELi8ELi2ELi4ELi2ELb0ELb0EN7cutlass10bfloat16_tE19Flash_kernel_traitsILi128ELi64ELi128ELi8ES3_EELb0ELb0ELb1ELb1ELb0ELb0ELb0EEEvNS_16Flash_bwd_paramsE:
.text._ZN5flash44flash_bwd_dq_dk_dv_loop_seqk_parallel_kernelI23Flash_bwd_kernel_traitsILi128ELi64ELi128ELi8ELi2ELi4ELi2ELb0ELb0EN7cutlass10bfloat16_tE19Flash_kernel_traitsILi128ELi64ELi128ELi8ES3_EELb0ELb0ELb1ELb1ELb0ELb0ELb0EEEvNS_16Flash_bwd_paramsE:
        /* <DEDUP_REMOVED lines=27> */
[----:B--2---:R-:W-:Y:S01]  /*01b0*/  UIMAD.WIDE.U32 UR46, UR34, UR14, URZ ;  /* 0x0000000e222e72a5 */ /* 0x004fe2000f8e003f */
[----:B------:R-:W-:Y:S01]  /*01c0*/  IMAD.SHL.U32 R252, R13, 0x2, RZ ;  /* 0x000000020dfc7824 */ /* 0x000fe200078e00ff */
        /* <DEDUP_REMOVED lines=41> */
[----:B------:R-:W-:Y:S01]  /*0460*/  ULDC UR42, c[0x0][0x2e8] ;  /* 0x0000ba00002a7ab9 */ /* 0x000fe20000000800 */
[----:B------:R-:W-:Y:S01]  /*0470*/  IMAD.IADD R0, R13, 0x1, -R4 ;  /* 0x000000010d007824 */ /* 0x000fe200078e0a04 */
[----:B------:R-:W-:Y:S01]  /*0480*/  LOP3.LUT R4, R6, 0xfffffff0, RZ, 0xc0, !PT ;  /* 0xfffffff006047812 */ /* 0x000fe200078ec0ff */
[----:B------:R-:W-:Y:S01]  /*0490*/  IMAD.SHL.U32 R3, R3, 0x40, RZ ;  /* 0x0000004003037824 */ /* 0x000fe200078e00ff */
[----:B------:R-:W-:Y:S01]  /*04a0*/  SHF.R.S32.HI R5, RZ, 0x1f, R2 ;  /* 0x0000001fff057819 */ /* 0x000fe20000011402 */
[C---:B------:R-:W-:Y:S01]  /*04b0*/  IMAD.SHL.U32 R234, R0.reuse, 0x8, RZ ;  /* 0x0000000800ea7824 */ /* 0x040fe200078e00ff */
[C---:B------:R-:W-:Y:S01]  /*04c0*/  LOP3.LUT P4, RZ, R0.reuse, 0x2, RZ, 0xc0, !PT ;  /* 0x0000000200ff7812 */ /* 0x040fe2000788c0ff */
[----:B------:R-:W-:Y:S01]  /*04d0*/  ULOP3.LUT UR58, UR36, UR58, URZ, 0x3c, !UPT ;  /* 0x0000003a243a7292 */ /* 0x000fe2000f8e3c3f */
[----:B------:R-:W-:Y:S01]  /*04e0*/  LEA.HI R16, R5, R2, RZ, 0x2 ;  /* 0x0000000205107211 */ /* 0x000fe200078f10ff */
[----:B------:R-:W-:Y:S01]  /*04f0*/  IMAD.IADD R2, R13, 0x1, -R4 ;  /* 0x000000010d027824 */ /* 0x000fe200078e0a04 */
[----:B------:R-:W-:Y:S01]  /*0500*/  LOP3.LUT R3, R3, 0x1c0, RZ, 0xc0, !PT ;  /* 0x000001c003037812 */ /* 0x000fe200078ec0ff */
[----:B------:R-:W-:Y:S01]  /*0510*/  USHF.R.S32.HI UR59, URZ, 0x1f, UR36 ;  /* 0x0000001f3f3b7899 */ /* 0x000fe20008011424 */
[C---:B------:R-:W-:Y:S01]  /*0520*/  LOP3.LUT P3, RZ, R0.reuse, 0x4, RZ, 0xc0, !PT ;  /* 0x0000000400ff7812 */ /* 0x040fe2000786c0ff */
[----:B------:R-:W-:Y:S01]  /*0530*/  IMAD.SHL.U32 R0, R0, 0x40, RZ ;  /* 0x0000004000007824 */ /* 0x000fe200078e00ff */
[----:B------:R-:W-:Y:S01]  /*0540*/  SHF.R.S32.HI R5, RZ, 0x1f, R2 ;  /* 0x0000001fff057819 */ /* 0x000fe20000011402 */
[----:B------:R-:W-:Y:S01]  /*0550*/  UISETP.NE.AND UP6, UPT, UR8, URZ, UPT ;  /* 0x0000003f0800728c */ /* 0x000fe2000bfc5270 */
[----:B------:R-:W-:Y:S01]  /*0560*/  LOP3.LUT R4, R3, 0x38, R234, 0xf8, !PT ;  /* 0x0000003803047812 */ /* 0x000fe200078ef8ea */
[----:B------:R-:W-:Y:S01]  /*0570*/  USHF.R.S32.HI UR61, URZ, 0x1f, UR34 ;  /* 0x0000001f3f3d7899 */ /* 0x000fe20008011422 */
[----:B------:R-:W-:Y:S01]  /*0580*/  SHF.R.U32.HI R3, RZ, 0x3, R3 ;  /* 0x00000003ff037819 */ /* 0x000fe20000011603 */
[----:B------:R-:W-:Y:S01]  /*0590*/  USHF.R.S32.HI UR60, URZ, 0x1f, UR36 ;  /* 0x0000001f3f3c7899 */ /* 0x000fe20008011424 */
[----:B------:R-:W-:Y:S01]  /*05a0*/  LEA.HI R10, R5, R2, RZ, 0x3 ;  /* 0x00000002050a7211 */ /* 0x000fe200078f18ff */
[----:B------:R-:W-:Y:S01]  /*05b0*/  IMAD.SHL.U32 R5, R9, 0x200, RZ ;  /* 0x0000020009057824 */ /* 0x000fe200078e00ff */
[----:B------:R-:W-:Y:S01]  /*05c0*/  LOP3.LUT R247, R4, R3, RZ, 0x3c, !PT ;  /* 0x0000000304f77212 */ /* 0x000fe200078e3cff */
[----:B------:R-:W-:Y:S01]  /*05d0*/  UIMAD.WIDE.U32 UR44, UR38, UR46, URZ ;  /* 0x0000002e262c72a5 */ /* 0x000fe2000f8e003f */
[----:B------:R-:W-:Y:S01]  /*05e0*/  LOP3.LUT R3, R10, 0xfffffff8, RZ, 0xc0, !PT ;  /* 0xfffffff80a037812 */ /* 0x000fe200078ec0ff */
[----:B------:R-:W-:Y:S01]  /*05f0*/  UIMAD UR53, UR39, UR46, URZ ;  /* 0x0000002e273572a4 */ /* 0x000fe2000f8e023f */
[----:B------:R-:W-:Y:S01]  /*0600*/  LOP3.LUT R0, R0, 0x1c0, RZ, 0xc0, !PT ;  /* 0x000001c000007812 */ /* 0x000fe200078ec0ff */
[----:B------:R-:W-:Y:S01]  /*0610*/  USHF.R.S32.HI UR55, URZ, 0x1f, UR49 ;  /* 0x0000001f3f377899 */ /* 0x000fe20008011431 */
[----:B------:R-:W-:Y:S01]  /*0620*/  LOP3.LUT R4, R7, 0x1, RZ, 0xc0, !PT ;  /* 0x0000000107047812 */ /* 0x000fe200078ec0ff */
[----:B------:R-:W-:Y:S01]  /*0630*/  IMAD.IADD R14, R2, 0x1, -R3 ;  /* 0x00000001020e7824 */ /* 0x000fe200078e0a03 */
[-C--:B------:R-:W-:Y:S01]  /*0640*/  LEA.HI R2, R12, R13.reuse, RZ, 0x6 ;  /* 0x0000000d0c027211 */ /* 0x080fe200078f30ff */
[----:B------:R-:W-:Y:S01]  /*0650*/  IMAD.SHL.U32 R3, R8, 0x10, RZ ;  /* 0x0000001008037824 */ /* 0x000fe200078e00ff */
[C---:B------:R-:W-:Y:S01]  /*0660*/  LOP3.LUT R215, R0.reuse, 0x8, R15, 0xf8, !PT ;  /* 0x0000000800d77812 */ /* 0x040fe200078ef80f */
[----:B------:R-:W-:Y:S01]  /*0670*/  UIMAD UR52, UR4, UR52, URZ ;  /* 0x00000034043472a4 */ /* 0x000fe2000f8e023f */
[----:B------:R-:W-:Y:S01]  /*0680*/  SHF.R.S32.HI R2, RZ, 0x6, R2 ;  /* 0x00000006ff027819 */ /* 0x000fe20000011402 */
[----:B------:R-:W-:Y:S01]  /*0690*/  @!UP5 UIMAD UR51, UR5, UR51, URZ ;  /* 0x000000330533d2a4 */ /* 0x000fe2000f8e023f */
[----:B------:R-:W-:Y:S01]  /*06a0*/  LOP3.LUT R3, R0, 0x30, R3, 0xf8, !PT ;  /* 0x0000003000037812 */ /* 0x000fe200078ef803 */
[----:B------:R-:W-:Y:S01]  /*06b0*/  USHF.R.S32.HI UR50, URZ, 0x1f, UR43 ;  /* 0x0000001f3f327899 */ /* 0x000fe2000801142b */
[----:B------:R-:W-:Y:S01]  /*06c0*/  SHF.R.U32.HI R212, RZ, 0x3, R0 ;  /* 0x00000003ffd47819 */ /* 0x000fe20000011600 */
[----:B------:R-:W-:Y:S01]  /*06d0*/  IMAD R0, R2, 0x800, R5 ;  /* 0x0000080002007824 */ /* 0x000fe200078e0205 */
[----:B------:R-:W-:Y:S01]  /*06e0*/  ISETP.NE.U32.AND P0, PT, R4, 0x1, PT ;  /* 0x000000010400780c */ /* 0x000fe20003f05070 */
[C---:B------:R-:W-:Y:S01]  /*06f0*/  IMAD.SHL.U32 R6, R2.reuse, 0x8, RZ ;  /* 0x0000000802067824 */ /* 0x040fe200078e00ff */
[----:B------:R-:W-:Y:S01]  /*0700*/  LOP3.LUT R215, R215, R212, RZ, 0x3c, !PT ;  /* 0x000000d4d7d77212 */ /* 0x000fe200078e3cff */
[----:B------:R-:W-:Y:S01]  /*0710*/  IMAD R247, R2, 0x200, R247 ;  /* 0x0000020002f77824 */ /* 0x000fe200078e02f7 */
        /* <DEDUP_REMOVED lines=14> */
[----:B------:R-:W-:Y:S01]  /*0800*/  LOP3.LUT R252, R2, 0x6, R252, 0xf8, !PT ;  /* 0x0000000602fc7812 */ /* 0x000fe200078ef8fc */
[----:B------:R-:W-:Y:S01]  /*0810*/  IMAD.SHL.U32 R212, R212, 0x2, RZ ;  /* 0x00000002d4d47824 */ /* 0x000fe200078e00ff */
[----:B------:R-:W-:Y:S01]  /*0820*/  SHF.R.S32.HI R0, RZ, 0x7, R0 ;  /* 0x00000007ff007819 */ /* 0x000fe20000011400 */
[----:B------:R-:W-:Y:S01]  /*0830*/  IMAD.SHL.U32 R3, R3, 0x2, RZ ;  /* 0x0000000203037824 */ /* 0x000fe200078e00ff */
[----:B------:R-:W-:Y:S01]  /*0840*/  SEL R227, R227, 0x10, !P0 ;  /* 0x00000010e3e37807 */ /* 0x000fe20004000000 */
[----:B------:R-:W-:Y:S01]  /*0850*/  UMOV UR41, 0xffffc000 ;  /* 0xffffc00000297882 */ /* 0x000fe20000000000 */
[----:B------:R-:W-:Y:S01]  /*0860*/  IADD3 R241, R234, 0x40, RZ ;  /* 0x00000040eaf17810 */ /* 0x000fe20007ffe0ff */
[----:B------:R-:W-:-:S02]  /*0870*/  IMAD R8, R8, 0x400, R3 ;  /* 0x0000040008087824 */ /* 0x000fc400078e0203 */
[C---:B------:R-:W-:Y:S02]  /*0880*/  IMAD R6, R0.reuse, 0x1000, R3 ;  /* 0x0000100000067824 */ /* 0x040fe400078e0203 */
[----:B------:R-:W-:Y:S01]  /*0890*/  IMAD.SHL.U32 R3, R0, 0x8, RZ ;  /* 0x0000000800037824 */ /* 0x000fe200078e00ff */
[----:B------:R-:W-:Y:S01]  /*08a0*/  LOP3.LUT R0, R4, 0x1c0, RZ, 0xc0, !PT ;  /* 0x000001c004007812 */ /* 0x000fe200078ec0ff */
[----:B------:R-:W-:Y:S02]  /*08b0*/  IMAD R6, R11, 0x400, R6 ;  /* 0x000004000b067824 */ /* 0x000fe400078e0206 */
[----:B------:R-:W-:Y:S01]  /*08c0*/  IMAD.SHL.U32 R4, R9, 0x10, RZ ;  /* 0x0000001009047824 */ /* 0x000fe200078e00ff */
[----:B------:R-:W-:Y:S02]  /*08d0*/  LOP3.LUT R5, R0, 0x20, R2, 0xf8, !PT ;  /* 0x0000002000057812 */ /* 0x000fe400078ef802 */
[----:B------:R-:W-:Y:S02]  /*08e0*/  SHF.R.U32.HI R2, RZ, 0x3, R0 ;  /* 0x00000003ff027819 */ /* 0x000fe40000011600 */
[----:B------:R-:W-:-:S02]  /*08f0*/  LOP3.LUT R3, R3, 0x8, RZ, 0xc0, !PT ;  /* 0x0000000803037812 */ /* 0x000fc400078ec0ff */
[----:B------:R-:W-:Y:S02]  /*0900*/  LOP3.LUT R5, R5, R2, RZ, 0x3c, !PT ;  /* 0x0000000205057212 */ /* 0x000fe400078e3cff */
[----:B------:R-:W-:Y:S02]  /*0910*/  LOP3.LUT R0, R2, R0, R3, 0x1e, !PT ;  /* 0x0000000002007212 */ /* 0x000fe400078e1e03 */
[----:B------:R-:W-:Y:S01]  /*0920*/  LOP3.LUT R7, R3, 0x10, R4, 0xf8, !PT ;  /* 0x0000001003077812 */ /* 0x000fe200078ef804 */
[----:B------:R-:W-:Y:S01]  /*0930*/  IMAD.IADD R225, R5, 0x1, R6 ;  /* 0x0000000105e17824 */ /* 0x000fe200078e0206 */
[----:B------:R-:W-:Y:S01]  /*0940*/  SHF.R.S32.HI R2, RZ, 0x2, R16 ;  /* 0x00000002ff027819 */ /* 0x000fe20000011410 */
[----:B------:R-:W-:Y:S02]  /*0950*/  IMAD.SHL.U32 R5, R14, 0x40, RZ ;  /* 0x000000400e057824 */ /* 0x000fe400078e00ff */
[----:B------:R-:W-:Y:S02]  /*0960*/  IMAD.IADD R8, R8, 0x1, R0 ;  /* 0x0000000108087824 */ /* 0x000fe400078e0200 */
[----:B------:R-:W-:Y:S01]  /*0970*/  IMAD.SHL.U32 R0, R10, 0x40, RZ ;  /* 0x000000400a007824 */ /* 0x000fe200078e00ff */
[----:B------:R-:W-:Y:S01]  /*0980*/  LOP3.LUT R5, R5, 0x1c0, RZ, 0xc0, !PT ;  /* 0x000001c005057812 */ /* 0x000fe200078ec0ff */
[----:B------:R-:W-:-:S02]  /*0990*/  IMAD.SHL.U32 R3, R9, 0x8, RZ ;  /* 0x0000000809037824 */ /* 0x000fc400078e00ff */
[----:B------:R-:W-:Y:S01]  /*09a0*/  IMAD R246, R11, 0x10, R2 ;  /* 0x000000100bf67824 */ /* 0x000fe200078e0202 */
[----:B------:R-:W-:Y:S01]  /*09b0*/  LOP3.LUT R0, R0, 0xfffffe00, RZ, 0xc0, !PT ;  /* 0xfffffe0000007812 */ /* 0x000fe200078ec0ff */
[----:B------:R-:W-:Y:S01]  /*09c0*/  IMAD.SHL.U32 R225, R225, 0x2, RZ ;  /* 0x00000002e1e17824 */ /* 0x000fe200078e00ff */
[----:B------:R-:W-:Y:S02]  /*09d0*/  LOP3.LUT R3, R5, 0x8, R3, 0xf8, !PT ;  /* 0x0000000805037812 */ /* 0x000fe400078ef803 */
[----:B------:R-:W-:Y:S01]  /*09e0*/  SHF.R.U32.HI R6, RZ, 0x3, R5 ;  /* 0x00000003ff067819 */ /* 0x000fe20000011605 */
[----:B------:R-:W-:Y:S02]  /*09f0*/  IMAD R4, R11, 0x400, R0 ;  /* 0x000004000b047824 */ /* 0x000fe400078e0200 */
[----:B------:R-:W-:Y:S01]  /*0a00*/  IMAD.IADD R228, R225, 0x1, R227 ;  /* 0x00000001e1e47824 */ /* 0x000fe200078e02e3 */
[----:B------:R-:W-:Y:S02]  /*0a10*/  LOP3.LUT R3, R3, R6, RZ, 0x3c, !PT ;  /* 0x0000000603037212 */ /* 0x000fe400078e3cff */
[----:B------:R-:W-:-:S02]  /*0a20*/  LOP3.LUT R2, R6, R7, R5, 0x1e, !PT ;  /* 0x0000000706027212 */ /* 0x000fc400078e1e05 */
[----:B------:R-:W-:Y:S01]  /*0a30*/  LOP3.LUT R211, R6, R211, R5, 0x1e, !PT ;  /* 0x000000d306d37212 */ /* 0x000fe200078e1e05 */
[----:B------:R-:W-:Y:S01]  /*0a40*/  IMAD.IADD R221, R4, 0x1, R3 ;  /* 0x0000000104dd7824 */ /* 0x000fe200078e0203 */
[-C--:B------:R-:W-:Y:S01]  /*0a50*/  LOP3.LUT R220, R2, R0.reuse, RZ, 0xfc, !PT ;  /* 0x0000000002dc7212 */ /* 0x080fe200078efcff */
[----:B------:R-:W-:Y:S01]  /*0a60*/  IMAD.MOV.U32 R4, RZ, RZ, 0x20 ;  /* 0x00000020ff047424 */ /* 0x000fe200078e00ff */
[----:B------:R-:W-:Y:S01]  /*0a70*/  LOP3.LUT R211, R211, R0, RZ, 0xfc, !PT ;  /* 0x00000000d3d37212 */ /* 0x000fe200078efcff */
[----:B------:R-:W-:Y:S01]  /*0a80*/  IMAD.MOV.U32 R2, RZ, RZ, 0x40 ;  /* 0x00000040ff027424 */ /* 0x000fe200078e00ff */
[----:B------:R-:W-:Y:S02]  /*0a90*/  IADD3 R0, R246, -0x40, RZ ;  /* 0xffffffc0f6007810 */ /* 0x000fe40007ffe0ff */
[----:B------:R-:W-:Y:S02]  /*0aa0*/  SEL R216, R4, 0xffffffe0, !P4 ;  /* 0xffffffe004d87807 */ /* 0x000fe40006000000 */
[----:B------:R-:W-:-:S02]  /*0ab0*/  SEL R217, R2, 0xffffffc0, !P3 ;  /* 0xffffffc002d97807 */ /* 0x000fc40005800000 */
[----:B------:R-:W-:Y:S01]  /*0ac0*/  SEL R4, R4, 0xffffffe0, !P1 ;  /* 0xffffffe004047807 */ /* 0x000fe20004800000 */
[C---:B------:R-:W-:Y:S01]  /*0ad0*/  IMAD.IADD R216, R215.reuse, 0x1, R216 ;  /* 0x00000001d7d87824 */ /* 0x040fe200078e02d8 */
[----:B------:R-:W-:Y:S01]  /*0ae0*/  SHF.R.S32.HI R3, RZ, 0x1f, R0 ;  /* 0x0000001fff037819 */ /* 0x000fe20000011400 */
[----:B------:R-:W-:Y:S01]  /*0af0*/  IMAD.IADD R218, R215, 0x1, R217 ;  /* 0x00000001d7da7824 */ /* 0x000fe200078e02d9 */
[----:B------:R-:W-:Y:S01]  /*0b00*/  LEA R6, R8, 0xc000, 0x1 ;  /* 0x0000c00008067811 */ /* 0x000fe200078e08ff */
[----:B------:R-:W-:Y:S01]  /*0b10*/  IMAD.IADD R226, R225, 0x1, R4 ;  /* 0x00000001e1e27824 */ /* 0x000fe200078e0204 */
[----:B------:R-:W-:Y:S01]  /*0b20*/  SEL R2, R2, 0xffffffc0, !P2 ;  /* 0xffffffc002027807 */ /* 0x000fe20005000000 */
[----:B------:R-:W-:Y:S01]  /*0b30*/  IMAD.IADD R217, R217, 0x1, R216 ;  /* 0x00000001d9d97824 */ /* 0x000fe200078e02d8 */
[C---:B------:R-:W-:Y:S01]  /*0b40*/  SHF.L.U64.HI R3, R0.reuse, 0x2, R3 ;  /* 0x0000000200037819 */ /* 0x040fe20000010203 */
[----:B------:R-:W-:Y:S01]  /*0b50*/  IMAD.SHL.U32 R0, R0, 0x4, RZ ;  /* 0x0000000400007824 */ /* 0x000fe200078e00ff */
[----:B------:R-:W-:Y:S01]  /*0b60*/  IADD3 R3, R6, 0x420, RZ ;  /* 0x0000042006037810 */ /* 0x000fe20007ffe0ff */
[----:B------:R-:W-:Y:S01]  /*0b70*/  IMAD.IADD R5, R4, 0x1, R6 ;  /* 0x0000000104057824 */ /* 0x000fe200078e0206 */
[C---:B------:R-:W-:Y:S01]  /*0b80*/  @P1 IADD3 R3, R6.reuse, 0x3e0, RZ ;  /* 0x000003e006031810 */ /* 0x040fe20007ffe0ff */
[--C-:B------:R-:W-:Y:S01]  /*0b90*/  IMAD.IADD R0, R6, 0x1, R2.reuse ;  /* 0x0000000106007824 */ /* 0x100fe200078e0202 */
[----:B------:R-:W-:Y:S01]  /*0ba0*/  STL [R1], R6 ;  /* 0x0000000601007387 */ /* 0x000fe20000100800 */
[----:B------:R-:W-:Y:S01]  /*0bb0*/  IMAD.IADD R4, R5, 0x1, R2 ;  /* 0x0000000105047824 */ /* 0x000fe200078e0202 */
[----:B------:R-:W-:Y:S01]  /*0bc0*/  LEA R211, R211, 0xc000, 0x1 ;  /* 0x0000c000d3d37811 */ /* 0x000fe200078e08ff */
[----:B------:R-:W-:Y:S01]  /*0bd0*/  IMAD.IADD R227, R227, 0x1, R226 ;  /* 0x00000001e3e37824 */ /* 0x000fe200078e02e2 */
[----:B------:R-:W-:Y:S04]  /*0be0*/  STL [R1+0x8], R5 ;  /* 0x0000080501007387 */ /* 0x000fe80000100800 */
[----:B------:R1:W-:Y:S04]  /*0bf0*/  STL [R1+0x4], R0 ;  /* 0x0000040001007387 */ /* 0x0003e80000100800 */
[----:B------:R2:W-:Y:S04]  /*0c00*/  STL [R1+0x14], R3 ;  /* 0x0000140301007387 */ /* 0x0005e80000100800 */
[----:B------:R2:W-:Y:S01]  /*0c10*/  STL [R1+0xc], R4 ;  /* 0x00000c0401007387 */ /* 0x0005e20000100800 */
[----:B-1----:R-:W-:-:S05]  /*0c20*/  IMAD.IADD R0, R2, 0x1, R3 ;  /* 0x0000000102007824 */ /* 0x002fca00078e0203 */
[----:B------:R2:W-:Y:S02]  /*0c30*/  STL [R1+0x10], R0 ;  /* 0x0000100001007387 */ /* 0x0005e40000100800 */
.L_x_662:
        /* <DEDUP_REMOVED lines=12> */
[----:B-123--:R-:W-:Y:S01]  /*0d00*/  IMAD.U32 R2, RZ, RZ, UR4 ;  /* 0x00000004ff027e24 */ /* 0x00efe2000f8e00ff */
        /* <DEDUP_REMOVED lines=40> */
.L_x_590:
        /* <DEDUP_REMOVED lines=67> */
.L_x_592:
        /* <DEDUP_REMOVED lines=18> */
.L_x_593:
        /* <DEDUP_REMOVED lines=72> */
.L_x_594:
[----:B------:R-:W-:Y:S02]  /*1960*/  UMOV UR6, UR52 ;  /* 0x0000003400067c82 */ /* 0x000fe40008000000 */
.L_x_595:
        /* <DEDUP_REMOVED lines=99> */
.L_x_597:
        /* <DEDUP_REMOVED lines=16> */
[----:B------:R-:W-:-:S03]  /*20a0*/  UIADD3 UR13, UR5, UR6, URZ ;  /* 0x00000006050d7290 */ /* 0x000fc6000fffe03f */
[----:B------:R-:W-:Y:S02]  /*20b0*/  UMOV UR6, UR4 ;  /* 0x0000000400067c82 */ /* 0x000fe40008000000 */
.L_x_598:
[----:B------:R-:W-:Y:S01]  /*20c0*/  ULDC.64 UR4, c[0x0][0x3a0] ;  /* 0x0000e80000047ab9 */ /* 0x000fe20000000a00 */
[----:B------:R-:W-:Y:S01]  /*20d0*/  IMAD.U32 R11, RZ, RZ, UR20 ;  /* 0x00000014ff0b7e24 */ /* 0x000fe2000f8e00ff */
[----:B------:R-:W-:Y:S01]  /*20e0*/  UIMAD UR4, UR22, UR4, URZ ;  /* 0x00000004160472a4 */ /* 0x000fe2000f8e023f */
[----:B------:R-:W-:Y:S01]  /*20f0*/  BSSY B0, `(.L_x_599) ;  /* 0x000001b000007945 */ /* 0x000fe20003800000 */
[----:B------:R-:W-:Y:S01]  /*2100*/  UIMAD UR9, UR21, -0x80, UR9 ;  /* 0xffffff80150978a4 */ /* 0x000fe2000f8e0209 */
[----:B------:R-:W-:Y:S01]  /*2110*/  IMAD.WIDE.U32 R4, R11, c[0x0][0x3a0], R234 ;  /* 0x0000e8000b047a25 */ /* 0x000fe200078e00ea */
[----:B------:R-:W-:-:S04]  /*2120*/  UIMAD UR4, UR20, UR5, UR4 ;  /* 0x00000005140472a4 */ /* 0x000fc8000f8e0204 */
[----:B------:R-:W-:Y:S02]  /*2130*/  IADD3 R4, P0, R4, UR14, RZ ;  /* 0x0000000e04047c10 */ /* 0x000fe4000ff1e0ff */
[----:B------:R-:W-:Y:S01]  /*2140*/  MOV R0, UR4 ;  /* 0x0000000400007c02 */ /* 0x000fe20008000f00 */
[----:B------:R-:W-:Y:S01]  /*2150*/  ULDC.64 UR4, c[0x0][0x3b8] ;  /* 0x0000ee0000047ab9 */ /* 0x000fe20000000a00 */
[----:B------:R-:W-:Y:S01]  /*2160*/  ISETP.GE.AND P5, PT, R2, UR9, PT ;  /* 0x0000000902007c0c */ /* 0x000fe2000bfa6270 */
[----:B------:R-:W-:Y:S01]  /*2170*/  UIMAD UR4, UR59, UR4, URZ ;  /* 0x000000043b0472a4 */ /* 0x000fe2000f8e023f */
[----:B------:R-:W-:Y:S01]  /*2180*/  IADD3.X R5, R5, UR15, R0, P0, !PT ;  /* 0x0000000f05057c10 */ /* 0x000fe200087fe400 */
[----:B------:R-:W-:Y:S02]  /*2190*/  IMAD.U32 R0, RZ, RZ, UR36 ;  /* 0x00000024ff007e24 */ /* 0x000fe4000f8e00ff */
[----:B------:R-:W-:Y:S02]  /*21a0*/  UIMAD UR4, UR36, UR5, UR4 ;  /* 0x00000005240472a4 */ /* 0x000fe4000f8e0204 */
        /* <DEDUP_REMOVED lines=15> */
.L_x_600:
[----:B------:R-:W-:Y:S05]  /*22a0*/  BSYNC B0 ;  /* 0x0000000000007941 */ /* 0x000fea0003800000 */
.L_x_599:
        /* <DEDUP_REMOVED lines=18> */
.L_x_602:
[----:B------:R-:W-:Y:S05]  /*23d0*/  BSYNC B0 ;  /* 0x0000000000007941 */ /* 0x000fea0003800000 */
.L_x_601:
        /* <DEDUP_REMOVED lines=18> */
.L_x_604:
[----:B------:R-:W-:Y:S05]  /*2500*/  BSYNC B0 ;  /* 0x0000000000007941 */ /* 0x000fea0003800000 */
.L_x_603:
        /* <DEDUP_REMOVED lines=17> */
.L_x_606:
[----:B------:R-:W-:Y:S05]  /*2620*/  BSYNC B0 ;  /* 0x0000000000007941 */ /* 0x000fea0003800000 */
.L_x_605:
        /* <DEDUP_REMOVED lines=27> */
.L_x_608:
[----:B------:R-:W-:Y:S05]  /*27e0*/  BSYNC B0 ;  /* 0x0000000000007941 */ /* 0x000fea0003800000 */
.L_x_607:
        /* <DEDUP_REMOVED lines=16> */
.L_x_610:
[----:B------:R-:W-:Y:S05]  /*28f0*/  BSYNC B0 ;  /* 0x0000000000007941 */ /* 0x000fea0003800000 */
.L_x_609:
        /* <DEDUP_REMOVED lines=16> */
.L_x_612:
[----:B------:R-:W-:Y:S05]  /*2a00*/  BSYNC B0 ;  /* 0x0000000000007941 */ /* 0x000fea0003800000 */
.L_x_611:
        /* <DEDUP_REMOVED lines=16> */
.L_x_596:
        /* <DEDUP_REMOVED lines=26> */
.L_x_615:
[----:B------:R-:W-:Y:S05]  /*2cb0*/  BSYNC B0 ;  /* 0x0000000000007941 */ /* 0x000fea0003800000 */
.L_x_614:
        /* <DEDUP_REMOVED lines=29> */
.L_x_617:
[----:B------:R-:W-:Y:S05]  /*2e90*/  BSYNC B0 ;  /* 0x0000000000007941 */ /* 0x000fea0003800000 */
.L_x_616:
        /* <DEDUP_REMOVED lines=15> */
.L_x_619:
        /* <DEDUP_REMOVED lines=19> */
.L_x_620:
[----:B------:R-:W-:Y:S05]  /*30c0*/  BSYNC B0 ;  /* 0x0000000000007941 */ /* 0x000fea0003800000 */
.L_x_618:
        /* <DEDUP_REMOVED lines=14> */
.L_x_622:
        /* <DEDUP_REMOVED lines=27> */
.L_x_623:
[----:B------:R-:W-:Y:S05]  /*3360*/  BSYNC B0 ;  /* 0x0000000000007941 */ /* 0x000fea0003800000 */
.L_x_621:
[C---:B------:R-:W-:Y:S01]  /*3370*/  IADD3 R3, R246.reuse, 0x28, RZ ;  /* 0x00000028f6037810 */ /* 0x040fe20007ffe0ff */
[----:B------:R-:W-:Y:S01]  /*3380*/  IMAD.MOV.U32 R245, RZ, RZ, 0x7f800000 ;  /* 0x7f800000fff57424 */ /* 0x000fe200078e00ff */
[----:B-1----:R-:W-:Y:S01]  /*3390*/  IADD3 R4, R246, 0x8, RZ ;  /* 0x00000008f6047810 */ /* 0x002fe20007ffe0ff */
[----:B------:R-:W-:Y:S01]  /*33a0*/  IMAD.MOV.U32 R242, RZ, RZ, 0x7f800000 ;  /* 0x7f800000fff27424 */ /* 0x000fe200078e00ff */
[----:B------:R-:W-:Y:S01]  /*33b0*/  ISETP.GE.AND P3, PT, R3, UR4, PT ;  /* 0x0000000403007c0c */ /* 0x000fe2000bf66270 */
[----:B------:R-:W-:Y:S01]  /*33c0*/  IMAD.MOV.U32 R243, RZ, RZ, 0x7f800000 ;  /* 0x7f800000fff37424 */ /* 0x000fe200078e00ff */
[----:B------:R-:W-:Y:S01]  /*33d0*/  ISETP.GE.AND P5, PT, R4, UR4, PT ;  /* 0x0000000404007c0c */ /* 0x000fe2000bfa6270 */
[C---:B------:R-:W-:Y:S01]  /*33e0*/  IMAD.SHL.U32 R4, R246.reuse, 0x4, RZ ;  /* 0x00000004f6047824 */ /* 0x040fe200078e00ff */
[----:B------:R-:W-:Y:S01]  /*33f0*/  IADD3 R5, R246, 0x20, RZ ;  /* 0x00000020f6057810 */ /* 0x000fe20007ffe0ff */
[----:B------:R-:W-:Y:S01]  /*3400*/  IMAD.MOV.U32 R244, RZ, RZ, 0x7f800000 ;  /* 0x7f800000fff47424 */ /* 0x000fe200078e00ff */
[----:B------:R-:W-:Y:S01]  /*3410*/  SHF.R.S32.HI R15, RZ, 0x1f, R246 ;  /* 0x0000001fff0f7819 */ /* 0x000fe200000114f6 */
[----:B------:R-:W-:Y:S01]  /*3420*/  ULDC.64 UR6, c[0x0][0x198] ;  /* 0x0000660000067ab9 */ /* 0x000fe20000000a00 */
[----:B------:R-:W-:Y:S01]  /*3430*/  ISETP.GE.AND P4, PT, R5, UR4, PT ;  /* 0x0000000405007c0c */ /* 0x000fe2000bf86270 */
[----:B------:R-:W-:Y:S01]  /*3440*/  UIMAD UR5, UR22, UR6, URZ ;  /* 0x00000006160572a4 */ /* 0x000fe2000f8e023f */
[----:B------:R-:W-:Y:S01]  /*3450*/  IADD3 R4, P2, R4, UR16, RZ ;  /* 0x0000001004047c10 */ /* 0x000fe2000ff5e0ff */
[----:B------:R-:W-:Y:S01]  /*3460*/  IMAD.U32 R12, RZ, RZ, UR20 ;  /* 0x00000014ff0c7e24 */ /* 0x000fe2000f8e00ff */
[----:B------:R-:W-:Y:S01]  /*3470*/  SHF.L.U64.HI R5, R246, 0x2, R15 ;  /* 0x00000002f6057819 */ /* 0x000fe2000001020f */
[----:B------:R-:W-:Y:S01]  /*3480*/  UIMAD UR5, UR20, UR7, UR5 ;  /* 0x00000007140572a4 */ /* 0x000fe2000f8e0205 */
[----:B------:R-:W-:Y:S01]  /*3490*/  SHF.R.S32.HI R9, RZ, 0x1f, R3 ;  /* 0x0000001fff097819 */ /* 0x000fe20000011403 */
[----:B------:R-:W-:Y:S01]  /*34a0*/  IMAD.WIDE.U32 R6, R12, c[0x0][0x198], R234 ;  /* 0x000066000c067a25 */ /* 0x000fe200078e00ea */
[----:B------:R-:W-:-:S02]  /*34b0*/  IADD3.X R5, R5, UR15, RZ, P2, !PT ;  /* 0x0000000f05057c10 */ /* 0x000fc400097fe4ff */
[C---:B------:R-:W-:Y:S01]  /*34c0*/  @!P3 LEA R8, P2, R3.reuse, UR16, 0x2 ;  /* 0x000000100308bc11 */ /* 0x040fe2000f8410ff */
[----:B------:R-:W-:Y:S01]  /*34d0*/  IMAD.U32 R10, RZ, RZ, UR5 ;  /* 0x00000005ff0a7e24 */ /* 0x000fe2000f8e00ff */
[----:B------:R-:W-:Y:S01]  /*34e0*/  ISETP.GE.AND P6, PT, R246, UR4, PT ;  /* 0x00000004f6007c0c */ /* 0x000fe2000bfc6270 */
[----:B------:R1:W5:Y:S01]  /*34f0*/  @!P5 LDG.E R245, [R4.64+0x20] ;  /* 0x0000200a04f5d981 */ /* 0x000362000c1e1900 */
[----:B------:R-:W-:Y:S02]  /*3500*/  @!P3 LEA.HI.X R9, R3, UR15, R9, 0x2, P2 ;  /* 0x0000000f0309bc11 */ /* 0x000fe400090f1409 */
[----:B------:R-:W-:Y:S01]  /*3510*/  IADD3 R6, P0, R6, UR23, RZ ;  /* 0x0000001706067c10 */ /* 0x000fe2000ff1e0ff */
[----:B------:R1:W5:Y:S04]  /*3520*/  @!P4 LDG.E R242, [R4.64+0x80] ;  /* 0x0000800a04f2c981 */ /* 0x000368000c1e1900 */
[----:B------:R1:W5:Y:S01]  /*3530*/  @!P3 LDG.E R243, [R8.64] ;  /* 0x0000000a08f3b981 */ /* 0x000362000c1e1900 */
[----:B------:R-:W-:-:S03]  /*3540*/  UIMAD UR4, UR21, -0x80, UR9 ;  /* 0xffffff80150478a4 */ /* 0x000fc6000f8e0209 */
[----:B------:R1:W5:Y:S03]  /*3550*/  @!P6 LDG.E R244, [R4.64] ;  /* 0x0000000a04f4e981 */ /* 0x000366000c1e1900 */
[----:B------:R-:W-:Y:S01]  /*3560*/  ISETP.GE.AND P6, PT, R2, UR4, PT ;  /* 0x0000000402007c0c */ /* 0x000fe2000bfc6270 */
[----:B------:R-:W-:Y:S01]  /*3570*/  IMAD R3, R13, c[0x0][0x1b0], RZ ;  /* 0x00006c000d037a24 */ /* 0x000fe200078e02ff */
[----:B------:R-:W-:-:S11]  /*3580*/  IADD3.X R7, R7, UR25, R10, P0, !PT ;  /* 0x0000001907077c10 */ /* 0x000fd600087fe40a */
[----:B------:R1:W-:Y:S04]  /*3590*/  @P6 STS.128 [R0+0xc000], RZ ;  /* 0x00c000ff00006388 */ /* 0x0003e80000000c00 */
[----:B------:R1:W-:Y:S01]  /*35a0*/  @P6 STS.128 [R0+0x10000], RZ ;  /* 0x010000ff00006388 */ /* 0x0003e20000000c00 */
[C---:B------:R-:W-:Y:S01]  /*35b0*/  IMAD R3, R11.reuse, c[0x0][0x1b4], R3 ;  /* 0x00006d000b037a24 */ /* 0x040fe200078e0203 */
[----:B------:R-:W-:Y:S01]  /*35c0*/  BSSY B0, `(.L_x_624) ;  /* 0x000001b000007945 */ /* 0x000fe20003800000 */
[----:B------:R-:W-:-:S04]  /*35d0*/  IMAD.WIDE.U32 R6, R11, c[0x0][0x1b0], R6 ;  /* 0x00006c000b067a25 */ /* 0x000fc800078e0006 */
[----:B------:R-:W-:Y:S01]  /*35e0*/  IMAD.IADD R10, R7, 0x1, R3 ;  /* 0x00000001070a7824 */ /* 0x000fe200078e0203 */
[----:B------:R-:W-:Y:S05]  /*35f0*/  @P6 BRA `(.L_x_625) ;  /* 0x0000017000006947 */ /* 0x000fea0003800000 */
[----:B------:R-:W-:Y:S01]  /*3600*/  ISETP.GE.AND P2, PT, R234, c[0x0][0x220], PT ;  /* 0x00008800ea007a0c */ /* 0x000fe20003f46270 */
[----:B------:R-:W-:Y:S01]  /*3610*/  IMAD R3, R16, c[0x0][0x198], RZ ;  /* 0x0000660010037a24 */ /* 0x000fe200078e02ff */
[----:B-1----:R-:W-:Y:S01]  /*3620*/  MOV R5, R10 ;  /* 0x0000000a00057202 */ /* 0x002fe20000000f00 */
        /* <DEDUP_REMOVED lines=20> */
.L_x_625:
[----:B------:R-:W-:Y:S05]  /*3770*/  BSYNC B0 ;  /* 0x0000000000007941 */ /* 0x000fea0003800000 */
.L_x_624:
[----:B------:R-:W-:Y:S01]  /*3780*/  ISETP.GE.AND P5, PT, R14, UR4, PT ;  /* 0x000000040e007c0c */ /* 0x000fe2000bfa6270 */
[----:B------:R-:W-:-:S12]  /*3790*/  BSSY B0, `(.L_x_626) ;  /* 0x000001d000007945 */ /* 0x000fd80003800000 */
[----:B------:R1:W-:Y:S04]  /*37a0*/  @P5 STS.128 [R0+0xd000], RZ ;  /* 0x00d000ff00005388 */ /* 0x0003e80000000c00 */
[----:B------:R1:W-:Y:S01]  /*37b0*/  @P5 STS.128 [R0+0x11000], RZ ;  /* 0x011000ff00005388 */ /* 0x0003e20000000c00 */
[----:B------:R-:W-:Y:S05]  /*37c0*/  @P5 BRA `(.L_x_627) ;  /* 0x0000019000005947 */ /* 0x000fea0003800000 */
[----:B------:R-:W-:Y:S02]  /*37d0*/  IADD3 R3, P0, R2, 0x20, RZ ;  /* 0x0000002002037810 */ /* 0x000fe40007f1e0ff */
[----:B------:R-:W-:Y:S02]  /*37e0*/  ISETP.GE.AND P2, PT, R234, c[0x0][0x220], PT ;  /* 0x00008800ea007a0c */ /* 0x000fe40003f46270 */
[----:B-1----:R-:W-:Y:S01]  /*37f0*/  MOV R5, R10 ;  /* 0x0000000a00057202 */ /* 0x002fe20000000f00 */
        /* <DEDUP_REMOVED lines=22> */
.L_x_627:
[----:B------:R-:W-:Y:S05]  /*3960*/  BSYNC B0 ;  /* 0x0000000000007941 */ /* 0x000fea0003800000 */
.L_x_626:
        /* <DEDUP_REMOVED lines=31> */
.L_x_629:
[----:B------:R-:W-:Y:S05]  /*3b60*/  BSYNC B0 ;  /* 0x0000000000007941 */ /* 0x000fea0003800000 */
.L_x_628:
        /* <DEDUP_REMOVED lines=9> */
[----:B-1----:R-:W-:-:S04]  /*3c00*/  IMAD.X R4, RZ, RZ, R16, P0 ;  /* 0x000000ffff047224 */ /* 0x002fc800000e0610 */
        /* <DEDUP_REMOVED lines=20> */
.L_x_631:
[----:B------:R-:W-:Y:S05]  /*3d50*/  BSYNC B0 ;  /* 0x0000000000007941 */ /* 0x000fea0003800000 */
.L_x_630:
        /* <DEDUP_REMOVED lines=38> */
.L_x_633:
[----:B-1----:R-:W-:Y:S05]  /*3fc0*/  BSYNC B0 ;  /* 0x0000000000007941 */ /* 0x002fea0003800000 */
.L_x_632:
        /* <DEDUP_REMOVED lines=29> */
.L_x_635:
[----:B------:R-:W-:Y:S05]  /*41a0*/  BSYNC B0 ;  /* 0x0000000000007941 */ /* 0x000fea0003800000 */
.L_x_634:
        /* <DEDUP_REMOVED lines=29> */
.L_x_637:
[----:B------:R-:W-:Y:S05]  /*4380*/  BSYNC B0 ;  /* 0x0000000000007941 */ /* 0x000fea0003800000 */
.L_x_636:
        /* <DEDUP_REMOVED lines=28> */
.L_x_639:
[----:B------:R-:W-:Y:S05]  /*4550*/  BSYNC B0 ;  /* 0x0000000000007941 */ /* 0x000fea0003800000 */
.L_x_638:
[----:B------:R-:W-:Y:S02]  /*4560*/  ULDC.64 UR6, c[0x0][0x318] ;  /* 0x0000c60000067ab9 */ /* 0x000fe40000000a00 */
[----:B------:R-:W-:Y:S01]  /*4570*/  ULDC.64 UR22, c[0x0][0x320] ;  /* 0x0000c80000167ab9 */ /* 0x000fe20000000a00 */
[----:B-1234-:R-:W-:Y:S01]  /*4580*/  LEA.HI R0, R18, R17, RZ, 0x4 ;  /* 0x0000001112007211 */ /* 0x01efe200078f20ff */
[----:B------:R-:W-:Y:S01]  /*4590*/  UISETP.NE.U32.AND UP1, UPT, URZ, UR6, UPT ;  /* 0x000000063f00728c */ /* 0x000fe2000bf25070 */
[----:B------:R-:W0:Y:S03]  /*45a0*/  LDGDEPBAR ;  /* 0x00000000000079af */ /* 0x000e260000000000 */
[----:B------:R-:W-:-:S06]  /*45b0*/  UISETP.NE.AND.EX UP1, UPT, URZ, UR7, UPT, UP1 ;  /* 0x000000073f00728c */ /* 0x000fcc000bf25310 */
        /* <DEDUP_REMOVED lines=9> */
[----:B------:R-:W-:-:S05]  /*4650*/  IMAD.U32 R2, RZ, RZ, UR6 ;  /* 0x00000006ff027e24 */ /* 0x000fca000f8e00ff */
[----:B------:R-:W-:-:S06]  /*4660*/  IMAD.U32 R3, RZ, RZ, UR7 ;  /* 0x00000007ff037e24 */ /* 0x000fcc000f8e00ff */
[----:B------:R1:W2:Y:S01]  /*4670*/  @P2 LDG.E R3, [R2.64] ;  /* 0x0000000a02032981 */ /* 0x0002a2000c1e1900 */
[----:B------:R-:W-:Y:S01]  /*4680*/  LOP3.LUT R0, R0, 0xfffffff0, RZ, 0xc0, !PT ;  /* 0xfffffff000007812 */ /* 0x000fe200078ec0ff */
[----:B------:R-:W2:Y:S01]  /*4690*/  @P2 MUFU.RCP R4, c[0x0][0x238] ;  /* 0x00008e0000042b08 */ /* 0x000ea20000001000 */
[----:B------:R-:W-:Y:S01]  /*46a0*/  IADD3 R214, R221, 0x2000, RZ ;  /* 0x00002000ddd67810 */ /* 0x000fe20007ffe0ff */
[----:B------:R-:W-:Y:S01]  /*46b0*/  UIADD3 UR4, UR20, UR13, URZ ;  /* 0x0000000d14047290 */ /* 0x000fe2000fffe03f */
[----:B------:R-:W-:Y:S01]  /*46c0*/  IMAD.MOV.U32 R200, RZ, RZ, 0x40 ;  /* 0x00000040ffc87424 */ /* 0x000fe200078e00ff */
[----:B------:R-:W-:Y:S01]  /*46d0*/  CS2R R158, SRZ ;  /* 0x00000000009e7805 */ /* 0x000fe2000001ff00 */
[----:B------:R-:W-:Y:S01]  /*46e0*/  IMAD.IADD R0, R17, 0x1, -R0 ;  /* 0x0000000111007824 */ /* 0x000fe200078e0a00 */
[----:B------:R-:W-:Y:S01]  /*46f0*/  SEL R214, R214, R221, !P1 ;  /* 0x000000ddd6d67207 */ /* 0x000fe20004800000 */
[----:B------:R-:W-:Y:S01]  /*4700*/  IMAD.MOV.U32 R250, RZ, RZ, 0x40 ;  /* 0x00000040fffa7424 */ /* 0x000fe200078e00ff */
[----:B------:R-:W-:Y:S01]  /*4710*/  UIADD3 UR4, -UR9, 0x80, UR4 ;  /* 0x0000008009047890 */ /* 0x000fe2000fffe104 */
        /* <DEDUP_REMOVED lines=14> */
[----:B-1----:R-:W-:Y:S01]  /*4800*/  SHF.R.S32.HI R2, RZ, 0x1f, R0 ;  /* 0x0000001fff027819 */ /* 0x002fe20000011400 */
        /* <DEDUP_REMOVED lines=13> */
[----:B------:R-:W-:Y:S01]  /*48e0*/  CS2R R110, SRZ ;  /* 0x00000000006e7805 */ /* 0x000fe2000001ff00 */
[----:B------:R-:W-:Y:S01]  /*48f0*/  CS2R R108, SRZ ;  /* 0x00000000006c7805 */ /* 0x000fe2000001ff00 */
[----:B------:R-:W-:Y:S01]  /*4900*/  CS2R R114, SRZ ;  /* 0x0000000000727805 */ /* 0x000fe2000001ff00 */
[----:B------:R-:W-:Y:S01]  /*4910*/  CS2R R112, SRZ ;  /* 0x0000000000707805 */ /* 0x000fe2000001ff00 */
[C---:B------:R-:W-:Y:S01]  /*4920*/  LOP3.LUT P0, RZ, R0.reuse, 0x2, RZ, 0xc0, !PT ;  /* 0x0000000200ff7812 */ /* 0x040fe2000780c0ff */
[----:B------:R-:W-:Y:S01]  /*4930*/  CS2R R106, SRZ ;  /* 0x00000000006a7805 */ /* 0x000fe2000001ff00 */
[----:B------:R-:W-:Y:S01]  /*4940*/  LOP3.LUT P3, RZ, R0, 0x4, RZ, 0xc0, !PT ;  /* 0x0000000400ff7812 */ /* 0x000fe2000786c0ff */
[----:B------:R-:W-:Y:S01]  /*4950*/  IMAD.U32 R0, RZ, RZ, UR21 ;  /* 0x00000015ff007e24 */ /* 0x000fe2000f8e00ff */
[----:B------:R-:W-:Y:S01]  /*4960*/  CS2R R104, SRZ ;  /* 0x0000000000687805 */ /* 0x000fe2000001ff00 */
[----:B------:R-:W-:Y:S01]  /*4970*/  CS2R R102, SRZ ;  /* 0x0000000000667805 */ /* 0x000fe2000001ff00 */
[----:B------:R-:W-:Y:S01]  /*4980*/  CS2R R100, SRZ ;  /* 0x0000000000647805 */ /* 0x000fe2000001ff00 */
[----:B------:R-:W-:Y:S01]  /*4990*/  IMAD R0, R0, 0x80, R252 ;  /* 0x0000008000007824 */ /* 0x000fe200078e02fc */
[----:B------:R-:W-:Y:S01]  /*49a0*/  CS2R R94, SRZ ;  /* 0x00000000005e7805 */ /* 0x000fe2000001ff00 */
[----:B------:R-:W-:Y:S01]  /*49b0*/  CS2R R92, SRZ ;  /* 0x00000000005c7805 */ /* 0x000fe2000001ff00 */
[----:B------:R-:W-:Y:S01]  /*49c0*/  CS2R R98, SRZ ;  /* 0x0000000000627805 */ /* 0x000fe2000001ff00 */
[----:B------:R-:W-:Y:S01]  /*49d0*/  CS2R R96, SRZ ;  /* 0x0000000000607805 */ /* 0x000fe2000001ff00 */
[----:B------:R-:W-:Y:S01]  /*49e0*/  IADD3 R0, R246, -UR13, -R0 ;  /* 0x8000000df6007c10 */ /* 0x000fe2000fffe800 */
        /* <DEDUP_REMOVED lines=29> */
[----:B------:R-:W-:Y:S01]  /*4bc0*/  IADD3 R251, R0, UR9, RZ ;  /* 0x0000000900fb7c10 */ /* 0x000fe2000fffe0ff */
[----:B------:R-:W-:Y:S01]  /*4bd0*/  IMAD.SHL.U32 R248, R246, 0x4, RZ ;  /* 0x00000004f6f87824 */ /* 0x000fe200078e00ff */
[----:B------:R-:W-:Y:S01]  /*4be0*/  SEL R219, R219, 0xffffffe0, !P0 ;  /* 0xffffffe0dbdb7807 */ /* 0x000fe20004000000 */
[----:B------:R-:W-:Y:S01]  /*4bf0*/  ULDC UR25, c[0x0][0x2e8] ;  /* 0x0000ba0000197ab9 */ /* 0x000fe20000000800 */
[----:B------:R-:W-:Y:S01]  /*4c00*/  SEL R200, R200, 0xffffffc0, !P3 ;  /* 0xffffffc0c8c87807 */ /* 0x000fe20005800000 */
[----:B------:R-:W-:Y:S01]  /*4c10*/  UMOV UR7, URZ ;  /* 0x0000003f00077c82 */ /* 0x000fe20008000000 */
[----:B------:R-:W-:Y:S01]  /*4c20*/  SEL R250, R250, 0xffffffc0, !P3 ;  /* 0xffffffc0fafa7807 */ /* 0x000fe20005800000 */
[----:B------:R-:W-:Y:S01]  /*4c30*/  ULDC UR14, c[0x0][0x2e4] ;  /* 0x0000b900000e7ab9 */ /* 0x000fe20000000800 */
[----:B------:R-:W-:Y:S01]  /*4c40*/  SHF.L.U64.HI R249, R246, 0x2, R15 ;  /* 0x00000002f6f97819 */ /* 0x000fe2000001020f */
[----:B------:R-:W-:Y:S01]  /*4c50*/  UIADD3 UR20, UR4, -UR25, URZ ;  /* 0x8000001904147290 */ /* 0x000fe2000fffe03f */
[----:B--2---:R-:W-:-:S04]  /*4c60*/  @P2 FMUL.FTZ R2, R3, R4 ;  /* 0x0000000403022220 */ /* 0x004fc80000410000 */
[----:B------:R1:W2:Y:S02]  /*4c70*/  @P2 R2UR UR5, R2 ;  /* 0x00000000020523c2 */ /* 0x0002a400000e0000 */
[----:B-1----:R-:W-:Y:S01]  /*4c80*/  IADD3 R2, R220, 0x2000, RZ ;  /* 0x00002000dc027810 */ /* 0x002fe20007ffe0ff */
[----:B--2---:R-:W-:-:S03]  /*4c90*/  @UP1 UMOV UR7, UR5 ;  /* 0x0000000500071c82 */ /* 0x004fc60008000000 */
[----:B------:R-:W-:-:S05]  /*4ca0*/  SEL R2, R2, R220, !P1 ;  /* 0x000000dc02027207 */ /* 0x000fca0004800000 */
[----:B------:R-:W-:Y:S02]  /*4cb0*/  IMAD.SHL.U32 R213, R2, 0x2, RZ ;  /* 0x0000000202d57824 */ /* 0x000fe400078e00ff */
.L_x_644:
[----:B------:R-:W0:Y:S01]  /*4cc0*/  LDGDEPBAR ;  /* 0x00000000000079af */ /* 0x000e220000000000 */
[C---:B------:R-:W-:Y:S01]  /*4cd0*/  IMAD.IADD R0, R214.reuse, 0x1, R219 ;  /* 0x00000001d6007824 */ /* 0x040fe200078e02db */
[----:B------:R-:W-:Y:S01]  /*4ce0*/  USHF.L.U32 UR4, UR12, 0x6, URZ ;  /* 0x000000060c047899 */ /* 0x000fe2000800063f */
[--C-:B------:R-:W-:Y:S01]  /*4cf0*/  IMAD.IADD R3, R214, 0x1, R200.reuse ;  /* 0x00000001d6037824 */ /* 0x100fe200078e02c8 */
[----:B------:R-:W-:Y:S01]  /*4d00*/  ULDC UR6, c[0x0][0x2e4] ;  /* 0x0000b90000067ab9 */ /* 0x000fe20000000800 */
[----:B------:R-:W-:Y:S01]  /*4d10*/  IMAD.IADD R2, R0, 0x1, R200 ;  /* 0x0000000100027824 */ /* 0x000fe200078e02c8 */
[----:B------:R-:W-:Y:S01]  /*4d20*/  UISETP.GE.AND UP0, UPT, UR4, UR20, UPT ;  /* 0x000000140400728c */ /* 0x000fe2000bf06270 */
[----:B------:R-:W-:Y:S04]  /*4d30*/  DEPBAR.LE SB0, 0x0 ;  /* 0x000080000000791a */ /* 0x000fe80000000000 */
[----:B------:R-:W-:Y:S08]  /*4d40*/  BAR.SYNC.DEFER_BLOCKING 0x0 ;  /* 0x0000000000007b1d */ /* 0x000ff00000010000 */
        /* <DEDUP_REMOVED lines=11> */
[----:B------:R-:W-:Y:S01]  /*4e00*/  LDSM.16.M88.4 R184, [R3+0x1000] ;  /* 0x0010000003b8783b */ /* 0x000fe20000000200 */
[C---:B------:R-:W-:Y:S07]  /*4e10*/  HMMA.16816.F32.BF16 R16, R32.reuse, R18, RZ ;  /* 0x000000122010723c */ /* 0x040fee00000418ff */
[----:B------:R-:W-:Y:S01]  /*4e20*/  LDSM.16.M88.4 R188, [R218+0xc800] ;  /* 0x00c80000dabc783b */ /* 0x000fe20000000200 */
[-C--:B---3--:R-:W-:Y:S07]  /*4e30*/  HMMA.16816.F32.BF16 R20, R32, R164.reuse, RZ ;  /* 0x000000a42014723c */ /* 0x088fee00000418ff */
[----:B------:R-:W-:Y:S01]  /*4e40*/  LDSM.16.M88.4 R192, [R217+0xc000] ;  /* 0x00c00000d9c0783b */ /* 0x000fe20000000200 */
[C---:B------:R-:W-:Y:S07]  /*4e50*/  HMMA.16816.F32.BF16 R24, R28.reuse, R164, RZ ;  /* 0x000000a41c18723c */ /* 0x040fee00000418ff */
[----:B------:R-:W-:Y:S01]  /*4e60*/  LDSM.16.M88.4 R196, [R2+0x1000] ;  /* 0x0010000002c4783b */ /* 0x000fe20000000200 */
[-C--:B------:R-:W-:Y:S08]  /*4e70*/  HMMA.16816.F32.BF16 R28, R28, R166.reuse, RZ ;  /* 0x000000a61c1c723c */ /* 0x080ff000000418ff */
[----:B------:R-:W-:Y:S01]  /*4e80*/  HMMA.16816.F32.BF16 R32, R32, R166, RZ ;  /* 0x000000a62020723c */ /* 0x000fe200000418ff */
[----:B------:R-:W-:Y:S07]  /*4e90*/  LDSM.16.M88.4 R164, [R3] ;  /* 0x0000000003a4783b */ /* 0x000fee0000000200 */
[-C--:B----4-:R-:W-:Y:S08]  /*4ea0*/  HMMA.16816.F32.BF16 R4, R168, R172.reuse, R4 ;  /* 0x000000aca804723c */ /* 0x090ff00000041804 */
[C---:B-1----:R-:W-:Y:S08]  /*4eb0*/  HMMA.16816.F32.BF16 R8, R176.reuse, R172, R8 ;  /* 0x000000acb008723c */ /* 0x042ff00000041808 */
[-C--:B------:R-:W-:Y:S08]  /*4ec0*/  HMMA.16816.F32.BF16 R12, R176, R174.reuse, R12 ;  /* 0x000000aeb00c723c */ /* 0x080ff0000004180c */
[C---:B------:R-:W-:Y:S01]  /*4ed0*/  HMMA.16816.F32.BF16 R16, R168.reuse, R174, R16 ;  /* 0x000000aea810723c */ /* 0x040fe20000041810 */
[----:B------:R-:W1:Y:S07]  /*4ee0*/  LDSM.16.M88.4 R172, [R218+0xc000] ;  /* 0x00c00000daac783b */ /* 0x000e6e0000000200 */
[-C--:B--2---:R-:W-:Y:S08]  /*4ef0*/  HMMA.16816.F32.BF16 R20, R168, R180.reuse, R20 ;  /* 0x000000b4a814723c */ /* 0x084ff00000041814 */
[C---:B------:R-:W-:Y:S07]  /*4f00*/  HMMA.16816.F32.BF16 R24, R176.reuse, R180, R24 ;  /* 0x000000b4b018723c */ /* 0x040fee0000041818 */
[----:B------:R-:W-:Y:S01]  /*4f10*/  IADD3 R180, P0, R248, UR18, RZ ;  /* 0x00000012f8b47c10 */ /* 0x000fe2000ff1e0ff */
[-C--:B------:R-:W-:Y:S01]  /*4f20*/  HMMA.16816.F32.BF16 R28, R176, R182.reuse, R28 ;  /* 0x000000b6b01c723c */ /* 0x080fe2000004181c */
[----:B------:R-:W2:Y:S03]  /*4f30*/  LDSM.16.M88.4 R176, [R2] ;  /* 0x0000000002b0783b */ /* 0x000ea60000000200 */
[----:B------:R-:W-:Y:S04]  /*4f40*/  IADD3.X R181, R249, UR17, RZ, P0, !PT ;  /* 0x00000011f9b57c10 */ /* 0x000fe800087fe4ff */
[----:B------:R-:W-:Y:S01]  /*4f50*/  HMMA.16816.F32.BF16 R32, R168, R182, R32 ;  /* 0x000000b6a820723c */ /* 0x000fe20000041820 */
[----:B------:R-:W3:Y:S07]  /*4f60*/  LDSM.16.M88.4 R168, [R217+0xc800] ;  /* 0x00c80000d9a8783b */ /* 0x000eee0000000200 */
[-C--:B-1----:R-:W-:Y:S01]  /*4f70*/  HMMA.16816.F32.BF16 R4, R164, R172.reuse, R4 ;  /* 0x000000aca404723c */ /* 0x082fe20000041804 */
[----:B-----5:R1:W5:Y:S04]  /*4f80*/  LDG.E R203, [R180.64] ;  /* 0x0000000ab4cb7981 */ /* 0x020368000c1e1900 */
[----:B------:R1:W5:Y:S03]  /*4f90*/  LDG.E R204, [R180.64+0x20] ;  /* 0x0000200ab4cc7981 */ /* 0x000366000c1e1900 */
[C---:B------:R-:W-:Y:S01]  /*4fa0*/  HMMA.16816.F32.BF16 R8, R184.reuse, R172, R8 ;  /* 0x000000acb808723c */ /* 0x040fe20000041808 */
[----:B------:R1:W5:Y:S04]  /*4fb0*/  LDG.E R202, [R180.64+0x80] ;  /* 0x0000800ab4ca7981 */ /* 0x000368000c1e1900 */
[----:B------:R1:W5:Y:S03]  /*4fc0*/  LDG.E R201, [R180.64+0xa0] ;  /* 0x0000a00ab4c97981 */ /* 0x000366000c1e1900 */
[-C--:B------:R-:W-:Y:S08]  /*4fd0*/  HMMA.16816.F32.BF16 R12, R184, R174.reuse, R12 ;  /* 0x000000aeb80c723c */ /* 0x080ff0000004180c */
[C---:B------:R-:W-:Y:S01]  /*4fe0*/  HMMA.16816.F32.BF16 R16, R164.reuse, R174, R16 ;  /* 0x000000aea410723c */ /* 0x040fe20000041810 */
[----:B------:R-:W-:Y:S07]  /*4ff0*/  LDSM.16.M88.4 R172, [R214+0x2000] ;  /* 0x00200000d6ac783b */ /* 0x000fee0000000200 */
[-C--:B------:R-:W-:Y:S01]  /*5000*/  HMMA.16816.F32.BF16 R20, R164, R188.reuse, R20 ;  /* 0x000000bca414723c */ /* 0x080fe20000041814 */
[----:B-1----:R-:W1:Y:S07]  /*5010*/  LDSM.16.M88.4 R180, [R215+0x10000] ;  /* 0x01000000d7b4783b */ /* 0x002e6e0000000200 */
[C---:B------:R-:W-:Y:S08]  /*5020*/  HMMA.16816.F32.BF16 R24, R184.reuse, R188, R24 ;  /* 0x000000bcb818723c */ /* 0x040ff00000041818 */
[-C--:B------:R-:W-:Y:S01]  /*5030*/  HMMA.16816.F32.BF16 R28, R184, R190.reuse, R28 ;  /* 0x000000beb81c723c */ /* 0x080fe2000004181c */
[----:B------:R-:W4:Y:S07]  /*5040*/  LDSM.16.M88.4 R184, [R214+0x3000] ;  /* 0x00300000d6b8783b */ /* 0x000f2e0000000200 */
[----:B------:R-:W-:Y:S01]  /*5050*/  HMMA.16816.F32.BF16 R32, R164, R190, R32 ;  /* 0x000000bea420723c */ /* 0x000fe20000041820 */
[----:B------:R-:W1:Y:S07]  /*5060*/  LDSM.16.M88.4 R164, [R215+0x10800] ;  /* 0x01080000d7a4783b */ /* 0x000e6e0000000200 */
[-C--:B--2---:R-:W-:Y:S01]  /*5070*/  HMMA.16816.F32.BF16 R4, R176, R192.reuse, R4 ;  /* 0x000000c0b004723c */ /* 0x084fe20000041804 */
[----:B------:R-:W-:Y:S07]  /*5080*/  LDSM.16.M88.4 R188, [R0+0x2000] ;  /* 0x0020000000bc783b */ /* 0x000fee0000000200 */
[C---:B------:R-:W-:Y:S08]  /*5090*/  HMMA.16816.F32.BF16 R8, R196.reuse, R192, R8 ;  /* 0x000000c0c408723c */ /* 0x040ff00000041808 */
[-C--:B------:R-:W-:Y:S08]  /*50a0*/  HMMA.16816.F32.BF16 R12, R196, R194.reuse, R12 ;  /* 0x000000c2c40c723c */ /* 0x080ff0000004180c */
[C---:B------:R-:W-:Y:S01]  /*50b0*/  HMMA.16816.F32.BF16 R16, R176.reuse, R194, R16 ;  /* 0x000000c2b010723c */ /* 0x040fe20000041810 */
[----:B------:R-:W2:Y:S07]  /*50c0*/  LDSM.16.M88.4 R192, [R216+0x10000] ;  /* 0x01000000d8c0783b */ /* 0x000eae0000000200 */
[-C--:B---3--:R-:W-:Y:S08]  /*50d0*/  HMMA.16816.F32.BF16 R20, R176, R168.reuse, R20 ;  /* 0x000000a8b014723c */ /* 0x088ff00000041814 */
[C---:B------:R-:W-:Y:S08]  /*50e0*/  HMMA.16816.F32.BF16 R24, R196.reuse, R168, R24 ;  /* 0x000000a8c418723c */ /* 0x040ff00000041818 */
[-C--:B------:R-:W-:Y:S01]  /*50f0*/  HMMA.16816.F32.BF16 R28, R196, R170.reuse, R28 ;  /* 0x000000aac41c723c */ /* 0x080fe2000004181c */
[----:B------:R3:W2:Y:S07]  /*5100*/  LDSM.16.M88.4 R196, [R0+0x3000] ;  /* 0x0030000000c4783b */ /* 0x0006ae0000000200 */
[----:B------:R-:W-:Y:S01]  /*5110*/  HMMA.16816.F32.BF16 R32, R176, R170, R32 ;  /* 0x000000aab020723c */ /* 0x000fe20000041820 */
[----:B------:R-:W2:Y:S07]  /*5120*/  LDSM.16.M88.4 R168, [R216+0x10800] ;  /* 0x01080000d8a8783b */ /* 0x000eae0000000200 */
[-C--:B-1----:R-:W-:Y:S01]  /*5130*/  HMMA.16816.F32.BF16 R4, R172, R180.reuse, R4 ;  /* 0x000000b4ac04723c */ /* 0x082fe20000041804 */
[----:B------:R-:W-:Y:S07]  /*5140*/  LDSM.16.M88.4 R176, [R3+0x3000] ;  /* 0x0030000003b0783b */ /* 0x000fee0000000200 */
[C---:B----4-:R-:W-:Y:S04]  /*5150*/  HMMA.16816.F32.BF16 R8, R184.reuse, R180, R8 ;  /* 0x000000b4b808723c */ /* 0x050fe80000041808 */
[----:B---3--:R-:W-:Y:S04]  /*5160*/  IADD3 R0, R251, UR4, RZ ;  /* 0x00000004fb007c10 */ /* 0x008fe8000fffe0ff */
[-C--:B------:R-:W-:Y:S04]  /*5170*/  HMMA.16816.F32.BF16 R12, R184, R182.reuse, R12 ;  /* 0x000000b6b80c723c */ /* 0x080fe8000004180c */
[C---:B------:R-:W-:Y:S02]  /*5180*/  IADD3 R181, R0.reuse, -0x1, RZ ;  /* 0xffffffff00b57810 */ /* 0x040fe40007ffe0ff */
[----:B------:R-:W-:Y:S02]  /*5190*/  IADD3 R180, R0, 0x8, RZ ;  /* 0x0000000800b47810 */ /* 0x000fe40007ffe0ff */
[C---:B------:R-:W-:Y:S04]  /*51a0*/  HMMA.16816.F32.BF16 R16, R172.reuse, R182, R16 ;  /* 0x000000b6ac10723c */ /* 0x040fe80000041810 */
[----:B------:R-:W-:Y:S02]  /*51b0*/  ISETP.GE.AND P0, PT, R181, RZ, PT ;  /* 0x000000ffb500720c */ /* 0x000fe40003f06270 */
[----:B------:R-:W-:Y:S02]  /*51c0*/  ISETP.GE.AND P1, PT, R180, RZ, PT ;  /* 0x000000ffb400720c */ /* 0x000fe40003f26270 */
[-C--:B------:R-:W-:Y:S08]  /*51d0*/  HMMA.16816.F32.BF16 R20, R172, R164.reuse, R20 ;  /* 0x000000a4ac14723c */ /* 0x080ff00000041814 */
[C---:B------:R-:W-:Y:S04]  /*51e0*/  HMMA.16816.F32.BF16 R24, R184.reuse, R164, R24 ;  /* 0x000000a4b818723c */ /* 0x040fe80000041818 */
[C---:B------:R-:W-:Y:S02]  /*51f0*/  @!P0 IADD3 R181, -R0.reuse, 0x1, RZ ;  /* 0x0000000100b58810 */ /* 0x040fe40007ffe1ff */
[C---:B------:R-:W-:Y:S02]  /*5200*/  @!P1 IADD3 R180, -R0.reuse, -0x8, RZ ;  /* 0xfffffff800b49810 */ /* 0x040fe40007ffe1ff */
[-C--:B------:R-:W-:Y:S07]  /*5210*/  HMMA.16816.F32.BF16 R28, R184, R166.reuse, R28 ;  /* 0x000000a6b81c723c */ /* 0x080fee000004181c */
[----:B------:R-:W-:Y:S01]  /*5220*/  IADD3 R184, R0, 0x7, RZ ;  /* 0x0000000700b87810 */ /* 0x000fe20007ffe0ff */
[----:B------:R-:W-:Y:S01]  /*5230*/  HMMA.16816.F32.BF16 R32, R172, R166, R32 ;  /* 0x000000a6ac20723c */ /* 0x000fe20000041820 */
[----:B------:R1:W-:Y:S03]  /*5240*/  LDSM.16.M88.4 R164, [R3+0x2000] ;  /* 0x0020000003a4783b */ /* 0x0003e60000000200 */
[----:B------:R-:W-:Y:S03]  /*5250*/  ISETP.GE.AND P0, PT, R184, RZ, PT ;  /* 0x000000ffb800720c */ /* 0x000fe60003f06270 */
[----:B------:R-:W-:Y:S01]  /*5260*/  IABS R172, R0 ;  /* 0x0000000000ac7213 */ /* 0x000fe20000000000 */
[-C--:B--2---:R-:W-:Y:S03]  /*5270*/  HMMA.16816.F32.BF16 R4, R188, R192.reuse, R4 ;  /* 0x000000c0bc04723c */ /* 0x084fe60000041804 */
[----:B------:R2:W-:Y:S05]  /*5280*/  I2F R205, R172 ;  /* 0x000000ac00cd7306 */ /* 0x0005ea0000201400 */
[C---:B------:R-:W-:Y:S04]  /*5290*/  HMMA.16816.F32.BF16 R8, R196.reuse, R192, R8 ;  /* 0x000000c0c408723c */ /* 0x040fe80000041808 */
[C---:B------:R-:W-:Y:S01]  /*52a0*/  @!P0 IADD3 R184, -R0.reuse, -0x7, RZ ;  /* 0xfffffff900b88810 */ /* 0x040fe20007ffe1ff */
[----:B------:R-:W3:Y:S03]  /*52b0*/  I2F R193, R181 ;  /* 0x000000b500c17306 */ /* 0x000ee60000201400 */
[-C--:B------:R-:W-:Y:S04]  /*52c0*/  HMMA.16816.F32.BF16 R12, R196, R194.reuse, R12 ;  /* 0x000000c2c40c723c */ /* 0x080fe8000004180c */
[C---:B-1----:R-:W-:Y:S03]  /*52d0*/  IADD3 R3, R0.reuse, 0x20, RZ ;  /* 0x0000002000037810 */ /* 0x042fe60007ffe0ff */
[----:B------:R1:W-:Y:S01]  /*52e0*/  I2F R192, R184 ;  /* 0x000000b800c07306 */ /* 0x0003e20000201400 */
[C---:B------:R-:W-:Y:S01]  /*52f0*/  HMMA.16816.F32.BF16 R16, R188.reuse, R194, R16 ;  /* 0x000000c2bc10723c */ /* 0x040fe20000041810 */
[----:B--2---:R-:W2:Y:S07]  /*5300*/  LDSM.16.M88.4 R172, [R218+0x10000] ;  /* 0x01000000daac783b */ /* 0x004eae0000000200 */
[-C--:B------:R-:W-:Y:S01]  /*5310*/  HMMA.16816.F32.BF16 R20, R188, R168.reuse, R20 ;  /* 0x000000a8bc14723c */ /* 0x080fe20000041814 */
[----:B------:R4:W2:Y:S07]  /*5320*/  I2F R194, R180 ;  /* 0x000000b400c27306 */ /* 0x0008ae0000201400 */
[C---:B------:R-:W-:Y:S07]  /*5330*/  HMMA.16816.F32.BF16 R24, R196.reuse, R168, R24 ;  /* 0x000000a8c418723c */ /* 0x040fee0000041818 */
[C---:B------:R-:W-:Y:S01]  /*5340*/  IADD3 R169, R0.reuse, 0x28, RZ ;  /* 0x0000002800a97810 */ /* 0x040fe20007ffe0ff */
[-C--:B------:R-:W-:Y:S01]  /*5350*/  HMMA.16816.F32.BF16 R28, R196, R170.reuse, R28 ;  /* 0x000000aac41c723c */ /* 0x080fe2000004181c */
[----:B-1----:R-:W-:Y:S02]  /*5360*/  LDSM.16.M88.4 R184, [R217+0x10000] ;  /* 0x01000000d9b8783b */ /* 0x002fe40000000200 */
[----:B------:R-:W-:Y:S02]  /*5370*/  ISETP.GE.AND P1, PT, R169, RZ, PT ;  /* 0x000000ffa900720c */ /* 0x000fe40003f26270 */
[----:B------:R-:W-:Y:S03]  /*5380*/  IADD3 R168, R0, 0x27, RZ ;  /* 0x0000002700a87810 */ /* 0x000fe60007ffe0ff */
[----:B------:R-:W-:Y:S01]  /*5390*/  HMMA.16816.F32.BF16 R32, R188, R170, R32 ;  /* 0x000000aabc20723c */ /* 0x000fe20000041820 */
[----:B----4-:R-:W1:Y:S03]  /*53a0*/  LDSM.16.M88.4 R180, [R218+0x10800] ;  /* 0x01080000dab4783b */ /* 0x010e660000000200 */
[----:B------:R-:W-:Y:S03]  /*53b0*/  ISETP.GE.AND P0, PT, R168, RZ, PT ;  /* 0x000000ffa800720c */ /* 0x000fe60003f06270 */
[C---:B------:R-:W-:Y:S02]  /*53c0*/  IADD3 R188, R0.reuse, 0x1f, RZ ;  /* 0x0000001f00bc7810 */ /* 0x040fe40007ffe0ff */
[C---:B------:R-:W-:Y:S02]  /*53d0*/  @!P1 IADD3 R169, -R0.reuse, -0x28, RZ ;  /* 0xffffffd800a99810 */ /* 0x040fe40007ffe1ff */
[----:B------:R-:W-:Y:S01]  /*53e0*/  ISETP.GE.AND P1, PT, R3, RZ, PT ;  /* 0x000000ff0300720c */ /* 0x000fe20003f26270 */
[-C--:B--2---:R-:W-:Y:S01]  /*53f0*/  HMMA.16816.F32.BF16 R4, R164, R172.reuse, R4 ;  /* 0x000000aca404723c */ /* 0x084fe20000041804 */
[----:B------:R-:W2:Y:S04]  /*5400*/  I2F R196, R169 ;  /* 0x000000a900c47306 */ /* 0x000ea80000201400 */
[----:B------:R-:W-:Y:S02]  /*5410*/  @!P0 IADD3 R168, -R0, -0x27, RZ ;  /* 0xffffffd900a88810 */ /* 0x000fe40007ffe1ff */
[----:B------:R-:W-:Y:S01]  /*5420*/  ISETP.GE.AND P0, PT, R188, RZ, PT ;  /* 0x000000ffbc00720c */ /* 0x000fe20003f06270 */
[C---:B------:R-:W-:Y:S03]  /*5430*/  HMMA.16816.F32.BF16 R8, R176.reuse, R172, R8 ;  /* 0x000000acb008723c */ /* 0x040fe60000041808 */
[----:B------:R4:W2:Y:S01]  /*5440*/  I2F R195, R168 ;  /* 0x000000a800c37306 */ /* 0x0008a20000201400 */
[C---:B------:R-:W-:Y:S02]  /*5450*/  @!P1 IADD3 R3, -R0.reuse, -0x20, RZ ;  /* 0xffffffe000039810 */ /* 0x040fe40007ffe1ff */
[C---:B------:R-:W-:Y:S02]  /*5460*/  IADD3 R189, R0.reuse, 0x18, RZ ;  /* 0x0000001800bd7810 */ /* 0x040fe40007ffe0ff */
[-C--:B------:R-:W-:Y:S03]  /*5470*/  HMMA.16816.F32.BF16 R12, R176, R174.reuse, R12 ;  /* 0x000000aeb00c723c */ /* 0x080fe6000004180c */
[----:B------:R-:W-:Y:S02]  /*5480*/  ISETP.GE.AND P1, PT, R189, RZ, PT ;  /* 0x000000ffbd00720c */ /* 0x000fe40003f26270 */
[----:B------:R2:W2:Y:S01]  /*5490*/  I2F R191, R3 ;  /* 0x0000000300bf7306 */ /* 0x0004a20000201400 */
[C---:B------:R-:W-:Y:S02]  /*54a0*/  @!P0 IADD3 R188, -R0.reuse, -0x1f, RZ ;  /* 0xffffffe100bc8810 */ /* 0x040fe40007ffe1ff */
[C---:B------:R-:W-:Y:S01]  /*54b0*/  HMMA.16816.F32.BF16 R16, R164.reuse, R174, R16 ;  /* 0x000000aea410723c */ /* 0x040fe20000041810 */
[----:B------:R-:W-:Y:S06]  /*54c0*/  LDSM.16.M88.4 R172, [R2+0x3000] ;  /* 0x0030000002ac783b */ /* 0x000fec0000000200 */
[----:B------:R3:W3:Y:S01]  /*54d0*/  I2F R190, R188 ;  /* 0x000000bc00be7306 */ /* 0x0006e20000201400 */
[-C--:B-1----:R-:W-:Y:S01]  /*54e0*/  HMMA.16816.F32.BF16 R20, R164, R180.reuse, R20 ;  /* 0x000000b4a414723c */ /* 0x082fe20000041814 */
[----:B----4-:R1:W4:Y:S03]  /*54f0*/  LDSM.16.M88.4 R168, [R2+0x2000] ;  /* 0x0020000002a8783b */ /* 0x0103260000000200 */
[C---:B------:R-:W-:Y:S04]  /*5500*/  @!P1 IADD3 R189, -R0.reuse, -0x18, RZ ;  /* 0xffffffe800bd9810 */ /* 0x040fe80007ffe1ff */
[C---:B------:R-:W-:Y:S02]  /*5510*/  HMMA.16816.F32.BF16 R24, R176.reuse, R180, R24 ;  /* 0x000000b4b018723c */ /* 0x040fe40000041818 */
[----:B------:R-:W4:Y:S02]  /*5520*/  I2F R189, R189 ;  /* 0x000000bd00bd7306 */ /* 0x000f240000201400 */
[C---:B--2---:R-:W-:Y:S03]  /*5530*/  IADD3 R3, R0.reuse, 0x17, RZ ;  /* 0x0000001700037810 */ /* 0x044fe60007ffe0ff */
[C---:B------:R-:W-:Y:S01]  /*5540*/  IADD3 R180, R0.reuse, -0x9, RZ ;  /* 0xfffffff700b47810 */ /* 0x040fe20007ffe0ff */
[-C--:B------:R-:W-:Y:S03]  /*5550*/  HMMA.16816.F32.BF16 R28, R176, R182.reuse, R28 ;  /* 0x000000b6b01c723c */ /* 0x080fe6000004181c */
[----:B------:R-:W-:Y:S02]  /*5560*/  ISETP.GE.AND P0, PT, R3, RZ, PT ;  /* 0x000000ff0300720c */ /* 0x000fe40003f06270 */
[----:B---3--:R-:W-:Y:S03]  /*5570*/  IADD3 R188, R0, -0x8, RZ ;  /* 0xfffffff800bc7810 */ /* 0x008fe60007ffe0ff */
[----:B------:R-:W-:Y:S01]  /*5580*/  HMMA.16816.F32.BF16 R32, R164, R182, R32 ;  /* 0x000000b6a420723c */ /* 0x000fe20000041820 */
[----:B------:R-:W2:Y:S03]  /*5590*/  LDSM.16.M88.4 R164, [R217+0x10800] ;  /* 0x01080000d9a4783b */ /* 0x000ea60000000200 */
[----:B------:R-:W-:Y:S02]  /*55a0*/  ISETP.GE.AND P1, PT, R188, RZ, PT ;  /* 0x000000ffbc00720c */ /* 0x000fe40003f26270 */
[C---:B-1----:R-:W-:Y:S02]  /*55b0*/  IADD3 R2, R0.reuse, -0x10, RZ ;  /* 0xfffffff000027810 */ /* 0x042fe40007ffe0ff */
[----:B------:R-:W-:Y:S02]  /*55c0*/  @!P0 IADD3 R3, -R0, -0x17, RZ ;  /* 0xffffffe900038810 */ /* 0x000fe40007ffe1ff */
[----:B------:R-:W-:Y:S02]  /*55d0*/  ISETP.GE.AND P0, PT, R180, RZ, PT ;  /* 0x000000ffb400720c */ /* 0x000fe40003f06270 */
[----:B------:R1:W3:Y:S01]  /*55e0*/  I2F R181, R3 ;  /* 0x0000000300b57306 */ /* 0x0002e20000201400 */
[C---:B------:R-:W-:Y:S02]  /*55f0*/  IADD3 R176, R0.reuse, -0x11, RZ ;  /* 0xffffffef00b07810 */ /* 0x040fe40007ffe0ff */
[C---:B------:R-:W-:Y:S02]  /*5600*/  IADD3 R177, R0.reuse, -0x19, RZ ;  /* 0xffffffe700b17810 */ /* 0x040fe40007ffe0ff */
[----:B------:R-:W-:Y:S02]  /*5610*/  @!P1 IADD3 R188, -R0, 0x8, RZ ;  /* 0x0000000800bc9810 */ /* 0x000fe40007ffe1ff */
[----:B------:R-:W-:Y:S01]  /*5620*/  ISETP.GE.AND P1, PT, R2, RZ, PT ;  /* 0x000000ff0200720c */ /* 0x000fe20003f26270 */
[-C--:B----4-:R-:W-:Y:S03]  /*5630*/  HMMA.16816.F32.BF16 R4, R168, R184.reuse, R4 ;  /* 0x000000b8a804723c */ /* 0x090fe60000041804 */
[----:B------:R-:W4:Y:S02]  /*5640*/  I2F R188, R188 ;  /* 0x000000bc00bc7306 */ /* 0x000f240000201400 */
[----:B------:R-:W-:Y:S02]  /*5650*/  @!P0 IADD3 R180, -R0, 0x9, RZ ;  /* 0x0000000900b48810 */ /* 0x000fe40007ffe1ff */
[----:B------:R-:W-:Y:S01]  /*5660*/  ISETP.GE.AND P0, PT, R176, RZ, PT ;  /* 0x000000ffb000720c */ /* 0x000fe20003f06270 */
[C---:B------:R-:W-:Y:S04]  /*5670*/  HMMA.16816.F32.BF16 R8, R172.reuse, R184, R8 ;  /* 0x000000b8ac08723c */ /* 0x040fe80000041808 */
[C---:B------:R-:W-:Y:S01]  /*5680*/  @!P1 IADD3 R2, -R0.reuse, 0x10, RZ ;  /* 0x0000001000029810 */ /* 0x040fe20007ffe1ff */
[----:B------:R-:W3:Y:S03]  /*5690*/  I2F R180, R180 ;  /* 0x000000b400b47306 */ /* 0x000ee60000201400 */
[-C--:B------:R-:W-:Y:S04]  /*56a0*/  HMMA.16816.F32.BF16 R12, R172, R186.reuse, R12 ;  /* 0x000000baac0c723c */ /* 0x080fe8000004180c */
[C---:B------:R-:W-:Y:S02]  /*56b0*/  @!P0 IADD3 R176, -R0.reuse, 0x11, RZ ;  /* 0x0000001100b08810 */ /* 0x040fe40007ffe1ff */
[----:B-1----:R-:W-:Y:S01]  /*56c0*/  IADD3 R3, R0, 0x10, RZ ;  /* 0x0000001000037810 */ /* 0x002fe20007ffe0ff */
[----:B------:R1:W1:Y:S01]  /*56d0*/  I2F R179, R2 ;  /* 0x0000000200b37306 */ /* 0x0002620000201400 */
[----:B------:R-:W-:Y:S01]  /*56e0*/  FFMA.FTZ R5, R193, -UR7, R5 ;  /* 0x80000007c1057c23 */ /* 0x000fe20008010005 */
[C---:B------:R-:W-:Y:S04]  /*56f0*/  HMMA.16816.F32.BF16 R16, R168.reuse, R186, R16 ;  /* 0x000000baa810723c */ /* 0x040fe80000041810 */
[----:B------:R-:W-:Y:S01]  /*5700*/  FFMA.FTZ R6, R194, -UR7, R6 ;  /* 0x80000007c2067c23 */ /* 0x000fe20008010006 */
[----:B------:R-:W-:Y:S01]  /*5710*/  ISETP.GE.AND P1, PT, R3, RZ, PT ;  /* 0x000000ff0300720c */ /* 0x000fe20003f26270 */
[----:B------:R-:W-:Y:S02]  /*5720*/  FFMA.FTZ R7, R192, -UR7, R7 ;  /* 0x80000007c0077c23 */ /* 0x000fe40008010007 */
[----:B------:R-:W-:Y:S01]  /*5730*/  FFMA.FTZ R4, R205, -UR7, R4 ;  /* 0x80000007cd047c23 */ /* 0x000fe20008010004 */
[----:B------:R3:W3:Y:S01]  /*5740*/  I2F R178, R176 ;  /* 0x000000b000b27306 */ /* 0x0006e20000201400 */
[-C--:B--2---:R-:W-:Y:S03]  /*5750*/  HMMA.16816.F32.BF16 R20, R168, R164.reuse, R20 ;  /* 0x000000a4a814723c */ /* 0x084fe60000041814 */
[----:B------:R-:W-:Y:S02]  /*5760*/  FFMA.FTZ R10, R196, -UR7, R10 ;  /* 0x80000007c40a7c23 */ /* 0x000fe4000801000a */
[----:B------:R-:W-:Y:S02]  /*5770*/  FFMA.FTZ R11, R195, -UR7, R11 ;  /* 0x80000007c30b7c23 */ /* 0x000fe4000801000b */
[----:B------:R-:W-:Y:S01]  /*5780*/  FFMA.FTZ R8, R191, -UR7, R8 ;  /* 0x80000007bf087c23 */ /* 0x000fe20008010008 */
[----:B------:R-:W-:Y:S01]  /*5790*/  @!P1 IADD3 R3, -R0, -0x10, RZ ;  /* 0xfffffff000039810 */ /* 0x000fe20007ffe1ff */
[----:B------:R-:W-:Y:S01]  /*57a0*/  FFMA.FTZ R9, R190, -UR7, R9 ;  /* 0x80000007be097c23 */ /* 0x000fe20008010009 */
[----:B------:R-:W-:Y:S01]  /*57b0*/  ISETP.GE.AND P1, PT, R177, RZ, PT ;  /* 0x000000ffb100720c */ /* 0x000fe20003f26270 */
[C---:B------:R-:W-:Y:S03]  /*57c0*/  HMMA.16816.F32.BF16 R24, R172.reuse, R164, R24 ;  /* 0x000000a4ac18723c */ /* 0x040fe60000041818 */
[----:B------:R-:W2:Y:S01]  /*57d0*/  I2F R3, R3 ;  /* 0x0000000300037306 */ /* 0x000ea20000201400 */
[----:B------:R-:W-:Y:S01]  /*57e0*/  FFMA.FTZ R14, R191, -UR7, R14 ;  /* 0x80000007bf0e7c23 */ /* 0x000fe2000801000e */
[----:B-1----:R-:W-:Y:S01]  /*57f0*/  IADD3 R2, R0, 0xf, RZ ;  /* 0x0000000f00027810 */ /* 0x002fe20007ffe0ff */
[----:B------:R-:W-:Y:S02]  /*5800*/  FFMA.FTZ R15, R190, -UR7, R15 ;  /* 0x80000007be0f7c23 */ /* 0x000fe4000801000f */
[----:B------:R-:W-:Y:S01]  /*5810*/  FFMA.FTZ R12, R189, -UR7, R12 ;  /* 0x80000007bd0c7c23 */ /* 0x000fe2000801000c */
[----:B------:R-:W-:Y:S01]  /*5820*/  ISETP.GE.AND P0, PT, R2, RZ, PT ;  /* 0x000000ff0200720c */ /* 0x000fe20003f06270 */
[-C--:B------:R-:W-:Y:S03]  /*5830*/  HMMA.16816.F32.BF16 R28, R172, R166.reuse, R28 ;  /* 0x000000a6ac1c723c */ /* 0x080fe6000004181c */
[----:B---3--:R-:W-:Y:S01]  /*5840*/  FFMA.FTZ R13, R181, -UR7, R13 ;  /* 0x80000007b50d7c23 */ /* 0x008fe2000801000d */
[C---:B------:R-:W-:Y:S01]  /*5850*/  IADD3 R176, R0.reuse, -0x18, RZ ;  /* 0xffffffe800b07810 */ /* 0x040fe20007ffe0ff */
[----:B------:R-:W-:Y:S01]  /*5860*/  FFMA.FTZ R19, R193, -UR7, R19 ;  /* 0x80000007c1137c23 */ /* 0x000fe20008010013 */
[----:B------:R-:W-:Y:S01]  /*5870*/  @!P1 IADD3 R177, -R0, 0x19, RZ ;  /* 0x0000001900b19810 */ /* 0x000fe20007ffe1ff */
[----:B------:R-:W-:Y:S01]  /*5880*/  FFMA.FTZ R18, R205, -UR7, R18 ;  /* 0x80000007cd127c23 */ /* 0x000fe20008010012 */
[----:B------:R-:W-:Y:S01]  /*5890*/  ISETP.GE.AND P2, PT, R176, RZ, PT ;  /* 0x000000ffb000720c */ /* 0x000fe20003f46270 */
[----:B----4-:R-:W-:Y:S01]  /*58a0*/  FFMA.FTZ R16, R188, -UR7, R16 ;  /* 0x80000007bc107c23 */ /* 0x010fe20008010010 */
[----:B------:R-:W-:Y:S02]  /*58b0*/  HMMA.16816.F32.BF16 R32, R168, R166, R32 ;  /* 0x000000a6a820723c */ /* 0x000fe40000041820 */
[----:B------:R-:W1:Y:S02]  /*58c0*/  I2F R177, R177 ;  /* 0x000000b100b17306 */ /* 0x000e640000201400 */
[----:B------:R-:W-:Y:S01]  /*58d0*/  FFMA.FTZ R17, R180, -UR7, R17 ;  /* 0x80000007b4117c23 */ /* 0x000fe20008010011 */
[----:B------:R-:W-:Y:S01]  /*58e0*/  @!P0 IADD3 R2, -R0, -0xf, RZ ;  /* 0xfffffff100028810 */ /* 0x000fe20007ffe1ff */
[----:B------:R-:W-:Y:S01]  /*58f0*/  FFMA.FTZ R22, R188, -UR7, R22 ;  /* 0x80000007bc167c23 */ /* 0x000fe20008010016 */
[----:B------:R-:W-:Y:S01]  /*5900*/  PLOP3.LUT P0, PT, PT, PT, UP0, 0x80, 0x0 ;  /* 0x000000000000781c */ /* 0x000fe20003f0f008 */
[----:B------:R-:W-:Y:S04]  /*5910*/  FFMA.FTZ R23, R180, -UR7, R23 ;  /* 0x80000007b4177c23 */ /* 0x000fe80008010017 */
[----:B------:R-:W-:Y:S01]  /*5920*/  FFMA.FTZ R20, R179, -UR7, R20 ;  /* 0x80000007b3147c23 */ /* 0x000fe20008010014 */
[----:B------:R-:W-:Y:S01]  /*5930*/  @!P2 IADD3 R176, -R0, 0x18, RZ ;  /* 0x0000001800b0a810 */ /* 0x000fe20007ffe1ff */
[----:B------:R-:W-:Y:S01]  /*5940*/  FFMA.FTZ R21, R178, -UR7, R21 ;  /* 0x80000007b2157c23 */ /* 0x000fe20008010015 */
[----:B------:R-:W3:Y:S01]  /*5950*/  I2F R2, R2 ;  /* 0x0000000200027306 */ /* 0x000ee20000201400 */
[----:B------:R-:W-:Y:S02]  /*5960*/  FFMA.FTZ R26, R189, -UR7, R26 ;  /* 0x80000007bd1a7c23 */ /* 0x000fe4000801001a */
[----:B------:R-:W-:Y:S02]  /*5970*/  FFMA.FTZ R27, R181, -UR7, R27 ;  /* 0x80000007b51b7c23 */ /* 0x000fe4000801001b */
[C---:B--2---:R-:W-:Y:S02]  /*5980*/  FFMA.FTZ R24, R3.reuse, -UR7, R24 ;  /* 0x8000000703187c23 */ /* 0x044fe40008010018 */
[----:B------:R-:W-:Y:S02]  /*5990*/  FFMA.FTZ R28, R194, -UR7, R28 ;  /* 0x80000007c21c7c23 */ /* 0x000fe4000801001c */
[----:B------:R-:W-:Y:S01]  /*59a0*/  FFMA.FTZ R29, R192, -UR7, R29 ;  /* 0x80000007c01d7c23 */ /* 0x000fe2000801001d */
[----:B------:R-:W2:Y:S01]  /*59b0*/  I2F R176, R176 ;  /* 0x000000b000b07306 */ /* 0x000ea20000201400 */
[----:B------:R-:W-:Y:S02]  /*59c0*/  FFMA.FTZ R30, R3, -UR7, R30 ;  /* 0x80000007031e7c23 */ /* 0x000fe4000801001e */
[----:B------:R-:W-:Y:S02]  /*59d0*/  FFMA.FTZ R34, R179, -UR7, R34 ;  /* 0x80000007b3227c23 */ /* 0x000fe40008010022 */
[----:B------:R-:W-:Y:S02]  /*59e0*/  FFMA.FTZ R35, R178, -UR7, R35 ;  /* 0x80000007b2237c23 */ /* 0x000fe40008010023 */
[----:B-1----:R-:W-:Y:S02]  /*59f0*/  FFMA.FTZ R33, R177, -UR7, R33 ;  /* 0x80000007b1217c23 */ /* 0x002fe40008010021 */
[C---:B---3--:R-:W-:Y:S02]  /*5a00*/  FFMA.FTZ R25, R2.reuse, -UR7, R25 ;  /* 0x8000000702197c23 */ /* 0x048fe40008010019 */
[----:B------:R-:W-:Y:S02]  /*5a10*/  FFMA.FTZ R31, R2, -UR7, R31 ;  /* 0x80000007021f7c23 */ /* 0x000fe4000801001f */
[----:B--2---:R-:W-:Y:S01]  /*5a20*/  FFMA.FTZ R32, R176, -UR7, R32 ;  /* 0x80000007b0207c23 */ /* 0x004fe20008010020 */
[----:B------:R-:W-:-:S05]  /*5a30*/  @!P0 BRA `(.L_x_640) ;  /* 0x000000c000008947 */ /* 0x000fca0003800000 */
[----:B------:R-:W-:Y:S04]  /*5a40*/  USHF.L.U32 UR5, UR21, 0x7, URZ ;  /* 0x0000000715057899 */ /* 0x000fe8000800063f */
[----:B------:R-:W-:Y:S02]  /*5a50*/  UIADD3 UR6, UR5, UR13, URZ ;  /* 0x0000000d05067290 */ /* 0x000fe4000fffe03f */
[----:B------:R-:W-:Y:S02]  /*5a60*/  UIADD3 UR5, UR5, 0x80, URZ ;  /* 0x0000008005057890 */ /* 0x000fe4000fffe03f */
[----:B------:R-:W-:Y:S02]  /*5a70*/  UIADD3 UR8, UR14, UR6, -UR9 ;  /* 0x000000060e087290 */ /* 0x000fe4000fffe809 */
[----:B------:R-:W-:Y:S02]  /*5a80*/  UIADD3 UR6, UR4, 0x40, URZ ;  /* 0x0000004004067890 */ /* 0x000fe4000fffe03f */
[----:B------:R-:W-:Y:S02]  /*5a90*/  IMAD.U32 R0, RZ, RZ, UR5 ;  /* 0x00000005ff007e24 */ /* 0x000fe4000f8e00ff */
[----:B------:R-:W-:Y:S03]  /*5aa0*/  UISETP.GE.AND UP0, UPT, UR6, UR8, UPT ;  /* 0x000000080600728c */ /* 0x000fe6000bf06270 */
[----:B------:R-:W-:Y:S01]  /*5ab0*/  ISETP.LT.AND P0, PT, R0, UR9, PT ;  /* 0x0000000900007c0c */ /* 0x000fe2000bf01270 */
[----:B------:R-:W-:Y:S02]  /*5ac0*/  UMOV UR6, UR14 ;  /* 0x0000000e00067c82 */ /* 0x000fe40008000000 */
[----:B------:R-:W-:Y:S11]  /*5ad0*/  PLOP3.LUT P1, PT, PT, PT, UP0, 0x80, 0x0 ;  /* 0x000000000000781c */ /* 0x000ff60003f2f008 */
[----:B------:R-:W-:Y:S02]  /*5ae0*/  @!UPT UIADD3 URZ, URZ, URZ, URZ ;  /* 0x0000003f3f3ff290 */ /* 0x000fe4000fffe03f */
[----:B------:R-:W-:-:S05]  /*5af0*/  @!P1 BRA P0, `(.L_x_641) ;  /* 0x0000081000009947 */ /* 0x000fca0000000000 */
.L_x_640:
[----:B------:R-:W-:Y:S01]  /*5b00*/  IADD3 R172, R246, UR4, RZ ;  /* 0x00000004f6ac7c10 */ /* 0x000fe2000fffe0ff */
[----:B------:R-:W-:Y:S01]  /*5b10*/  UIADD3 UR5, -UR6, UR9, -UR13 ;  /* 0x0000000906057290 */ /* 0x000fe2000fffe90d */
[----:B------:R-:W-:Y:S01]  /*5b20*/  IMAD.U32 R0, RZ, RZ, UR21 ;  /* 0x00000015ff007e24 */ /* 0x000fe2000f8e00ff */
[----:B------:R-:W-:Y:S01]  /*5b30*/  UIADD3 UR8, UR9, 0x1, -UR13 ;  /* 0x0000000109087890 */ /* 0x000fe2000fffe80d */
[----:B------:R-:W-:Y:S01]  /*5b40*/  IADD3 R3, R172, 0x8, RZ ;  /* 0x00000008ac037810 */ /* 0x000fe20007ffe0ff */
[----:B------:R-:W-:Y:S01]  /*5b50*/  UMOV UR14, UR6 ;  /* 0x00000006000e7c82 */ /* 0x000fe20008000000 */
[----:B------:R-:W-:Y:S01]  /*5b60*/  IMAD R0, R0, 0x80, R252 ;  /* 0x0000008000007824 */ /* 0x000fe200078e02fc */
[----:B------:R-:W-:Y:S01]  /*5b70*/  IADD3 R2, R172, UR5, RZ ;  /* 0x00000005ac027c10 */ /* 0x000fe2000fffe0ff */
[----:B------:R-:W-:Y:S01]  /*5b80*/  UIADD3 UR4, UR8, UR42, URZ ;  /* 0x0000002a08047290 */ /* 0x000fe2000fffe03f */
[----:B------:R-:W-:Y:S02]  /*5b90*/  IADD3 R173, R3, UR5, RZ ;  /* 0x0000000503ad7c10 */ /* 0x000fe4000fffe0ff */
[----:B------:R-:W-:Y:S02]  /*5ba0*/  IMNMX R2, RZ, R2, !PT ;  /* 0x00000002ff027217 */ /* 0x000fe40007800200 */
[----:B------:R-:W-:Y:S02]  /*5bb0*/  IADD3 R171, R0, 0x1, RZ ;  /* 0x0000000100ab7810 */ /* 0x000fe40007ffe0ff */
[----:B------:R-:W-:Y:S02]  /*5bc0*/  IADD3 R164, R172, UR4, RZ ;  /* 0x00000004aca47c10 */ /* 0x000fe4000fffe0ff */
[-C--:B------:R-:W-:Y:S02]  /*5bd0*/  ISETP.GE.AND P3, PT, R0, R2.reuse, PT ;  /* 0x000000020000720c */ /* 0x080fe40003f66270 */
[----:B------:R-:W-:Y:S02]  /*5be0*/  IMNMX R164, R164, UR9, PT ;  /* 0x00000009a4a47c17 */ /* 0x000fe4000b800200 */
[C---:B------:R-:W-:Y:S02]  /*5bf0*/  IADD3 R170, R0.reuse, 0x8, RZ ;  /* 0x0000000800aa7810 */ /* 0x040fe40007ffe0ff */
[C---:B------:R-:W-:Y:S02]  /*5c00*/  IADD3 R169, R0.reuse, 0x9, RZ ;  /* 0x0000000900a97810 */ /* 0x040fe40007ffe0ff */
[C---:B------:R-:W-:Y:S02]  /*5c10*/  IADD3 R168, R0.reuse, 0x10, RZ ;  /* 0x0000001000a87810 */ /* 0x040fe40007ffe0ff */
[C---:B------:R-:W-:Y:S02]  /*5c20*/  IADD3 R167, R0.reuse, 0x11, RZ ;  /* 0x0000001100a77810 */ /* 0x040fe40007ffe0ff */
[C---:B------:R-:W-:Y:S02]  /*5c30*/  IADD3 R166, R0.reuse, 0x18, RZ ;  /* 0x0000001800a67810 */ /* 0x040fe40007ffe0ff */
[C---:B------:R-:W-:Y:S02]  /*5c40*/  IADD3 R165, R0.reuse, 0x19, RZ ;  /* 0x0000001900a57810 */ /* 0x040fe40007ffe0ff */
        /* <DEDUP_REMOVED lines=108> */
.L_x_641:
        /* <DEDUP_REMOVED lines=112> */
[----:B------:R-:W-:Y:S02]  /*6a10*/  IADD3 R208, R219, R3, RZ ;  /* 0x00000003dbd07210 */ /* 0x000fe40007ffe0ff */
[----:B------:R-:W-:Y:S01]  /*6a20*/  F2FP.BF16.PACK_AB R0, R188, R189 ;  /* 0x000000bdbc00723e */ /* 0x000fe200000010ff */
[----:B------:R1:W-:Y:S01]  /*6a30*/  STS [R227+0x21000], R2 ;  /* 0x02100002e3007388 */ /* 0x0003e20000000800 */
[C---:B------:R-:W-:Y:S02]  /*6a40*/  IADD3 R210, R200.reuse, R3, RZ ;  /* 0x00000003c8d27210 */ /* 0x040fe40007ffe0ff */
[----:B------:R-:W-:Y:S01]  /*6a50*/  IADD3 R209, R200, R208, RZ ;  /* 0x000000d0c8d17210 */ /* 0x000fe20007ffe0ff */
[----:B------:R2:W-:Y:S04]  /*6a60*/  STS [R227+0x21400], R0 ;  /* 0x02140000e3007388 */ /* 0x0005e80000000800 */
[----:B------:R-:W-:Y:S08]  /*6a70*/  LDSM.16.M88.4 R32, [R3+0x8000] ;  /* 0x008000000320783b */ /* 0x000ff00000000200 */
[----:B------:R-:W3:Y:S08]  /*6a80*/  LDSM.16.M88.4 R16, [R215+0x14000] ;  /* 0x01400000d710783b */ /* 0x000ef00000000200 */
[----:B------:R-:W4:Y:S01]  /*6a90*/  LDSM.16.M88.4 R28, [R3+0x9000] ;  /* 0x00900000031c783b */ /* 0x000f220000000200 */
[----:B-1----:R-:W-:Y:S02]  /*6aa0*/  MOV R2, UR4 ;  /* 0x0000000400027c02 */ /* 0x002fe40008000f00 */
[----:B--2---:R-:W-:Y:S05]  /*6ab0*/  MOV R0, UR4 ;  /* 0x0000000400007c02 */ /* 0x004fea0008000f00 */
[----:B------:R-:W1:Y:S01]  /*6ac0*/  LDSM.16.M88.4 R164, [R215+0x14800] ;  /* 0x01480000d7a4783b */ /* 0x000e620000000200 */
[----:B------:R-:W-:Y:S04]  /*6ad0*/  LEA R222, P0, R0, R222, 0x2 ;  /* 0x000000de00de7211 */ /* 0x000fe800078010ff */
[----:B------:R-:W-:Y:S03]  /*6ae0*/  LEA.HI.X.SX32 R223, R2, R223, 0x2, P0 ;  /* 0x000000df02df7211 */ /* 0x000fe600000f16ff */
[----:B------:R-:W-:Y:S08]  /*6af0*/  LDSM.16.M88.4 R168, [R208+0x8000] ;  /* 0x00800000d0a8783b */ /* 0x000ff00000000200 */
[----:B------:R-:W2:Y:S01]  /*6b00*/  LDSM.16.M88.4 R172, [R216+0x14000] ;  /* 0x01400000d8ac783b */ /* 0x000ea20000000200 */
[-C--:B---3--:R-:W-:Y:S08]  /*6b10*/  HMMA.16816.F32.BF16 R4, R32, R16.reuse, RZ ;  /* 0x000000102004723c */ /* 0x088ff000000418ff */
[C---:B----4-:R-:W-:Y:S08]  /*6b20*/  HMMA.16816.F32.BF16 R8, R28.reuse, R16, RZ ;  /* 0x000000101c08723c */ /* 0x050ff000000418ff */
[-C--:B------:R-:W-:Y:S08]  /*6b30*/  HMMA.16816.F32.BF16 R12, R28, R18.reuse, RZ ;  /* 0x000000121c0c723c */ /* 0x080ff000000418ff */
[C---:B------:R-:W-:Y:S08]  /*6b40*/  HMMA.16816.F32.BF16 R16, R32.reuse, R18, RZ ;  /* 0x000000122010723c */ /* 0x040ff000000418ff */
[-C--:B-1----:R-:W-:Y:S08]  /*6b50*/  HMMA.16816.F32.BF16 R20, R32, R164.reuse, RZ ;  /* 0x000000a42014723c */ /* 0x082ff000000418ff */
[C---:B------:R-:W-:Y:S08]  /*6b60*/  HMMA.16816.F32.BF16 R24, R28.reuse, R164, RZ ;  /* 0x000000a41c18723c */ /* 0x040ff000000418ff */
[-C--:B------:R-:W-:Y:S08]  /*6b70*/  HMMA.16816.F32.BF16 R28, R28, R166.reuse, RZ ;  /* 0x000000a61c1c723c */ /* 0x080ff000000418ff */
[----:B------:R-:W-:Y:S01]  /*6b80*/  HMMA.16816.F32.BF16 R32, R32, R166, RZ ;  /* 0x000000a62020723c */ /* 0x000fe200000418ff */
[----:B------:R-:W1:Y:S07]  /*6b90*/  LDSM.16.M88.4 R164, [R208+0x9000] ;  /* 0x00900000d0a4783b */ /* 0x000e6e0000000200 */
[-C--:B--2---:R-:W-:Y:S08]  /*6ba0*/  HMMA.16816.F32.BF16 R4, R168, R172.reuse, R4 ;  /* 0x000000aca804723c */ /* 0x084ff00000041804 */
        /* <DEDUP_REMOVED lines=200> */
.L_x_642:
        /* <DEDUP_REMOVED lines=164> */
.L_x_643:
[----:B------:R-:W-:Y:S01]  /*8270*/  LDSM.16.M88.4 R32, [R3+0x1c000] ;  /* 0x01c000000320783b */ /* 0x000fe20000000200 */
[C---:B------:R-:W-:Y:S01]  /*8280*/  IADD3 R0, R246.reuse, -0x40, RZ ;  /* 0xffffffc0f6007810 */ /* 0x040fe20007ffe0ff */
[----:B------:R-:W-:Y:S01]  /*8290*/  USHF.L.U32 UR6, UR5, 0x5, URZ ;  /* 0x0000000505067899 */ /* 0x000fe2000800063f */
[----:B------:R-:W-:Y:S01]  /*82a0*/  IADD3 R236, R246, -0x40, RZ ;  /* 0xffffffc0f6ec7810 */ /* 0x000fe20007ffe0ff */
[----:B------:R-:W-:Y:S01]  /*82b0*/  UIMAD UR8, UR5, 0x30, URZ ;  /* 0x00000030050878a4 */ /* 0x000fe2000f8e023f */
[----:B------:R-:W2:Y:S01]  /*82c0*/  LDSM.16.MT88.4 R16, [R211] ;  /* 0x00000000d310783b */ /* 0x000ea20000004200 */
[----:B------:R-:W-:Y:S01]  /*82d0*/  IMAD.SHL.U32 R0, R0, 0x4, RZ ;  /* 0x0000000400007824 */ /* 0x000fe200078e00ff */
[----:B------:R-:W-:Y:S01]  /*82e0*/  SHF.R.S32.HI R236, RZ, 0x1f, R236 ;  /* 0x0000001fffec7819 */ /* 0x000fe200000114ec */
[----:B------:R-:W-:Y:S02]  /*82f0*/  UIMAD UR4, UR5, 0x18, URZ ;  /* 0x00000018050478a4 */ /* 0x000fe4000f8e023f */
[----:B------:R-:W3:Y:S01]  /*8300*/  LDSM.16.M88.4 R28, [R3+0x1d000] ;  /* 0x01d00000031c783b */ /* 0x000ee20000000200 */
[----:B-1----:R-:W-:Y:S01]  /*8310*/  @P1 IADD3 R2, P0, R0, UR16, RZ ;  /* 0x0000001000021c10 */ /* 0x002fe2000ff1e0ff */
[----:B------:R-:W-:Y:S01]  /*8320*/  UISETP.GT.AND UP2, UPT, UR12, UR19, UPT ;  /* 0x000000130c00728c */ /* 0x000fe2000bf44270 */
[----:B------:R-:W-:Y:S01]  /*8330*/  IADD3 R0, R246, -0x40, RZ ;  /* 0xffffffc0f6007810 */ /* 0x000fe20007ffe0ff */
[----:B------:R-:W-:Y:S01]  /*8340*/  @UP3 UIADD3 UR16, UP1, UR16, -0x100, URZ ;  /* 0xffffff0010103890 */ /* 0x000fe2000ff3e03f */
[----:B------:R-:W1:Y:S02]  /*8350*/  LDSM.16.MT88.4 R164, [R211+0x4000] ;  /* 0x00400000d3a4783b */ /* 0x000e640000004200 */
[----:B------:R-:W-:Y:S03]  /*8360*/  SHF.L.U64.HI R0, R0, 0x2, R236 ;  /* 0x0000000200007819 */ /* 0x000fe600000102ec */
[----:B------:R-:W-:Y:S05]  /*8370*/  LDSM.16.M88.4 R168, [R208+0x1c000] ;  /* 0x01c00000d0a8783b */ /* 0x000fea0000000200 */
[----:B------:R-:W4:Y:S05]  /*8380*/  LDSM.16.MT88.4 R172, [R211+0x800] ;  /* 0x00080000d3ac783b */ /* 0x000f2a0000004200 */
[----:B------:R-:W1:Y:S05]  /*8390*/  LDSM.16.M88.4 R176, [R208+0x1d000] ;  /* 0x01d00000d0b0783b */ /* 0x000e6a0000000200 */
[----:B------:R-:W1:Y:S05]  /*83a0*/  LDSM.16.MT88.4 R180, [R211+0x4800] ;  /* 0x00480000d3b4783b */ /* 0x000e6a0000004200 */
[----:B------:R-:W-:Y:S01]  /*83b0*/  LDSM.16.M88.4 R184, [R210+0x1c000] ;  /* 0x01c00000d2b8783b */ /* 0x000fe20000000200 */
[-C--:B--2---:R-:W-:Y:S04]  /*83c0*/  HMMA.16816.F32.BF16 R4, R32, R16.reuse, RZ ;  /* 0x000000102004723c */ /* 0x084fe800000418ff */
[----:B------:R-:W2:Y:S05]  /*83d0*/  LDSM.16.MT88.4 R188, [R211+0x1000] ;  /* 0x00100000d3bc783b */ /* 0x000eaa0000004200 */
[----:B------:R-:W2:Y:S01]  /*83e0*/  LDSM.16.M88.4 R192, [R210+0x1d000] ;  /* 0x01d00000d2c0783b */ /* 0x000ea20000000200 */
[C---:B---3--:R-:W-:Y:S04]  /*83f0*/  HMMA.16816.F32.BF16 R8, R28.reuse, R16, RZ ;  /* 0x000000101c08723c */ /* 0x048fe800000418ff */
[----:B------:R-:W3:Y:S04]  /*8400*/  LDSM.16.MT88.4 R196, [R211+0x5000] ;  /* 0x00500000d3c4783b */ /* 0x000ee80000004200 */
[-C--:B------:R-:W-:Y:S01]  /*8410*/  HMMA.16816.F32.BF16 R12, R28, R18.reuse, RZ ;  /* 0x000000121c0c723c */ /* 0x080fe200000418ff */
[----:B------:R-:W-:Y:S05]  /*8420*/  LDSM.16.M88.4 R200, [R209+0x1d000] ;  /* 0x01d00000d1c8783b */ /* 0x000fea0000000200 */
[----:B------:R-:W-:Y:S02]  /*8430*/  LDSM.16.MT88.4 R204, [R211+0x6000] ;  /* 0x00600000d3cc783b */ /* 0x000fe40000004200 */
[C---:B------:R-:W-:Y:S08]  /*8440*/  HMMA.16816.F32.BF16 R16, R32.reuse, R18, RZ ;  /* 0x000000122010723c */ /* 0x040ff000000418ff */
[-C--:B-1----:R-:W-:Y:S08]  /*8450*/  HMMA.16816.F32.BF16 R20, R32, R164.reuse, RZ ;  /* 0x000000a42014723c */ /* 0x082ff000000418ff */
        /* <DEDUP_REMOVED lines=12> */
[----:B------:R-:W4:Y:S07]  /*8520*/  LDSM.16.MT88.4 R176, [R211+0x5800] ;  /* 0x00580000d3b0783b */ /* 0x000f2e0000004200 */
[----:B------:R-:W-:Y:S01]  /*8530*/  HMMA.16816.F32.BF16 R32, R168, R182, R32 ;  /* 0x000000b6a820723c */ /* 0x000fe20000041820 */
[----:B------:R-:W-:Y:S05]  /*8540*/  LDSM.16.M88.4 R168, [R3+0x1e000] ;  /* 0x01e0000003a8783b */ /* 0x000fea0000000200 */
[----:B------:R-:W1:Y:S02]  /*8550*/  LDSM.16.MT88.4 R180, [R211+0x2000] ;  /* 0x00200000d3b4783b */ /* 0x000e640000004200 */
[-C--:B--2---:R-:W-:Y:S08]  /*8560*/  HMMA.16816.F32.BF16 R4, R184, R188.reuse, R4 ;  /* 0x000000bcb804723c */ /* 0x084ff00000041804 */
[C---:B------:R-:W-:Y:S08]  /*8570*/  HMMA.16816.F32.BF16 R8, R192.reuse, R188, R8 ;  /* 0x000000bcc008723c */ /* 0x040ff00000041808 */
[-C--:B------:R-:W-:Y:S08]  /*8580*/  HMMA.16816.F32.BF16 R12, R192, R190.reuse, R12 ;  /* 0x000000bec00c723c */ /* 0x080ff0000004180c */
[C---:B------:R-:W-:Y:S01]  /*8590*/  HMMA.16816.F32.BF16 R16, R184.reuse, R190, R16 ;  /* 0x000000beb810723c */ /* 0x040fe20000041810 */
[----:B------:R2:W4:Y:S07]  /*85a0*/  LDSM.16.M88.4 R188, [R3+0x1f000] ;  /* 0x01f0000003bc783b */ /* 0x00052e0000000200 */
[-C--:B---3--:R-:W-:Y:S08]  /*85b0*/  HMMA.16816.F32.BF16 R20, R184, R196.reuse, R20 ;  /* 0x000000c4b814723c */ /* 0x088ff00000041814 */
[C---:B------:R-:W-:Y:S08]  /*85c0*/  HMMA.16816.F32.BF16 R24, R192.reuse, R196, R24 ;  /* 0x000000c4c018723c */ /* 0x040ff00000041818 */
[-C--:B------:R-:W-:Y:S01]  /*85d0*/  HMMA.16816.F32.BF16 R28, R192, R198.reuse, R28 ;  /* 0x000000c6c01c723c */ /* 0x080fe2000004181c */
[----:B------:R-:W-:Y:S03]  /*85e0*/  LDSM.16.M88.4 R192, [R208+0x1f000] ;  /* 0x01f00000d0c0783b */ /* 0x000fe60000000200 */
[----:B--2---:R-:W-:Y:S01]  /*85f0*/  @P1 IADD3.X R3, R0, UR15, RZ, P0, !PT ;  /* 0x0000000f00031c10 */ /* 0x004fe200087fe4ff */
[----:B------:R-:W-:Y:S01]  /*8600*/  IMAD.U32 R0, RZ, RZ, UR6 ;  /* 0x00000006ff007e24 */ /* 0x000fe2000f8e00ff */
[----:B------:R-:W-:Y:S02]  /*8610*/  @UP3 UIADD3.X UR15, UR15, -0x1, URZ, UP1, !UPT ;  /* 0xffffffff0f0f3890 */ /* 0x000fe40008ffe43f */
[----:B------:R-:W-:Y:S01]  /*8620*/  HMMA.16816.F32.BF16 R32, R184, R198, R32 ;  /* 0x000000c6b820723c */ /* 0x000fe20000041820 */
[----:B------:R-:W-:Y:S05]  /*8630*/  LDSM.16.MT88.4 R184, [R211+0x2800] ;  /* 0x00280000d3b8783b */ /* 0x000fea0000004200 */
[----:B------:R-:W-:Y:S02]  /*8640*/  LDSM.16.MT88.4 R196, [R211+0x6800] ;  /* 0x00680000d3c4783b */ /* 0x000fe40000004200 */
[-C--:B-1----:R-:W-:Y:S03]  /*8650*/  HMMA.16816.F32.BF16 R4, R164, R172.reuse, R4 ;  /* 0x000000aca404723c */ /* 0x082fe60000041804 */
[----:B------:R1:W5:Y:S05]  /*8660*/  @P1 LDG.E R244, [R2.64] ;  /* 0x0000000a02f41981 */ /* 0x00036a000c1e1900 */
[C---:B------:R-:W-:Y:S01]  /*8670*/  HMMA.16816.F32.BF16 R8, R200.reuse, R172, R8 ;  /* 0x000000acc808723c */ /* 0x040fe20000041808 */
[----:B------:R1:W5:Y:S05]  /*8680*/  @P1 LDG.E R245, [R2.64+0x20] ;  /* 0x0000200a02f51981 */ /* 0x00036a000c1e1900 */
[----:B------:R1:W5:Y:S02]  /*8690*/  @P1 LDG.E R242, [R2.64+0x80] ;  /* 0x0000800a02f21981 */ /* 0x000364000c1e1900 */
[-C--:B------:R-:W-:Y:S03]  /*86a0*/  HMMA.16816.F32.BF16 R12, R200, R174.reuse, R12 ;  /* 0x000000aec80c723c */ /* 0x080fe6000004180c */
[----:B------:R1:W5:Y:S05]  /*86b0*/  @P1 LDG.E R243, [R2.64+0xa0] ;  /* 0x0000a00a02f31981 */ /* 0x00036a000c1e1900 */
[C---:B------:R-:W-:Y:S01]  /*86c0*/  HMMA.16816.F32.BF16 R16, R164.reuse, R174, R16 ;  /* 0x000000aea410723c */ /* 0x040fe20000041810 */
[----:B------:R-:W2:Y:S07]  /*86d0*/  LDSM.16.M88.4 R172, [R208+0x1e000] ;  /* 0x01e00000d0ac783b */ /* 0x000eae0000000200 */
[-C--:B----4-:R-:W-:Y:S08]  /*86e0*/  HMMA.16816.F32.BF16 R20, R164, R176.reuse, R20 ;  /* 0x000000b0a414723c */ /* 0x090ff00000041814 */
[C---:B------:R-:W-:Y:S08]  /*86f0*/  HMMA.16816.F32.BF16 R24, R200.reuse, R176, R24 ;  /* 0x000000b0c818723c */ /* 0x040ff00000041818 */
[-C--:B------:R-:W-:Y:S01]  /*8700*/  HMMA.16816.F32.BF16 R28, R200, R178.reuse, R28 ;  /* 0x000000b2c81c723c */ /* 0x080fe2000004181c */
[----:B------:R-:W-:Y:S07]  /*8710*/  LDSM.16.MT88.4 R200, [R211+0x7000] ;  /* 0x00700000d3c8783b */ /* 0x000fee0000004200 */
[----:B------:R-:W-:Y:S01]  /*8720*/  HMMA.16816.F32.BF16 R32, R164, R178, R32 ;  /* 0x000000b2a420723c */ /* 0x000fe20000041820 */
[----:B------:R-:W-:Y:S05]  /*8730*/  LDSM.16.M88.4 R164, [R210+0x1e000] ;  /* 0x01e00000d2a4783b */ /* 0x000fea0000000200 */
[----:B------:R-:W3:Y:S02]  /*8740*/  LDSM.16.MT88.4 R176, [R211+0x3000] ;  /* 0x00300000d3b0783b */ /* 0x000ee40000004200 */
[-C--:B------:R-:W-:Y:S08]  /*8750*/  HMMA.16816.F32.BF16 R4, R168, R180.reuse, R4 ;  /* 0x000000b4a804723c */ /* 0x080ff00000041804 */
        /* <DEDUP_REMOVED lines=9> */
[----:B------:R-:W-:Y:S05]  /*87f0*/  LDSM.16.M88.4 R168, [R209+0x1e000] ;  /* 0x01e00000d1a8783b */ /* 0x000fea0000000200 */
[----:B------:R-:W-:Y:S02]  /*8800*/  LDSM.16.MT88.4 R204, [R211+0x7800] ;  /* 0x00780000d3cc783b */ /* 0x000fe40000004200 */
[-C--:B--2---:R-:W-:Y:S08]  /*8810*/  HMMA.16816.F32.BF16 R4, R172, R184.reuse, R4 ;  /* 0x000000b8ac04723c */ /* 0x084ff00000041804 */
[C---:B------:R-:W-:Y:S08]  /*8820*/  HMMA.16816.F32.BF16 R8, R192.reuse, R184, R8 ;  /* 0x000000b8c008723c */ /* 0x040ff00000041808 */
[-C--:B------:R-:W-:Y:S08]  /*8830*/  HMMA.16816.F32.BF16 R12, R192, R186.reuse, R12 ;  /* 0x000000bac00c723c */ /* 0x080ff0000004180c */
[C---:B------:R-:W-:Y:S01]  /*8840*/  HMMA.16816.F32.BF16 R16, R172.reuse, R186, R16 ;  /* 0x000000baac10723c */ /* 0x040fe20000041810 */
[----:B------:R-:W2:Y:S07]  /*8850*/  LDSM.16.MT88.4 R184, [R211+0x3800] ;  /* 0x00380000d3b8783b */ /* 0x000eae0000004200 */
[-C--:B------:R-:W-:Y:S08]  /*8860*/  HMMA.16816.F32.BF16 R20, R172, R196.reuse, R20 ;  /* 0x000000c4ac14723c */ /* 0x080ff00000041814 */
[C---:B------:R-:W-:Y:S08]  /*8870*/  HMMA.16816.F32.BF16 R24, R192.reuse, R196, R24 ;  /* 0x000000c4c018723c */ /* 0x040ff00000041818 */
[-C--:B------:R-:W-:Y:S08]  /*8880*/  HMMA.16816.F32.BF16 R28, R192, R198.reuse, R28 ;  /* 0x000000c6c01c723c */ /* 0x080ff0000004181c */
[----:B------:R-:W-:Y:S07]  /*8890*/  HMMA.16816.F32.BF16 R32, R172, R198, R32 ;  /* 0x000000c6ac20723c */ /* 0x000fee0000041820 */
[----:B------:R-:W-:Y:S01]  /*88a0*/  IMAD.U32 R172, RZ, RZ, UR8 ;  /* 0x00000008ffac7e24 */ /* 0x000fe2000f8e00ff */
[-C--:B---3--:R-:W-:Y:S08]  /*88b0*/  HMMA.16816.F32.BF16 R4, R164, R176.reuse, R4 ;  /* 0x000000b0a404723c */ /* 0x088ff00000041804 */
[C---:B----4-:R-:W-:Y:S07]  /*88c0*/  HMMA.16816.F32.BF16 R8, R180.reuse, R176, R8 ;  /* 0x000000b0b408723c */ /* 0x050fee0000041808 */
[----:B------:R-:W-:Y:S01]  /*88d0*/  IMAD.U32 R176, RZ, RZ, UR8 ;  /* 0x00000008ffb07e24 */ /* 0x000fe2000f8e00ff */
[-C--:B------:R-:W-:Y:S01]  /*88e0*/  HMMA.16816.F32.BF16 R12, R180, R178.reuse, R12 ;  /* 0x000000b2b40c723c */ /* 0x080fe2000004180c */
[----:B------:R-:W-:Y:S07]  /*88f0*/  USHF.L.U32 UR8, UR5, 0x4, URZ ;  /* 0x0000000405087899 */ /* 0x000fee000800063f */
[C---:B------:R-:W-:Y:S08]  /*8900*/  HMMA.16816.F32.BF16 R16, R164.reuse, R178, R16 ;  /* 0x000000b2a410723c */ /* 0x040ff00000041810 */
[-C--:B------:R-:W-:Y:S08]  /*8910*/  HMMA.16816.F32.BF16 R20, R164, R200.reuse, R20 ;  /* 0x000000c8a414723c */ /* 0x080ff00000041814 */
[C---:B------:R-:W-:Y:S07]  /*8920*/  HMMA.16816.F32.BF16 R24, R180.reuse, R200, R24 ;  /* 0x000000c8b418723c */ /* 0x040fee0000041818 */
[----:B------:R-:W-:Y:S01]  /*8930*/  IMAD.MOV.U32 R200, RZ, RZ, R250 ;  /* 0x000000ffffc87224 */ /* 0x000fe200078e00fa */
[-C--:B------:R-:W-:Y:S08]  /*8940*/  HMMA.16816.F32.BF16 R28, R180, R202.reuse, R28 ;  /* 0x000000cab41c723c */ /* 0x080ff0000004181c */
[----:B------:R-:W-:Y:S07]  /*8950*/  HMMA.16816.F32.BF16 R32, R164, R202, R32 ;  /* 0x000000caa420723c */ /* 0x000fee0000041820 */
[----:B------:R-:W-:Y:S01]  /*8960*/  IMAD.U32 R166, RZ, RZ, UR6 ;  /* 0x00000006ffa67e24 */ /* 0x000fe2000f8e00ff */
[-C--:B--2---:R-:W-:Y:S01]  /*8970*/  HMMA.16816.F32.BF16 R4, R168, R184.reuse, R4 ;  /* 0x000000b8a804723c */ /* 0x084fe20000041804 */
[----:B------:R-:W-:Y:S01]  /*8980*/  IMAD.U32 R164, RZ, RZ, UR8 ;  /* 0x00000008ffa47e24 */ /* 0x000fe2000f8e00ff */
[----:B------:R-:W-:Y:S02]  /*8990*/  USHF.L.U32 UR6, UR5, 0x3, URZ ;  /* 0x0000000305067899 */ /* 0x000fe4000800063f */
[----:B------:R-:W-:Y:S02]  /*89a0*/  IMAD.U32 R165, RZ, RZ, UR4 ;  /* 0x00000004ffa57e24 */ /* 0x000fe4000f8e00ff */
[-C--:B------:R-:W-:Y:S01]  /*89b0*/  LEA R164, P2, R164, R222.reuse, 0x2 ;  /* 0x000000dea4a47211 */ /* 0x080fe200078410ff */
[----:B------:R-:W-:Y:S01]  /*89c0*/  IMAD.U32 R167, RZ, RZ, UR4 ;  /* 0x00000004ffa77e24 */ /* 0x000fe2000f8e00ff */
[C---:B------:R-:W-:Y:S01]  /*89d0*/  HMMA.16816.F32.BF16 R8, R188.reuse, R184, R8 ;  /* 0x000000b8bc08723c */ /* 0x040fe20000041808 */
[----:B-1----:R-:W-:Y:S01]  /*89e0*/  IMAD.U32 R2, RZ, RZ, UR6 ;  /* 0x00000006ff027e24 */ /* 0x002fe2000f8e00ff */
[----:B------:R-:W-:Y:S02]  /*89f0*/  UIMAD UR4, UR5, 0x28, URZ ;  /* 0x00000028050478a4 */ /* 0x000fe4000f8e023f */
[----:B------:R-:W-:Y:S02]  /*8a00*/  IMAD.U32 R3, RZ, RZ, UR6 ;  /* 0x00000006ff037e24 */ /* 0x000fe4000f8e00ff */
[-C--:B------:R-:W-:Y:S02]  /*8a10*/  LEA R2, P0, R2, R222.reuse, 0x2 ;  /* 0x000000de02027211 */ /* 0x080fe400078010ff */
[-C--:B------:R-:W-:Y:S01]  /*8a20*/  HMMA.16816.F32.BF16 R12, R188, R186.reuse, R12 ;  /* 0x000000babc0c723c */ /* 0x080fe2000004180c */
[----:B------:R-:W-:Y:S03]  /*8a30*/  IMAD.U32 R173, RZ, RZ, UR4 ;  /* 0x00000004ffad7e24 */ /* 0x000fe6000f8e00ff */
[-C--:B------:R-:W-:Y:S01]  /*8a40*/  LEA.HI.X.SX32 R3, R3, R223.reuse, 0x2, P0 ;  /* 0x000000df03037211 */ /* 0x080fe200000f16ff */
[----:B------:R-:W-:Y:S01]  /*8a50*/  IMAD.U32 R175, RZ, RZ, UR4 ;  /* 0x00000004ffaf7e24 */ /* 0x000fe2000f8e00ff */
[-C--:B------:R-:W-:Y:S01]  /*8a60*/  LEA R166, P0, R166, R222.reuse, 0x2 ;  /* 0x000000dea6a67211 */ /* 0x080fe200078010ff */
[----:B------:R1:W-:Y:S01]  /*8a70*/  RED.E.ADD.F32.FTZ.RN.STRONG.GPU [R222.64], R4 ;  /* 0x00000004de00798e */ /* 0x0003e2000c10e78a */
[C---:B------:R-:W-:Y:S01]  /*8a80*/  HMMA.16816.F32.BF16 R16, R168.reuse, R186, R16 ;  /* 0x000000baa810723c */ /* 0x040fe20000041810 */
[----:B------:R-:W-:Y:S03]  /*8a90*/  UIMAD UR4, UR5, 0x38, URZ ;  /* 0x00000038050478a4 */ /* 0x000fe6000f8e023f */
[----:B------:R2:W-:Y:S04]  /*8aa0*/  RED.E.ADD.F32.FTZ.RN.STRONG.GPU [R2.64], R5 ;  /* 0x000000050200798e */ /* 0x0005e8000c10e78a */
[-C--:B------:R-:W-:Y:S08]  /*8ab0*/  HMMA.16816.F32.BF16 R20, R168, R204.reuse, R20 ;  /* 0x000000cca814723c */ /* 0x080ff00000041814 */
[C---:B------:R-:W-:Y:S08]  /*8ac0*/  HMMA.16816.F32.BF16 R24, R188.reuse, R204, R24 ;  /* 0x000000ccbc18723c */ /* 0x040ff00000041818 */
[-C--:B------:R-:W-:Y:S04]  /*8ad0*/  HMMA.16816.F32.BF16 R28, R188, R206.reuse, R28 ;  /* 0x000000cebc1c723c */ /* 0x080fe8000004181c */
[-C--:B-1----:R-:W-:Y:S04]  /*8ae0*/  LEA R4, P1, R165, R222.reuse, 0x2 ;  /* 0x000000dea5047211 */ /* 0x082fe800078210ff */
[----:B------:R-:W-:Y:S04]  /*8af0*/  HMMA.16816.F32.BF16 R32, R168, R206, R32 ;  /* 0x000000cea820723c */ /* 0x000fe80000041820 */
[-C--:B--2---:R-:W-:Y:S02]  /*8b00*/  LEA.HI.X.SX32 R5, R167, R223.reuse, 0x2, P1 ;  /* 0x000000dfa7057211 */ /* 0x084fe400008f16ff */
[-C--:B------:R-:W-:Y:S01]  /*8b10*/  LEA.HI.X.SX32 R167, R0, R223.reuse, 0x2, P0 ;  /* 0x000000df00a77211 */ /* 0x080fe200000f16ff */
[----:B------:R-:W-:Y:S02]  /*8b20*/  IMAD.U32 R169, RZ, RZ, UR8 ;  /* 0x00000008ffa97e24 */ /* 0x000fe4000f8e00ff */
[----:B------:R-:W-:Y:S03]  /*8b30*/  IMAD.U32 R168, RZ, RZ, UR4 ;  /* 0x00000004ffa87e24 */ /* 0x000fe6000f8e00ff */
[-C--:B------:R-:W-:Y:S01]  /*8b40*/  LEA.HI.X.SX32 R165, R169, R223.reuse, 0x2, P2 ;  /* 0x000000dfa9a57211 */ /* 0x080fe200010f16ff */
[----:B------:R-:W-:Y:S01]  /*8b50*/  IMAD.U32 R171, RZ, RZ, UR4 ;  /* 0x00000004ffab7e24 */ /* 0x000fe2000f8e00ff */
[----:B------:R-:W-:Y:S03]  /*8b60*/  UIADD3 UR4, UR8, 0x20, URZ ;  /* 0x0000002008047890 */ /* 0x000fe6000fffe03f */
[----:B------:R1:W-:Y:S03]  /*8b70*/  RED.E.ADD.F32.FTZ.RN.STRONG.GPU [R164.64], R6 ;  /* 0x00000006a400798e */ /* 0x0003e6000c10e78a */
[----:B------:R-:W-:Y:S02]  /*8b80*/  IMAD.U32 R170, RZ, RZ, UR4 ;  /* 0x00000004ffaa7e24 */ /* 0x000fe4000f8e00ff */
[----:B------:R2:W-:Y:S01]  /*8b90*/  RED.E.ADD.F32.FTZ.RN.STRONG.GPU [R4.64], R7 ;  /* 0x000000070400798e */ /* 0x0005e2000c10e78a */
[----:B------:R-:W-:Y:S01]  /*8ba0*/  IMAD.U32 R174, RZ, RZ, UR4 ;  /* 0x00000004ffae7e24 */ /* 0x000fe2000f8e00ff */
[----:B------:R-:W-:Y:S03]  /*8bb0*/  UIADD3 UR4, UR6, UR4, URZ ;  /* 0x0000000406047290 */ /* 0x000fe6000fffe03f */
[----:B------:R3:W-:Y:S03]  /*8bc0*/  RED.E.ADD.F32.FTZ.RN.STRONG.GPU [R166.64], R8 ;  /* 0x00000008a600798e */ /* 0x0007e6000c10e78a */
[----:B------:R-:W-:Y:S02]  /*8bd0*/  IMAD.U32 R0, RZ, RZ, UR4 ;  /* 0x00000004ff007e24 */ /* 0x000fe4000f8e00ff */
[----:B------:R-:W-:Y:S01]  /*8be0*/  IMAD.U32 R169, RZ, RZ, UR4 ;  /* 0x00000004ffa97e24 */ /* 0x000fe2000f8e00ff */
[----:B------:R-:W-:Y:S01]  /*8bf0*/  UIADD3 UR4, UR6, UR4, URZ ;  /* 0x0000000406047290 */ /* 0x000fe2000fffe03f */
[-C--:B-1----:R-:W-:Y:S02]  /*8c00*/  LEA R164, P0, R173, R222.reuse, 0x2 ;  /* 0x000000deada47211 */ /* 0x082fe400078010ff */
[-C--:B------:R-:W-:Y:S03]  /*8c10*/  LEA R6, P1, R172, R222.reuse, 0x2 ;  /* 0x000000deac067211 */ /* 0x080fe600078210ff */
[----:B------:R-:W-:Y:S01]  /*8c20*/  IMAD.U32 R172, RZ, RZ, UR4 ;  /* 0x00000004ffac7e24 */ /* 0x000fe2000f8e00ff */
[-C--:B------:R-:W-:Y:S02]  /*8c30*/  LEA.HI.X.SX32 R165, R175, R223.reuse, 0x2, P0 ;  /* 0x000000dfafa57211 */ /* 0x080fe400000f16ff */
[-C--:B--2---:R-:W-:Y:S02]  /*8c40*/  LEA.HI.X.SX32 R7, R176, R223.reuse, 0x2, P1 ;  /* 0x000000dfb0077211 */ /* 0x084fe400008f16ff */
[-C--:B------:R-:W-:Y:S01]  /*8c50*/  LEA R4, P0, R168, R222.reuse, 0x2 ;  /* 0x000000dea8047211 */ /* 0x080fe200078010ff */
[----:B------:R1:W-:Y:S01]  /*8c60*/  RED.E.ADD.F32.FTZ.RN.STRONG.GPU [R164.64], R9 ;  /* 0x00000009a400798e */ /* 0x0003e2000c10e78a */
[-C--:B---3--:R-:W-:Y:S01]  /*8c70*/  LEA R8, P1, R170, R222.reuse, 0x2 ;  /* 0x000000deaa087211 */ /* 0x088fe200078210ff */
[----:B------:R-:W-:Y:S01]  /*8c80*/  IMAD.U32 R167, RZ, RZ, UR4 ;  /* 0x00000004ffa77e24 */ /* 0x000fe2000f8e00ff */
[-C--:B------:R-:W-:Y:S01]  /*8c90*/  LEA.HI.X.SX32 R5, R171, R223.reuse, 0x2, P0 ;  /* 0x000000dfab057211 */ /* 0x080fe200000f16ff */
[----:B------:R-:W-:Y:S01]  /*8ca0*/  UIADD3 UR4, UR6, UR4, URZ ;  /* 0x0000000406047290 */ /* 0x000fe2000fffe03f */
[----:B------:R2:W-:Y:S05]  /*8cb0*/  RED.E.ADD.F32.FTZ.RN.STRONG.GPU [R6.64], R10 ;  /* 0x0000000a0600798e */ /* 0x0005ea000c10e78a */
[----:B------:R3:W-:Y:S01]  /*8cc0*/  RED.E.ADD.F32.FTZ.RN.STRONG.GPU [R4.64], R11 ;  /* 0x0000000b0400798e */ /* 0x0007e2000c10e78a */
[----:B------:R-:W-:Y:S02]  /*8cd0*/  IMAD.U32 R166, RZ, RZ, UR4 ;  /* 0x00000004ffa67e24 */ /* 0x000fe4000f8e00ff */
[----:B------:R-:W-:Y:S01]  /*8ce0*/  IMAD.U32 R168, RZ, RZ, UR4 ;  /* 0x00000004ffa87e24 */ /* 0x000fe2000f8e00ff */
[----:B------:R-:W-:Y:S01]  /*8cf0*/  UIADD3 UR4, UR6, UR4, URZ ;  /* 0x0000000406047290 */ /* 0x000fe2000fffe03f */
[----:B------:R-:W-:Y:S05]  /*8d00*/  RED.E.ADD.F32.FTZ.RN.STRONG.GPU [R222.64+0x80], R16 ;  /* 0x00008010de00798e */ /* 0x000fea000c10e78a */
[----:B------:R4:W-:Y:S01]  /*8d10*/  RED.E.ADD.F32.FTZ.RN.STRONG.GPU [R2.64+0x80], R17 ;  /* 0x000080110200798e */ /* 0x0009e2000c10e78a */
[-C--:B-1----:R-:W-:Y:S01]  /*8d20*/  LEA.HI.X.SX32 R9, R174, R223.reuse, 0x2, P1 ;  /* 0x000000dfae097211 */ /* 0x082fe200008f16ff */
[----:B------:R-:W-:Y:S01]  /*8d30*/  IMAD.U32 R165, RZ, RZ, UR4 ;  /* 0x00000004ffa57e24 */ /* 0x000fe2000f8e00ff */
[-C--:B--2---:R-:W-:Y:S03]  /*8d40*/  LEA R6, P0, R0, R222.reuse, 0x2 ;  /* 0x000000de00067211 */ /* 0x084fe600078010ff */
[----:B------:R-:W-:Y:S01]  /*8d50*/  RED.E.ADD.F32.FTZ.RN.STRONG.GPU [R8.64], R18 ;  /* 0x000000120800798e */ /* 0x000fe2000c10e78a */
[----:B------:R-:W-:Y:S01]  /*8d60*/  IMAD.U32 R10, RZ, RZ, UR4 ;  /* 0x00000004ff0a7e24 */ /* 0x000fe2000f8e00ff */
[----:B------:R-:W-:Y:S01]  /*8d70*/  UIADD3 UR4, UR6, UR4, URZ ;  /* 0x0000000406047290 */ /* 0x000fe2000fffe03f */
[-C--:B------:R-:W-:Y:S02]  /*8d80*/  LEA.HI.X.SX32 R7, R169, R223.reuse, 0x2, P0 ;  /* 0x000000dfa9077211 */ /* 0x080fe400000f16ff */
[-C--:B---3--:R-:W-:Y:S03]  /*8d90*/  LEA R4, P0, R167, R222.reuse, 0x2 ;  /* 0x000000dea7047211 */ /* 0x088fe600078010ff */
[----:B------:R1:W-:Y:S01]  /*8da0*/  RED.E.ADD.F32.FTZ.RN.STRONG.GPU [R6.64], R19 ;  /* 0x000000130600798e */ /* 0x0003e2000c10e78a */
[-C--:B------:R-:W-:Y:S01]  /*8db0*/  LEA.HI.X.SX32 R5, R172, R223.reuse, 0x2, P0 ;  /* 0x000000dfac057211 */ /* 0x080fe200000f16ff */
[----:B------:R-:W-:Y:S04]  /*8dc0*/  IMAD.U32 R164, RZ, RZ, UR4 ;  /* 0x00000004ffa47e24 */ /* 0x000fe8000f8e00ff */
[----:B------:R2:W-:Y:S01]  /*8dd0*/  RED.E.ADD.F32.FTZ.RN.STRONG.GPU [R4.64], R12 ;  /* 0x0000000c0400798e */ /* 0x0005e2000c10e78a */
[----:B----4-:R-:W-:Y:S01]  /*8de0*/  IMAD.U32 R17, RZ, RZ, UR4 ;  /* 0x00000004ff117e24 */ /* 0x010fe2000f8e00ff */
[----:B------:R-:W-:Y:S06]  /*8df0*/  UIADD3 UR4, UR8, 0x40, URZ ;  /* 0x0000004008047890 */ /* 0x000fec000fffe03f */
[----:B------:R-:W-:Y:S02]  /*8e00*/  IMAD.U32 R0, RZ, RZ, UR4 ;  /* 0x00000004ff007e24 */ /* 0x000fe4000f8e00ff */
[----:B------:R-:W-:Y:S01]  /*8e10*/  IMAD.U32 R16, RZ, RZ, UR4 ;  /* 0x00000004ff107e24 */ /* 0x000fe2000f8e00ff */
[----:B------:R-:W-:Y:S06]  /*8e20*/  UIADD3 UR4, UR6, UR4, URZ ;  /* 0x0000000406047290 */ /* 0x000fec000fffe03f */
[----:B------:R-:W-:Y:S01]  /*8e30*/  IMAD.U32 R11, RZ, RZ, UR4 ;  /* 0x00000004ff0b7e24 */ /* 0x000fe2000f8e00ff */
[-C--:B-1----:R-:W-:Y:S04]  /*8e40*/  LEA R6, P1, R166, R222.reuse, 0x2 ;  /* 0x000000dea6067211 */ /* 0x082fe800078210ff */
[-C--:B------:R-:W-:Y:S02]  /*8e50*/  LEA.HI.X.SX32 R7, R168, R223.reuse, 0x2, P1 ;  /* 0x000000dfa8077211 */ /* 0x080fe400008f16ff */
[-C--:B--2---:R-:W-:Y:S01]  /*8e60*/  LEA R4, P0, R10, R222.reuse, 0x2 ;  /* 0x000000de0a047211 */ /* 0x084fe200078010ff */
[----:B------:R-:W-:Y:S01]  /*8e70*/  IMAD.U32 R12, RZ, RZ, UR4 ;  /* 0x00000004ff0c7e24 */ /* 0x000fe2000f8e00ff */
[----:B------:R-:W-:Y:S01]  /*8e80*/  UIADD3 UR4, UR6, UR4, URZ ;  /* 0x0000000406047290 */ /* 0x000fe2000fffe03f */
[----:B------:R1:W-:Y:S01]  /*8e90*/  RED.E.ADD.F32.FTZ.RN.STRONG.GPU [R6.64], R13 ;  /* 0x0000000d0600798e */ /* 0x0003e2000c10e78a */
[-C--:B------:R-:W-:Y:S02]  /*8ea0*/  LEA.HI.X.SX32 R5, R165, R223.reuse, 0x2, P0 ;  /* 0x000000dfa5057211 */ /* 0x080fe400000f16ff */
[-C--:B------:R-:W-:Y:S02]  /*8eb0*/  LEA R8, P0, R17, R222.reuse, 0x2 ;  /* 0x000000de11087211 */ /* 0x080fe400078010ff */
[----:B------:R-:W-:Y:S01]  /*8ec0*/  IMAD.U32 R10, RZ, RZ, UR4 ;  /* 0x00000004ff0a7e24 */ /* 0x000fe2000f8e00ff */
[----:B------:R2:W-:Y:S01]  /*8ed0*/  RED.E.ADD.F32.FTZ.RN.STRONG.GPU [R4.64], R14 ;  /* 0x0000000e0400798e */ /* 0x0005e2000c10e78a */
[-C--:B------:R-:W-:Y:S04]  /*8ee0*/  LEA.HI.X.SX32 R9, R164, R223.reuse, 0x2, P0 ;  /* 0x000000dfa4097211 */ /* 0x080fe800000f16ff */
[----:B------:R-:W-:Y:S05]  /*8ef0*/  LDSM.16.MT88.4 R168, [R213+0x2800] ;  /* 0x00280000d5a8783b */ /* 0x000fea0000004200 */
[----:B------:R3:W-:Y:S05]  /*8f00*/  RED.E.ADD.F32.FTZ.RN.STRONG.GPU [R8.64], R15 ;  /* 0x0000000f0800798e */ /* 0x0007ea000c10e78a */
[----:B------:R-:W-:Y:S05]  /*8f10*/  RED.E.ADD.F32.FTZ.RN.STRONG.GPU [R222.64+0x100], R20 ;  /* 0x00010014de00798e */ /* 0x000fea000c10e78a */
[----:B------:R-:W-:Y:S01]  /*8f20*/  RED.E.ADD.F32.FTZ.RN.STRONG.GPU [R2.64+0x100], R21 ;  /* 0x000100150200798e */ /* 0x000fe2000c10e78a */
[-C--:B-1----:R-:W-:Y:S01]  /*8f30*/  LEA R6, P0, R0, R222.reuse, 0x2 ;  /* 0x000000de00067211 */ /* 0x082fe200078010ff */
[----:B------:R-:W-:Y:S01]  /*8f40*/  IMAD.U32 R0, RZ, RZ, UR4 ;  /* 0x00000004ff007e24 */ /* 0x000fe2000f8e00ff */
[----:B------:R-:W-:Y:S02]  /*8f50*/  UIADD3 UR4, UR6, UR4, URZ ;  /* 0x0000000406047290 */ /* 0x000fe4000fffe03f */
[-C--:B------:R-:W-:Y:S02]  /*8f60*/  LEA.HI.X.SX32 R7, R16, R223.reuse, 0x2, P0 ;  /* 0x000000df10077211 */ /* 0x080fe400000f16ff */
[-C--:B--2---:R-:W-:Y:S02]  /*8f70*/  LEA R4, P1, R11, R222.reuse, 0x2 ;  /* 0x000000de0b047211 */ /* 0x084fe400078210ff */
[-C--:B------:R-:W-:Y:S01]  /*8f80*/  LEA R10, P0, R10, R222.reuse, 0x2 ;  /* 0x000000de0a0a7211 */ /* 0x080fe200078010ff */
[----:B------:R1:W-:Y:S01]  /*8f90*/  RED.E.ADD.F32.FTZ.RN.STRONG.GPU [R6.64], R22 ;  /* 0x000000160600798e */ /* 0x0003e2000c10e78a */
[-C--:B------:R-:W-:Y:S02]  /*8fa0*/  LEA.HI.X.SX32 R5, R12, R223.reuse, 0x2, P1 ;  /* 0x000000df0c057211 */ /* 0x080fe400008f16ff */
[-C--:B------:R-:W-:Y:S02]  /*8fb0*/  LEA.HI.X.SX32 R11, R0, R223.reuse, 0x2, P0 ;  /* 0x000000df000b7211 */ /* 0x080fe400000f16ff */
[----:B------:R-:W-:Y:S01]  /*8fc0*/  LDSM.16.MT88.4 R12, [R212+0x1e000] ;  /* 0x01e00000d40c783b */ /* 0x000fe20000004200 */
[----:B---3--:R-:W-:Y:S02]  /*8fd0*/  IMAD.U32 R8, RZ, RZ, UR4 ;  /* 0x00000004ff087e24 */ /* 0x008fe4000f8e00ff */
[----:B------:R-:W-:Y:S02]  /*8fe0*/  IMAD.U32 R9, RZ, RZ, UR4 ;  /* 0x00000004ff097e24 */ /* 0x000fe4000f8e00ff */
[----:B------:R2:W-:Y:S01]  /*8ff0*/  RED.E.ADD.F32.FTZ.RN.STRONG.GPU [R4.64], R23 ;  /* 0x000000170400798e */ /* 0x0005e2000c10e78a */
[----:B------:R-:W-:Y:S01]  /*9000*/  UIADD3 UR4, UR6, UR4, URZ ;  /* 0x0000000406047290 */ /* 0x000fe2000fffe03f */
[-C--:B------:R-:W-:Y:S03]  /*9010*/  LEA R8, P1, R8, R222.reuse, 0x2 ;  /* 0x000000de08087211 */ /* 0x080fe600078210ff */
[----:B------:R-:W-:Y:S01]  /*9020*/  RED.E.ADD.F32.FTZ.RN.STRONG.GPU [R10.64], R24 ;  /* 0x000000180a00798e */ /* 0x000fe2000c10e78a */
[-C--:B------:R-:W-:Y:S04]  /*9030*/  LEA.HI.X.SX32 R9, R9, R223.reuse, 0x2, P1 ;  /* 0x000000df09097211 */ /* 0x080fe800008f16ff */
[----:B------:R-:W-:Y:S05]  /*9040*/  LDSM.16.MT88.4 R20, [R213+0x2000] ;  /* 0x00200000d514783b */ /* 0x000fea0000004200 */
[----:B------:R-:W-:Y:S01]  /*9050*/  RED.E.ADD.F32.FTZ.RN.STRONG.GPU [R8.64], R25 ;  /* 0x000000190800798e */ /* 0x000fe2000c10e78a */
[----:B-1----:R-:W-:Y:S02]  /*9060*/  IMAD.U32 R6, RZ, RZ, UR4 ;  /* 0x00000004ff067e24 */ /* 0x002fe4000f8e00ff */
[----:B------:R-:W-:Y:S01]  /*9070*/  IMAD.U32 R7, RZ, RZ, UR4 ;  /* 0x00000004ff077e24 */ /* 0x000fe2000f8e00ff */
[----:B------:R-:W-:Y:S02]  /*9080*/  UIADD3 UR4, UR6, UR4, URZ ;  /* 0x0000000406047290 */ /* 0x000fe4000fffe03f */
[-C--:B------:R-:W-:Y:S04]  /*9090*/  LEA R6, P0, R6, R222.reuse, 0x2 ;  /* 0x000000de06067211 */ /* 0x080fe800078010ff */
[----:B------:R-:W-:Y:S01]  /*90a0*/  IMAD.U32 R0, RZ, RZ, UR4 ;  /* 0x00000004ff007e24 */ /* 0x000fe2000f8e00ff */
[-C--:B------:R-:W-:Y:S01]  /*90b0*/  LEA.HI.X.SX32 R7, R7, R223.reuse, 0x2, P0 ;  /* 0x000000df07077211 */ /* 0x080fe200000f16ff */
[----:B------:R-:W-:Y:S03]  /*90c0*/  UIADD3 UR4, UR8, 0x60, URZ ;  /* 0x0000006008047890 */ /* 0x000fe6000fffe03f */
[CC--:B--2---:R-:W-:Y:S01]  /*90d0*/  LEA R4, P0, R0.reuse, R222.reuse, 0x2 ;  /* 0x000000de00047211 */ /* 0x0c4fe200078010ff */
[----:B------:R1:W-:Y:S01]  /*90e0*/  RED.E.ADD.F32.FTZ.RN.STRONG.GPU [R6.64], R26 ;  /* 0x0000001a0600798e */ /* 0x0003e2000c10e78a */
[----:B------:R-:W-:Y:S02]  /*90f0*/  UIADD3 UR5, UR6, UR4, URZ ;  /* 0x0000000406057290 */ /* 0x000fe4000fffe03f */
[-C--:B------:R-:W-:Y:S04]  /*9100*/  LEA.HI.X.SX32 R5, R0, R223.reuse, 0x2, P0 ;  /* 0x000000df00057211 */ /* 0x080fe800000f16ff */
[----:B------:R-:W-:Y:S01]  /*9110*/  IMAD.U32 R0, RZ, RZ, UR5 ;  /* 0x00000005ff007e24 */ /* 0x000fe2000f8e00ff */
[----:B------:R2:W-:Y:S05]  /*9120*/  RED.E.ADD.F32.FTZ.RN.STRONG.GPU [R4.64], R27 ;  /* 0x0000001b0400798e */ /* 0x0005ea000c10e78a */
[----:B------:R-:W-:Y:S05]  /*9130*/  RED.E.ADD.F32.FTZ.RN.STRONG.GPU [R222.64+0x180], R32 ;  /* 0x00018020de00798e */ /* 0x000fea000c10e78a */
[----:B------:R3:W-:Y:S01]  /*9140*/  RED.E.ADD.F32.FTZ.RN.STRONG.GPU [R2.64+0x180], R33 ;  /* 0x000180210200798e */ /* 0x0007e2000c10e78a */
[----:B-1----:R-:W-:Y:S01]  /*9150*/  IMAD.U32 R6, RZ, RZ, UR4 ;  /* 0x00000004ff067e24 */ /* 0x002fe2000f8e00ff */
[----:B------:R-:W-:Y:S04]  /*9160*/  UIADD3 UR4, UR6, UR5, URZ ;  /* 0x0000000506047290 */ /* 0x000fe8000fffe03f */
[----:B------:R-:W-:Y:S01]  /*9170*/  UIADD3 UR8, UR6, UR4, URZ ;  /* 0x0000000406087290 */ /* 0x000fe2000fffe03f */
[CC--:B--2---:R-:W-:Y:S04]  /*9180*/  LEA R4, P0, R6.reuse, R222.reuse, 0x2 ;  /* 0x000000de06047211 */ /* 0x0c4fe800078010ff */
[-C--:B------:R-:W-:Y:S01]  /*9190*/  LEA.HI.X.SX32 R5, R6, R223.reuse, 0x2, P0 ;  /* 0x000000df06057211 */ /* 0x080fe200000f16ff */
[----:B------:R-:W-:Y:S01]  /*91a0*/  IMAD.U32 R6, RZ, RZ, UR4 ;  /* 0x00000004ff067e24 */ /* 0x000fe2000f8e00ff */
[CC--:B------:R-:W-:Y:S01]  /*91b0*/  LEA R10, P0, R0.reuse, R222.reuse, 0x2 ;  /* 0x000000de000a7211 */ /* 0x0c0fe200078010ff */
[----:B------:R-:W-:Y:S02]  /*91c0*/  UIADD3 UR4, UR6, UR8, URZ ;  /* 0x0000000806047290 */ /* 0x000fe4000fffe03f */
[----:B------:R1:W-:Y:S01]  /*91d0*/  RED.E.ADD.F32.FTZ.RN.STRONG.GPU [R4.64], R34 ;  /* 0x000000220400798e */ /* 0x0003e2000c10e78a */
[-C--:B------:R-:W-:Y:S01]  /*91e0*/  LEA.HI.X.SX32 R11, R0, R223.reuse, 0x2, P0 ;  /* 0x000000df000b7211 */ /* 0x080fe200000f16ff */
[----:B------:R-:W-:Y:S01]  /*91f0*/  UIADD3 UR5, UR6, UR4, URZ ;  /* 0x0000000406057290 */ /* 0x000fe2000fffe03f */
[CC--:B------:R-:W-:Y:S01]  /*9200*/  LEA R8, P0, R6.reuse, R222.reuse, 0x2 ;  /* 0x000000de06087211 */ /* 0x0c0fe200078010ff */
[----:B---3--:R-:W-:Y:S01]  /*9210*/  IMAD.U32 R3, RZ, RZ, UR4 ;  /* 0x00000004ff037e24 */ /* 0x008fe2000f8e00ff */
[----:B------:R-:W-:Y:S01]  /*9220*/  ULOP3.LUT UR4, UR12, 0x1, URZ, 0xc0, !UPT ;  /* 0x000000010c047892 */ /* 0x000fe2000f8ec03f */
[----:B------:R-:W-:Y:S01]  /*9230*/  RED.E.ADD.F32.FTZ.RN.STRONG.GPU [R10.64], R35 ;  /* 0x000000230a00798e */ /* 0x000fe2000c10e78a */
[-C--:B------:R-:W-:Y:S01]  /*9240*/  LEA.HI.X.SX32 R9, R6, R223.reuse, 0x2, P0 ;  /* 0x000000df06097211 */ /* 0x080fe200000f16ff */
[----:B------:R-:W-:Y:S01]  /*9250*/  IMAD.U32 R0, RZ, RZ, UR5 ;  /* 0x00000005ff007e24 */ /* 0x000fe2000f8e00ff */
[----:B------:R-:W-:Y:S02]  /*9260*/  UISETP.NE.U32.AND UP0, UPT, UR4, 0x1, UPT ;  /* 0x000000010400788c */ /* 0x000fe4000bf05070 */
[----:B------:R-:W-:Y:S01]  /*9270*/  LDSM.16.MT88.4 R32, [R212+0x1e800] ;  /* 0x01e80000d420783b */ /* 0x000fe20000004200 */
[----:B------:R-:W-:Y:S01]  /*9280*/  UIADD3 UR4, UR12, -0x1, URZ ;  /* 0xffffffff0c047890 */ /* 0x000fe2000fffe03f */
[CC--:B------:R-:W-:Y:S03]  /*9290*/  LEA R2, P0, R0.reuse, R222.reuse, 0x2 ;  /* 0x000000de00027211 */ /* 0x0c0fe600078010ff */
[----:B------:R-:W-:Y:S03]  /*92a0*/  RED.E.ADD.F32.FTZ.RN.STRONG.GPU [R8.64], R28 ;  /* 0x0000001c0800798e */ /* 0x000fe6000c10e78a */
[----:B------:R-:W-:Y:S02]  /*92b0*/  UMOV UR12, UR4 ;  /* 0x00000004000c7c82 */ /* 0x000fe40008000000 */
[----:B------:R-:W-:Y:S01]  /*92c0*/  LDSM.16.MT88.4 R8, [R213] ;  /* 0x00000000d508783b */ /* 0x000fe20000004200 */
[----:B-1----:R-:W-:Y:S01]  /*92d0*/  IMAD.U32 R5, RZ, RZ, UR8 ;  /* 0x00000008ff057e24 */ /* 0x002fe2000f8e00ff */
[-C--:B------:R-:W-:Y:S04]  /*92e0*/  LEA R4, P1, R3, R222.reuse, 0x2 ;  /* 0x000000de03047211 */ /* 0x080fe800078210ff */
[C---:B------:R-:W-:Y:S04]  /*92f0*/  LEA R6, P2, R5.reuse, R222, 0x2 ;  /* 0x000000de05067211 */ /* 0x040fe800078410ff */
[-C--:B------:R-:W-:Y:S02]  /*9300*/  LEA.HI.X.SX32 R7, R5, R223.reuse, 0x2, P2 ;  /* 0x000000df05077211 */ /* 0x080fe400010f16ff */
[-C--:B------:R-:W-:Y:S02]  /*9310*/  LEA.HI.X.SX32 R5, R3, R223.reuse, 0x2, P1 ;  /* 0x000000df03057211 */ /* 0x080fe400008f16ff */
[----:B------:R-:W-:Y:S01]  /*9320*/  LEA.HI.X.SX32 R3, R0, R223, 0x2, P0 ;  /* 0x000000df00037211 */ /* 0x000fe200000f16ff */
[----:B------:R-:W-:Y:S01]  /*9330*/  RED.E.ADD.F32.FTZ.RN.STRONG.GPU [R6.64], R29 ;  /* 0x0000001d0600798e */ /* 0x000fe2000c10e78a */
[----:B------:R-:W-:Y:S01]  /*9340*/  IMAD.IADD R0, R200, 0x1, R213 ;  /* 0x00000001c8007824 */ /* 0x000fe200078e02d5 */
[----:B------:R-:W-:Y:S01]  /*9350*/  PLOP3.LUT P1, PT, PT, PT, UP0, 0x80, 0x0 ;  /* 0x000000000000781c */ /* 0x000fe20003f2f008 */
[----:B------:R-:W-:Y:S01]  /*9360*/  @UP3 UIADD3 UR18, UP0, UR18, -0x100, URZ ;  /* 0xffffff0012123890 */ /* 0x000fe2000ff1e03f */
[----:B------:R-:W-:Y:S01]  /*9370*/  PLOP3.LUT P0, PT, PT, PT, UP2, 0x80, 0x0 ;  /* 0x000000000000781c */ /* 0x000fe20003f0f028 */
[----:B------:R-:W-:Y:S02]  /*9380*/  RED.E.ADD.F32.FTZ.RN.STRONG.GPU [R4.64], R30 ;  /* 0x0000001e0400798e */ /* 0x000fe4000c10e78a */
[----:B------:R-:W-:Y:S03]  /*9390*/  @UP3 UIADD3.X UR17, UR17, -0x1, URZ, UP0, !UPT ;  /* 0xffffffff11113890 */ /* 0x000fe600087fe43f */
[----:B------:R-:W1:Y:S05]  /*93a0*/  LDSM.16.MT88.4 R4, [R212+0x1c000] ;  /* 0x01c00000d404783b */ /* 0x000e6a0000004200 */
[----:B------:R-:W2:Y:S05]  /*93b0*/  LDSM.16.MT88.4 R16, [R0] ;  /* 0x000000000010783b */ /* 0x000eaa0000004200 */
[----:B------:R-:W3:Y:S05]  /*93c0*/  LDSM.16.MT88.4 R24, [R0+0x2000] ;  /* 0x002000000018783b */ /* 0x000eea0000004200 */
        /* <DEDUP_REMOVED lines=9> */
[-C--:B--2---:R-:W-:Y:S08]  /*9460*/  HMMA.16816.F32.BF16 R116, R4, R16.reuse, R116 ;  /* 0x000000100474723c */ /* 0x084ff00000041874 */
        /* <DEDUP_REMOVED lines=294> */
.L_x_645:
        /* <DEDUP_REMOVED lines=18> */
.L_x_646:
[----:B------:R-:W-:Y:S01]  /*a7f0*/  BAR.SYNC.DEFER_BLOCKING 0x0 ;  /* 0x0000000000007b1d */ /* 0x000fe20000010000 */
[----:B-1----:R-:W-:Y:S01]  /*a800*/  IMAD.SHL.U32 R4, R247, 0x2, RZ ;  /* 0x00000002f7047824 */ /* 0x002fe200078e00ff */
        /* <DEDUP_REMOVED lines=13> */
[----:B------:R-:W-:-:S03]  /*a8e0*/  ULDC.64 UR6, c[0x0][0x3b8] ;  /* 0x0000ee0000067ab9 */ /* 0x000fc60000000a00 */
[----:B------:R-:W-:Y:S01]  /*a8f0*/  IMAD.U32 R5, RZ, RZ, UR5 ;  /* 0x00000005ff057e24 */ /* 0x000fe2000f8e00ff */
[----:B------:R-:W-:Y:S01]  /*a900*/  UIMAD UR5, UR60, UR6, URZ ;  /* 0x000000063c0572a4 */ /* 0x000fe2000f8e023f */
[----:B------:R2:W3:Y:S03]  /*a910*/  LDS.128 R24, [R4+0xd000] ;  /* 0x00d0000004187984 */ /* 0x0004e60000000c00 */
        /* <DEDUP_REMOVED lines=38> */
.L_x_648:
[----:B---34-:R-:W-:Y:S05]  /*ab80*/  BSYNC B0 ;  /* 0x0000000000007941 */ /* 0x018fea0003800000 */
.L_x_647:
        /* <DEDUP_REMOVED lines=18> */
.L_x_650:
[----:B------:R-:W-:Y:S05]  /*acb0*/  BSYNC B0 ;  /* 0x0000000000007941 */ /* 0x000fea0003800000 */
.L_x_649:
        /* <DEDUP_REMOVED lines=18> */
.L_x_652:
[----:B------:R-:W-:Y:S05]  /*ade0*/  BSYNC B0 ;  /* 0x0000000000007941 */ /* 0x000fea0003800000 */
.L_x_651:
        /* <DEDUP_REMOVED lines=18> */
.L_x_654:
[----:B------:R-:W-:Y:S05]  /*af10*/  BSYNC B0 ;  /* 0x0000000000007941 */ /* 0x000fea0003800000 */
.L_x_653:
        /* <DEDUP_REMOVED lines=27> */
.L_x_656:
[----:B------:R-:W-:Y:S05]  /*b0d0*/  BSYNC B0 ;  /* 0x0000000000007941 */ /* 0x000fea0003800000 */
.L_x_655:
        /* <DEDUP_REMOVED lines=16> */
.L_x_658:
[----:B------:R-:W-:Y:S05]  /*b1e0*/  BSYNC B0 ;  /* 0x0000000000007941 */ /* 0x000fea0003800000 */
.L_x_657:
        /* <DEDUP_REMOVED lines=16> */
.L_x_660:
[----:B------:R-:W-:Y:S05]  /*b2f0*/  BSYNC B0 ;  /* 0x0000000000007941 */ /* 0x000fea0003800000 */
.L_x_659:
        /* <DEDUP_REMOVED lines=14> */
.L_x_613:
[----:B------:R-:W-:Y:S05]  /*b3e0*/  BSYNC B1 ;  /* 0x0000000000017941 */ /* 0x000fea0003800000 */
.L_x_591:
        /* <DEDUP_REMOVED lines=11> */
.L_x_661:
[----:B------:R-:W-:Y:S05]  /*b4a0*/  EXIT ;  /* 0x000000000000794d */ /* 0x000fea0003800000 */
.L_x_663:
        /* <DEDUP_REMOVED lines=13> */
.L_x_2059:


//--------------------- .text._ZN5flash27flash_bwd_convert_dq_kernelI23Flash_bwd_kernel_traitsILi128ELi64ELi64ELi8ELi4ELi2ELi2ELb1ELb0EN7cutlass10bfloat16_tE19Flash_kernel_traitsILi128ELi64ELi64ELi8ES3_EEEEvNS_16Flash_bwd_paramsEi --------------------------
	.section	.text._ZN5flash27flash_bwd_convert_dq_kernelI23Flash_bwd_kernel_traitsILi128ELi64ELi64ELi8ELi4ELi2ELi2ELb1ELb0EN7cutlass10bfloat16_tE19Flash_kernel_traitsILi128ELi64ELi64ELi8ES3_EEEEvNS_16Flash_bwd_paramsEi,"ax",@progbits
	.sectioninfo	@"SHI_REGISTERS=80"
	.align	128
        .global         _ZN5flash27flash_bwd_convert_dq_kernelI23Flash_bwd_kernel_traitsILi128ELi64ELi64ELi8ELi4ELi2ELi2ELb1ELb0EN7cutlass10bfloat16_tE19Flash_kernel_traitsILi128ELi64ELi64ELi8ES3_EEEEvNS_16Flash_bwd_paramsEi
        .type           _ZN5flash27flash_bwd_convert_dq_kernelI23Flash_bwd_kernel_traitsILi128ELi64ELi64ELi8ELi4ELi2ELi2ELb1ELb0EN7cutlass10bfloat16_tE19Flash_kernel_traitsILi128ELi64ELi64ELi8ES3_EEEEvNS_16Flash_bwd_paramsEi,@function
        .size           _ZN5flash27flash_bwd_convert_dq_kernelI23Flash_bwd_kernel_traitsILi128ELi64ELi64ELi8ELi4ELi2ELi2ELb1ELb0EN7cutlass10bfloat16_tE19Flash_kernel_traitsILi128ELi64ELi64ELi8ES3_EEEEvNS_16Flash_bwd_paramsEi,(.L_x_2060 - _ZN5flash27flash_bwd_convert_dq_kernelI23Flash_bwd_kernel_traitsILi128ELi64ELi64ELi8ELi4ELi2ELi2ELb1ELb0EN7cutlass10bfloat16_tE19Flash_kernel_traitsILi128ELi64ELi64ELi8ES3_EEEEvNS_16Flash_bwd_paramsEi)
        .other          _ZN5flash27flash_bwd_convert_dq_kernelI23Flash_bwd_kernel_traitsILi128ELi64ELi64ELi8ELi4ELi2ELi2ELb1ELb0EN7cutlass10bfloat16_tE19Flash_kernel_traitsILi128ELi64ELi64ELi8ES3_EEEEvNS_16Flash_bwd_paramsEi,@"STO_CUDA_ENTRY STV_DEFAULT"
_ZN5flash27flash_bwd_convert_dq_kernelI23Flash_bwd_kernel_traitsILi128ELi64ELi64ELi8ELi4ELi2ELi2ELb1ELb0EN7cutlass10bfloat16_tE19Flash_kernel_traitsILi128ELi64ELi64ELi8ES3_EEEEvNS_16Flash_bwd_paramsEi:
.text._ZN5flash27flash_bwd_convert_dq_kernelI23Flash_bwd_kernel_traitsILi128ELi64ELi64ELi8ELi4ELi2ELi2ELb1ELb0EN7cutlass10bfloat16_tE19Flash_kernel_traitsILi128ELi64ELi64ELi8ES3_EEEEvNS_16Flash_bwd_paramsEi:
[----:B------:R-:W-:Y:S02]  /*0000*/  MOV R1, c[0x0][0x28] ;  /* 0x00000a0000017a02 */ /* 0x000fe40000000f00 */
[----:B------:R-:W0:Y:S01]  /*0010*/  S2R R36, SR_CTAID.Y ;  /* 0x0000000000247919 */ /* 0x000e220000002600 */
[----:B------:R-:W-:Y:S01]  /*0020*/  ISETP.NE.U32.AND P0, PT, RZ, c[0x0][0x240], PT ;  /* 0x00009000ff007a0c */ /* 0x000fe20003f05070 */
[----:B------:R-:W-:Y:S01]  /*0030*/  IMAD.MOV.U32 R5, RZ, RZ, 0x4 ;  /* 0x00000004ff057424 */ /* 0x000fe200078e00ff */
[----:B------:R-:W-:Y:S01]  /*0040*/  MOV R33, 0xffffffff ;  /* 0xffffffff00217802 */ /* 0x000fe20000000f00 */
[----:B------:R-:W-:Y:S01]  /*0050*/  ULDC.64 UR6, c[0x0][0x118] ;  /* 0x0000460000067ab9 */ /* 0x000fe20000000a00 */
[----:B------:R-:W-:Y:S01]  /*0060*/  ISETP.NE.AND.EX P0, PT, RZ, c[0x0][0x244], PT, P0 ;  /* 0x00009100ff007a0c */ /* 0x000fe20003f05300 */
[----:B0-----:R-:W-:-:S12]  /*0070*/  IMAD.WIDE R4, R36, R5, c[0x0][0x240] ;  /* 0x0000900024047625 */ /* 0x001fd800078e0205 */
[----:B------:R-:W2:Y:S04]  /*0080*/  @P0 LDG.E R33, [R4.64] ;  /* 0x0000000604210981 */ /* 0x000ea8000c1e1900 */
[----:B------:R-:W2:Y:S04]  /*0090*/  @P0 LDG.E R0, [R4.64+0x4] ;  /* 0x0000040604000981 */ /* 0x000ea8000c1e1900 */
[----:B------:R-:W0:Y:S02]  /*00a0*/  S2R R3, SR_CTAID.X ;  /* 0x0000000000037919 */ /* 0x000e240000002500 */
[----:B0-----:R-:W-:Y:S01]  /*00b0*/  SHF.L.U32 R3, R3, 0x6, RZ ;  /* 0x0000000603037819 */ /* 0x001fe200000006ff */
[----:B--2---:R-:W-:-:S02]  /*00c0*/  @P0 IMAD.IADD R0, R0, 0x1, -R33 ;  /* 0x0000000100000824 */ /* 0x004fc400078e0a21 */
[----:B------:R-:W-:-:S05]  /*00d0*/  @!P0 IMAD.MOV.U32 R0, RZ, RZ, c[0x0][0x214] ;  /* 0x00008500ff008624 */ /* 0x000fca00078e00ff */
[----:B------:R-:W-:-:S13]  /*00e0*/  ISETP.GT.AND P1, PT, R0, R3, PT ;  /* 0x000000030000720c */ /* 0x000fda0003f24270 */
[----:B------:R-:W-:Y:S05]  /*00f0*/  @!P1 EXIT ;  /* 0x000000000000994d */ /* 0x000fea0003800000 */
[C---:B------:R-:W-:Y:S01]  /*0100*/  ISETP.NE.AND P2, PT, R33.reuse, -0x1, PT ;  /* 0xffffffff2100780c */ /* 0x040fe20003f45270 */
[----:B------:R-:W-:Y:S01]  /*0110*/  HFMA2.MMA R69, -RZ, RZ, 0, 0 ;  /* 0x00000000ff457435 */ /* 0x000fe200000001ff */
[----:B------:R-:W-:Y:S01]  /*0120*/  CS2R R14, SRZ ;  /* 0x00000000000e7805 */ /* 0x000fe2000001ff00 */
[----:B------:R-:W-:Y:S01]  /*0130*/  HFMA2.MMA R56, -RZ, RZ, 0, 0 ;  /* 0x00000000ff387435 */ /* 0x000fe200000001ff */
[----:B------:R-:W-:Y:S01]  /*0140*/  CS2R R16, SRZ ;  /* 0x0000000000107805 */ /* 0x000fe2000001ff00 */
[----:B------:R-:W-:Y:S01]  /*0150*/  CS2R R72, SRZ ;  /* 0x0000000000487805 */ /* 0x000fe2000001ff00 */
[----:B------:R-:W-:Y:S01]  /*0160*/  IMAD.MOV.U32 R74, RZ, RZ, RZ ;  /* 0x000000ffff4a7224 */ /* 0x000fe200078e00ff */
[----:B------:R-:W-:Y:S01]  /*0170*/  CS2R R70, SRZ ;  /* 0x0000000000467805 */ /* 0x000fe2000001ff00 */
[----:B------:R-:W-:Y:S01]  /*0180*/  CS2R R18, SRZ ;  /* 0x0000000000127805 */ /* 0x000fe2000001ff00 */
[----:B------:R-:W-:Y:S01]  /*0190*/  CS2R R20, SRZ ;  /* 0x0000000000147805 */ /* 0x000fe2000001ff00 */
[----:B------:R-:W-:Y:S01]  /*01a0*/  CS2R R22, SRZ ;  /* 0x0000000000167805 */ /* 0x000fe2000001ff00 */
[----:B------:R-:W-:Y:S01]  /*01b0*/  CS2R R24, SRZ ;  /* 0x0000000000187805 */ /* 0x000fe2000001ff00 */
[----:B------:R-:W-:Y:S01]  /*01c0*/  CS2R R26, SRZ ;  /* 0x00000000001a7805 */ /* 0x000fe2000001ff00 */
[----:B------:R-:W-:Y:S01]  /*01d0*/  @!P2 IMAD.WIDE.U32 R6, R36, c[0x0][0x380], RZ ;  /* 0x0000e0002406aa25 */ /* 0x000fe200078e00ff */
[----:B------:R-:W-:Y:S01]  /*01e0*/  @!P2 SHF.R.S32.HI R2, RZ, 0x1f, R36 ;  /* 0x0000001fff02a819 */ /* 0x000fe20000011424 */
[----:B------:R-:W-:Y:S01]  /*01f0*/  CS2R R12, SRZ ;  /* 0x00000000000c7805 */ /* 0x000fe2000001ff00 */
[----:B------:R-:W-:Y:S01]  /*0200*/  MOV R11, RZ ;  /* 0x000000ff000b7202 */ /* 0x000fe20000000f00 */
[----:B------:R-:W-:Y:S01]  /*0210*/  @P2 IMAD.WIDE.U32 R4, R33, c[0x0][0x398], RZ ;  /* 0x0000e60021042a25 */ /* 0x000fe200078e00ff */
[----:B------:R-:W-:Y:S01]  /*0220*/  CS2R R60, SRZ ;  /* 0x00000000003c7805 */ /* 0x000fe2000001ff00 */
[----:B------:R-:W-:Y:S01]  /*0230*/  CS2R R28, SRZ ;  /* 0x00000000001c7805 */ /* 0x000fe2000001ff00 */
[----:B------:R-:W-:Y:S01]  /*0240*/  CS2R R58, SRZ ;  /* 0x00000000003a7805 */ /* 0x000fe2000001ff00 */
[----:B------:R-:W-:-:S02]  /*0250*/  @!P2 IMAD.MOV.U32 R4, RZ, RZ, R6 ;  /* 0x000000ffff04a224 */ /* 0x000fc400078e0006 */
[----:B------:R-:W0:Y:S01]  /*0260*/  S2R R6, SR_TID.X ;  /* 0x0000000000067919 */ /* 0x000e220000002100 */
[----:B------:R-:W-:Y:S02]  /*0270*/  @!P2 IMAD R9, R2, c[0x0][0x380], RZ ;  /* 0x0000e0000209aa24 */ /* 0x000fe400078e02ff */
[----:B------:R-:W-:Y:S01]  /*0280*/  @P2 IMAD R2, R33, c[0x0][0x39c], R5 ;  /* 0x0000e70021022a24 */ /* 0x000fe200078e0205 */
[----:B------:R-:W-:Y:S01]  /*0290*/  MOV R5, c[0x0][0x3e0] ;  /* 0x0000f80000057a02 */ /* 0x000fe20000000f00 */
[----:B------:R-:W-:-:S03]  /*02a0*/  @!P2 IMAD R9, R36, c[0x0][0x384], R9 ;  /* 0x0000e1002409aa24 */ /* 0x000fc600078e0209 */
[----:B------:R-:W-:Y:S02]  /*02b0*/  ISETP.GE.AND P1, PT, R5, 0x1, PT ;  /* 0x000000010500780c */ /* 0x000fe40003f26270 */
[----:B------:R-:W1:Y:S01]  /*02c0*/  S2R R5, SR_CTAID.Z ;  /* 0x0000000000057919 */ /* 0x000e620000002700 */
[----:B------:R-:W-:Y:S02]  /*02d0*/  @!P2 IADD3 R2, R7, R9, RZ ;  /* 0x000000090702a210 */ /* 0x000fe40007ffe0ff */
[----:B------:R-:W-:Y:S01]  /*02e0*/  SHF.R.S32.HI R7, RZ, 0x1f, R3 ;  /* 0x0000001fff077819 */ /* 0x000fe20000011403 */
[----:B------:R-:W-:Y:S01]  /*02f0*/  CS2R R8, SRZ ;  /* 0x0000000000087805 */ /* 0x000fe2000001ff00 */
[----:B0-----:R-:W-:-:S04]  /*0300*/  SHF.R.S32.HI R57, RZ, 0x1f, R6 ;  /* 0x0000001fff397819 */ /* 0x001fc80000011406 */
[CC--:B------:R-:W-:Y:S02]  /*0310*/  LEA.HI R40, R57.reuse, R6.reuse, RZ, 0x5 ;  /* 0x0000000639287211 */ /* 0x0c0fe400078f28ff */
[----:B------:R-:W-:Y:S02]  /*0320*/  LEA.HI R62, R57, R6, RZ, 0x2 ;  /* 0x00000006393e7211 */ /* 0x000fe400078f10ff */
[----:B------:R-:W-:Y:S01]  /*0330*/  SHF.R.S32.HI R63, RZ, 0x5, R40 ;  /* 0x00000005ff3f7819 */ /* 0x000fe20000011428 */
[----:B------:R-:W-:Y:S05]  /*0340*/  @!P1 BRA `(.L_x_664) ;  /* 0x00000af000009947 */ /* 0x000fea0003800000 */
[----:B------:R-:W-:Y:S01]  /*0350*/  IMAD.WIDE R30, R36, 0x80, RZ ;  /* 0x00000080241e7825 */ /* 0x000fe200078e02ff */
[----:B------:R-:W-:Y:S01]  /*0360*/  @!P2 MOV R33, 0xffffffff ;  /* 0xffffffff0021a802 */ /* 0x000fe20000000f00 */
[----:B------:R-:W-:Y:S02]  /*0370*/  UMOV UR4, 0x2 ;  /* 0x0000000200047882 */ /* 0x000fe40000000000 */
[----:B------:R-:W-:Y:S01]  /*0380*/  IMAD.MOV.U32 R34, RZ, RZ, c[0x0][0x1c0] ;  /* 0x00007000ff227624 */ /* 0x000fe200078e00ff */
[----:B------:R-:W-:Y:S01]  /*0390*/  SEL R10, R30, RZ, P0 ;  /* 0x000000ff1e0a7207 */ /* 0x000fe20000000000 */
[----:B------:R-:W-:Y:S01]  /*03a0*/  IMAD.WIDE R36, R36, c[0x0][0x224], RZ ;  /* 0x0000890024247a25 */ /* 0x000fe200078e02ff */
[----:B------:R-:W-:Y:S01]  /*03b0*/  SEL R30, R31, RZ, P0 ;  /* 0x000000ff1f1e7207 */ /* 0x000fe20000000000 */
[----:B------:R-:W-:Y:S01]  /*03c0*/  ULDC.64 UR10, c[0x0][0x3d8] ;  /* 0x0000f600000a7ab9 */ /* 0x000fe20000000a00 */
[----:B------:R-:W-:Y:S01]  /*03d0*/  IADD3 R41, P0, R3, R10, RZ ;  /* 0x0000000a03297210 */ /* 0x000fe20007f1e0ff */
[----:B------:R-:W-:Y:S01]  /*03e0*/  IMAD R15, R37, c[0x0][0x1c0], RZ ;  /* 0x00007000250f7a24 */ /* 0x000fe200078e02ff */
[----:B------:R-:W-:Y:S01]  /*03f0*/  SHF.R.S32.HI R10, RZ, 0x1f, R34 ;  /* 0x0000001fff0a7819 */ /* 0x000fe20000011422 */
[----:B------:R-:W-:Y:S01]  /*0400*/  IMAD.WIDE R34, R34, c[0x0][0x22c], RZ ;  /* 0x00008b0022227a25 */ /* 0x000fe200078e02ff */
[----:B------:R-:W-:Y:S01]  /*0410*/  IADD3.X R43, R7, R30, RZ, P0, !PT ;  /* 0x0000001e072b7210 */ /* 0x000fe200007fe4ff */
[----:B------:R-:W-:-:S02]  /*0420*/  USHF.L.U64.HI UR4, UR10, UR4, UR11 ;  /* 0x000000040a047299 */ /* 0x000fc4000801020b */
[C---:B------:R-:W-:Y:S01]  /*0430*/  IMAD R45, R36.reuse, R10, R15 ;  /* 0x0000000a242d7224 */ /* 0x040fe200078e020f */
[----:B------:R-:W-:Y:S01]  /*0440*/  MOV R15, RZ ;  /* 0x000000ff000f7202 */ /* 0x000fe20000000f00 */
[----:B------:R-:W-:Y:S01]  /*0450*/  IMAD R30, R43, c[0x0][0x1c0], RZ ;  /* 0x000070002b1e7a24 */ /* 0x000fe200078e02ff */
[----:B------:R-:W-:Y:S01]  /*0460*/  ULDC.64 UR8, c[0x0][0x350] ;  /* 0x0000d40000087ab9 */ /* 0x000fe20000000a00 */
[----:B------:R-:W-:-:S04]  /*0470*/  IMAD.WIDE.U32 R36, R36, c[0x0][0x1c0], RZ ;  /* 0x0000700024247a25 */ /* 0x000fc800078e00ff */
[----:B------:R-:W-:Y:S01]  /*0480*/  IMAD R47, R10, R41, R30 ;  /* 0x000000290a2f7224 */ /* 0x000fe200078e021e */
[----:B------:R-:W-:Y:S01]  /*0490*/  IADD3 R37, R37, R45, RZ ;  /* 0x0000002d25257210 */ /* 0x000fe20007ffe0ff */
[----:B------:R-:W-:-:S04]  /*04a0*/  IMAD.WIDE.U32 R30, R41, c[0x0][0x1c0], RZ ;  /* 0x00007000291e7a25 */ /* 0x000fc800078e00ff */
[----:B------:R-:W-:Y:S02]  /*04b0*/  IMAD.MOV.U32 R65, RZ, RZ, c[0x0][0x22c] ;  /* 0x00008b00ff417624 */ /* 0x000fe400078e00ff */
[----:B------:R-:W-:Y:S02]  /*04c0*/  IMAD R42, R35, R33, RZ ;  /* 0x00000021232a7224 */ /* 0x000fe400078e02ff */
[----:B------:R-:W-:Y:S02]  /*04d0*/  IMAD.IADD R10, R31, 0x1, R47 ;  /* 0x000000011f0a7824 */ /* 0x000fe400078e022f */
[----:B------:R-:W-:Y:S01]  /*04e0*/  IMAD R31, R34, R15, R42 ;  /* 0x0000000f221f7224 */ /* 0x000fe200078e022a */
[----:B------:R-:W-:Y:S01]  /*04f0*/  SHF.R.S32.HI R15, RZ, 0x1f, R65 ;  /* 0x0000001fff0f7819 */ /* 0x000fe20000011441 */
[----:B------:R-:W-:Y:S02]  /*0500*/  IMAD R37, R37, c[0x0][0x22c], RZ ;  /* 0x00008b0025257a24 */ /* 0x000fe400078e02ff */
[----:B------:R-:W-:-:S02]  /*0510*/  IMAD R42, R10, c[0x0][0x22c], RZ ;  /* 0x00008b000a2a7a24 */ /* 0x000fc400078e02ff */
[----:B------:R-:W-:-:S04]  /*0520*/  IMAD.WIDE.U32 R38, R34, R33, RZ ;  /* 0x0000002122267225 */ /* 0x000fc800078e00ff */
[----:B------:R-:W-:Y:S01]  /*0530*/  IMAD.WIDE.U32 R32, R36, c[0x0][0x22c], RZ ;  /* 0x00008b0024207a25 */ /* 0x000fe200078e00ff */
[----:B------:R-:W-:-:S03]  /*0540*/  IADD3 R39, R39, R31, RZ ;  /* 0x0000001f27277210 */ /* 0x000fc60007ffe0ff */
[C---:B------:R-:W-:Y:S01]  /*0550*/  IMAD R37, R15.reuse, R36, R37 ;  /* 0x000000240f257224 */ /* 0x040fe200078e0225 */
[----:B------:R-:W-:Y:S01]  /*0560*/  SEL R10, R32, R38, !P2 ;  /* 0x00000026200a7207 */ /* 0x000fe20005000000 */
[----:B------:R-:W-:Y:S01]  /*0570*/  IMAD R45, R15, R30, R42 ;  /* 0x0000001e0f2d7224 */ /* 0x000fe200078e022a */
[----:B------:R-:W-:Y:S01]  /*0580*/  LOP3.LUT R15, R40, 0xffffffe0, RZ, 0xc0, !PT ;  /* 0xffffffe0280f7812 */ /* 0x000fe200078ec0ff */
[----:B------:R-:W-:Y:S01]  /*0590*/  IMAD R65, R65, c[0x0][0x1c0], RZ ;  /* 0x0000700041417a24 */ /* 0x000fe200078e02ff */
[----:B------:R-:W-:Y:S01]  /*05a0*/  @!P2 IADD3 R39, R33, R37, RZ ;  /* 0x000000252127a210 */ /* 0x000fe20007ffe0ff */
[----:B------:R-:W-:Y:S01]  /*05b0*/  IMAD.WIDE.U32 R30, R30, c[0x0][0x22c], RZ ;  /* 0x00008b001e1e7a25 */ /* 0x000fe200078e00ff */
[----:B------:R-:W-:Y:S02]  /*05c0*/  IADD3 R36, -R15, R6, RZ ;  /* 0x000000060f247210 */ /* 0x000fe40007ffe1ff */
[----:B------:R-:W-:Y:S01]  /*05d0*/  SHF.L.U32 R15, R65, 0x3, RZ ;  /* 0x00000003410f7819 */ /* 0x000fe200000006ff */
[----:B-1----:R-:W-:Y:S01]  /*05e0*/  IMAD R37, R5, c[0x0][0x22c], RZ ;  /* 0x00008b0005257a24 */ /* 0x002fe200078e02ff */
[----:B------:R-:W-:Y:S01]  /*05f0*/  SHF.L.U64.HI R51, R10, 0x2, R39 ;  /* 0x000000020a337819 */ /* 0x000fe20000010227 */
[----:B------:R-:W-:Y:S01]  /*0600*/  IMAD.IADD R31, R31, 0x1, R45 ;  /* 0x000000011f1f7824 */ /* 0x000fe200078e022d */
[----:B------:R-:W-:Y:S01]  /*0610*/  IADD3 R42, R15, 0x20, R15 ;  /* 0x000000200f2a7810 */ /* 0x000fe20007ffe00f */
[C---:B------:R-:W-:Y:S01]  /*0620*/  IMAD.SHL.U32 R46, R30.reuse, 0x4, RZ ;  /* 0x000000041e2e7824 */ /* 0x040fe200078e00ff */
[----:B------:R-:W-:Y:S01]  /*0630*/  IADD3 R32, P0, R37, R10, RZ ;  /* 0x0000000a25207210 */ /* 0x000fe20007f1e0ff */
[----:B------:R-:W-:Y:S01]  /*0640*/  IMAD R45, R63, R65, R36 ;  /* 0x000000413f2d7224 */ /* 0x000fe200078e0224 */
[----:B------:R-:W-:Y:S01]  /*0650*/  SHF.L.U64.HI R47, R30, 0x2, R31 ;  /* 0x000000021e2f7819 */ /* 0x000fe2000001021f */
[----:B------:R-:W-:Y:S01]  /*0660*/  IMAD R43, R43, R34, RZ ;  /* 0x000000222b2b7224 */ /* 0x000fe200078e02ff */
[----:B------:R-:W-:-:S02]  /*0670*/  LEA.HI.X.SX32 R33, R37, R39, 0x1, P0 ;  /* 0x0000002725217211 */ /* 0x000fc400000f0eff */
[C---:B------:R-:W-:Y:S01]  /*0680*/  IADD3 R40, R15.reuse, R42, RZ ;  /* 0x0000002a0f287210 */ /* 0x040fe20007ffe0ff */
[C---:B------:R-:W-:Y:S01]  /*0690*/  IMAD.WIDE R30, R15.reuse, 0x4, R46 ;  /* 0x000000040f1e7825 */ /* 0x040fe200078e022e */
[----:B------:R-:W-:Y:S02]  /*06a0*/  SHF.L.U32 R49, R10, 0x2, RZ ;  /* 0x000000020a317819 */ /* 0x000fe400000006ff */
[----:B------:R-:W-:Y:S01]  /*06b0*/  IADD3 R38, R15, R40, RZ ;  /* 0x000000280f267210 */ /* 0x000fe20007ffe0ff */
[----:B------:R-:W-:Y:S01]  /*06c0*/  IMAD.WIDE.U32 R32, R34, R41, R32 ;  /* 0x0000002922207225 */ /* 0x000fe200078e0020 */
[----:B------:R-:W-:-:S03]  /*06d0*/  MOV R10, RZ ;  /* 0x000000ff000a7202 */ /* 0x000fc60000000f00 */
[----:B------:R-:W-:Y:S01]  /*06e0*/  IMAD R43, R35, R41, R43 ;  /* 0x00000029232b7224 */ /* 0x000fe200078e022b */
[----:B------:R-:W-:Y:S01]  /*06f0*/  SHF.R.S32.HI R35, RZ, 0x1f, R45 ;  /* 0x0000001fff237819 */ /* 0x000fe2000001142d */
[----:B------:R-:W-:Y:S01]  /*0700*/  IMAD.IADD R36, R15, 0x1, R38 ;  /* 0x000000010f247824 */ /* 0x000fe200078e0226 */
[----:B------:R-:W-:Y:S01]  /*0710*/  IADD3 R32, P0, R45, R32, RZ ;  /* 0x000000202d207210 */ /* 0x000fe20007f1e0ff */
[----:B------:R-:W-:-:S03]  /*0720*/  IMAD.WIDE R46, R37, 0x4, R46 ;  /* 0x00000004252e7825 */ /* 0x000fc600078e022e */
[----:B------:R-:W-:Y:S01]  /*0730*/  IADD3.X R35, R35, R33, R43, P0, !PT ;  /* 0x0000002123237210 */ /* 0x000fe200007fe42b */
[----:B------:R-:W-:Y:S01]  /*0740*/  IMAD.WIDE R30, R37, 0x4, R30 ;  /* 0x00000004251e7825 */ /* 0x000fe200078e021e */
[----:B------:R-:W-:Y:S02]  /*0750*/  IADD3 R34, R15, R36, RZ ;  /* 0x000000240f227210 */ /* 0x000fe40007ffe0ff */
[----:B------:R-:W-:Y:S01]  /*0760*/  SHF.L.U32 R44, R32, 0x2, RZ ;  /* 0x00000002202c7819 */ /* 0x000fe200000006ff */
[----:B------:R-:W-:-:S04]  /*0770*/  IMAD.WIDE R46, R45, 0x4, R46 ;  /* 0x000000042d2e7825 */ /* 0x000fc800078e022e */
[----:B------:R-:W-:Y:S01]  /*0780*/  IMAD.WIDE R30, R45, 0x4, R30 ;  /* 0x000000042d1e7825 */ /* 0x000fe200078e021e */
[----:B------:R-:W-:Y:S02]  /*0790*/  SHF.L.U64.HI R45, R32, 0x2, R35 ;  /* 0x00000002202d7819 */ /* 0x000fe40000010223 */
[-C--:B------:R-:W-:Y:S01]  /*07a0*/  IADD3 R64, P0, R46, R49.reuse, RZ ;  /* 0x000000312e407210 */ /* 0x080fe20007f1e0ff */
[----:B------:R-:W-:Y:S01]  /*07b0*/  IMAD.IADD R33, R15, 0x1, R34 ;  /* 0x000000010f217824 */ /* 0x000fe200078e0222 */
[----:B------:R-:W-:Y:S01]  /*07c0*/  IADD3 R66, P1, R30, R49, RZ ;  /* 0x000000311e427210 */ /* 0x000fe20007f3e0ff */
[----:B------:R-:W-:Y:S01]  /*07d0*/  IMAD.WIDE R34, R34, 0x4, R44 ;  /* 0x0000000422227825 */ /* 0x000fe200078e022c */
[----:B------:R-:W-:-:S03]  /*07e0*/  IADD3.X R67, R47, R51, RZ, P0, !PT ;  /* 0x000000332f437210 */ /* 0x000fc600007fe4ff */
[----:B------:R-:W-:-:S04]  /*07f0*/  IMAD.WIDE R32, R33, 0x4, R44 ;  /* 0x0000000421207825 */ /* 0x000fc800078e022c */
[----:B------:R-:W-:-:S04]  /*0800*/  IMAD.WIDE R36, R36, 0x4, R44 ;  /* 0x0000000424247825 */ /* 0x000fc800078e022c */
[----:B------:R-:W-:-:S04]  /*0810*/  IMAD.WIDE R38, R38, 0x4, R44 ;  /* 0x0000000426267825 */ /* 0x000fc800078e022c */
[----:B------:R-:W-:-:S04]  /*0820*/  IMAD.WIDE R40, R40, 0x4, R44 ;  /* 0x0000000428287825 */ /* 0x000fc800078e022c */
[----:B------:R-:W-:-:S04]  /*0830*/  IMAD.WIDE R42, R42, 0x4, R44 ;  /* 0x000000042a2a7825 */ /* 0x000fc800078e022c */
[----:B------:R-:W-:-:S04]  /*0840*/  IMAD.WIDE R44, R65, 0x20, R44 ;  /* 0x00000020412c7825 */ /* 0x000fc800078e022c */
[----:B------:R-:W-:Y:S02]  /*0850*/  IMAD.X R68, R31, 0x1, R51, P1 ;  /* 0x000000011f447824 */ /* 0x000fe400008e0633 */
[----:B------:R-:W-:Y:S01]  /*0860*/  IMAD.WIDE R44, R15, 0x4, R44 ;  /* 0x000000040f2c7825 */ /* 0x000fe200078e022c */
[----:B------:R-:W-:-:S04]  /*0870*/  MOV R15, RZ ;  /* 0x000000ff000f7202 */ /* 0x000fc80000000f00 */
.L_x_665:
[----:B------:R-:W-:-:S04]  /*0880*/  IADD3 R48, P0, R44, UR8, RZ ;  /* 0x000000082c307c10 */ /* 0x000fc8000ff1e0ff */
[----:B------:R-:W-:-:S05]  /*0890*/  IADD3.X R49, R45, UR9, RZ, P0, !PT ;  /* 0x000000092d317c10 */ /* 0x000fca00087fe4ff */
[C---:B------:R-:W-:Y:S01]  /*08a0*/  IMAD.WIDE R46, R65.reuse, 0x20, R48 ;  /* 0x00000020412e7825 */ /* 0x040fe200078e0230 */
[----:B------:R-:W-:Y:S01]  /*08b0*/  IADD3 R76, P0, R64, UR8, RZ ;  /* 0x00000008404c7c10 */ /* 0x000fe2000ff1e0ff */
[----:B------:R0:W2:Y:S04]  /*08c0*/  LDG.E R48, [R48.64] ;  /* 0x0000000630307981 */ /* 0x0000a8000c1e1900 */
[----:B------:R-:W-:Y:S01]  /*08d0*/  IMAD.WIDE R30, R65, 0x20, R46 ;  /* 0x00000020411e7825 */ /* 0x000fe200078e022e */
[----:B------:R-:W-:Y:S01]  /*08e0*/  IADD3.X R77, R67, UR9, RZ, P0, !PT ;  /* 0x00000009434d7c10 */ /* 0x000fe200087fe4ff */
[----:B------:R1:W3:Y:S04]  /*08f0*/  LDG.E R47, [R46.64] ;  /* 0x000000062e2f7981 */ /* 0x0002e8000c1e1900 */
[C---:B------:R-:W-:Y:S01]  /*0900*/  IMAD.WIDE R50, R65.reuse, 0x20, R30 ;  /* 0x0000002041327825 */ /* 0x040fe200078e021e */
[----:B0-----:R-:W4:Y:S04]  /*0910*/  LDG.E R49, [R76.64+0x80] ;  /* 0x000080064c317981 */ /* 0x001f28000c1e1900 */
[----:B------:R0:W5:Y:S01]  /*0920*/  LDG.E R31, [R30.64] ;  /* 0x000000061e1f7981 */ /* 0x000162000c1e1900 */
[----:B------:R-:W-:-:S03]  /*0930*/  IMAD.WIDE R52, R65, 0x20, R50 ;  /* 0x0000002041347825 */ /* 0x000fc600078e0232 */
[----:B-1----:R-:W4:Y:S04]  /*0940*/  LDG.E R46, [R76.64] ;  /* 0x000000064c2e7981 */ /* 0x002f28000c1e1900 */
[----:B------:R1:W4:Y:S01]  /*0950*/  LDG.E R75, [R50.64] ;  /* 0x00000006324b7981 */ /* 0x000322000c1e1900 */
[----:B------:R-:W-:-:S03]  /*0960*/  IMAD.WIDE R54, R65, 0x20, R52 ;  /* 0x0000002041367825 */ /* 0x000fc600078e0234 */
[----:B------:R-:W4:Y:S04]  /*0970*/  LDG.E R53, [R52.64] ;  /* 0x0000000634357981 */ /* 0x000f28000c1e1900 */
[----:B------:R0:W4:Y:S04]  /*0980*/  LDG.E R54, [R54.64] ;  /* 0x0000000636367981 */ /* 0x000128000c1e1900 */
[----:B-1----:R1:W4:Y:S01]  /*0990*/  LDG.E R51, [R76.64+0x100] ;  /* 0x000100064c337981 */ /* 0x002322000c1e1900 */
[----:B0-----:R-:W-:-:S03]  /*09a0*/  IADD3 R30, P0, R66, UR8, RZ ;  /* 0x00000008421e7c10 */ /* 0x001fc6000ff1e0ff */
[----:B------:R1:W4:Y:S01]  /*09b0*/  LDG.E R55, [R76.64+0x180] ;  /* 0x000180064c377981 */ /* 0x000322000c1e1900 */
[----:B--2---:R-:W-:Y:S02]  /*09c0*/  FADD.FTZ R59, R48, R59 ;  /* 0x0000003b303b7221 */ /* 0x004fe40000010000 */
[----:B---3--:R-:W-:Y:S02]  /*09d0*/  FADD.FTZ R58, R47, R58 ;  /* 0x0000003a2f3a7221 */ /* 0x008fe40000010000 */
[----:B-----5:R-:W-:Y:S01]  /*09e0*/  FADD.FTZ R56, R31, R56 ;  /* 0x000000381f387221 */ /* 0x020fe20000010000 */
[----:B------:R-:W-:Y:S01]  /*09f0*/  IADD3.X R31, R68, UR9, RZ, P0, !PT ;  /* 0x00000009441f7c10 */ /* 0x000fe200087fe4ff */
[----:B----4-:R-:W-:Y:S01]  /*0a00*/  FADD.FTZ R61, R46, R61 ;  /* 0x0000003d2e3d7221 */ /* 0x010fe20000010000 */
[----:B------:R-:W-:-:S03]  /*0a10*/  IADD3 R46, P0, R42, UR8, RZ ;  /* 0x000000082a2e7c10 */ /* 0x000fc6000ff1e0ff */
[----:B------:R0:W2:Y:S01]  /*0a20*/  LDG.E R48, [R30.64+0x100] ;  /* 0x000100061e307981 */ /* 0x0000a2000c1e1900 */
[----:B------:R-:W-:Y:S01]  /*0a30*/  FADD.FTZ R29, R75, R29 ;  /* 0x0000001d4b1d7221 */ /* 0x000fe20000010000 */
[----:B------:R-:W-:Y:S02]  /*0a40*/  IADD3.X R47, R43, UR9, RZ, P0, !PT ;  /* 0x000000092b2f7c10 */ /* 0x000fe400087fe4ff */
[----:B------:R0:W3:Y:S01]  /*0a50*/  LDG.E R75, [R30.64+0x80] ;  /* 0x000080061e4b7981 */ /* 0x0000e2000c1e1900 */
[----:B------:R-:W-:-:S03]  /*0a60*/  FADD.FTZ R28, R53, R28 ;  /* 0x0000001c351c7221 */ /* 0x000fc60000010000 */
[----:B------:R0:W4:Y:S04]  /*0a70*/  LDG.E R50, [R30.64] ;  /* 0x000000061e327981 */ /* 0x000128000c1e1900 */
[----:B------:R0:W5:Y:S04]  /*0a80*/  LDG.E R52, [R30.64+0x180] ;  /* 0x000180061e347981 */ /* 0x000168000c1e1900 */
[----:B------:R0:W5:Y:S01]  /*0a90*/  LDG.E R53, [R46.64] ;  /* 0x000000062e357981 */ /* 0x000162000c1e1900 */
[----:B------:R-:W-:Y:S02]  /*0aa0*/  FADD.FTZ R70, R49, R70 ;  /* 0x0000004631467221 */ /* 0x000fe40000010000 */
[----:B------:R-:W-:Y:S01]  /*0ab0*/  FADD.FTZ R27, R54, R27 ;  /* 0x0000001b361b7221 */ /* 0x000fe20000010000 */
[----:B-1----:R1:W5:Y:S01]  /*0ac0*/  LDG.E R77, [R46.64+0x80] ;  /* 0x000080062e4d7981 */ /* 0x002362000c1e1900 */
[----:B0-----:R-:W-:Y:S01]  /*0ad0*/  IADD3 R30, P0, R40, UR8, RZ ;  /* 0x00000008281e7c10 */ /* 0x001fe2000ff1e0ff */
[----:B------:R-:W-:-:S02]  /*0ae0*/  FADD.FTZ R26, R51, R26 ;  /* 0x0000001a331a7221 */ /* 0x000fc40000010000 */
[----:B------:R1:W5:Y:S01]  /*0af0*/  LDG.E R54, [R46.64+0x100] ;  /* 0x000100062e367981 */ /* 0x000362000c1e1900 */
[----:B------:R-:W-:-:S05]  /*0b00*/  IADD3.X R31, R41, UR9, RZ, P0, !PT ;  /* 0x00000009291f7c10 */ /* 0x000fca00087fe4ff */
[----:B------:R0:W5:Y:S04]  /*0b10*/  LDG.E R49, [R30.64+0x80] ;  /* 0x000080061e317981 */ /* 0x000168000c1e1900 */
[----:B------:R0:W5:Y:S04]  /*0b20*/  LDG.E R76, [R30.64] ;  /* 0x000000061e4c7981 */ /* 0x000168000c1e1900 */
[----:B------:R0:W5:Y:S01]  /*0b30*/  LDG.E R51, [R30.64+0x100] ;  /* 0x000100061e337981 */ /* 0x000162000c1e1900 */
[----:B-1----:R-:W-:-:S04]  /*0b40*/  IADD3 R46, P0, R38, UR8, RZ ;  /* 0x00000008262e7c10 */ /* 0x002fc8000ff1e0ff */
[----:B------:R-:W-:Y:S01]  /*0b50*/  IADD3.X R47, R39, UR9, RZ, P0, !PT ;  /* 0x00000009272f7c10 */ /* 0x000fe200087fe4ff */
[----:B------:R-:W-:Y:S01]  /*0b60*/  FADD.FTZ R18, R55, R18 ;  /* 0x0000001237127221 */ /* 0x000fe20000010000 */
[----:B0-----:R-:W-:-:S03]  /*0b70*/  IADD3 R30, P0, R36, UR8, RZ ;  /* 0x00000008241e7c10 */ /* 0x001fc6000ff1e0ff */
[----:B------:R0:W5:Y:S01]  /*0b80*/  LDG.E R55, [R46.64+0x80] ;  /* 0x000080062e377981 */ /* 0x000162000c1e1900 */
[----:B------:R-:W-:Y:S01]  /*0b90*/  IADD3.X R31, R37, UR9, RZ, P0, !PT ;  /* 0x00000009251f7c10 */ /* 0x000fe200087fe4ff */
[----:B--2---:R-:W-:Y:S02]  /*0ba0*/  FADD.FTZ R25, R48, R25 ;  /* 0x0000001930197221 */ /* 0x004fe40000010000 */
[----:B------:R0:W2:Y:S01]  /*0bb0*/  LDG.E R48, [R46.64+0x100] ;  /* 0x000100062e307981 */ /* 0x0000a2000c1e1900 */
[----:B---3--:R-:W-:-:S03]  /*0bc0*/  FADD.FTZ R60, R75, R60 ;  /* 0x0000003c4b3c7221 */ /* 0x008fc60000010000 */
[----:B------:R0:W3:Y:S01]  /*0bd0*/  LDG.E R75, [R46.64] ;  /* 0x000000062e4b7981 */ /* 0x0000e2000c1e1900 */
[----:B----4-:R-:W-:-:S03]  /*0be0*/  FADD.FTZ R73, R50, R73 ;  /* 0x0000004932497221 */ /* 0x010fc60000010000 */
[----:B------:R1:W4:Y:S01]  /*0bf0*/  LDG.E R50, [R30.64+0x80] ;  /* 0x000080061e327981 */ /* 0x000322000c1e1900 */
[----:B-----5:R-:W-:-:S03]  /*0c00*/  FADD.FTZ R71, R52, R71 ;  /* 0x0000004734477221 */ /* 0x020fc60000010000 */
[----:B------:R1:W5:Y:S01]  /*0c10*/  LDG.E R52, [R30.64] ;  /* 0x000000061e347981 */ /* 0x000362000c1e1900 */
[----:B0-----:R-:W-:Y:S01]  /*0c20*/  IADD3 R46, P0, R34, UR8, RZ ;  /* 0x00000008222e7c10 */ /* 0x001fe2000ff1e0ff */
[----:B------:R-:W-:Y:S02]  /*0c30*/  FADD.FTZ R14, R53, R14 ;  /* 0x0000000e350e7221 */ /* 0x000fe40000010000 */
[----:B------:R1:W5:Y:S01]  /*0c40*/  LDG.E R53, [R30.64+0x100] ;  /* 0x000100061e357981 */ /* 0x000362000c1e1900 */
[----:B------:R-:W-:Y:S01]  /*0c50*/  IADD3.X R47, R35, UR9, RZ, P0, !PT ;  /* 0x00000009232f7c10 */ /* 0x000fe200087fe4ff */
[----:B------:R-:W-:Y:S02]  /*0c60*/  FADD.FTZ R24, R77, R24 ;  /* 0x000000184d187221 */ /* 0x000fe40000010000 */
[----:B------:R-:W-:Y:S02]  /*0c70*/  FADD.FTZ R74, R54, R74 ;  /* 0x0000004a364a7221 */ /* 0x000fe40000010000 */
[----:B------:R0:W5:Y:S01]  /*0c80*/  LDG.E R77, [R46.64] ;  /* 0x000000062e4d7981 */ /* 0x000162000c1e1900 */
[----:B-1----:R-:W-:-:S04]  /*0c90*/  IADD3 R30, P0, R32, UR8, RZ ;  /* 0x00000008201e7c10 */ /* 0x002fc8000ff1e0ff */
[----:B------:R-:W-:Y:S01]  /*0ca0*/  IADD3.X R31, R33, UR9, RZ, P0, !PT ;  /* 0x00000009211f7c10 */ /* 0x000fe200087fe4ff */
[----:B------:R-:W-:Y:S02]  /*0cb0*/  FADD.FTZ R23, R49, R23 ;  /* 0x0000001731177221 */ /* 0x000fe40000010000 */
[----:B------:R-:W-:Y:S01]  /*0cc0*/  FADD.FTZ R13, R76, R13 ;  /* 0x0000000d4c0d7221 */ /* 0x000fe20000010000 */
[----:B------:R0:W5:Y:S01]  /*0cd0*/  LDG.E R49, [R46.64+0x80] ;  /* 0x000080062e317981 */ /* 0x000162000c1e1900 */
[----:B------:R-:W-:-:S03]  /*0ce0*/  FADD.FTZ R72, R51, R72 ;  /* 0x0000004833487221 */ /* 0x000fc60000010000 */
[----:B------:R-:W5:Y:S04]  /*0cf0*/  LDG.E R54, [R30.64] ;  /* 0x000000061e367981 */ /* 0x000f68000c1e1900 */
[----:B------:R-:W5:Y:S04]  /*0d00*/  LDG.E R76, [R30.64+0x80] ;  /* 0x000080061e4c7981 */ /* 0x000f68000c1e1900 */
[----:B0-----:R-:W5:Y:S04]  /*0d10*/  LDG.E R47, [R46.64+0x100] ;  /* 0x000100062e2f7981 */ /* 0x001f68000c1e1900 */
[----:B------:R-:W5:Y:S01]  /*0d20*/  LDG.E R51, [R30.64+0x100] ;  /* 0x000100061e337981 */ /* 0x000f62000c1e1900 */
[----:B------:R-:W-:-:S04]  /*0d30*/  IADD3 R10, R10, 0x1, RZ ;  /* 0x000000010a0a7810 */ /* 0x000fc80007ffe0ff */
[----:B------:R-:W-:Y:S01]  /*0d40*/  ISETP.GE.AND P0, PT, R10, c[0x0][0x3e0], PT ;  /* 0x0000f8000a007a0c */ /* 0x000fe20003f06270 */
[----:B------:R-:W-:Y:S01]  /*0d50*/  ULEA UR8, UP0, UR10, UR8, 0x2 ;  /* 0x000000080a087291 */ /* 0x000fe2000f80103f */
[----:B------:R-:W-:-:S03]  /*0d60*/  FADD.FTZ R22, R55, R22 ;  /* 0x0000001637167221 */ /* 0x000fc60000010000 */
[----:B------:R-:W-:Y:S01]  /*0d70*/  UIADD3.X UR9, UR9, UR4, URZ, UP0, !UPT ;  /* 0x0000000409097290 */ /* 0x000fe200087fe43f */
[----:B--2---:R-:W-:Y:S02]  /*0d80*/  FADD.FTZ R69, R48, R69 ;  /* 0x0000004530457221 */ /* 0x004fe40000010000 */
[----:B---3--:R-:W-:Y:S02]  /*0d90*/  FADD.FTZ R12, R75, R12 ;  /* 0x0000000c4b0c7221 */ /* 0x008fe40000010000 */
[----:B----4-:R-:W-:Y:S02]  /*0da0*/  FADD.FTZ R21, R50, R21 ;  /* 0x0000001532157221 */ /* 0x010fe40000010000 */
[----:B-----5:R-:W-:Y:S02]  /*0db0*/  FADD.FTZ R11, R52, R11 ;  /* 0x0000000b340b7221 */ /* 0x020fe40000010000 */
[----:B------:R-:W-:Y:S02]  /*0dc0*/  FADD.FTZ R17, R53, R17 ;  /* 0x0000001135117221 */ /* 0x000fe40000010000 */
[----:B------:R-:W-:-:S02]  /*0dd0*/  FADD.FTZ R8, R77, R8 ;  /* 0x000000084d087221 */ /* 0x000fc40000010000 */
[----:B------:R-:W-:Y:S02]  /*0de0*/  FADD.FTZ R20, R49, R20 ;  /* 0x0000001431147221 */ /* 0x000fe40000010000 */
[----:B------:R-:W-:Y:S02]  /*0df0*/  FADD.FTZ R9, R54, R9 ;  /* 0x0000000936097221 */ /* 0x000fe40000010000 */
[----:B------:R-:W-:Y:S02]  /*0e00*/  FADD.FTZ R19, R76, R19 ;  /* 0x000000134c137221 */ /* 0x000fe40000010000 */
[----:B------:R-:W-:Y:S02]  /*0e10*/  FADD.FTZ R16, R47, R16 ;  /* 0x000000102f107221 */ /* 0x000fe40000010000 */
[----:B------:R-:W-:Y:S01]  /*0e20*/  FADD.FTZ R15, R51, R15 ;  /* 0x0000000f330f7221 */ /* 0x000fe20000010000 */
[----:B------:R-:W-:Y:S05]  /*0e30*/  @!P0 BRA `(.L_x_665) ;  /* 0xfffffa4000008947 */ /* 0x000fea000383ffff */
.L_x_664:
[--C-:B------:R-:W-:Y:S01]  /*0e40*/  SHF.R.S32.HI R33, RZ, 0x2, R62.reuse ;  /* 0x00000002ff217819 */ /* 0x100fe2000001143e */
[----:B------:R-:W-:Y:S01]  /*0e50*/  FMUL.FTZ R14, R14, c[0x0][0x2e0] ;  /* 0x0000b8000e0e7a20 */ /* 0x000fe20000410000 */
[----:B------:R-:W-:Y:S01]  /*0e60*/  SHF.R.S32.HI R30, RZ, 0x1f, R62 ;  /* 0x0000001fff1e7819 */ /* 0x000fe2000001143e */
[----:B------:R-:W-:Y:S01]  /*0e70*/  FMUL.FTZ R13, R13, c[0x0][0x2e0] ;  /* 0x0000b8000d0d7a20 */ /* 0x000fe20000410000 */
[-C--:B------:R-:W-:Y:S01]  /*0e80*/  LEA.HI R10, R57, R6.reuse, RZ, 0x3 ;  /* 0x00000006390a7211 */ /* 0x080fe200078f18ff */
[----:B------:R-:W-:Y:S01]  /*0e90*/  FMUL.FTZ R12, R12, c[0x0][0x2e0] ;  /* 0x0000b8000c0c7a20 */ /* 0x000fe20000410000 */
[----:B------:R-:W-:Y:S01]  /*0ea0*/  LEA.HI R32, R63, R63, RZ, 0x1 ;  /* 0x0000003f3f207211 */ /* 0x000fe200078f08ff */
[----:B------:R-:W-:Y:S01]  /*0eb0*/  FMUL.FTZ R22, R22, c[0x0][0x2e0] ;  /* 0x0000b80016167a20 */ /* 0x000fe20000410000 */
[----:B------:R-:W-:Y:S01]  /*0ec0*/  LEA.HI R31, R30, R33, RZ, 0x3 ;  /* 0x000000211e1f7211 */ /* 0x000fe200078f18ff */
[----:B------:R-:W-:Y:S01]  /*0ed0*/  FMUL.FTZ R21, R21, c[0x0][0x2e0] ;  /* 0x0000b80015157a20 */ /* 0x000fe20000410000 */
[----:B------:R-:W-:Y:S01]  /*0ee0*/  LOP3.LUT R35, R10, 0x1ffffff8, RZ, 0xc0, !PT ;  /* 0x1ffffff80a237812 */ /* 0x000fe200078ec0ff */
[----:B------:R-:W-:Y:S01]  /*0ef0*/  FMUL.FTZ R20, R20, c[0x0][0x2e0] ;  /* 0x0000b80014147a20 */ /* 0x000fe20000410000 */
[----:B------:R-:W-:Y:S01]  /*0f00*/  LOP3.LUT R37, R62, 0x3ffffffc, RZ, 0xc0, !PT ;  /* 0x3ffffffc3e257812 */ /* 0x000fe200078ec0ff */
[----:B------:R-:W-:Y:S01]  /*0f10*/  FMUL.FTZ R19, R19, c[0x0][0x2e0] ;  /* 0x0000b80013137a20 */ /* 0x000fe20000410000 */
[----:B------:R-:W-:Y:S01]  /*0f20*/  LOP3.LUT R36, R32, 0x1ffffe, RZ, 0xc0, !PT ;  /* 0x001ffffe20247812 */ /* 0x000fe200078ec0ff */
[----:B------:R-:W-:Y:S01]  /*0f30*/  IMAD.IADD R30, R6, 0x1, -R35 ;  /* 0x00000001061e7824 */ /* 0x000fe200078e0a23 */
[----:B------:R-:W-:Y:S01]  /*0f40*/  LOP3.LUT R32, R31, 0xfffffff8, RZ, 0xc0, !PT ;  /* 0xfffffff81f207812 */ /* 0x000fe200078ec0ff */
[----:B------:R-:W-:Y:S01]  /*0f50*/  FMUL.FTZ R56, R56, c[0x0][0x2e0] ;  /* 0x0000b80038387a20 */ /* 0x000fe20000410000 */
[-C--:B------:R-:W-:Y:S01]  /*0f60*/  LEA.HI R57, R57, R6.reuse, RZ, 0x6 ;  /* 0x0000000639397211 */ /* 0x080fe200078f30ff */
[----:B------:R-:W-:Y:S01]  /*0f70*/  FMUL.FTZ R35, R29, c[0x0][0x2e0] ;  /* 0x0000b8001d237a20 */ /* 0x000fe20000410000 */
[----:B------:R-:W-:Y:S01]  /*0f80*/  IADD3 R6, -R37, R6, RZ ;  /* 0x0000000625067210 */ /* 0x000fe20007ffe1ff */
[----:B------:R-:W-:Y:S01]  /*0f90*/  FMUL.FTZ R37, R11, c[0x0][0x2e0] ;  /* 0x0000b8000b257a20 */ /* 0x000fe20000410000 */
[----:B------:R-:W-:Y:S01]  /*0fa0*/  F2FP.BF16.PACK_AB R11, R13, R14 ;  /* 0x0000000e0d0b723e */ /* 0x000fe200000010ff */
[----:B------:R-:W-:Y:S01]  /*0fb0*/  IMAD.IADD R33, R33, 0x1, -R32 ;  /* 0x0000000121217824 */ /* 0x000fe200078e0a20 */
[----:B------:R-:W-:Y:S01]  /*0fc0*/  SHF.R.S32.HI R57, RZ, 0x6, R57 ;  /* 0x00000006ff397819 */ /* 0x000fe20000011439 */
[----:B------:R-:W-:Y:S01]  /*0fd0*/  FMUL.FTZ R61, R61, c[0x0][0x2e0] ;  /* 0x0000b8003d3d7a20 */ /* 0x000fe20000410000 */
[----:B------:R-:W-:Y:S01]  /*0fe0*/  F2FP.BF16.PACK_AB R13, R37, R12 ;  /* 0x0000000c250d723e */ /* 0x000fe200000010ff */
[----:B------:R-:W-:Y:S01]  /*0ff0*/  FMUL.FTZ R34, R73, c[0x0][0x2e0] ;  /* 0x0000b80049227a20 */ /* 0x000fe20000410000 */
[----:B------:R-:W-:Y:S01]  /*1000*/  SHF.L.U32 R12, R33, 0x6, RZ ;  /* 0x00000006210c7819 */ /* 0x000fe200000006ff */
[----:B------:R-:W-:Y:S01]  /*1010*/  FMUL.FTZ R24, R24, c[0x0][0x2e0] ;  /* 0x0000b80018187a20 */ /* 0x000fe20000410000 */
[----:B------:R-:W-:Y:S01]  /*1020*/  F2FP.BF16.PACK_AB R22, R21, R22 ;  /* 0x000000161516723e */ /* 0x000fe200000010ff */
[----:B------:R-:W-:Y:S01]  /*1030*/  FMUL.FTZ R23, R23, c[0x0][0x2e0] ;  /* 0x0000b80017177a20 */ /* 0x000fe20000410000 */
[----:B------:R-:W-:Y:S01]  /*1040*/  SHF.L.U32 R21, R57, 0x3, RZ ;  /* 0x0000000339157819 */ /* 0x000fe200000006ff */
[----:B------:R-:W-:Y:S01]  /*1050*/  FMUL.FTZ R31, R59, c[0x0][0x2e0] ;  /* 0x0000b8003b1f7a20 */ /* 0x000fe20000410000 */
[----:B------:R-:W-:Y:S01]  /*1060*/  LOP3.LUT R12, R12, 0x1c0, RZ, 0xc0, !PT ;  /* 0x000001c00c0c7812 */ /* 0x000fe200078ec0ff */
[----:B------:R-:W-:Y:S01]  /*1070*/  FMUL.FTZ R58, R58, c[0x0][0x2e0] ;  /* 0x0000b8003a3a7a20 */ /* 0x000fe20000410000 */
[----:B------:R-:W-:Y:S01]  /*1080*/  IADD3 R63, R63, -R36, RZ ;  /* 0x800000243f3f7210 */ /* 0x000fe20007ffe0ff */
[----:B------:R-:W-:Y:S01]  /*1090*/  FMUL.FTZ R70, R70, c[0x0][0x2e0] ;  /* 0x0000b80046467a20 */ /* 0x000fe20000410000 */
[----:B------:R-:W-:Y:S01]  /*10a0*/  LOP3.LUT R21, R12, 0x18, R21, 0xf8, !PT ;  /* 0x000000180c157812 */ /* 0x000fe200078ef815 */
[----:B------:R-:W-:Y:S01]  /*10b0*/  FMUL.FTZ R28, R28, c[0x0][0x2e0] ;  /* 0x0000b8001c1c7a20 */ /* 0x000fe20000410000 */
[----:B------:R-:W-:Y:S01]  /*10c0*/  SHF.R.U32.HI R12, RZ, 0x3, R12 ;  /* 0x00000003ff0c7819 */ /* 0x000fe2000001160c */
[----:B------:R-:W-:Y:S01]  /*10d0*/  IMAD R63, R63, 0x200, R6 ;  /* 0x000002003f3f7824 */ /* 0x000fe200078e0206 */
[----:B------:R-:W-:Y:S01]  /*10e0*/  SHF.R.S32.HI R14, RZ, 0x3, R10 ;  /* 0x00000003ff0e7819 */ /* 0x000fe2000001140a */
[----:B------:R-:W-:Y:S01]  /*10f0*/  FMUL.FTZ R27, R27, c[0x0][0x2e0] ;  /* 0x0000b8001b1b7a20 */ /* 0x000fe20000410000 */
[----:B------:R-:W-:Y:S01]  /*1100*/  LOP3.LUT R12, R21, R12, RZ, 0x3c, !PT ;  /* 0x0000000c150c7212 */ /* 0x000fe200078e3cff */
[----:B------:R-:W-:Y:S01]  /*1110*/  FMUL.FTZ R39, R9, c[0x0][0x2e0] ;  /* 0x0000b80009277a20 */ /* 0x000fe20000410000 */
[----:B------:R-:W-:Y:S01]  /*1120*/  LOP3.LUT P0, RZ, R33, 0x4, RZ, 0xc0, !PT ;  /* 0x0000000421ff7812 */ /* 0x000fe2000780c0ff */
[----:B------:R-:W-:Y:S01]  /*1130*/  FMUL.FTZ R26, R26, c[0x0][0x2e0] ;  /* 0x0000b8001a1a7a20 */ /* 0x000fe20000410000 */
[----:B------:R-:W-:Y:S01]  /*1140*/  SHF.L.U32 R6, R14, 0x6, RZ ;  /* 0x000000060e067819 */ /* 0x000fe200000006ff */
[----:B------:R-:W-:Y:S01]  /*1150*/  FMUL.FTZ R25, R25, c[0x0][0x2e0] ;  /* 0x0000b80019197a20 */ /* 0x000fe20000410000 */
[----:B------:R-:W-:Y:S01]  /*1160*/  LEA R10, R63, R12, 0x1 ;  /* 0x0000000c3f0a7211 */ /* 0x000fe200078e08ff */
[----:B------:R-:W-:Y:S01]  /*1170*/  FMUL.FTZ R18, R18, c[0x0][0x2e0] ;  /* 0x0000b80012127a20 */ /* 0x000fe20000410000 */
[----:B------:R-:W-:Y:S01]  /*1180*/  F2FP.BF16.PACK_AB R20, R19, R20 ;  /* 0x000000141314723e */ /* 0x000fe200000010ff */
[----:B------:R-:W-:Y:S01]  /*1190*/  FMUL.FTZ R71, R71, c[0x0][0x2e0] ;  /* 0x0000b80047477a20 */ /* 0x000fe20000410000 */
[----:B------:R-:W-:Y:S01]  /*11a0*/  LOP3.LUT R19, R6, 0x1c0, RZ, 0xc0, !PT ;  /* 0x000001c006137812 */ /* 0x000fe200078ec0ff */
[----:B------:R-:W-:Y:S01]  /*11b0*/  FMUL.FTZ R6, R17, c[0x0][0x2e0] ;  /* 0x0000b80011067a20 */ /* 0x000fe20000410000 */
[----:B------:R-:W-:Y:S01]  /*11c0*/  F2FP.BF16.PACK_AB R32, R35, R56 ;  /* 0x000000382320723e */ /* 0x000fe200000010ff */
[----:B------:R-:W-:Y:S01]  /*11d0*/  FMUL.FTZ R35, R60, c[0x0][0x2e0] ;  /* 0x0000b8003c237a20 */ /* 0x000fe20000410000 */
[----:B------:R-:W-:Y:S01]  /*11e0*/  SHF.L.U32 R17, R10, 0x1, RZ ;  /* 0x000000010a117819 */ /* 0x000fe200000006ff */
[----:B------:R-:W-:Y:S01]  /*11f0*/  FMUL.FTZ R74, R74, c[0x0][0x2e0] ;  /* 0x0000b8004a4a7a20 */ /* 0x000fe20000410000 */
[----:B------:R-:W-:Y:S01]  /*1200*/  F2FP.BF16.PACK_AB R29, R34, R61 ;  /* 0x0000003d221d723e */ /* 0x000fe200000010ff */
[----:B------:R-:W-:Y:S01]  /*1210*/  FMUL.FTZ R34, R8, c[0x0][0x2e0] ;  /* 0x0000b80008227a20 */ /* 0x000fe20000410000 */
[----:B------:R-:W-:Y:S01]  /*1220*/  F2FP.BF16.PACK_AB R23, R23, R24 ;  /* 0x000000181717723e */ /* 0x000fe200000010ff */
[----:B------:R-:W-:Y:S01]  /*1230*/  FMUL.FTZ R21, R72, c[0x0][0x2e0] ;  /* 0x0000b80048157a20 */ /* 0x000fe20000410000 */
[----:B------:R-:W-:Y:S01]  /*1240*/  F2FP.BF16.PACK_AB R31, R58, R31 ;  /* 0x0000001f3a1f723e */ /* 0x000fe200000010ff */
[----:B------:R-:W-:Y:S01]  /*1250*/  FMUL.FTZ R69, R69, c[0x0][0x2e0] ;  /* 0x0000b80045457a20 */ /* 0x000fe20000410000 */
[----:B------:R-:W-:Y:S01]  /*1260*/  IADD3 R24, R17, 0x40, RZ ;  /* 0x0000004011187810 */ /* 0x000fe20007ffe0ff */
[----:B------:R-:W-:Y:S01]  /*1270*/  FMUL.FTZ R16, R16, c[0x0][0x2e0] ;  /* 0x0000b80010107a20 */ /* 0x000fe20000410000 */
[----:B------:R-:W-:Y:S01]  /*1280*/  F2FP.BF16.PACK_AB R9, R35, R70 ;  /* 0x000000462309723e */ /* 0x000fe200000010ff */
[----:B------:R-:W-:Y:S01]  /*1290*/  FMUL.FTZ R15, R15, c[0x0][0x2e0] ;  /* 0x0000b8000f0f7a20 */ /* 0x000fe20000410000 */
[----:B------:R-:W-:Y:S01]  /*12a0*/  @P0 IADD3 R24, R17, -0x40, RZ ;  /* 0xffffffc011180810 */ /* 0x000fe20007ffe0ff */
[----:B------:R-:W-:Y:S01]  /*12b0*/  STS [R17], R29 ;  /* 0x0000001d11007388 */ /* 0x000fe20000000800 */
[----:B------:R-:W-:Y:S01]  /*12c0*/  F2FP.BF16.PACK_AB R8, R27, R28 ;  /* 0x0000001c1b08723e */ /* 0x000fe200000010ff */
[----:B------:R-:W-:Y:S01]  /*12d0*/  IMAD.SHL.U32 R12, R30, 0x8, RZ ;  /* 0x000000081e0c7824 */ /* 0x000fe200078e00ff */
[----:B------:R-:W-:Y:S01]  /*12e0*/  F2FP.BF16.PACK_AB R27, R39, R34 ;  /* 0x00000022271b723e */ /* 0x000fe200000010ff */
[----:B------:R-:W-:Y:S01]  /*12f0*/  STS [R17+0x400], R31 ;  /* 0x0004001f11007388 */ /* 0x000fe20000000800 */
[----:B------:R-:W-:Y:S01]  /*1300*/  F2FP.BF16.PACK_AB R25, R25, R26 ;  /* 0x0000001a1919723e */ /* 0x000fe200000010ff */
[----:B------:R-:W-:Y:S01]  /*1310*/  BSSY B0, `(.L_x_666) ;  /* 0x0000039000007945 */ /* 0x000fe20003800000 */
[----:B------:R-:W-:Y:S01]  /*1320*/  F2FP.BF16.PACK_AB R18, R71, R18 ;  /* 0x000000124712723e */ /* 0x000fe200000010ff */
[----:B------:R-:W-:Y:S01]  /*1330*/  STS [R24], R9 ;  /* 0x0000000918007388 */ /* 0x000fe20000000800 */
[----:B------:R-:W-:-:S02]  /*1340*/  F2FP.BF16.PACK_AB R21, R21, R74 ;  /* 0x0000004a1515723e */ /* 0x000fc400000010ff */
[----:B------:R-:W-:Y:S01]  /*1350*/  F2FP.BF16.PACK_AB R69, R6, R69 ;  /* 0x000000450645723e */ /* 0x000fe200000010ff */
[----:B------:R-:W-:Y:S01]  /*1360*/  STS [R24+0x400], R11 ;  /* 0x0004000b18007388 */ /* 0x000fe20000000800 */
[----:B------:R-:W-:Y:S01]  /*1370*/  F2FP.BF16.PACK_AB R15, R15, R16 ;  /* 0x000000100f0f723e */ /* 0x000fe200000010ff */
[----:B------:R-:W-:Y:S01]  /*1380*/  IMAD R16, R7, c[0x0][0x398], RZ ;  /* 0x0000e60007107a24 */ /* 0x000fe200078e02ff */
[----:B------:R-:W-:Y:S01]  /*1390*/  SHF.R.U32.HI R10, RZ, 0x3, R19 ;  /* 0x00000003ff0a7819 */ /* 0x000fe20000011613 */
[----:B------:R-:W-:Y:S01]  /*13a0*/  STS [R17+0x1000], R32 ;  /* 0x0010002011007388 */ /* 0x000fe20000000800 */
[----:B------:R-:W-:-:S03]  /*13b0*/  LOP3.LUT R19, R19, 0x38, R12, 0xf8, !PT ;  /* 0x0000003813137812 */ /* 0x000fc600078ef80c */
[----:B------:R-:W-:Y:S01]  /*13c0*/  STS [R17+0x1400], R8 ;  /* 0x0014000811007388 */ /* 0x000fe20000000800 */
[----:B------:R-:W-:Y:S01]  /*13d0*/  LOP3.LUT R10, R19, R10, RZ, 0x3c, !PT ;  /* 0x0000000a130a7212 */ /* 0x000fe200078e3cff */
[----:B------:R-:W-:Y:S02]  /*13e0*/  IMAD R19, R3, c[0x0][0x39c], R16 ;  /* 0x0000e70003137a24 */ /* 0x000fe400078e0210 */
[----:B------:R0:W-:Y:S01]  /*13f0*/  STS [R24+0x1000], R13 ;  /* 0x0010000d18007388 */ /* 0x0001e20000000800 */
[----:B------:R-:W-:-:S03]  /*1400*/  LEA R10, R57, R10, 0x9 ;  /* 0x0000000a390a7211 */ /* 0x000fc600078e48ff */
[----:B------:R2:W-:Y:S02]  /*1410*/  STS [R24+0x1400], R27 ;  /* 0x0014001b18007388 */ /* 0x0005e40000000800 */
[----:B------:R-:W-:Y:S02]  /*1420*/  IMAD.SHL.U32 R26, R10, 0x2, RZ ;  /* 0x000000020a1a7824 */ /* 0x000fe400078e00ff */
[----:B------:R-:W-:Y:S01]  /*1430*/  STS [R17+0x2000], R25 ;  /* 0x0020001911007388 */ /* 0x000fe20000000800 */
[----:B0-----:R-:W-:-:S03]  /*1440*/  SHF.R.S32.HI R13, RZ, 0x1f, R12 ;  /* 0x0000001fff0d7819 */ /* 0x001fc6000001140c */
[----:B------:R-:W-:Y:S01]  /*1450*/  STS [R17+0x2400], R23 ;  /* 0x0024001711007388 */ /* 0x000fe20000000800 */
[----:B--2---:R-:W-:Y:S01]  /*1460*/  IADD3 R27, R12, 0x40, RZ ;  /* 0x000000400c1b7810 */ /* 0x004fe20007ffe0ff */
[C---:B------:R-:W-:Y:S02]  /*1470*/  IMAD.WIDE.U32 R6, R3.reuse, c[0x0][0x398], R12 ;  /* 0x0000e60003067a25 */ /* 0x040fe400078e000c */
[----:B------:R-:W-:Y:S01]  /*1480*/  STS [R24+0x2000], R18 ;  /* 0x0020001218007388 */ /* 0x000fe20000000800 */
[----:B------:R-:W-:Y:S02]  /*1490*/  IADD3 R3, -R3, R0, RZ ;  /* 0x0000000003037210 */ /* 0x000fe40007ffe1ff */
[----:B------:R-:W-:Y:S01]  /*14a0*/  IADD3 R0, R14, 0x20, RZ ;  /* 0x000000200e007810 */ /* 0x000fe20007ffe0ff */
[----:B------:R0:W-:Y:S01]  /*14b0*/  STS [R24+0x2400], R21 ;  /* 0x0024001518007388 */ /* 0x0001e20000000800 */
[----:B------:R-:W-:Y:S02]  /*14c0*/  IADD3 R6, P0, R4, R6, RZ ;  /* 0x0000000604067210 */ /* 0x000fe40007f1e0ff */
[----:B------:R-:W-:Y:S01]  /*14d0*/  ISETP.GE.AND P1, PT, R14, R3, PT ;  /* 0x000000030e00720c */ /* 0x000fe20003f26270 */
[----:B------:R2:W-:Y:S01]  /*14e0*/  STS [R17+0x3000], R22 ;  /* 0x0030001611007388 */ /* 0x0005e20000000800 */
[----:B-1----:R-:W-:-:S02]  /*14f0*/  SHF.R.S32.HI R4, RZ, 0x1f, R5 ;  /* 0x0000001fff047819 */ /* 0x002fc40000011405 */
[----:B------:R-:W-:Y:S01]  /*1500*/  IADD3.X R7, R2, R7, R19, P0, !PT ;  /* 0x0000000702077210 */ /* 0x000fe200007fe413 */
[----:B------:R1:W-:Y:S01]  /*1510*/  STS [R17+0x3400], R20 ;  /* 0x0034001411007388 */ /* 0x0003e20000000800 */
[----:B------:R-:W-:Y:S01]  /*1520*/  ISETP.GE.AND P0, PT, R0, R3, PT ;  /* 0x000000030000720c */ /* 0x000fe20003f06270 */
[----:B------:R-:W-:Y:S01]  /*1530*/  IMAD R4, R4, c[0x0][0x3b0], RZ ;  /* 0x0000ec0004047a24 */ /* 0x000fe200078e02ff */
[----:B------:R-:W-:Y:S01]  /*1540*/  SHF.R.S32.HI R0, RZ, 0x1f, R14 ;  /* 0x0000001fff007819 */ /* 0x000fe2000001140e */
[----:B------:R1:W-:Y:S02]  /*1550*/  STS [R24+0x3000], R69 ;  /* 0x0030004518007388 */ /* 0x0003e40000000800 */
[C---:B0-----:R-:W-:Y:S02]  /*1560*/  IMAD R21, R5.reuse, c[0x0][0x3b4], R4 ;  /* 0x0000ed0005157a24 */ /* 0x041fe400078e0204 */
[----:B------:R1:W-:Y:S01]  /*1570*/  STS [R24+0x3400], R15 ;  /* 0x0034000f18007388 */ /* 0x0003e20000000800 */
[----:B--2---:R-:W-:-:S03]  /*1580*/  IMAD.WIDE.U32 R22, R5, c[0x0][0x3b0], R6 ;  /* 0x0000ec0005167a25 */ /* 0x004fc600078e0006 */
[----:B------:R-:W-:Y:S02]  /*1590*/  BAR.SYNC.DEFER_BLOCKING 0x0 ;  /* 0x0000000000007b1d */ /* 0x000fe40000010000 */
[----:B------:R-:W-:-:S04]  /*15a0*/  IADD3 R21, R23, R21, RZ ;  /* 0x0000001517157210 */ /* 0x000fc80007ffe0ff */
[----:B------:R1:W0:Y:S01]  /*15b0*/  LDS.128 R8, [R26+0x1000] ;  /* 0x001000001a087984 */ /* 0x0002220000000c00 */
[----:B------:R-:W-:Y:S05]  /*15c0*/  @P1 BRA `(.L_x_667) ;  /* 0x000000d000001947 */ /* 0x000fea0003800000 */
[----:B------:R-:W-:Y:S01]  /*15d0*/  ISETP.GE.AND P1, PT, R12, c[0x0][0x220], PT ;  /* 0x000088000c007a0c */ /* 0x000fe20003f26270 */
[----:B------:R-:W2:Y:S01]  /*15e0*/  LDS.128 R4, [R26+0x2000] ;  /* 0x002000001a047984 */ /* 0x000ea20000000c00 */
[----:B-1----:R-:W-:Y:S01]  /*15f0*/  IMAD R15, R0, c[0x0][0x398], RZ ;  /* 0x0000e600000f7a24 */ /* 0x002fe200078e02ff */
[----:B------:R-:W-:Y:S01]  /*1600*/  ISETP.GE.AND P2, PT, R27, c[0x0][0x220], PT ;  /* 0x000088001b007a0c */ /* 0x000fe20003f46270 */
[----:B------:R-:W-:Y:S02]  /*1610*/  IMAD.MOV.U32 R20, RZ, RZ, R22 ;  /* 0x000000ffff147224 */ /* 0x000fe400078e0016 */
[C---:B------:R-:W-:Y:S02]  /*1620*/  IMAD R15, R14.reuse, c[0x0][0x39c], R15 ;  /* 0x0000e7000e0f7a24 */ /* 0x040fe400078e020f */
[----:B------:R-:W-:-:S05]  /*1630*/  IMAD.WIDE.U32 R2, R14, c[0x0][0x398], R20 ;  /* 0x0000e6000e027a25 */ /* 0x000fca00078e0014 */
[----:B------:R-:W1:Y:S01]  /*1640*/  @!P1 LDS.128 R16, [R26] ;  /* 0x000000001a109984 */ /* 0x000e620000000c00 */
[----:B------:R-:W-:Y:S02]  /*1650*/  IADD3 R3, R3, R15, RZ ;  /* 0x0000000f03037210 */ /* 0x000fe40007ffe0ff */
[----:B------:R-:W-:-:S04]  /*1660*/  LEA R24, P3, R2, c[0x0][0x338], 0x1 ;  /* 0x0000ce0002187a11 */ /* 0x000fc800078608ff */
[----:B------:R-:W-:-:S05]  /*1670*/  LEA.HI.X R25, R2, c[0x0][0x33c], R3, 0x1, P3 ;  /* 0x0000cf0002197a11 */ /* 0x000fca00018f0c03 */
[----:B--2---:R2:W-:Y:S04]  /*1680*/  @!P2 STG.E.128 [R24.64+0x80], R4 ;  /* 0x000080041800a986 */ /* 0x0045e8000c101d06 */
[----:B-1----:R2:W-:Y:S02]  /*1690*/  @!P1 STG.E.128 [R24.64], R16 ;  /* 0x0000001018009986 */ /* 0x0025e4000c101d06 */
.L_x_667:
[----:B------:R-:W-:Y:S05]  /*16a0*/  BSYNC B0 ;  /* 0x0000000000007941 */ /* 0x000fea0003800000 */
.L_x_666:
[----:B--2---:R2:W3:Y:S01]  /*16b0*/  LDS.128 R4, [R26+0x3000] ;  /* 0x003000001a047984 */ /* 0x0044e20000000c00 */
[----:B------:R-:W-:Y:S05]  /*16c0*/  @P0 EXIT ;  /* 0x000000000000094d */ /* 0x000fea0003800000 */
[----:B------:R-:W-:Y:S01]  /*16d0*/  IADD3 R13, P0, R14, 0x20, RZ ;  /* 0x000000200e0d7810 */ /* 0x000fe20007f1e0ff */
[----:B------:R-:W-:Y:S01]  /*16e0*/  IMAD.MOV.U32 R2, RZ, RZ, R22 ;  /* 0x000000ffff027224 */ /* 0x000fe200078e0016 */
[----:B------:R-:W-:Y:S02]  /*16f0*/  MOV R3, R21 ;  /* 0x0000001500037202 */ /* 0x000fe40000000f00 */
[----:B------:R-:W-:Y:S02]  /*1700*/  IADD3.X R0, RZ, R0, RZ, P0, !PT ;  /* 0x00000000ff007210 */ /* 0x000fe400007fe4ff */
[----:B------:R-:W-:Y:S01]  /*1710*/  ISETP.GE.AND P1, PT, R12, c[0x0][0x220], PT ;  /* 0x000088000c007a0c */ /* 0x000fe20003f26270 */
[----:B------:R-:W-:Y:S01]  /*1720*/  IMAD.WIDE.U32 R2, R13, c[0x0][0x398], R2 ;  /* 0x0000e6000d027a25 */ /* 0x000fe200078e0002 */
[----:B------:R-:W-:-:S03]  /*1730*/  ISETP.GE.AND P2, PT, R27, c[0x0][0x220], PT ;  /* 0x000088001b007a0c */ /* 0x000fc60003f46270 */
[----:B------:R-:W-:Y:S01]  /*1740*/  IMAD R0, R0, c[0x0][0x398], RZ ;  /* 0x0000e60000007a24 */ /* 0x000fe200078e02ff */
[----:B------:R-:W-:-:S03]  /*1750*/  LEA R12, P0, R2, c[0x0][0x338], 0x1 ;  /* 0x0000ce00020c7a11 */ /* 0x000fc600078008ff */
[----:B------:R-:W-:-:S05]  /*1760*/  IMAD R13, R13, c[0x0][0x39c], R0 ;  /* 0x0000e7000d0d7a24 */ /* 0x000fca00078e0200 */
[----:B------:R-:W-:-:S04]  /*1770*/  IADD3 R3, R3, R13, RZ ;  /* 0x0000000d03037210 */ /* 0x000fc80007ffe0ff */
[----:B------:R-:W-:-:S05]  /*1780*/  LEA.HI.X R13, R2, c[0x0][0x33c], R3, 0x1, P0 ;  /* 0x0000cf00020d7a11 */ /* 0x000fca00000f0c03 */
[----:B0-----:R0:W-:Y:S01]  /*1790*/  @!P1 STG.E.128 [R12.64], R8 ;  /* 0x000000080c009986 */ /* 0x0011e2000c101d06 */
[----:B------:R-:W-:Y:S05]  /*17a0*/  @P2 EXIT ;  /* 0x000000000000294d */ /* 0x000fea0003800000 */
[----:B---3--:R-:W-:Y:S01]  /*17b0*/  STG.E.128 [R12.64+0x80], R4 ;  /* 0x000080040c007986 */ /* 0x008fe2000c101d06 */
[----:B------:R-:W-:Y:S05]  /*17c0*/  EXIT ;  /* 0x000000000000794d */ /* 0x000fea0003800000 */
.L_x_668:
        /* <DEDUP_REMOVED lines=11> */
.L_x_2060:


//--------------------- .text._ZN5flash44flash_bwd_dq_dk_dv_loop_seqk_parallel_kernelI23Flash_bwd_kernel_traitsILi128ELi64ELi64ELi8ELi4ELi2ELi2ELb1ELb0EN7cutlass10bfloat16_tE19Flash_kernel_traitsILi128ELi64ELi64ELi8ES3_EELb1ELb0ELb0ELb0ELb0ELb1ELb0EEEvNS_16Flash_bwd_paramsE --------------------------
	.section	.text._ZN5flash44flash_bwd_dq_dk_dv_loop_seqk_parallel_kernelI23Flash_bwd_kernel_traitsILi128ELi64ELi64ELi8ELi4ELi2ELi2ELb1ELb0EN7cutlass10bfloat16_tE19Flash_kernel_traitsILi128ELi64ELi64ELi8ES3_EELb1ELb0ELb0ELb0ELb0ELb1ELb0EEEvNS_16Flash_bwd_paramsE,"ax",@progbits
	.sectioninfo	@"SHI_REGISTERS=255"
	.align	128
        .global         _ZN5flash44flash_bwd_dq_dk_dv_loop_seqk_parallel_kernelI23Flash_bwd_kernel_traitsILi128ELi64ELi64ELi8ELi4ELi2ELi2ELb1ELb0EN7cutlass10bfloat16_tE19Flash_kernel_traitsILi128ELi64ELi64ELi8ES3_EELb1ELb0ELb0ELb0ELb0ELb1ELb0EEEvNS_16Flash_bwd_paramsE
        .type           _ZN5flash44flash_bwd_dq_dk_dv_loop_seqk_parallel_kernelI23Flash_bwd_kernel_traitsILi128ELi64ELi64ELi8ELi4ELi2ELi2ELb1ELb0EN7cutlass10bfloat16_tE19Flash_kernel_traitsILi128ELi64ELi64ELi8ES3_EELb1ELb0ELb0ELb0ELb0ELb1ELb0EEEvNS_16Flash_bwd_paramsE,@function
        .size           _ZN5flash44flash_bwd_dq_dk_dv_loop_seqk_parallel_kernelI23Flash_bwd_kernel_traitsILi128ELi64ELi64ELi8ELi4ELi2ELi2ELb1ELb0EN7cutlass10bfloat16_tE19Flash_kernel_traitsILi128ELi64ELi64ELi8ES3_EELb1ELb0ELb0ELb0ELb0ELb1ELb0EEEvNS_16Flash_bwd_paramsE,(.L_x_2061 - _ZN5flash44flash_bwd_dq_dk_dv_loop_seqk_parallel_kernelI23Flash_bwd_kernel_traitsILi128ELi64ELi64ELi8ELi4ELi2ELi2ELb1ELb0EN7cutlass10bfloat16_tE19Flash_kernel_traitsILi128ELi64ELi64ELi8ES3_EELb1ELb0ELb0ELb0ELb0ELb1ELb0EEEvNS_16Flash_bwd_paramsE)
        .other          _ZN5flash44flash_bwd_dq_dk_dv_loop_seqk_parallel_kernelI23Flash_bwd_kernel_traitsILi128ELi64ELi64ELi8ELi4ELi2ELi2ELb1ELb0EN7cutlass10bfloat16_tE19Flash_kernel_traitsILi128ELi64ELi64ELi8ES3_EELb1ELb0ELb0ELb0ELb0ELb1ELb0EEEvNS_16Flash_bwd_paramsE,@"STO_CUDA_ENTRY STV_DEFAULT"
_ZN5flash44flash_bwd_dq_dk_dv_loop_seqk_parallel_kernelI23Flash_bwd_kernel_traitsILi128ELi64ELi64ELi8ELi4ELi2ELi2ELb1ELb0EN7cutlass10bfloat16_tE19Flash_kernel_traitsILi128ELi64ELi64ELi8ES3_EELb1ELb0ELb0ELb0ELb0ELb1ELb0EEEvNS_16Flash_bwd_paramsE:
.text._ZN5flash44flash_bwd_dq_dk_dv_loop_seqk_parallel_kernelI23Flash_bwd_kernel_traitsILi128ELi64ELi64ELi8ELi4ELi2ELi2ELb1ELb0EN7cutlass10bfloat16_tE19Flash_kernel_traitsILi128ELi64ELi64ELi8ES3_EELb1ELb0ELb0ELb0ELb0ELb1ELb0EEEvNS_16Flash_bwd_paramsE:
        /* <DEDUP_REMOVED lines=14> */
[----:B------:R-:W-:Y:S01]  /*00e0*/  ULDC.U8 UR6, c[0x0][0x2d8] ;  /* 0x0000b60000067ab9 */ /* 0x000fe20000000000 */
[----:B-1----:R-:W-:-:S04]  /*00f0*/  SHF.R.S32.HI R2, RZ, 0x1f, R8 ;  /* 0x0000001fff027819 */ /* 0x002fc80000011408 */
[CC--:B------:R-:W-:Y:S02]  /*0100*/  LEA.HI R0, R2.reuse, R8.reuse, RZ, 0x5 ;  /* 0x0000000802007211 */ /* 0x0c0fe400078f28ff */
[CC--:B------:R-:W-:Y:S02]  /*0110*/  LEA.HI R11, R2.reuse, R8.reuse, RZ, 0x3 ;  /* 0x00000008020b7211 */ /* 0x0c0fe400078f18ff */
[CC--:B------:R-:W-:Y:S02]  /*0120*/  LEA.HI R4, R2.reuse, R8.reuse, RZ, 0x4 ;  /* 0x0000000802047211 */ /* 0x0c0fe400078f20ff */
[CC--:B------:R-:W-:Y:S02]  /*0130*/  LEA.HI R12, R2.reuse, R8.reuse, RZ, 0x7 ;  /* 0x00000008020c7211 */ /* 0x0c0fe400078f38ff */
[CC--:B------:R-:W-:Y:S02]  /*0140*/  LEA.HI R13, R2.reuse, R8.reuse, RZ, 0x6 ;  /* 0x00000008020d7211 */ /* 0x0c0fe400078f30ff */
[----:B------:R-:W-:-:S02]  /*0150*/  LEA.HI R2, R2, R8, RZ, 0x2 ;  /* 0x0000000802027211 */ /* 0x000fc400078f10ff */
[----:B------:R-:W-:Y:S02]  /*0160*/  LOP3.LUT R3, R0, 0xffffffe0, RZ, 0xc0, !PT ;  /* 0xffffffe000037812 */ /* 0x000fe400078ec0ff */
[----:B------:R-:W-:Y:S02]  /*0170*/  LOP3.LUT R5, R11, 0xfffffff8, RZ, 0xc0, !PT ;  /* 0xfffffff80b057812 */ /* 0x000fe400078ec0ff */
[----:B------:R-:W-:Y:S01]  /*0180*/  LOP3.LUT R6, R4, 0xfffffff0, RZ, 0xc0, !PT ;  /* 0xfffffff004067812 */ /* 0x000fe200078ec0ff */
[----:B------:R-:W-:Y:S01]  /*0190*/  IMAD.IADD R10, R8, 0x1, -R3 ;  /* 0x00000001080a7824 */ /* 0x000fe200078e0a03 */
[----:B------:R-:W-:Y:S01]  /*01a0*/  LOP3.LUT R7, R2, 0x7ffffffc, RZ, 0xc0, !PT ;  /* 0x7ffffffc02077812 */ /* 0x000fe200078ec0ff */
[C---:B------:R-:W-:Y:S01]  /*01b0*/  IMAD.IADD R5, R8.reuse, 0x1, -R5 ;  /* 0x0000000108057824 */ /* 0x040fe200078e0a05 */
[----:B------:R-:W-:Y:S01]  /*01c0*/  SHF.R.S32.HI R3, RZ, 0x5, R0 ;  /* 0x00000005ff037819 */ /* 0x000fe20000011400 */
[C---:B------:R-:W-:Y:S01]  /*01d0*/  IMAD.IADD R9, R8.reuse, 0x1, -R6 ;  /* 0x0000000108097824 */ /* 0x040fe200078e0a06 */
[----:B------:R-:W-:Y:S01]  /*01e0*/  SHF.R.S32.HI R6, RZ, 0x4, R4 ;  /* 0x00000004ff067819 */ /* 0x000fe20000011404 */
[----:B------:R-:W-:Y:S01]  /*01f0*/  IMAD.IADD R14, R8, 0x1, -R7 ;  /* 0x00000001080e7824 */ /* 0x000fe200078e0a07 */
[----:B------:R-:W-:Y:S01]  /*0200*/  SHF.R.S32.HI R8, RZ, 0x1f, R0 ;  /* 0x0000001fff087819 */ /* 0x000fe20000011400 */
[----:B------:R-:W-:Y:S01]  /*0210*/  IMAD.SHL.U32 R18, R5, 0x8, RZ ;  /* 0x0000000805127824 */ /* 0x000fe200078e00ff */
[----:B------:R-:W-:-:S02]  /*0220*/  LEA.HI R0, R0, R3, RZ, 0x1 ;  /* 0x0000000300007211 */ /* 0x000fc400078f08ff */
[--C-:B------:R-:W-:Y:S02]  /*0230*/  SHF.R.S32.HI R7, RZ, 0x2, R2.reuse ;  /* 0x00000002ff077819 */ /* 0x100fe40000011402 */
[----:B------:R-:W-:Y:S02]  /*0240*/  LOP3.LUT R0, R0, 0xfffffffe, RZ, 0xc0, !PT ;  /* 0xfffffffe00007812 */ /* 0x000fe400078ec0ff */
[----:B------:R-:W-:Y:S02]  /*0250*/  SHF.R.S32.HI R2, RZ, 0x1f, R2 ;  /* 0x0000001fff027819 */ /* 0x000fe40000011402 */
[----:B------:R-:W-:Y:S01]  /*0260*/  SHF.R.S32.HI R239, RZ, 0x3, R11 ;  /* 0x00000003ffef7819 */ /* 0x000fe2000001140b */
[----:B------:R-:W-:Y:S01]  /*0270*/  IMAD.IADD R194, R3, 0x1, -R0 ;  /* 0x0000000103c27824 */ /* 0x000fe200078e0a00 */
[----:B------:R-:W-:Y:S02]  /*0280*/  LEA.HI R8, R8, R3, RZ, 0x2 ;  /* 0x0000000308087211 */ /* 0x000fe400078f10ff */
[----:B------:R-:W-:Y:S01]  /*0290*/  LEA.HI R4, R4, R6, RZ, 0x1 ;  /* 0x0000000604047211 */ /* 0x000fe200078f08ff */
[----:B------:R-:W-:Y:S01]  /*02a0*/  IMAD.SHL.U32 R0, R239, 0x40, RZ ;  /* 0x00000040ef007824 */ /* 0x000fe200078e00ff */
[----:B------:R-:W-:-:S02]  /*02b0*/  LEA.HI R2, R2, R7, RZ, 0x3 ;  /* 0x0000000702027211 */ /* 0x000fc400078f18ff */
[----:B------:R-:W-:Y:S02]  /*02c0*/  LOP3.LUT R8, R8, 0xfffffffc, RZ, 0xc0, !PT ;  /* 0xfffffffc08087812 */ /* 0x000fe400078ec0ff */
[----:B------:R-:W-:Y:S02]  /*02d0*/  LOP3.LUT R4, R4, 0xfffffffe, RZ, 0xc0, !PT ;  /* 0xfffffffe04047812 */ /* 0x000fe400078ec0ff */
[----:B------:R-:W-:Y:S01]  /*02e0*/  LOP3.LUT R2, R2, 0xfffffff8, RZ, 0xc0, !PT ;  /* 0xfffffff802027812 */ /* 0x000fe200078ec0ff */
[----:B------:R-:W-:Y:S01]  /*02f0*/  IMAD.IADD R16, R3, 0x1, -R8 ;  /* 0x0000000103107824 */ /* 0x000fe200078e0a08 */
[----:B------:R-:W-:Y:S01]  /*0300*/  LOP3.LUT R0, R0, 0x1c0, RZ, 0xc0, !PT ;  /* 0x000001c000007812 */ /* 0x000fe200078ec0ff */
[----:B------:R-:W-:Y:S01]  /*0310*/  IMAD.IADD R8, R6, 0x1, -R4 ;  /* 0x0000000106087824 */ /* 0x000fe200078e0a04 */
[----:B------:R-:W-:Y:S01]  /*0320*/  SHF.R.S32.HI R6, RZ, 0x1f, R10 ;  /* 0x0000001fff067819 */ /* 0x000fe2000001140a */
[----:B------:R-:W-:Y:S01]  /*0330*/  IMAD.IADD R4, R7, 0x1, -R2 ;  /* 0x0000000107047824 */ /* 0x000fe200078e0a02 */
[----:B------:R-:W-:Y:S01]  /*0340*/  SHF.R.U32.HI R3, RZ, 0x3, R0 ;  /* 0x00000003ff037819 */ /* 0x000fe20000011600 */
[----:B------:R-:W-:Y:S01]  /*0350*/  STL [R1+0x4], R16 ;  /* 0x0000041001007387 */ /* 0x000fe20000100800 */
[----:B------:R-:W-:Y:S01]  /*0360*/  LOP3.LUT R2, R0, 0x38, R18, 0xf8, !PT ;  /* 0x0000003800027812 */ /* 0x000fe200078ef812 */
[C---:B------:R-:W-:Y:S01]  /*0370*/  IMAD.SHL.U32 R0, R5.reuse, 0x40, RZ ;  /* 0x0000004005007824 */ /* 0x040fe200078e00ff */
[C---:B------:R-:W-:Y:S01]  /*0380*/  LOP3.LUT P4, RZ, R5.reuse, 0x2, RZ, 0xc0, !PT ;  /* 0x0000000205ff7812 */ /* 0x040fe2000788c0ff */
[----:B------:R-:W-:Y:S01]  /*0390*/  STL [R1+0x10], R18 ;  /* 0x0000101201007387 */ /* 0x000fe20000100800 */
[----:B------:R-:W-:-:S02]  /*03a0*/  LOP3.LUT P3, RZ, R5, 0x4, RZ, 0xc0, !PT ;  /* 0x0000000405ff7812 */ /* 0x000fc4000786c0ff */
[----:B------:R-:W-:Y:S02]  /*03b0*/  LEA.HI R226, R6, R10, RZ, 0x2 ;  /* 0x0000000a06e27211 */ /* 0x000fe400078f10ff */
[----:B------:R-:W-:Y:S02]  /*03c0*/  SHF.R.S32.HI R5, RZ, 0x1f, R9 ;  /* 0x0000001fff057819 */ /* 0x000fe40000011409 */
[----:B------:R-:W-:Y:S01]  /*03d0*/  LOP3.LUT R6, R2, R3, RZ, 0x3c, !PT ;  /* 0x0000000302067212 */ /* 0x000fe200078e3cff */
[----:B------:R-:W-:Y:S01]  /*03e0*/  IMAD.SHL.U32 R2, R194, 0x10, RZ ;  /* 0x00000010c2027824 */ /* 0x000fe200078e00ff */
[----:B------:R-:W-:Y:S02]  /*03f0*/  LOP3.LUT R0, R0, 0x1c0, RZ, 0xc0, !PT ;  /* 0x000001c000007812 */ /* 0x000fe400078ec0ff */
[----:B------:R-:W-:Y:S02]  /*0400*/  LEA.HI R10, R5, R9, RZ, 0x3 ;  /* 0x00000009050a7211 */ /* 0x000fe400078f18ff */
[----:B------:R-:W-:-:S02]  /*0410*/  LOP3.LUT R190, R0, 0x8, R11, 0xf8, !PT ;  /* 0x0000000800be7812 */ /* 0x000fc400078ef80b */
[----:B------:R-:W-:Y:S01]  /*0420*/  LOP3.LUT R5, R0, 0x10, R2, 0xf8, !PT ;  /* 0x0000001000057812 */ /* 0x000fe200078ef802 */
[----:B------:R-:W-:Y:S01]  /*0430*/  IMAD.SHL.U32 R2, R8, 0x200, RZ ;  /* 0x0000020008027824 */ /* 0x000fe200078e00ff */
[----:B------:R-:W-:Y:S02]  /*0440*/  SHF.R.U32.HI R186, RZ, 0x3, R0 ;  /* 0x00000003ffba7819 */ /* 0x000fe40000011600 */
[----:B------:R-:W-:Y:S02]  /*0450*/  LOP3.LUT R0, R4, 0x1, RZ, 0xc0, !PT ;  /* 0x0000000104007812 */ /* 0x000fe400078ec0ff */
[----:B------:R-:W-:Y:S02]  /*0460*/  LOP3.LUT R3, R10, 0xfffffff8, RZ, 0xc0, !PT ;  /* 0xfffffff80a037812 */ /* 0x000fe400078ec0ff */
[----:B------:R-:W-:Y:S02]  /*0470*/  SHF.R.S32.HI R7, RZ, 0x7, R12 ;  /* 0x00000007ff077819 */ /* 0x000fe4000001140c */
[----:B------:R-:W-:Y:S01]  /*0480*/  ISETP.NE.U32.AND P0, PT, R0, 0x1, PT ;  /* 0x000000010000780c */ /* 0x000fe20003f05070 */
[----:B------:R-:W-:Y:S01]  /*0490*/  IMAD.IADD R17, R9, 0x1, -R3 ;  /* 0x0000000109117824 */ /* 0x000fe200078e0a03 */
[----:B------:R-:W-:Y:S01]  /*04a0*/  LOP3.LUT R190, R190, R186, RZ, 0x3c, !PT ;  /* 0x000000babebe7212 */ /* 0x000fe200078e3cff */
[C---:B------:R-:W-:Y:S01]  /*04b0*/  IMAD R3, R7.reuse, 0x800, R2 ;  /* 0x0000080007037824 */ /* 0x040fe200078e0202 */
[----:B------:R-:W-:Y:S01]  /*04c0*/  SHF.R.S32.HI R0, RZ, 0x6, R13 ;  /* 0x00000006ff007819 */ /* 0x000fe2000001140d */
[----:B------:R-:W-:Y:S01]  /*04d0*/  IMAD.SHL.U32 R9, R7, 0x20, RZ ;  /* 0x0000002007097824 */ /* 0x000fe200078e00ff */
[C---:B------:R-:W-:Y:S01]  /*04e0*/  R2P PR, R4.reuse, 0x6 ;  /* 0x0000000604007804 */ /* 0x040fe20000000000 */
[----:B------:R-:W-:Y:S01]  /*04f0*/  IMAD.SHL.U32 R4, R4, 0x40, RZ ;  /* 0x0000004004047824 */ /* 0x000fe200078e00ff */
[----:B------:R-:W-:Y:S01]  /*0500*/  LOP3.LUT R5, R5, 0x8, R11, 0xf8, !PT ;  /* 0x0000000805057812 */ /* 0x000fe200078ef80b */
[----:B------:R-:W-:Y:S01]  /*0510*/  IMAD.IADD R190, R3, 0x1, R190 ;  /* 0x0000000103be7824 */ /* 0x000fe200078e02be */
[----:B------:R-:W-:Y:S01]  /*0520*/  STL [R1+0x1c], R17 ;  /* 0x00001c1101007387 */ /* 0x000fe20000100800 */
[----:B------:R-:W-:Y:S01]  /*0530*/  IMAD.SHL.U32 R3, R0, 0x8, RZ ;  /* 0x0000000800037824 */ /* 0x000fe200078e00ff */
[----:B------:R-:W-:Y:S01]  /*0540*/  LOP3.LUT R186, R2, R5, R186, 0xf6, !PT ;  /* 0x0000000502ba7212 */ /* 0x000fe200078ef6ba */
[----:B------:R-:W-:Y:S01]  /*0550*/  IMAD R15, R0, 0x200, R6 ;  /* 0x00000200000f7824 */ /* 0x000fe200078e0206 */
[----:B------:R-:W-:Y:S01]  /*0560*/  LOP3.LUT R0, R4, 0x1c0, RZ, 0xc0, !PT ;  /* 0x000001c004007812 */ /* 0x000fe200078ec0ff */
[----:B------:R-:W-:Y:S01]  /*0570*/  IMAD.SHL.U32 R4, R8, 0x20, RZ ;  /* 0x0000002008047824 */ /* 0x000fe200078e00ff */
[----:B------:R-:W-:Y:S01]  /*0580*/  LOP3.LUT R2, R3, 0x18, RZ, 0xc0, !PT ;  /* 0x0000001803027812 */ /* 0x000fe200078ec0ff */
[----:B------:R-:W-:Y:S01]  /*0590*/  IMAD.SHL.U32 R7, R14, 0x2, RZ ;  /* 0x000000020e077824 */ /* 0x000fe200078e00ff */
[----:B------:R-:W-:Y:S01]  /*05a0*/  SHF.R.U32.HI R3, RZ, 0x3, R0 ;  /* 0x00000003ff037819 */ /* 0x000fe20000011600 */
[----:B------:R-:W-:Y:S01]  /*05b0*/  STL [R1+0x18], R15 ;  /* 0x0000180f01007387 */ /* 0x000fe20000100800 */
[----:B------:R-:W-:Y:S01]  /*05c0*/  LOP3.LUT R5, R0, 0x20, R9, 0xf8, !PT ;  /* 0x0000002000057812 */ /* 0x000fe200078ef809 */
[----:B------:R-:W-:Y:S01]  /*05d0*/  IMAD.SHL.U32 R6, R17, 0x40, RZ ;  /* 0x0000004011067824 */ /* 0x000fe200078e00ff */
[----:B------:R-:W-:Y:S01]  /*05e0*/  LOP3.LUT R11, R3, R0, R2, 0x1e, !PT ;  /* 0x00000000030b7212 */ /* 0x000fe200078e1e02 */
[----:B------:R1:W-:Y:S01]  /*05f0*/  STL [R1+0x20], R9 ;  /* 0x0000200901007387 */ /* 0x0003e20000100800 */
[----:B------:R-:W-:Y:S01]  /*0600*/  LOP3.LUT R0, R5, R3, RZ, 0x3c, !PT ;  /* 0x0000000305007212 */ /* 0x000fe200078e3cff */
[----:B------:R-:W-:Y:S01]  /*0610*/  IMAD.SHL.U32 R5, R10, 0x40, RZ ;  /* 0x000000400a057824 */ /* 0x000fe200078e00ff */
[----:B------:R-:W-:Y:S01]  /*0620*/  SEL R185, R185, 0xffffffc0, !P3 ;  /* 0xffffffc0b9b97807 */ /* 0x000fe20005800000 */
[----:B------:R-:W-:Y:S01]  /*0630*/  IMAD.SHL.U32 R214, R15, 0x2, RZ ;  /* 0x000000020fd67824 */ /* 0x000fe200078e00ff */
[----:B------:R-:W-:-:S02]  /*0640*/  SEL R224, R224, 0x10, !P0 ;  /* 0x00000010e0e07807 */ /* 0x000fc40004000000 */
[----:B------:R-:W-:Y:S01]  /*0650*/  SHF.R.S32.HI R226, RZ, 0x2, R226 ;  /* 0x00000002ffe27819 */ /* 0x000fe200000114e2 */
[----:B------:R-:W-:-:S04]  /*0660*/  IMAD R188, R190, 0x2, R185 ;  /* 0x00000002bebc7824 */ /* 0x000fc800078e02b9 */
[----:B------:R-:W-:Y:S01]  /*0670*/  IMAD R226, R16, 0x10, R226 ;  /* 0x0000001010e27824 */ /* 0x000fe200078e02e2 */
[----:B-1----:R-:W-:Y:S01]  /*0680*/  LOP3.LUT R9, R2, 0x20, R4, 0xf8, !PT ;  /* 0x0000002002097812 */ /* 0x002fe200078ef804 */
[--C-:B------:R-:W-:Y:S01]  /*0690*/  IMAD R4, R16, 0x400, R7.reuse ;  /* 0x0000040010047824 */ /* 0x100fe200078e0207 */
[----:B------:R-:W-:Y:S01]  /*06a0*/  LOP3.LUT R2, R6, 0x1c0, RZ, 0xc0, !PT ;  /* 0x000001c006027812 */ /* 0x000fe200078ec0ff */
[----:B------:R-:W-:Y:S02]  /*06b0*/  IMAD.SHL.U32 R6, R8, 0x8, RZ ;  /* 0x0000000808067824 */ /* 0x000fe400078e00ff */
[----:B------:R-:W-:Y:S01]  /*06c0*/  IMAD.IADD R222, R4, 0x1, R0 ;  /* 0x0000000104de7824 */ /* 0x000fe200078e0200 */
[----:B------:R-:W-:Y:S01]  /*06d0*/  SHF.R.U32.HI R3, RZ, 0x3, R2 ;  /* 0x00000003ff037819 */ /* 0x000fe20000011602 */
[----:B------:R-:W-:Y:S01]  /*06e0*/  IMAD R4, R194, 0x400, R7 ;  /* 0x00000400c2047824 */ /* 0x000fe200078e0207 */
[----:B------:R-:W-:Y:S01]  /*06f0*/  LOP3.LUT R6, R2, 0x8, R6, 0xf8, !PT ;  /* 0x0000000802067812 */ /* 0x000fe200078ef806 */
[----:B------:R-:W-:Y:S01]  /*0700*/  IMAD.SHL.U32 R222, R222, 0x2, RZ ;  /* 0x00000002dede7824 */ /* 0x000fe200078e00ff */
[----:B------:R-:W-:Y:S01]  /*0710*/  LOP3.LUT R0, R5, 0xfffffe00, RZ, 0xc0, !PT ;  /* 0xfffffe0005007812 */ /* 0x000fe200078ec0ff */
[----:B------:R-:W-:Y:S01]  /*0720*/  IMAD.IADD R4, R4, 0x1, R11 ;  /* 0x0000000104047824 */ /* 0x000fe200078e020b */
[----:B------:R-:W-:Y:S01]  /*0730*/  LOP3.LUT R2, R3, R9, R2, 0x1e, !PT ;  /* 0x0000000903027212 */ /* 0x000fe200078e1e02 */
[----:B------:R-:W-:Y:S01]  /*0740*/  IMAD.IADD R225, R222, 0x1, R224 ;  /* 0x00000001dee17824 */ /* 0x000fe200078e02e0 */
[----:B------:R-:W-:Y:S01]  /*0750*/  LOP3.LUT R3, R6, R3, RZ, 0x3c, !PT ;  /* 0x0000000306037212 */ /* 0x000fe200078e3cff */
[--C-:B------:R-:W-:Y:S01]  /*0760*/  IMAD R204, R16, 0x400, R0.reuse ;  /* 0x0000040010cc7824 */ /* 0x100fe200078e0200 */
[----:B------:R-:W-:Y:S01]  /*0770*/  LEA R252, R4, 0xc000, 0x1 ;  /* 0x0000c00004fc7811 */ /* 0x000fe200078e08ff */
[----:B------:R-:W-:Y:S01]  /*0780*/  IMAD R194, R194, 0x400, R0 ;  /* 0x00000400c2c27824 */ /* 0x000fe200078e0200 */
[----:B------:R-:W-:Y:S01]  /*0790*/  LOP3.LUT R202, R2, R0, RZ, 0xfc, !PT ;  /* 0x0000000002ca7212 */ /* 0x000fe200078efcff */
[----:B------:R-:W-:Y:S01]  /*07a0*/  IMAD.MOV.U32 R0, RZ, RZ, 0x20 ;  /* 0x00000020ff007424 */ /* 0x000fe200078e00ff */
[C---:B------:R-:W-:Y:S01]  /*07b0*/  IADD3 R2, R252.reuse, 0x40, RZ ;  /* 0x00000040fc027810 */ /* 0x040fe20007ffe0ff */
[----:B------:R-:W-:Y:S01]  /*07c0*/  IMAD.IADD R194, R3, 0x1, R194 ;  /* 0x0000000103c27824 */ /* 0x000fe200078e02c2 */
[----:B------:R-:W-:Y:S01]  /*07d0*/  @P2 IADD3 R2, R252, -0x40, RZ ;  /* 0xffffffc0fc022810 */ /* 0x000fe20007ffe0ff */
[----:B------:R-:W-:Y:S01]  /*07e0*/  IMAD.IADD R204, R204, 0x1, R3 ;  /* 0x00000001cccc7824 */ /* 0x000fe200078e0203 */
[----:B------:R-:W-:-:S02]  /*07f0*/  SEL R0, R0, 0xffffffe0, !P4 ;  /* 0xffffffe000007807 */ /* 0x000fc40006000000 */
[C---:B------:R-:W-:Y:S01]  /*0800*/  IADD3 R223, R222.reuse, 0x20, RZ ;  /* 0x00000020dedf7810 */ /* 0x040fe20007ffe0ff */
[----:B------:R1:W-:Y:S01]  /*0810*/  STL [R1], R2 ;  /* 0x0000000201007387 */ /* 0x0003e20000100800 */
[----:B------:R-:W-:Y:S01]  /*0820*/  @P1 IADD3 R223, R222, -0x20, RZ ;  /* 0xffffffe0dedf1810 */ /* 0x000fe20007ffe0ff */
[----:B------:R-:W-:Y:S01]  /*0830*/  IMAD R189, R190, 0x2, R0 ;  /* 0x00000002bebd7824 */ /* 0x000fe200078e0200 */
[----:B------:R-:W-:Y:S01]  /*0840*/  LEA R194, R194, 0x10000, 0x1 ;  /* 0x00010000c2c27811 */ /* 0x000fe200078e08ff */
[----:B------:R-:W-:Y:S02]  /*0850*/  IMAD.SHL.U32 R190, R190, 0x2, RZ ;  /* 0x00000002bebe7824 */ /* 0x000fe400078e00ff */
[----:B------:R-:W-:Y:S02]  /*0860*/  IMAD.IADD R191, R185, 0x1, R189 ;  /* 0x00000001b9bf7824 */ /* 0x000fe400078e02bd */
[----:B------:R-:W-:Y:S02]  /*0870*/  IMAD R185, R186, 0x2, R185 ;  /* 0x00000002bab97824 */ /* 0x000fe400078e02b9 */
[----:B------:R-:W-:-:S02]  /*0880*/  IMAD.IADD R203, R0, 0x1, R188 ;  /* 0x0000000100cb7824 */ /* 0x000fc400078e02bc */
[----:B------:R-:W-:Y:S02]  /*0890*/  IMAD.SHL.U32 R186, R186, 0x2, RZ ;  /* 0x00000002baba7824 */ /* 0x000fe400078e00ff */
[----:B------:R-:W-:Y:S02]  /*08a0*/  IMAD.IADD R224, R224, 0x1, R223 ;  /* 0x00000001e0e07824 */ /* 0x000fe400078e02df */
.L_x_697:
[----:B-1----:R-:W2:Y:S01]  /*08b0*/  S2R R35, SR_CTAID.Y ;  /* 0x0000000000237919 */ /* 0x002ea20000002600 */
[----:B------:R-:W3:Y:S01]  /*08c0*/  LDC.U8 R0, c[0x0][0x312] ;  /* 0x0000c480ff007b82 */ /* 0x000ee20000000000 */
[----:B------:R-:W-:Y:S02]  /*08d0*/  ISETP.NE.U32.AND P3, PT, RZ, c[0x0][0x240], PT ;  /* 0x00009000ff007a0c */ /* 0x000fe40003f65070 */
[----:B------:R-:W-:Y:S02]  /*08e0*/  ISETP.EQ.U32.AND P5, PT, RZ, c[0x0][0x248], PT ;  /* 0x00009200ff007a0c */ /* 0x000fe40003fa2070 */
[----:B------:R-:W-:Y:S02]  /*08f0*/  ISETP.NE.AND.EX P3, PT, RZ, c[0x0][0x244], PT, P3 ;  /* 0x00009100ff007a0c */ /* 0x000fe40003f65330 */
[----:B------:R-:W-:Y:S01]  /*0900*/  ISETP.NE.U32.AND P2, PT, RZ, c[0x0][0x250], PT ;  /* 0x00009400ff007a0c */ /* 0x000fe20003f45070 */
[----:B------:R-:W-:-:S03]  /*0910*/  IMAD.MOV.U32 R9, RZ, RZ, -0x1 ;  /* 0xffffffffff097424 */ /* 0x000fc600078e00ff */
[----:B------:R-:W-:Y:S01]  /*0920*/  ISETP.NE.AND.EX P2, PT, RZ, c[0x0][0x254], PT, P2 ;  /* 0x00009500ff007a0c */ /* 0x000fe20003f45320 */
[C---:B--2---:R-:W-:Y:S01]  /*0930*/  IMAD.SHL.U32 R8, R35.reuse, 0x4, RZ ;  /* 0x0000000423087824 */ /* 0x044fe200078e00ff */
        /* <DEDUP_REMOVED lines=26> */
.L_x_669:
        /* <DEDUP_REMOVED lines=44> */
.L_x_671:
        /* <DEDUP_REMOVED lines=15> */
.L_x_672:
[----:B------:R-:W-:Y:S01]  /*0e90*/  IABS R13, c[0x0][0x1c8] ;  /* 0x00007200000d7a13 */ /* 0x000fe20000000000 */
[----:B------:R-:W2:Y:S01]  /*0ea0*/  S2R R36, SR_CTAID.Z ;  /* 0x0000000000247919 */ /* 0x000ea20000002700 */
[----:B------:R-:W3:Y:S01]  /*0eb0*/  LDC.U8 R18, c[0x0][0x328] ;  /* 0x0000ca00ff127b82 */ /* 0x000ee20000000000 */
[----:B------:R-:W-:Y:S01]  /*0ec0*/  IMAD.MOV.U32 R15, RZ, RZ, c[0x0][0x224] ;  /* 0x00008900ff0f7624 */ /* 0x000fe200078e00ff */
[----:B------:R-:W4:Y:S01]  /*0ed0*/  I2F.RP R2, R13 ;  /* 0x0000000d00027306 */ /* 0x000f220000209400 */
[----:B------:R-:W-:-:S03]  /*0ee0*/  @P0 IMAD.WIDE.U32 R4, R0, c[0x0][0x370], RZ ;  /* 0x0000dc0000040a25 */ /* 0x000fc600078e00ff */
[----:B------:R-:W-:Y:S01]  /*0ef0*/  SHF.R.S32.HI R15, RZ, 0x1f, R15 ;  /* 0x0000001fff0f7819 */ /* 0x000fe2000001140f */
[----:B------:R-:W-:Y:S01]  /*0f00*/  @P0 IMAD R12, R0, c[0x0][0x374], R5 ;  /* 0x0000dd00000c0a24 */ /* 0x000fe200078e0205 */
[----:B-1----:R-:W-:Y:S01]  /*0f10*/  @P0 MOV R9, R4 ;  /* 0x0000000400090202 */ /* 0x002fe20000000f00 */
[C---:B------:R-:W-:Y:S01]  /*0f20*/  @!P0 IMAD.WIDE.U32 R4, R35.reuse, c[0x0][0x368], RZ ;  /* 0x0000da0023048a25 */ /* 0x040fe200078e00ff */
[----:B------:R-:W1:Y:S03]  /*0f30*/  LDC.U8 R20, c[0x0][0x3d0] ;  /* 0x0000f400ff147b82 */ /* 0x000e660000000000 */
[----:B------:R-:W-:Y:S02]  /*0f40*/  IMAD.MOV.U32 R32, RZ, RZ, c[0x0][0x22c] ;  /* 0x00008b00ff207624 */ /* 0x000fe400078e00ff */
[----:B------:R-:W-:Y:S01]  /*0f50*/  IMAD.WIDE.U32 R16, R35, c[0x0][0x224], RZ ;  /* 0x0000890023107a25 */ /* 0x000fe200078e00ff */
[----:B----4-:R-:W4:Y:S03]  /*0f60*/  MUFU.RCP R2, R2 ;  /* 0x0000000200027308 */ /* 0x010f260000001000 */
[----:B------:R-:W-:Y:S01]  /*0f70*/  IMAD.WIDE R22, R32, c[0x0][0x1c0], RZ ;  /* 0x0000700020167a25 */ /* 0x000fe200078e02ff */
[----:B--2---:R-:W-:-:S03]  /*0f80*/  IABS R7, R36 ;  /* 0x0000002400077213 */ /* 0x004fc60000000000 */
[----:B------:R-:W-:Y:S01]  /*0f90*/  @!P0 IMAD.MOV.U32 R9, RZ, RZ, R4 ;  /* 0x000000ffff098224 */ /* 0x000fe200078e0004 */
[----:B------:R-:W-:Y:S02]  /*0fa0*/  LOP3.LUT R8, R36, c[0x0][0x1c8], RZ, 0x3c, !PT ;  /* 0x0000720024087a12 */ /* 0x000fe400078e3cff */
[----:B---3--:R-:W-:Y:S02]  /*0fb0*/  ISETP.NE.AND P1, PT, R18, RZ, PT ;  /* 0x000000ff1200720c */ /* 0x008fe40003f25270 */
[----:B------:R-:W-:Y:S02]  /*0fc0*/  ISETP.GE.AND P2, PT, R8, RZ, PT ;  /* 0x000000ff0800720c */ /* 0x000fe40003f46270 */
[----:B------:R-:W-:Y:S02]  /*0fd0*/  SHF.L.U64.HI R8, R35, 0x7, R11 ;  /* 0x0000000723087819 */ /* 0x000fe4000001020b */
[----:B------:R-:W-:Y:S02]  /*0fe0*/  SHF.R.S32.HI R33, RZ, 0x1f, R36 ;  /* 0x0000001fff217819 */ /* 0x000fe40000011424 */
[----:B----4-:R-:W-:-:S02]  /*0ff0*/  IADD3 R2, R2, 0xffffffe, RZ ;  /* 0x0ffffffe02027810 */ /* 0x010fc40007ffe0ff */
[----:B------:R-:W-:Y:S02]  /*1000*/  SEL R8, R8, RZ, P3 ;  /* 0x000000ff08087207 */ /* 0x000fe40001800000 */
[----:B------:R-:W2:Y:S01]  /*1010*/  F2I.FTZ.U32.TRUNC.NTZ R3, R2 ;  /* 0x0000000200037305 */ /* 0x000ea2000021f000 */
[----:B-1----:R-:W-:Y:S02]  /*1020*/  ISETP.NE.AND P6, PT, R20, RZ, PT ;  /* 0x000000ff1400720c */ /* 0x002fe40003fc5270 */
[----:B--2---:R-:W-:-:S05]  /*1030*/  IADD3 R2, RZ, -R3, RZ ;  /* 0x80000003ff027210 */ /* 0x004fca0007ffe0ff */
        /* <DEDUP_REMOVED lines=10> */
[----:B------:R-:W1:Y:S01]  /*10e0*/  S2R R15, SR_CTAID.X ;  /* 0x00000000000f7919 */ /* 0x000e620000002500 */
[----:B------:R-:W-:Y:S01]  /*10f0*/  ISETP.GT.U32.AND P4, PT, R13, R3, PT ;  /* 0x000000030d00720c */ /* 0x000fe20003f84070 */
[----:B------:R-:W-:Y:S02]  /*1100*/  IMAD.SHL.U32 R6, R35, 0x80, RZ ;  /* 0x0000008023067824 */ /* 0x000fe400078e00ff */
[----:B------:R-:W-:Y:S02]  /*1110*/  IMAD R5, R11, c[0x0][0x224], R7 ;  /* 0x000089000b057a24 */ /* 0x000fe400078e0207 */
[----:B------:R-:W-:Y:S01]  /*1120*/  IMAD R7, R23, R16, RZ ;  /* 0x0000001017077224 */ /* 0x000fe200078e02ff */
[----:B------:R-:W-:-:S02]  /*1130*/  SEL R6, R6, RZ, P3 ;  /* 0x000000ff06067207 */ /* 0x000fc40001800000 */
[----:B------:R-:W-:Y:S01]  /*1140*/  IADD3 R4, R17, R5, RZ ;  /* 0x0000000511047210 */ /* 0x000fe20007ffe0ff */
[----:B------:R-:W-:Y:S01]  /*1150*/  IMAD.WIDE.U32 R16, R22, R16, RZ ;  /* 0x0000001016107225 */ /* 0x000fe200078e00ff */
[----:B------:R-:W-:-:S03]  /*1160*/  IADD3 R6, P3, R10, R6, RZ ;  /* 0x000000060a067210 */ /* 0x000fc60007f7e0ff */
[-C--:B------:R-:W-:Y:S01]  /*1170*/  @!P4 IADD3 R3, R3, -R13.reuse, RZ ;  /* 0x8000000d0303c210 */ /* 0x080fe20007ffe0ff */
[----:B------:R-:W-:Y:S01]  /*1180*/  IMAD R7, R22, R4, R7 ;  /* 0x0000000416077224 */ /* 0x000fe200078e0207 */
[----:B------:R-:W-:Y:S01]  /*1190*/  @!P4 IADD3 R2, R2, 0x1, RZ ;  /* 0x000000010202c810 */ /* 0x000fe20007ffe0ff */
[----:B------:R-:W-:Y:S01]  /*11a0*/  IMAD.X R8, R14, 0x1, R8, P3 ;  /* 0x000000010e087824 */ /* 0x000fe200018e0608 */
[----:B------:R-:W-:Y:S01]  /*11b0*/  ISETP.GE.U32.AND P5, PT, R3, R13, PT ;  /* 0x0000000d0300720c */ /* 0x000fe20003fa6070 */
[----:B------:R-:W-:Y:S01]  /*11c0*/  IMAD.WIDE.U32 R4, R22, R0, RZ ;  /* 0x0000000016047225 */ /* 0x000fe200078e00ff */
[----:B------:R-:W-:Y:S02]  /*11d0*/  ISETP.NE.AND P3, PT, RZ, c[0x0][0x1c8], PT ;  /* 0x00007200ff007a0c */ /* 0x000fe40003f65270 */
[----:B------:R-:W-:Y:S01]  /*11e0*/  IADD3 R13, R17, R7, RZ ;  /* 0x00000007110d7210 */ /* 0x000fe20007ffe0ff */
[C---:B------:R-:W-:Y:S01]  /*11f0*/  IMAD R11, R23.reuse, R6, RZ ;  /* 0x00000006170b7224 */ /* 0x040fe200078e02ff */
[----:B------:R-:W-:Y:S01]  /*1200*/  SEL R16, R16, R4, !P0 ;  /* 0x0000000410107207 */ /* 0x000fe20004000000 */
[----:B------:R-:W-:Y:S01]  /*1210*/  IMAD R3, R23, R0, RZ ;  /* 0x0000000017037224 */ /* 0x000fe200078e02ff */
[----:B------:R-:W-:Y:S01]  /*1220*/  SHF.R.S32.HI R17, RZ, 0x1f, R21 ;  /* 0x0000001fff117819 */ /* 0x000fe20000011415 */
[----:B------:R-:W-:-:S04]  /*1230*/  IMAD.WIDE.U32 R6, R22, R6, RZ ;  /* 0x0000000616067225 */ /* 0x000fc800078e00ff */
[----:B------:R-:W-:Y:S01]  /*1240*/  IMAD R8, R22, R8, R11 ;  /* 0x0000000816087224 */ /* 0x000fe200078e020b */
[----:B------:R-:W-:Y:S01]  /*1250*/  @P5 IADD3 R2, R2, 0x1, RZ ;  /* 0x0000000102025810 */ /* 0x000fe20007ffe0ff */
[----:B------:R-:W-:Y:S02]  /*1260*/  @P1 IMAD R4, R35, c[0x0][0x214], RZ ;  /* 0x0000850023041a24 */ /* 0x000fe400078e02ff */
[----:B-1----:R-:W-:Y:S01]  /*1270*/  IMAD.WIDE.U32 R22, R15, c[0x0][0x3d8], RZ ;  /* 0x0000f6000f167a25 */ /* 0x002fe200078e00ff */
[----:B------:R-:W-:Y:S02]  /*1280*/  @!P2 IADD3 R2, -R2, RZ, RZ ;  /* 0x000000ff0202a210 */ /* 0x000fe40007ffe1ff */
[----:B------:R-:W-:Y:S01]  /*1290*/  @P1 SEL R4, R4, R0, !P0 ;  /* 0x0000000004041207 */ /* 0x000fe20004000000 */
[----:B------:R-:W-:Y:S01]  /*12a0*/  @P0 IMAD.IADD R13, R5, 0x1, R3 ;  /* 0x00000001050d0824 */ /* 0x000fe200078e0203 */
[----:B------:R-:W-:Y:S01]  /*12b0*/  @!P3 LOP3.LUT R2, RZ, c[0x0][0x1c8], RZ, 0x33, !PT ;  /* 0x00007200ff02ba12 */ /* 0x000fe200078e33ff */
[----:B------:R-:W-:Y:S01]  /*12c0*/  IMAD R3, R15, c[0x0][0x3dc], R23 ;  /* 0x0000f7000f037a24 */ /* 0x000fe200078e0217 */
[----:B------:R-:W-:Y:S01]  /*12d0*/  SEL R22, R22, RZ, P6 ;  /* 0x000000ff16167207 */ /* 0x000fe20003000000 */
[C---:B------:R-:W-:Y:S01]  /*12e0*/  IMAD R23, R36.reuse, c[0x0][0x22c], RZ ;  /* 0x00008b0024177a24 */ /* 0x040fe200078e02ff */
[----:B------:R-:W-:Y:S01]  /*12f0*/  IADD3 R8, R7, R8, RZ ;  /* 0x0000000807087210 */ /* 0x000fe20007ffe0ff */
[----:B------:R-:W-:Y:S01]  /*1300*/  @!P1 IMAD R5, R35, c[0x0][0x1c0], R36 ;  /* 0x0000700023059a24 */ /* 0x000fe200078e0224 */
[----:B------:R-:W-:Y:S01]  /*1310*/  SEL R18, R3, RZ, P6 ;  /* 0x000000ff03127207 */ /* 0x000fe20003000000 */
[----:B------:R-:W-:Y:S01]  /*1320*/  @P1 IMAD R15, R36, c[0x0][0x234], R4 ;  /* 0x00008d00240f1a24 */ /* 0x000fe200078e0204 */
[----:B------:R-:W-:Y:S01]  /*1330*/  SHF.R.S32.HI R34, RZ, 0x1f, R23 ;  /* 0x0000001fff227819 */ /* 0x000fe20000011417 */
[----:B------:R-:W-:Y:S01]  /*1340*/  @!P1 IMAD R15, R5, c[0x0][0x214], RZ ;  /* 0x00008500050f9a24 */ /* 0x000fe200078e02ff */
        /* <DEDUP_REMOVED lines=9> */
.L_x_673:
[----:B------:R-:W-:-:S04]  /*13e0*/  IMAD R11, R35, c[0x0][0x1c0], R36 ;  /* 0x00007000230b7a24 */ /* 0x000fc800078e0224 */
[----:B------:R-:W-:Y:S02]  /*13f0*/  IMAD R11, R11, c[0x0][0x224], RZ ;  /* 0x000089000b0b7a24 */ /* 0x000fe400078e02ff */
.L_x_674:
[----:B------:R-:W2:Y:S04]  /*1400*/  LDL.64 R4, [R1+0x10] ;  /* 0x0000100001047983 */ /* 0x000ea80000100a00 */
[----:B------:R1:W2:Y:S01]  /*1410*/  LDL.64 R38, [R1+0x10] ;  /* 0x0000100001267983 */ /* 0x0002a20000100a00 */
[----:B------:R-:W-:Y:S01]  /*1420*/  IMAD R32, R32, c[0x0][0x1c0], RZ ;  /* 0x0000700020207a24 */ /* 0x000fe200078e02ff */
[----:B------:R-:W-:Y:S01]  /*1430*/  IADD3 R0, P3, R239, R10, RZ ;  /* 0x0000000aef007210 */ /* 0x000fe20007f7e0ff */
[----:B------:R-:W-:Y:S01]  /*1440*/  IMAD.IADD R11, R10, 0x1, R11 ;  /* 0x000000010a0b7824 */ /* 0x000fe200078e020b */
[----:B------:R-:W3:Y:S01]  /*1450*/  S2R R31, SR_TID.X ;  /* 0x00000000001f7919 */ /* 0x000ee20000002100 */
[----:B------:R-:W-:Y:S01]  /*1460*/  IMAD.SHL.U32 R3, R32, 0x40, RZ ;  /* 0x0000004020037824 */ /* 0x000fe200078e00ff */
[----:B------:R-:W-:Y:S04]  /*1470*/  BSSY B1, `(.L_x_670) ;  /* 0x0000575000017945 */ /* 0x000fe80003800000 */
[----:B------:R-:W-:-:S02]  /*1480*/  IADD3 R7, P1, P0, R6, R3, R23 ;  /* 0x0000000306077210 */ /* 0x000fc4000783e017 */
[----:B------:R-:W-:Y:S01]  /*1490*/  SHF.R.S32.HI R6, RZ, 0x1f, R3 ;  /* 0x0000001fff067819 */ /* 0x000fe20000011403 */
[----:B------:R-:W-:Y:S01]  /*14a0*/  IMAD R3, R14, c[0x0][0x370], RZ ;  /* 0x0000dc000e037a24 */ /* 0x000fe200078e02ff */
[----:B------:R-:W-:-:S03]  /*14b0*/  SHF.R.S32.HI R23, RZ, 0x1f, R239 ;  /* 0x0000001fff177819 */ /* 0x000fc600000114ef */
[----:B------:R-:W-:Y:S02]  /*14c0*/  IMAD R3, R10, c[0x0][0x374], R3 ;  /* 0x0000dd000a037a24 */ /* 0x000fe400078e0203 */
[----:B--2---:R-:W-:-:S05]  /*14d0*/  IMAD.MOV.U32 R38, RZ, RZ, R4 ;  /* 0x000000ffff267224 */ /* 0x004fca00078e0004 */
[----:B------:R-:W-:Y:S02]  /*14e0*/  IADD3 R4, P2, R38, R9, RZ ;  /* 0x0000000926047210 */ /* 0x000fe40007f5e0ff */
[----:B------:R-:W-:-:S05]  /*14f0*/  SHF.R.S32.HI R39, RZ, 0x1f, R38 ;  /* 0x0000001fff277819 */ /* 0x000fca0000011426 */
[----:B------:R-:W-:Y:S01]  /*1500*/  IMAD.X R5, R39, 0x1, R12, P2 ;  /* 0x0000000127057824 */ /* 0x000fe200010e060c */
[----:B------:R-:W-:Y:S01]  /*1510*/  IADD3.X R12, R8, R6, R34, P1, P0 ;  /* 0x00000006080c7210 */ /* 0x000fe20000fe0422 */
[----:B------:R1:W-:Y:S01]  /*1520*/  STL [R1+0x14], R39 ;  /* 0x0000142701007387 */ /* 0x0003e20000100800 */
[----:B------:R-:W-:Y:S01]  /*1530*/  IADD3.X R6, R23, R14, RZ, P3, !PT ;  /* 0x0000000e17067210 */ /* 0x000fe20001ffe4ff */
[----:B------:R-:W-:Y:S01]  /*1540*/  IMAD.WIDE.U32 R4, R10, c[0x0][0x370], R4 ;  /* 0x0000dc000a047a25 */ /* 0x000fe200078e0004 */
[----:B---3--:R-:W-:Y:S02]  /*1550*/  SHF.R.S32.HI R8, RZ, 0x1f, R31 ;  /* 0x0000001fff087819 */ /* 0x008fe4000001141f */
[----:B------:R-:W-:Y:S01]  /*1560*/  IADD3 R14, P1, P0, R22, R7, R16 ;  /* 0x00000007160e7210 */ /* 0x000fe2000783e010 */
[----:B------:R-:W-:Y:S01]  /*1570*/  IMAD R9, R6, c[0x0][0x190], RZ ;  /* 0x0000640006097a24 */ /* 0x000fe200078e02ff */
[----:B------:R-:W-:Y:S01]  /*1580*/  LEA.HI R8, R8, R31, RZ, 0x5 ;  /* 0x0000001f08087211 */ /* 0x000fe200078f28ff */
[----:B------:R-:W-:Y:S01]  /*1590*/  IMAD.WIDE.U32 R6, R0, c[0x0][0x190], R38 ;  /* 0x0000640000067a25 */ /* 0x000fe200078e0026 */
[----:B------:R-:W-:-:S02]  /*15a0*/  IADD3.X R12, R18, R12, R13, P1, P0 ;  /* 0x0000000c120c7210 */ /* 0x000fc40000fe040d */
[----:B------:R-:W-:Y:S01]  /*15b0*/  LOP3.LUT R22, R8, 0xffffffe0, RZ, 0xc0, !PT ;  /* 0xffffffe008167812 */ /* 0x000fe200078ec0ff */
[----:B------:R-:W-:Y:S01]  /*15c0*/  IMAD R9, R0, c[0x0][0x194], R9 ;  /* 0x0000650000097a24 */ /* 0x000fe200078e0209 */
[----:B------:R-:W-:Y:S01]  /*15d0*/  IADD3 R6, P2, R30, R6, RZ ;  /* 0x000000061e067210 */ /* 0x000fe20007f5e0ff */
[----:B------:R-:W-:Y:S01]  /*15e0*/  IMAD.IADD R5, R5, 0x1, R3 ;  /* 0x0000000105057824 */ /* 0x000fe200078e0203 */
[----:B------:R-:W-:Y:S01]  /*15f0*/  SHF.R.S32.HI R3, RZ, 0x5, R8 ;  /* 0x00000005ff037819 */ /* 0x000fe20000011408 */
[----:B------:R-:W-:Y:S01]  /*1600*/  IMAD R0, R33, c[0x0][0x378], RZ ;  /* 0x0000de0021007a24 */ /* 0x000fe200078e02ff */
[----:B------:R-:W-:Y:S01]  /*1610*/  IADD3.X R7, R24, R7, R9, P2, !PT ;  /* 0x0000000718077210 */ /* 0x000fe200017fe409 */
[----:B------:R-:W-:Y:S01]  /*1620*/  IMAD.IADD R22, R31, 0x1, -R22 ;  /* 0x000000011f167824 */ /* 0x000fe200078e0a16 */
[----:B------:R-:W-:Y:S01]  /*1630*/  ISETP.GE.AND P2, PT, R19, 0x1, PT ;  /* 0x000000011300780c */ /* 0x000fe20003f46270 */
[----:B------:R-:W-:Y:S01]  /*1640*/  IMAD R0, R36, c[0x0][0x37c], R0 ;  /* 0x0000df0024007a24 */ /* 0x000fe200078e0200 */
[----:B------:R-:W-:Y:S01]  /*1650*/  IADD3 R10, R10, R15, RZ ;  /* 0x0000000f0a0a7210 */ /* 0x000fe20007ffe0ff */
[----:B------:R-:W-:Y:S01]  /*1660*/  IMAD.WIDE.U32 R4, R36, c[0x0][0x378], R4 ;  /* 0x0000de0024047a25 */ /* 0x000fe200078e0004 */
[----:B------:R-:W-:-:S03]  /*1670*/  MOV R30, 0x4 ;  /* 0x00000004001e7802 */ /* 0x000fc60000000f00 */
[----:B------:R-:W-:Y:S01]  /*1680*/  IMAD R9, R33, c[0x0][0x1a8], RZ ;  /* 0x00006a0021097a24 */ /* 0x000fe200078e02ff */
[----:B------:R-:W-:Y:S01]  /*1690*/  IADD3 R5, R5, R0, RZ ;  /* 0x0000000005057210 */ /* 0x000fe20007ffe0ff */
[----:B------:R-:W-:Y:S02]  /*16a0*/  IMAD R3, R3, R32, R22 ;  /* 0x0000002003037224 */ /* 0x000fe400078e0216 */
[C---:B------:R-:W-:Y:S02]  /*16b0*/  IMAD R9, R36.reuse, c[0x0][0x1ac], R9 ;  /* 0x00006b0024097a24 */ /* 0x040fe400078e0209 */
[----:B------:R-:W-:Y:S01]  /*16c0*/  IMAD.WIDE.U32 R6, R36, c[0x0][0x1a8], R6 ;  /* 0x00006a0024067a25 */ /* 0x000fe200078e0006 */
[----:B------:R-:W-:-:S03]  /*16d0*/  IADD3 R0, P0, R3, R14, RZ ;  /* 0x0000000e03007210 */ /* 0x000fc60007f1e0ff */
[----:B------:R-:W-:Y:S01]  /*16e0*/  IMAD R8, R23, c[0x0][0x370], RZ ;  /* 0x0000dc0017087a24 */ /* 0x000fe200078e02ff */
[----:B------:R-:W-:Y:S01]  /*16f0*/  LEA R208, P1, R6, c[0x0][0x160], 0x1 ;  /* 0x0000580006d07a11 */ /* 0x000fe200078208ff */
[----:B------:R-:W-:Y:S01]  /*1700*/  IMAD.IADD R9, R7, 0x1, R9 ;  /* 0x0000000107097824 */ /* 0x000fe200078e0209 */
[----:B------:R-:W-:Y:S01]  /*1710*/  LEA.HI.X.SX32 R7, R3, R12, 0x1, P0 ;  /* 0x0000000c03077211 */ /* 0x000fe200000f0eff */
[C---:B------:R-:W-:Y:S01]  /*1720*/  IMAD R8, R239.reuse, c[0x0][0x374], R8 ;  /* 0x0000dd00ef087a24 */ /* 0x040fe200078e0208 */
[----:B------:R-:W-:Y:S01]  /*1730*/  LEA R206, P0, R0, c[0x0][0x350], 0x2 ;  /* 0x0000d40000ce7a11 */ /* 0x000fe200078010ff */
[----:B------:R-:W-:Y:S01]  /*1740*/  IMAD.WIDE.U32 R4, R239, c[0x0][0x370], R4 ;  /* 0x0000dc00ef047a25 */ /* 0x000fe200078e0004 */
[----:B------:R-:W-:Y:S02]  /*1750*/  LEA.HI.X R209, R6, c[0x0][0x164], R9, 0x1, P1 ;  /* 0x0000590006d17a11 */ /* 0x000fe400008f0c09 */
[----:B------:R-:W-:Y:S01]  /*1760*/  LEA.HI.X R207, R0, c[0x0][0x354], R7, 0x2, P0 ;  /* 0x0000d50000cf7a11 */ /* 0x000fe200000f1407 */
[----:B------:R-:W-:Y:S01]  /*1770*/  IMAD.IADD R3, R5, 0x1, R8 ;  /* 0x0000000105037824 */ /* 0x000fe200078e0208 */
[----:B------:R-:W-:Y:S01]  /*1780*/  LEA R8, P1, R4, c[0x0][0x330], 0x1 ;  /* 0x0000cc0004087a11 */ /* 0x000fe200078208ff */
[----:B------:R-:W-:Y:S01]  /*1790*/  IMAD.WIDE R216, R10, R30, c[0x0][0x200] ;  /* 0x000080000ad87625 */ /* 0x000fe200078e021e */
[----:B------:R-:W-:-:S02]  /*17a0*/  LEA.HI.SX32 R0, R27, 0xffffffff, 0x1a ;  /* 0xffffffff1b007811 */ /* 0x000fc400078fd2ff */
[----:B------:R-:W-:Y:S01]  /*17b0*/  LEA.HI.X R9, R4, c[0x0][0x334], R3, 0x1, P1 ;  /* 0x0000cd0004097a11 */ /* 0x000fe200008f0c03 */
[----:B------:R-:W-:Y:S01]  /*17c0*/  IMAD.WIDE R30, R11, R30, c[0x0][0x3c8] ;  /* 0x0000f2000b1e7625 */ /* 0x000fe200078e021e */
[----:B------:R-:W-:Y:S05]  /*17d0*/  @!P2 BRA `(.L_x_675) ;  /* 0x00004cb00000a947 */ /* 0x000fea0003800000 */
[----:B-1----:R-:W2:Y:S01]  /*17e0*/  LDL R27, [R1+0x18] ;  /* 0x00001800011b7983 */ /* 0x002ea20000100800 */
[----:B------:R-:W-:Y:S01]  /*17f0*/  IMAD.MOV.U32 R213, RZ, RZ, R0 ;  /* 0x000000ffffd57224 */ /* 0x000fe200078e0000 */
[----:B------:R-:W-:Y:S01]  /*1800*/  IADD3 R11, R239, 0x20, RZ ;  /* 0x00000020ef0b7810 */ /* 0x000fe20007ffe0ff */
[----:B------:R-:W-:Y:S02]  /*1810*/  IMAD R0, R238, -0x40, R212 ;  /* 0xffffffc0ee007824 */ /* 0x000fe400078e02d4 */
[----:B------:R-:W-:Y:S02]  /*1820*/  IMAD R19, R213, -0x40, R19 ;  /* 0xffffffc0d5137824 */ /* 0x000fe400078e0213 */
[----:B------:R-:W-:-:S04]  /*1830*/  IMAD.WIDE.U32 R6, R21, c[0x0][0x198], R38 ;  /* 0x0000660015067a25 */ /* 0x000fc800078e0026 */
[----:B------:R-:W-:Y:S01]  /*1840*/  IMAD R10, R17, c[0x0][0x198], RZ ;  /* 0x00006600110a7a24 */ /* 0x000fe200078e02ff */
[----:B------:R-:W-:Y:S01]  /*1850*/  ISETP.GE.AND P1, PT, R11, R19, PT ;  /* 0x000000130b00720c */ /* 0x000fe20003f26270 */
[----:B------:R-:W-:Y:S01]  /*1860*/  IMAD.WIDE.U32 R4, R21, c[0x0][0x1a0], R38 ;  /* 0x0000680015047a25 */ /* 0x000fe200078e0026 */
[----:B------:R-:W-:Y:S02]  /*1870*/  ISETP.GE.AND P2, PT, R11, R0, PT ;  /* 0x000000000b00720c */ /* 0x000fe40003f46270 */
[----:B------:R-:W-:Y:S01]  /*1880*/  IADD3 R6, P0, R28, R6, RZ ;  /* 0x000000061c067210 */ /* 0x000fe20007f1e0ff */
[----:B------:R-:W-:Y:S02]  /*1890*/  IMAD R10, R21, c[0x0][0x19c], R10 ;  /* 0x00006700150a7a24 */ /* 0x000fe400078e020a */
[----:B------:R-:W-:Y:S02]  /*18a0*/  IMAD R3, R17, c[0x0][0x1a0], RZ ;  /* 0x0000680011037a24 */ /* 0x000fe400078e02ff */
[----:B------:R-:W-:Y:S01]  /*18b0*/  IMAD.MOV.U32 R192, RZ, RZ, 0x40 ;  /* 0x00000040ffc07424 */ /* 0x000fe200078e00ff */
[----:B------:R-:W-:Y:S01]  /*18c0*/  ISETP.GE.AND P3, PT, R239, R0, PT ;  /* 0x00000000ef00720c */ /* 0x000fe20003f66270 */
[----:B------:R-:W-:Y:S01]  /*18d0*/  IMAD R3, R21, c[0x0][0x1a4], R3 ;  /* 0x0000690015037a24 */ /* 0x000fe200078e0203 */
[----:B------:R-:W-:Y:S01]  /*18e0*/  IADD3.X R7, R29, R7, R10, P0, !PT ;  /* 0x000000071d077210 */ /* 0x000fe200007fe40a */
[----:B------:R-:W-:Y:S01]  /*18f0*/  IMAD.WIDE.U32 R10, R192, c[0x0][0x370], RZ ;  /* 0x0000dc00c00a7a25 */ /* 0x000fe200078e00ff */
[----:B------:R-:W-:Y:S01]  /*1900*/  IADD3 R4, P4, R25, R4, RZ ;  /* 0x0000000419047210 */ /* 0x000fe20007f9e0ff */
[----:B------:R-:W-:Y:S02]  /*1910*/  @P6 BAR.SYNC.DEFER_BLOCKING 0x0 ;  /* 0x0000000000006b1d */ /* 0x000fe40000010000 */
[----:B------:R-:W-:Y:S01]  /*1920*/  IMAD.MOV.U32 R210, RZ, RZ, R8 ;  /* 0x000000ffffd27224 */ /* 0x000fe200078e0008 */
[----:B------:R-:W-:Y:S01]  /*1930*/  IADD3.X R5, R26, R5, R3, P4, !PT ;  /* 0x000000051a057210 */ /* 0x000fe200027fe403 */
[----:B------:R-:W-:Y:S01]  /*1940*/  IMAD R8, R192, c[0x0][0x374], RZ ;  /* 0x0000dd00c0087a24 */ /* 0x000fe200078e02ff */
[----:B------:R-:W-:Y:S01]  /*1950*/  MOV R211, R9 ;  /* 0x0000000900d37202 */ /* 0x000fe20000000f00 */
[----:B------:R-:W-:Y:S01]  /*1960*/  IMAD R0, R20, c[0x0][0x1b8], RZ ;  /* 0x00006e0014007a24 */ /* 0x000fe200078e02ff */
[----:B------:R-:W-:Y:S01]  /*1970*/  @!P1 IADD3 R16, P0, R210, R10, RZ ;  /* 0x0000000ad2109210 */ /* 0x000fe20007f1e0ff */
[----:B------:R-:W-:Y:S01]  /*1980*/  IMAD R3, R20, c[0x0][0x1b0], RZ ;  /* 0x00006c0014037a24 */ /* 0x000fe200078e02ff */
[----:B------:R-:W-:Y:S01]  /*1990*/  @!P2 IADD3 R10, P4, R239, 0x20, RZ ;  /* 0x00000020ef0aa810 */ /* 0x000fe20007f9e0ff */
[C---:B------:R-:W-:Y:S01]  /*19a0*/  IMAD R0, R2.reuse, c[0x0][0x1bc], R0 ;  /* 0x00006f0002007a24 */ /* 0x040fe200078e0200 */
[----:B------:R-:W-:Y:S01]  /*19b0*/  @!P1 IADD3.X R17, R211, R11, R8, P0, !PT ;  /* 0x0000000bd3119210 */ /* 0x000fe200007fe408 */
[----:B------:R-:W-:-:S04]  /*19c0*/  IMAD.WIDE.U32 R4, R2, c[0x0][0x1b8], R4 ;  /* 0x00006e0002047a25 */ /* 0x000fc800078e0004 */
[C---:B------:R-:W-:Y:S02]  /*19d0*/  IMAD R11, R2.reuse, c[0x0][0x1b4], R3 ;  /* 0x00006d00020b7a24 */ /* 0x040fe400078e0203 */
[----:B------:R-:W-:-:S04]  /*19e0*/  IMAD.WIDE.U32 R2, R2, c[0x0][0x1b0], R6 ;  /* 0x00006c0002027a25 */ /* 0x000fc800078e0006 */
[----:B------:R-:W-:Y:S02]  /*19f0*/  @!P3 IMAD R6, R23, c[0x0][0x1a0], RZ ;  /* 0x000068001706ba24 */ /* 0x000fe400078e02ff */
[----:B------:R-:W-:Y:S02]  /*1a00*/  @!P2 IMAD.X R7, RZ, RZ, R23, P4 ;  /* 0x000000ffff07a224 */ /* 0x000fe400020e0617 */
[----:B------:R-:W-:Y:S01]  /*1a10*/  IMAD.IADD R5, R5, 0x1, R0 ;  /* 0x0000000105057824 */ /* 0x000fe200078e0200 */
[C---:B------:R-:W-:Y:S01]  /*1a20*/  @!P2 IADD3 R0, P0, R239.reuse, 0x20, RZ ;  /* 0x00000020ef00a810 */ /* 0x040fe20007f1e0ff */
[----:B------:R-:W-:Y:S02]  /*1a30*/  @!P3 IMAD R15, R239, c[0x0][0x1a4], R6 ;  /* 0x00006900ef0fba24 */ /* 0x000fe400078e0206 */
[----:B------:R-:W-:Y:S02]  /*1a40*/  @!P2 IMAD R14, R7, c[0x0][0x1a0], RZ ;  /* 0x00006800070eaa24 */ /* 0x000fe400078e02ff */
[----:B------:R-:W-:-:S02]  /*1a50*/  IMAD.IADD R3, R3, 0x1, R11 ;  /* 0x0000000103037824 */ /* 0x000fc400078e020b */
[----:B------:R-:W-:Y:S01]  /*1a60*/  @!P3 IMAD.WIDE.U32 R6, R239, c[0x0][0x1a0], R4 ;  /* 0x00006800ef06ba25 */ /* 0x000fe200078e0004 */
[----:B------:R-:W-:-:S03]  /*1a70*/  @!P2 MOV R9, R5 ;  /* 0x000000050009a202 */ /* 0x000fc60000000f00 */
[----:B------:R-:W-:Y:S01]  /*1a80*/  @!P2 IMAD.X R11, RZ, RZ, R23, P0 ;  /* 0x000000ffff0ba224 */ /* 0x000fe200000e0617 */
[----:B------:R-:W-:Y:S01]  /*1a90*/  @!P2 MOV R13, R3 ;  /* 0x00000003000da202 */ /* 0x000fe20000000f00 */
[----:B------:R-:W-:Y:S01]  /*1aa0*/  @!P2 IMAD R18, R10, c[0x0][0x1a4], R14 ;  /* 0x000069000a12aa24 */ /* 0x000fe200078e020e */
[C---:B------:R-:W-:Y:S01]  /*1ab0*/  @!P3 LEA R14, P0, R6.reuse, c[0x0][0x170], 0x1 ;  /* 0x00005c00060eba11 */ /* 0x040fe200078008ff */
[----:B------:R-:W-:Y:S02]  /*1ac0*/  @!P3 IMAD.IADD R7, R7, 0x1, R15 ;  /* 0x000000010707b824 */ /* 0x000fe400078e020f */
[----:B------:R-:W-:Y:S02]  /*1ad0*/  @!P2 IMAD.MOV.U32 R8, RZ, RZ, R4 ;  /* 0x000000ffff08a224 */ /* 0x000fe400078e0004 */
[----:B------:R-:W-:Y:S02]  /*1ae0*/  @!P2 IMAD.MOV.U32 R12, RZ, RZ, R2 ;  /* 0x000000ffff0ca224 */ /* 0x000fe400078e0002 */
[----:B------:R-:W-:Y:S01]  /*1af0*/  @!P2 IMAD R11, R11, c[0x0][0x198], RZ ;  /* 0x000066000b0baa24 */ /* 0x000fe200078e02ff */
[----:B------:R-:W-:Y:S01]  /*1b00*/  @!P3 LEA.HI.X R15, R6, c[0x0][0x174], R7, 0x1, P0 ;  /* 0x00005d00060fba11 */ /* 0x000fe200000f0c07 */
[----:B------:R-:W-:Y:S01]  /*1b10*/  @!P2 IMAD.WIDE.U32 R4, R10, c[0x0][0x1a0], R8 ;  /* 0x000068000a04aa25 */ /* 0x000fe200078e0008 */
[----:B------:R-:W-:-:S03]  /*1b20*/  LEA.HI R6, R213, R213, RZ, 0x1 ;  /* 0x000000d5d5067211 */ /* 0x000fc600078f08ff */
[C---:B------:R-:W-:Y:S02]  /*1b30*/  @!P2 IMAD R20, R0.reuse, c[0x0][0x19c], R11 ;  /* 0x000067000014aa24 */ /* 0x040fe400078e020b */
[----:B------:R-:W-:Y:S01]  /*1b40*/  @!P2 IMAD.WIDE.U32 R12, R0, c[0x0][0x198], R12 ;  /* 0x00006600000caa25 */ /* 0x000fe200078e000c */
[----:B------:R-:W-:Y:S02]  /*1b50*/  @!P2 LEA R10, P0, R4, c[0x0][0x170], 0x1 ;  /* 0x00005c00040aaa11 */ /* 0x000fe400078008ff */
[----:B------:R-:W-:Y:S01]  /*1b60*/  LOP3.LUT R6, R6, 0xfffffffe, RZ, 0xc0, !PT ;  /* 0xfffffffe06067812 */ /* 0x000fe200078ec0ff */
[----:B------:R-:W-:Y:S02]  /*1b70*/  @!P2 IMAD.IADD R5, R5, 0x1, R18 ;  /* 0x000000010505a824 */ /* 0x000fe400078e0212 */
[----:B------:R-:W-:Y:S01]  /*1b80*/  @!P3 IMAD.WIDE.U32 R8, R239, c[0x0][0x198], R2 ;  /* 0x00006600ef08ba25 */ /* 0x000fe200078e0002 */
[----:B------:R-:W-:-:S03]  /*1b90*/  @!P2 LEA R2, P4, R12, c[0x0][0x168], 0x1 ;  /* 0x00005a000c02aa11 */ /* 0x000fc600078808ff */
[----:B------:R-:W-:Y:S02]  /*1ba0*/  @!P2 IMAD.IADD R3, R13, 0x1, R20 ;  /* 0x000000010d03a824 */ /* 0x000fe400078e0214 */
[----:B------:R-:W-:Y:S01]  /*1bb0*/  IMAD.WIDE.U32 R24, R192, c[0x0][0x190], RZ ;  /* 0x00006400c0187a25 */ /* 0x000fe200078e00ff */
[----:B------:R-:W-:Y:S02]  /*1bc0*/  @!P2 LEA.HI.X R11, R4, c[0x0][0x174], R5, 0x1, P0 ;  /* 0x00005d00040baa11 */ /* 0x000fe400000f0c05 */
[----:B------:R-:W-:Y:S01]  /*1bd0*/  @!P2 LEA.HI.X R3, R12, c[0x0][0x16c], R3, 0x1, P4 ;  /* 0x00005b000c03aa11 */ /* 0x000fe200020f0c03 */
[----:B------:R-:W-:Y:S01]  /*1be0*/  IMAD R7, R192, c[0x0][0x194], RZ ;  /* 0x00006500c0077a24 */ /* 0x000fe200078e02ff */
[----:B------:R-:W-:Y:S01]  /*1bf0*/  ISETP.GE.AND P4, PT, R239, R19, PT ;  /* 0x00000013ef00720c */ /* 0x000fe20003f86270 */
[----:B------:R-:W-:Y:S01]  /*1c00*/  IMAD.IADD R5, R213, 0x1, -R6 ;  /* 0x00000001d5057824 */ /* 0x000fe200078e0a06 */
[----:B------:R-:W-:Y:S01]  /*1c10*/  @!P1 IADD3 R6, P0, R208, R24, RZ ;  /* 0x00000018d0069210 */ /* 0x000fe20007f1e0ff */
[----:B------:R1:W-:Y:S03]  /*1c20*/  @P3 STS.128 [R214+0x10000], RZ ;  /* 0x010000ffd6003388 */ /* 0x0003e60000000c00 */
[----:B------:R-:W-:Y:S01]  /*1c30*/  @!P1 IADD3.X R7, R209, R25, R7, P0, !PT ;  /* 0x00000019d1079210 */ /* 0x000fe200007fe407 */
[----:B------:R1:W-:Y:S01]  /*1c40*/  @P3 STS.128 [R214+0x12000], RZ ;  /* 0x012000ffd6003388 */ /* 0x0003e20000000c00 */
[----:B------:R-:W-:Y:S01]  /*1c50*/  ISETP.NE.AND P0, PT, R5, 0x1, PT ;  /* 0x000000010500780c */ /* 0x000fe20003f05270 */
[----:B------:R-:W-:-:S02]  /*1c60*/  @!P3 IMAD R0, R23, c[0x0][0x198], RZ ;  /* 0x000066001700ba24 */ /* 0x000fc400078e02ff */
[----:B------:R-:W-:Y:S01]  /*1c70*/  @!PT LDS RZ, [RZ] ;  /* 0x00000000fffff984 */ /* 0x000fe20000000800 */
[----:B------:R-:W-:Y:S01]  /*1c80*/  @!PT LDS RZ, [RZ] ;  /* 0x00000000fffff984 */ /* 0x000fe20000000800 */
[----:B------:R-:W-:Y:S01]  /*1c90*/  @!PT LDS RZ, [RZ] ;  /* 0x00000000fffff984 */ /* 0x000fe20000000800 */
[----:B------:R1:W-:Y:S04]  /*1ca0*/  @!P3 LDGSTS.E.BYPASS.LTC128B.128 [R214+0x10000], [R14.64] ;  /* 0x100000000ed6bfae */ /* 0x0003e8000b901d48 */
[----:B------:R1:W-:Y:S01]  /*1cb0*/  @!P3 LDGSTS.E.BYPASS.LTC128B.128 [R214+0x12000], [R14.64+0x80] ;  /* 0x120000800ed6bfae */ /* 0x0003e2000b901d48 */
[----:B------:R-:W-:-:S03]  /*1cc0*/  @!P3 IMAD R0, R239, c[0x0][0x19c], R0 ;  /* 0x00006700ef00ba24 */ /* 0x000fc600078e0200 */
        /* <DEDUP_REMOVED lines=8> */
[----:B------:R1:W-:Y:S04]  /*1d50*/  @P4 STS.128 [R214+0x8000], RZ ;  /* 0x008000ffd6004388 */ /* 0x0003e80000000c00 */
[----:B------:R1:W-:Y:S01]  /*1d60*/  @P4 STS.128 [R214+0xa000], RZ ;  /* 0x00a000ffd6004388 */ /* 0x0003e20000000c00 */
[----:B------:R-:W-:-:S03]  /*1d70*/  @!P3 IADD3 R0, R9, R0, RZ ;  /* 0x000000000900b210 */ /* 0x000fc60007ffe0ff */
[----:B------:R-:W-:Y:S01]  /*1d80*/  @!PT LDS RZ, [RZ] ;  /* 0x00000000fffff984 */ /* 0x000fe20000000800 */
[----:B------:R-:W-:Y:S01]  /*1d90*/  @!PT LDS RZ, [RZ] ;  /* 0x00000000fffff984 */ /* 0x000fe20000000800 */
[----:B------:R-:W-:Y:S01]  /*1da0*/  @!PT LDS RZ, [RZ] ;  /* 0x00000000fffff984 */ /* 0x000fe20000000800 */
[----:B------:R1:W-:Y:S01]  /*1db0*/  @!P4 LDGSTS.E.BYPASS.LTC128B.128 [R214+0x8000], [R210.64] ;  /* 0x08000000d2d6cfae */ /* 0x0003e2000b901d48 */
[----:B------:R-:W-:-:S03]  /*1dc0*/  @!P3 LEA R4, P5, R8, c[0x0][0x168], 0x1 ;  /* 0x00005a000804ba11 */ /* 0x000fc600078a08ff */
[----:B------:R1:W-:Y:S04]  /*1dd0*/  @!P4 LDGSTS.E.BYPASS.LTC128B.128 [R214+0xa000], [R210.64+0x80] ;  /* 0x0a000080d2d6cfae */ /* 0x0003e8000b901d48 */
[----:B------:R1:W-:Y:S04]  /*1de0*/  @P1 STS.128 [R214+0x9000], RZ ;  /* 0x009000ffd6001388 */ /* 0x0003e80000000c00 */
[----:B------:R1:W-:Y:S04]  /*1df0*/  @P1 STS.128 [R214+0xb000], RZ ;  /* 0x00b000ffd6001388 */ /* 0x0003e80000000c00 */
[----:B------:R-:W-:Y:S01]  /*1e00*/  @!PT LDS RZ, [RZ] ;  /* 0x00000000fffff984 */ /* 0x000fe20000000800 */
[----:B------:R-:W-:Y:S01]  /*1e10*/  @!PT LDS RZ, [RZ] ;  /* 0x00000000fffff984 */ /* 0x000fe20000000800 */
[----:B------:R-:W-:Y:S01]  /*1e20*/  @!PT LDS RZ, [RZ] ;  /* 0x00000000fffff984 */ /* 0x000fe20000000800 */
[----:B------:R1:W-:Y:S01]  /*1e30*/  @!P1 LDGSTS.E.BYPASS.LTC128B.128 [R214+0x9000], [R16.64] ;  /* 0x0900000010d69fae */ /* 0x0003e2000b901d48 */
[----:B------:R-:W-:-:S03]  /*1e40*/  @!P3 LEA.HI.X R5, R8, c[0x0][0x16c], R0, 0x1, P5 ;  /* 0x00005b000805ba11 */ /* 0x000fc600028f0c00 */
[----:B------:R1:W-:Y:S01]  /*1e50*/  @!P1 LDGSTS.E.BYPASS.LTC128B.128 [R214+0xb000], [R16.64+0x80] ;  /* 0x0b00008010d69fae */ /* 0x0003e2000b901d48 */
[----:B------:R-:W-:Y:S01]  /*1e60*/  IADD3 R0, R226, 0x8, RZ ;  /* 0x00000008e2007810 */ /* 0x000fe20007ffe0ff */
[----:B------:R-:W-:Y:S01]  /*1e70*/  IMAD.MOV.U32 R218, RZ, RZ, 0x7f800000 ;  /* 0x7f800000ffda7424 */ /* 0x000fe200078e00ff */
[----:B------:R-:W-:Y:S01]  /*1e80*/  MOV R219, 0x7f800000 ;  /* 0x7f80000000db7802 */ /* 0x000fe20000000f00 */
[----:B------:R-:W-:Y:S01]  /*1e90*/  IMAD.MOV.U32 R240, RZ, RZ, c[0x0][0x308] ;  /* 0x0000c200fff07624 */ /* 0x000fe200078e00ff */
[----:B------:R-:W3:Y:S01]  /*1ea0*/  LDL R8, [R1+0x1c] ;  /* 0x00001c0001087983 */ /* 0x000ee20000100800 */
[----:B------:R-:W-:Y:S01]  /*1eb0*/  IMAD.MOV.U32 R241, RZ, RZ, c[0x0][0x30c] ;  /* 0x0000c300fff17624 */ /* 0x000fe200078e00ff */
[----:B--2---:R-:W-:-:S04]  /*1ec0*/  IADD3 R205, R27, 0x2000, RZ ;  /* 0x000020001bcd7810 */ /* 0x004fc80007ffe0ff */
[----:B------:R-:W-:-:S05]  /*1ed0*/  SEL R205, R205, R27, !P0 ;  /* 0x0000001bcdcd7207 */ /* 0x000fca0004000000 */
[----:B------:R-:W-:-:S05]  /*1ee0*/  IMAD.SHL.U32 R205, R205, 0x2, RZ ;  /* 0x00000002cdcd7824 */ /* 0x000fca00078e00ff */
[----:B------:R1:W-:Y:S04]  /*1ef0*/  @P4 STS [R205], RZ ;  /* 0x000000ffcd004388 */ /* 0x0003e80000000800 */
        /* <DEDUP_REMOVED lines=11> */
[----:B------:R1:W-:Y:S04]  /*1fb0*/  @!P4 LDGSTS.E.BYPASS.LTC128B.128 [R205+0x2000], [R208.64+0x80] ;  /* 0x02000080d0cdcfae */ /* 0x0003e8000b901d48 */
[----:B------:R1:W-:Y:S04]  /*1fc0*/  @P1 STS [R205+0x1000], RZ ;  /* 0x001000ffcd001388 */ /* 0x0003e80000000800 */
        /* <DEDUP_REMOVED lines=27> */
[----:B------:R-:W-:-:S02]  /*2180*/  ISETP.GE.AND P2, PT, R226, R19, PT ;  /* 0x00000013e200720c */ /* 0x000fc40003f46270 */
[----:B------:R-:W-:Y:S01]  /*2190*/  ISETP.GE.AND P1, PT, R0, R19, PT ;  /* 0x000000130000720c */ /* 0x000fe20003f26270 */
[----:B-1----:R-:W-:Y:S01]  /*21a0*/  IMAD.WIDE R2, R226, 0x4, R216 ;  /* 0x00000004e2027825 */ /* 0x002fe200078e02d8 */
[----:B------:R-:W-:-:S09]  /*21b0*/  DEPBAR.LE SB0, 0x1 ;  /* 0x000080400000791a */ /* 0x000fd20000000000 */
[----:B------:R1:W5:Y:S04]  /*21c0*/  @!P2 LDG.E R218, [R2.64] ;  /* 0x0000000802daa981 */ /* 0x000368000c1e1900 */
[----:B------:R1:W5:Y:S04]  /*21d0*/  @!P1 LDG.E R219, [R2.64+0x20] ;  /* 0x0000200802db9981 */ /* 0x000368000c1e1900 */
[----:B------:R-:W-:Y:S06]  /*21e0*/  BAR.SYNC.DEFER_BLOCKING 0x0 ;  /* 0x0000000000007b1d */ /* 0x000fec0000010000 */
[----:B-1----:R1:W2:Y:S01]  /*21f0*/  LDG.E.64 R2, [R240.64+0x8] ;  /* 0x00000808f0027981 */ /* 0x0022a2000c1e1b00 */
[----:B------:R-:W-:Y:S01]  /*2200*/  IMAD R0, R35, c[0x0][0x1c0], R36 ;  /* 0x0000700023007a24 */ /* 0x000fe200078e0224 */
[----:B----4-:R-:W-:-:S02]  /*2210*/  SHF.R.S32.HI R5, RZ, 0x1f, R22 ;  /* 0x0000001fff057819 */ /* 0x010fc40000011416 */
[----:B------:R-:W-:Y:S01]  /*2220*/  IADD3 R4, R21, 0x40, RZ ;  /* 0x0000004015047810 */ /* 0x000fe20007ffe0ff */
[----:B------:R-:W-:Y:S01]  /*2230*/  IMAD.SHL.U32 R0, R0, 0x20, RZ ;  /* 0x0000002000007824 */ /* 0x000fe200078e00ff */
[----:B------:R4:W2:Y:S04]  /*2240*/  LDSM.16.M88.4 R104, [R190+0x10000] ;  /* 0x01000000be68783b */ /* 0x0008a80000000200 */
[----:B------:R4:W2:Y:S04]  /*2250*/  LDSM.16.M88.4 R108, [R190+0x10800] ;  /* 0x01080000be6c783b */ /* 0x0008a80000000200 */
[----:B------:R4:W2:Y:S04]  /*2260*/  LDSM.16.M88.4 R112, [R189+0x10000] ;  /* 0x01000000bd70783b */ /* 0x0008a80000000200 */
[----:B------:R4:W2:Y:S04]  /*2270*/  LDSM.16.M88.4 R116, [R189+0x10800] ;  /* 0x01080000bd74783b */ /* 0x0008a80000000200 */
[----:B------:R4:W2:Y:S04]  /*2280*/  LDSM.16.M88.4 R120, [R188+0x10000] ;  /* 0x01000000bc78783b */ /* 0x0008a80000000200 */
[----:B-1----:R-:W3:Y:S01]  /*2290*/  LDG.E.64 R240, [R240.64] ;  /* 0x00000008f0f07981 */ /* 0x002ee2000c1e1b00 */
[----:B------:R-:W-:-:S03]  /*22a0*/  ISETP.GE.AND P3, PT, R4, R212, PT ;  /* 0x000000d40400720c */ /* 0x000fc60003f66270 */
        /* <DEDUP_REMOVED lines=11> */
[----:B--2---:R-:W-:-:S02]  /*2360*/  IADD3 R228, P2, P1, R0, R2, R22 ;  /* 0x0000000200e47210 */ /* 0x004fc4000795e016 */
[----:B------:R-:W-:-:S04]  /*2370*/  SHF.R.S32.HI R0, RZ, 0x1f, R0 ;  /* 0x0000001fff007819 */ /* 0x000fc80000011400 */
[----:B------:R-:W-:Y:S02]  /*2380*/  IADD3.X R244, R0, R3, R5, P2, P1 ;  /* 0x0000000300f47210 */ /* 0x000fe400017e2405 */
[----:B------:R-:W2:Y:S01]  /*2390*/  LDL R3, [R1+0x20] ;  /* 0x0000200001037983 */ /* 0x000ea20000100800 */
[----:B------:R-:W-:-:S04]  /*23a0*/  IADD3 R0, R204, 0x2000, RZ ;  /* 0x00002000cc007810 */ /* 0x000fc80007ffe0ff */
[----:B------:R-:W-:Y:S02]  /*23b0*/  SEL R0, R0, R204, !P0 ;  /* 0x000000cc00007207 */ /* 0x000fe40004000000 */
[----:B------:R-:W-:-:S03]  /*23c0*/  IADD3 R2, R202, 0x2000, RZ ;  /* 0x00002000ca027810 */ /* 0x000fc60007ffe0ff */
[----:B------:R-:W-:Y:S02]  /*23d0*/  IMAD.SHL.U32 R187, R0, 0x2, RZ ;  /* 0x0000000200bb7824 */ /* 0x000fe400078e00ff */
[----:B------:R-:W1:Y:S01]  /*23e0*/  @P3 S2R R0, SR_TID.X ;  /* 0x0000000000003919 */ /* 0x000e620000002100 */
[----:B------:R-:W-:-:S04]  /*23f0*/  SEL R2, R2, R202, !P0 ;  /* 0x000000ca02027207 */ /* 0x000fc80004000000 */
[----:B------:R-:W-:Y:S01]  /*2400*/  SHF.L.U32 R184, R2, 0x1, RZ ;  /* 0x0000000102b87819 */ /* 0x000fe200000006ff */
[----:B------:R-:W-:-:S04]  /*2410*/  IMAD.MOV.U32 R2, RZ, RZ, c[0x0][0x22c] ;  /* 0x00008b00ff027624 */ /* 0x000fc800078e00ff */
[----:B------:R-:W-:-:S04]  /*2420*/  IMAD R2, R2, c[0x0][0x1c0], RZ ;  /* 0x0000700002027a24 */ /* 0x000fc800078e02ff */
[C---:B------:R-:W-:Y:S01]  /*2430*/  IMAD.SHL.U32 R245, R2.reuse, 0x10, RZ ;  /* 0x0000001002f57824 */ /* 0x040fe200078e00ff */
[----:B------:R-:W-:-:S04]  /*2440*/  SHF.L.U32 R215, R2, 0x3, RZ ;  /* 0x0000000302d77819 */ /* 0x000fc800000006ff */
[C---:B------:R-:W-:Y:S02]  /*2450*/  IADD3 R250, R245.reuse, 0x40, RZ ;  /* 0x00000040f5fa7810 */ /* 0x040fe40007ffe0ff */
[C---:B------:R-:W-:Y:S02]  /*2460*/  IADD3 R251, R245.reuse, 0x20, RZ ;  /* 0x00000020f5fb7810 */ /* 0x040fe40007ffe0ff */
[----:B------:R-:W-:Y:S01]  /*2470*/  IADD3 R249, R245, 0x60, RZ ;  /* 0x00000060f5f97810 */ /* 0x000fe20007ffe0ff */
[----:B-1----:R-:W-:Y:S01]  /*2480*/  @P3 IMAD.SHL.U32 R0, R0, 0x2, RZ ;  /* 0x0000000200003824 */ /* 0x002fe200078e00ff */
[----:B---3--:R-:W-:Y:S01]  /*2490*/  IADD3 R4, R240, 0x3c6ef372, RZ ;  /* 0x3c6ef372f0047810 */ /* 0x008fe20007ffe0ff */
[C---:B------:R-:W-:Y:S01]  /*24a0*/  IMAD.IADD R247, R215.reuse, 0x1, R250 ;  /* 0x00000001d7f77824 */ /* 0x040fe200078e02fa */
[C---:B------:R-:W-:Y:S01]  /*24b0*/  IADD3 R246, R215.reuse, R249, RZ ;  /* 0x000000f9d7f67210 */ /* 0x040fe20007ffe0ff */
[----:B------:R-:W-:Y:S01]  /*24c0*/  IMAD.IADD R248, R215, 0x1, R251 ;  /* 0x00000001d7f87824 */ /* 0x000fe200078e02fb */
[----:B------:R-:W-:Y:S01]  /*24d0*/  IADD3 R4, R241, 0x32370b8f, RZ ;  /* 0x32370b8ff1047810 */ /* 0x000fe20007ffe0ff */
[----:B------:R-:W-:Y:S01]  /*24e0*/  IMAD.MOV.U32 R201, RZ, RZ, 0x20 ;  /* 0x00000020ffc97424 */ /* 0x000fe200078e00ff */
[----:B------:R-:W-:-:S02]  /*24f0*/  R2P PR, R8, 0x6 ;  /* 0x0000000608007804 */ /* 0x000fc40000000000 */
[----:B------:R-:W-:Y:S02]  /*2500*/  IADD3 R4, R240, 0x1715609d, RZ ;  /* 0x1715609df0047810 */ /* 0x000fe40007ffe0ff */
[----:B------:R-:W-:Y:S01]  /*2510*/  IADD3 R4, R241, 0x646e171e, RZ ;  /* 0x646e171ef1047810 */ /* 0x000fe20007ffe0ff */
[----:B------:R-:W-:Y:S01]  /*2520*/  IMAD.IADD R4, R215, 0x1, R248 ;  /* 0x00000001d7047824 */ /* 0x000fe200078e02f8 */
[----:B------:R-:W-:Y:S01]  /*2530*/  SEL R201, R201, 0xffffffe0, !P1 ;  /* 0xffffffe0c9c97807 */ /* 0x000fe20004800000 */
[----:B------:R-:W-:Y:S02]  /*2540*/  IMAD.SHL.U32 R193, R204, 0x2, RZ ;  /* 0x00000002ccc17824 */ /* 0x000fe400078e00ff */
[----:B------:R-:W-:Y:S01]  /*2550*/  IMAD.IADD R234, R215, 0x1, R4 ;  /* 0x00000001d7ea7824 */ /* 0x000fe200078e0204 */
[----:B------:R-:W-:Y:S01]  /*2560*/  SEL R192, R192, 0xffffffc0, !P2 ;  /* 0xffffffc0c0c07807 */ /* 0x000fe20005000000 */
[----:B------:R-:W-:Y:S01]  /*2570*/  IMAD.IADD R196, R194, 0x1, R201 ;  /* 0x00000001c2c47824 */ /* 0x000fe200078e02c9 */
[C---:B------:R-:W-:Y:S01]  /*2580*/  IADD3 R6, R240.reuse, -0x61c88647, RZ ;  /* 0x9e3779b9f0067810 */ /* 0x040fe20007ffe0ff */
[----:B------:R-:W-:Y:S01]  /*2590*/  IMAD.IADD R195, R201, 0x1, R193 ;  /* 0x00000001c9c37824 */ /* 0x000fe200078e02c1 */
[----:B------:R-:W-:Y:S01]  /*25a0*/  IADD3 R5, R241, -0x4498517b, RZ ;  /* 0xbb67ae85f1057810 */ /* 0x000fe20007ffe0ff */
[----:B------:R-:W-:Y:S01]  /*25b0*/  IMAD.IADD R233, R215, 0x1, R234 ;  /* 0x00000001d7e97824 */ /* 0x000fe200078e02ea */
[C---:B------:R-:W-:Y:S01]  /*25c0*/  IADD3 R6, R241.reuse, 0x76cf5d0a, RZ ;  /* 0x76cf5d0af1067810 */ /* 0x040fe20007ffe0ff */
[----:B------:R-:W-:Y:S01]  /*25d0*/  IMAD.MOV.U32 R220, RZ, RZ, R31 ;  /* 0x000000ffffdc7224 */ /* 0x000fe200078e001f */
[C---:B------:R-:W-:Y:S01]  /*25e0*/  IADD3 R5, R240.reuse, -0x255992d5, RZ ;  /* 0xdaa66d2bf0057810 */ /* 0x040fe20007ffe0ff */
[----:B------:R-:W-:Y:S01]  /*25f0*/  CS2R R94, SRZ ;  /* 0x00000000005e7805 */ /* 0x000fe2000001ff00 */
[----:B------:R-:W-:Y:S01]  /*2600*/  MOV R221, R30 ;  /* 0x0000001e00dd7202 */ /* 0x000fe20000000f00 */
[----:B------:R-:W-:Y:S01]  /*2610*/  CS2R R92, SRZ ;  /* 0x00000000005c7805 */ /* 0x000fe2000001ff00 */
[----:B------:R-:W-:Y:S01]  /*2620*/  IADD3 R6, R240, 0x78dde6e4, RZ ;  /* 0x78dde6e4f0067810 */ /* 0x000fe20007ffe0ff */
[----:B------:R-:W-:Y:S01]  /*2630*/  CS2R R98, SRZ ;  /* 0x0000000000627805 */ /* 0x000fe2000001ff00 */
[C---:B------:R-:W-:Y:S01]  /*2640*/  IADD3 R5, R241.reuse, -0x126145ec, RZ ;  /* 0xed9eba14f1057810 */ /* 0x040fe20007ffe0ff */
        /* <DEDUP_REMOVED lines=29> */
[----:B------:R-:W-:Y:S01]  /*2820*/  IMAD.WIDE.U32 R228, R228, -0x2daee0ad, RZ ;  /* 0xd2511f53e4e47825 */ /* 0x000fe200078e00ff */
[----:B------:R-:W-:-:S02]  /*2830*/  IADD3 R6, R241, -0x56f99767, RZ ;  /* 0xa9066899f1067810 */ /* 0x000fc40007ffe0ff */
[----:B------:R-:W-:Y:S01]  /*2840*/  IADD3 R5, R240, -0x4ab325aa, RZ ;  /* 0xb54cda56f0057810 */ /* 0x000fe20007ffe0ff */
[----:B------:R-:W-:Y:S01]  /*2850*/  IMAD.IADD R200, R192, 0x1, R196 ;  /* 0x00000001c0c87824 */ /* 0x000fe200078e02c4 */
[----:B------:R-:W-:Y:S01]  /*2860*/  IADD3 R199, R194, R192, RZ ;  /* 0x000000c0c2c77210 */ /* 0x000fe20007ffe0ff */
[C---:B------:R-:W-:Y:S01]  /*2870*/  IMAD.IADD R197, R192.reuse, 0x1, R195 ;  /* 0x00000001c0c57824 */ /* 0x040fe200078e02c3 */
[----:B------:R-:W-:Y:S01]  /*2880*/  IADD3 R198, R192, R193, RZ ;  /* 0x000000c1c0c67210 */ /* 0x000fe20007ffe0ff */
[----:B------:R-:W-:Y:S01]  /*2890*/  IMAD.IADD R237, R215, 0x1, R233 ;  /* 0x00000001d7ed7824 */ /* 0x000fe200078e02e9 */
[----:B--2---:R-:W-:Y:S01]  /*28a0*/  @P3 LOP3.LUT R243, R3, 0x6, R0, 0xf8, !PT ;  /* 0x0000000603f33812 */ /* 0x004fe200078ef800 */
[C---:B------:R-:W-:Y:S01]  /*28b0*/  IMAD.IADD R3, R215.reuse, 0x1, R247 ;  /* 0x00000001d7037824 */ /* 0x040fe200078e02f7 */
[----:B------:R-:W-:-:S03]  /*28c0*/  IADD3 R0, R215, R246, RZ ;  /* 0x000000f6d7007210 */ /* 0x000fc60007ffe0ff */
[C---:B------:R-:W-:Y:S01]  /*28d0*/  IMAD.IADD R232, R215.reuse, 0x1, R3 ;  /* 0x00000001d7e87824 */ /* 0x040fe200078e0203 */
[----:B------:R-:W-:-:S03]  /*28e0*/  IADD3 R230, R215, R0, RZ ;  /* 0x00000000d7e67210 */ /* 0x000fc60007ffe0ff */
[C---:B------:R-:W-:Y:S01]  /*28f0*/  IMAD.IADD R231, R215.reuse, 0x1, R232 ;  /* 0x00000001d7e77824 */ /* 0x040fe200078e02e8 */
[----:B------:R-:W-:-:S04]  /*2900*/  IADD3 R227, R215, R230, RZ ;  /* 0x000000e6d7e37210 */ /* 0x000fc80007ffe0ff */
[C---:B------:R-:W-:Y:S01]  /*2910*/  IADD3 R236, R215.reuse, R231, RZ ;  /* 0x000000e7d7ec7210 */ /* 0x040fe20007ffe0ff */
[----:B----4-:R-:W-:Y:S02]  /*2920*/  IMAD.IADD R235, R215, 0x1, R227 ;  /* 0x00000001d7eb7824 */ /* 0x010fe400078e02e3 */
.L_x_678:
[----:B------:R-:W0:Y:S01]  /*2930*/  LDGDEPBAR ;  /* 0x00000000000079af */ /* 0x000e220000000000 */
[C---:B------:R-:W-:Y:S01]  /*2940*/  IMAD.IADD R0, R187.reuse, 0x1, R201 ;  /* 0x00000001bb007824 */ /* 0x040fe200078e02c9 */
[----:B-----5:R-:W-:Y:S01]  /*2950*/  FSETP.NEU.FTZ.AND P0, PT, R218, -INF , PT ;  /* 0xff800000da00780b */ /* 0x020fe20003f1d000 */
[--C-:B------:R-:W-:Y:S02]  /*2960*/  IMAD.IADD R3, R187, 0x1, R192.reuse ;  /* 0x00000001bb037824 */ /* 0x100fe400078e02c0 */
[----:B------:R-:W-:Y:S03]  /*2970*/  IMAD.IADD R2, R0, 0x1, R192 ;  /* 0x0000000100027824 */ /* 0x000fe600078e02c0 */
[----:B------:R-:W2:Y:S04]  /*2980*/  LDL R171, [R1+0x4] ;  /* 0x0000040001ab7983 */ /* 0x000ea80000100800 */
[----:B------:R-:W1:Y:S08]  /*2990*/  S2R R169, SR_TID.X ;  /* 0x0000000000a97919 */ /* 0x000e700000002100 */
[----:B------:R-:W3:Y:S01]  /*29a0*/  S2R R170, SR_TID.X ;  /* 0x0000000000aa7919 */ /* 0x000ee20000002100 */
[----:B------:R-:W-:Y:S07]  /*29b0*/  DEPBAR.LE SB0, 0x0 ;  /* 0x000080000000791a */ /* 0x000fee0000000000 */
[----:B------:R-:W-:Y:S01]  /*29c0*/  BAR.SYNC.DEFER_BLOCKING 0x0 ;  /* 0x0000000000007b1d */ /* 0x000fe20000010000 */
[----:B-1----:R-:W-:Y:S04]  /*29d0*/  SHF.R.S32.HI R169, RZ, 0x1f, R169 ;  /* 0x0000001fffa97819 */ /* 0x002fe800000114a9 */
[----:B---3--:R-:W-:Y:S02]  /*29e0*/  LEA.HI R169, R169, R170, RZ, 0x7 ;  /* 0x000000aaa9a97211 */ /* 0x008fe400078f38ff */
[----:B------:R-:W-:Y:S02]  /*29f0*/  IADD3 R170, R240, -0x61c88647, RZ ;  /* 0x9e3779b9f0aa7810 */ /* 0x000fe40007ffe0ff */
[----:B------:R-:W-:Y:S01]  /*2a00*/  SHF.R.S32.HI R169, RZ, 0x7, R169 ;  /* 0x00000007ffa97819 */ /* 0x000fe200000114a9 */
        /* <DEDUP_REMOVED lines=11> */
[----:B------:R-:W-:Y:S07]  /*2ac0*/  LDSM.16.M88.4 R52, [R3] ;  /* 0x000000000334783b */ /* 0x000fee0000000200 */
[C---:B----4-:R-:W-:Y:S08]  /*2ad0*/  HMMA.16816.F32.BF16 R4, R56.reuse, R60, R4 ;  /* 0x0000003c3804723c */ /* 0x050ff00000041804 */
[C---:B------:R-:W-:Y:S01]  /*2ae0*/  HMMA.16816.F32.BF16 R8, R56.reuse, R62, R8 ;  /* 0x0000003e3808723c */ /* 0x040fe20000041808 */
[----:B------:R-:W1:Y:S07]  /*2af0*/  LDSM.16.M88.4 R60, [R188+0xc000] ;  /* 0x00c00000bc3c783b */ /* 0x000e6e0000000200 */
[C---:B------:R-:W-:Y:S08]  /*2b00*/  HMMA.16816.F32.BF16 R12, R56.reuse, R64, R12 ;  /* 0x00000040380c723c */ /* 0x040ff0000004180c */
[----:B------:R-:W-:Y:S01]  /*2b10*/  HMMA.16816.F32.BF16 R16, R56, R66, R16 ;  /* 0x000000423810723c */ /* 0x000fe20000041810 */
[----:B------:R-:W3:Y:S08]  /*2b20*/  LDSM.16.M88.4 R56, [R188+0xc800] ;  /* 0x00c80000bc38783b */ /* 0x000ef00000000200 */
[----:B------:R-:W-:Y:S01]  /*2b30*/  LDSM.16.M88.4 R64, [R191+0xc000] ;  /* 0x00c00000bf40783b */ /* 0x000fe20000000200 */
[C---:B-1----:R-:W-:Y:S08]  /*2b40*/  HMMA.16816.F32.BF16 R4, R52.reuse, R60, R4 ;  /* 0x0000003c3404723c */ /* 0x042ff00000041804 */
[C---:B------:R-:W-:Y:S01]  /*2b50*/  HMMA.16816.F32.BF16 R8, R52.reuse, R62, R8 ;  /* 0x0000003e3408723c */ /* 0x040fe20000041808 */
[----:B------:R-:W1:Y:S07]  /*2b60*/  LDSM.16.M88.4 R60, [R2] ;  /* 0x00000000023c783b */ /* 0x000e6e0000000200 */
[C---:B---3--:R-:W-:Y:S08]  /*2b70*/  HMMA.16816.F32.BF16 R12, R52.reuse, R56, R12 ;  /* 0x00000038340c723c */ /* 0x048ff0000004180c */
[----:B------:R-:W-:Y:S01]  /*2b80*/  HMMA.16816.F32.BF16 R16, R52, R58, R16 ;  /* 0x0000003a3410723c */ /* 0x000fe20000041810 */
[----:B------:R-:W3:Y:S08]  /*2b90*/  LDSM.16.M88.4 R52, [R191+0xc800] ;  /* 0x00c80000bf34783b */ /* 0x000ef00000000200 */
[----:B------:R-:W-:Y:S01]  /*2ba0*/  LDSM.16.M88.4 R56, [R187+0x2000] ;  /* 0x00200000bb38783b */ /* 0x000fe20000000200 */
[C---:B-1----:R-:W-:Y:S08]  /*2bb0*/  HMMA.16816.F32.BF16 R4, R60.reuse, R64, R4 ;  /* 0x000000403c04723c */ /* 0x042ff00000041804 */
[C---:B------:R-:W-:Y:S01]  /*2bc0*/  HMMA.16816.F32.BF16 R8, R60.reuse, R66, R8 ;  /* 0x000000423c08723c */ /* 0x040fe20000041808 */
[----:B------:R-:W1:Y:S07]  /*2bd0*/  LDSM.16.M88.4 R64, [R190+0xe000] ;  /* 0x00e00000be40783b */ /* 0x000e6e0000000200 */
[C---:B---3--:R-:W-:Y:S08]  /*2be0*/  HMMA.16816.F32.BF16 R12, R60.reuse, R52, R12 ;  /* 0x000000343c0c723c */ /* 0x048ff0000004180c */
[----:B------:R-:W-:Y:S01]  /*2bf0*/  HMMA.16816.F32.BF16 R16, R60, R54, R16 ;  /* 0x000000363c10723c */ /* 0x000fe20000041810 */
[----:B------:R-:W3:Y:S08]  /*2c00*/  LDSM.16.M88.4 R52, [R190+0xe800] ;  /* 0x00e80000be34783b */ /* 0x000ef00000000200 */
[----:B------:R4:W-:Y:S01]  /*2c10*/  LDSM.16.M88.4 R60, [R0+0x2000] ;  /* 0x00200000003c783b */ /* 0x0009e20000000200 */
[C---:B-1----:R-:W-:Y:S05]  /*2c20*/  HMMA.16816.F32.BF16 R4, R56.reuse, R64, R4 ;  /* 0x000000403804723c */ /* 0x042fea0000041804 */
[----:B----4-:R-:W-:Y:S03]  /*2c30*/  @P3 IMAD R0, R238, 0x40, R243 ;  /* 0x00000040ee003824 */ /* 0x010fe600078e02f3 */
[C---:B------:R-:W-:Y:S01]  /*2c40*/  HMMA.16816.F32.BF16 R8, R56.reuse, R66, R8 ;  /* 0x000000423808723c */ /* 0x040fe20000041808 */
[----:B------:R-:W1:Y:S02]  /*2c50*/  LDSM.16.M88.4 R64, [R189+0xe000] ;  /* 0x00e00000bd40783b */ /* 0x000e640000000200 */
[-C--:B------:R-:W-:Y:S05]  /*2c60*/  @P3 ISETP.GE.AND P1, PT, R0, R212.reuse, PT ;  /* 0x000000d40000320c */ /* 0x080fea0003f26270 */
[C---:B---3--:R-:W-:Y:S08]  /*2c70*/  HMMA.16816.F32.BF16 R12, R56.reuse, R52, R12 ;  /* 0x00000034380c723c */ /* 0x048ff0000004180c */
[----:B------:R-:W-:Y:S01]  /*2c80*/  HMMA.16816.F32.BF16 R16, R56, R54, R16 ;  /* 0x000000363810723c */ /* 0x000fe20000041810 */
[----:B------:R-:W3:Y:S08]  /*2c90*/  LDSM.16.M88.4 R52, [R189+0xe800] ;  /* 0x00e80000bd34783b */ /* 0x000ef00000000200 */
[----:B------:R4:W2:Y:S01]  /*2ca0*/  LDSM.16.M88.4 R56, [R3+0x2000] ;  /* 0x002000000338783b */ /* 0x0008a20000000200 */
[C---:B-1----:R-:W-:Y:S05]  /*2cb0*/  HMMA.16816.F32.BF16 R4, R60.reuse, R64, R4 ;  /* 0x000000403c04723c */ /* 0x042fea0000041804 */
[----:B----4-:R-:W-:Y:S03]  /*2cc0*/  FMUL.FTZ R3, R218, 1.4426950216293334961 ;  /* 0x3fb8aa3bda037820 */ /* 0x010fe60000410000 */
[C---:B------:R-:W-:Y:S01]  /*2cd0*/  HMMA.16816.F32.BF16 R8, R60.reuse, R66, R8 ;  /* 0x000000423c08723c */ /* 0x040fe20000041808 */
[----:B------:R-:W-:Y:S03]  /*2ce0*/  LDSM.16.M88.4 R64, [R191+0xe000] ;  /* 0x00e00000bf40783b */ /* 0x000fe60000000200 */
[----:B------:R-:W-:Y:S02]  /*2cf0*/  FSEL R3, R3, RZ, P0 ;  /* 0x000000ff03037208 */ /* 0x000fe40000000000 */
[C---:B------:R-:W-:Y:S02]  /*2d00*/  FSETP.NEU.FTZ.AND P0, PT, R219.reuse, -INF , PT ;  /* 0xff800000db00780b */ /* 0x040fe40003f1d000 */
[C---:B---3--:R-:W-:Y:S08]  /*2d10*/  HMMA.16816.F32.BF16 R12, R60.reuse, R52, R12 ;  /* 0x000000343c0c723c */ /* 0x048ff0000004180c */
[----:B------:R-:W-:Y:S01]  /*2d20*/  HMMA.16816.F32.BF16 R16, R60, R54, R16 ;  /* 0x000000363c10723c */ /* 0x000fe20000041810 */
[----:B------:R-:W1:Y:S07]  /*2d30*/  LDSM.16.M88.4 R52, [R188+0xe800] ;  /* 0x00e80000bc34783b */ /* 0x000e6e0000000200 */
[C---:B--2---:R-:W-:Y:S01]  /*2d40*/  HMMA.16816.F32.BF16 R4, R56.reuse, R100, R4 ;  /* 0x000000643804723c */ /* 0x044fe20000041804 */
[----:B------:R2:W3:Y:S07]  /*2d50*/  LDSM.16.M88.4 R60, [R2+0x2000] ;  /* 0x00200000023c783b */ /* 0x0004ee0000000200 */
[C---:B------:R-:W-:Y:S04]  /*2d60*/  HMMA.16816.F32.BF16 R8, R56.reuse, R102, R8 ;  /* 0x000000663808723c */ /* 0x040fe80000041808 */
[----:B--2---:R-:W-:Y:S04]  /*2d70*/  @P3 IADD3 R2, R0, 0x1, RZ ;  /* 0x0000000100023810 */ /* 0x004fe80007ffe0ff */
[-C--:B------:R-:W-:Y:S01]  /*2d80*/  @P3 ISETP.GE.AND P2, PT, R2, R212.reuse, PT ;  /* 0x000000d40200320c */ /* 0x080fe20003f46270 */
[----:B------:R-:W-:Y:S01]  /*2d90*/  FMUL.FTZ R2, R219, 1.4426950216293334961 ;  /* 0x3fb8aa3bdb027820 */ /* 0x000fe20000410000 */
[C---:B-1----:R-:W-:Y:S04]  /*2da0*/  HMMA.16816.F32.BF16 R12, R56.reuse, R52, R12 ;  /* 0x00000034380c723c */ /* 0x042fe8000004180c */
[----:B------:R-:W-:Y:S04]  /*2db0*/  FSEL R2, R2, RZ, P0 ;  /* 0x000000ff02027208 */ /* 0x000fe80000000000 */
[----:B------:R-:W-:Y:S01]  /*2dc0*/  HMMA.16816.F32.BF16 R16, R56, R54, R16 ;  /* 0x000000363810723c */ /* 0x000fe20000041810 */
[----:B------:R-:W1:Y:S06]  /*2dd0*/  LDSM.16.M88.4 R52, [R191+0xe800] ;  /* 0x00e80000bf34783b */ /* 0x000e6c0000000200 */
[----:B------:R-:W-:Y:S01]  /*2de0*/  IMAD R56, R213, 0x4, R171 ;  /* 0x00000004d5387824 */ /* 0x000fe200078e02ab */
[C---:B---3--:R-:W-:Y:S05]  /*2df0*/  HMMA.16816.F32.BF16 R4, R60.reuse, R64, R4 ;  /* 0x000000403c04723c */ /* 0x048fea0000041804 */
[----:B------:R-:W-:Y:S02]  /*2e00*/  IMAD.WIDE.U32 R56, R56, -0x326172a9, RZ ;  /* 0xcd9e8d5738387825 */ /* 0x000fe400078e00ff */
[----:B------:R-:W-:Y:S01]  /*2e10*/  IADD3 R65, R240, -0x255992d5, RZ ;  /* 0xdaa66d2bf0417810 */ /* 0x000fe20007ffe0ff */
[C---:B------:R-:W-:Y:S04]  /*2e20*/  HMMA.16816.F32.BF16 R8, R60.reuse, R66, R8 ;  /* 0x000000423c08723c */ /* 0x040fe80000041808 */
[----:B------:R-:W-:Y:S11]  /*2e30*/  IADD3 R64, R241, 0x32370b8f, RZ ;  /* 0x32370b8ff1407810 */ /* 0x000ff60007ffe0ff */
[----:B------:R-:W-:Y:S01]  /*2e40*/  @!UPT UIADD3 URZ, URZ, URZ, URZ ;  /* 0x0000003f3f3ff290 */ /* 0x000fe2000fffe03f */
[----:B------:R-:W-:Y:S02]  /*2e50*/  @P3 FSEL R5, R5, -INF , !P2 ;  /* 0xff80000005053808 */ /* 0x000fe40005000000 */
[----:B------:R-:W-:Y:S02]  /*2e60*/  @P3 FSEL R4, R4, -INF , !P1 ;  /* 0xff80000004043808 */ /* 0x000fe40004800000 */
[----:B------:R-:W-:Y:S01]  /*2e70*/  @P3 FSEL R6, R6, -INF , !P1 ;  /* 0xff80000006063808 */ /* 0x000fe20004800000 */
[--C-:B------:R-:W-:Y:S01]  /*2e80*/  FFMA.FTZ R5, R5, c[0x0][0x23c], -R3.reuse ;  /* 0x00008f0005057a23 */ /* 0x100fe20000010803 */
[----:B------:R-:W-:Y:S01]  /*2e90*/  @P3 FSEL R7, R7, -INF , !P2 ;  /* 0xff80000007073808 */ /* 0x000fe20005000000 */
[----:B------:R-:W-:Y:S01]  /*2ea0*/  FFMA.FTZ R4, R4, c[0x0][0x23c], -R3 ;  /* 0x00008f0004047a23 */ /* 0x000fe20000010803 */
[C---:B-1----:R-:W-:Y:S01]  /*2eb0*/  HMMA.16816.F32.BF16 R12, R60.reuse, R52, R12 ;  /* 0x000000343c0c723c */ /* 0x042fe2000004180c */
[----:B------:R1:W-:Y:S02]  /*2ec0*/  MUFU.EX2 R103, R5 ;  /* 0x0000000500677308 */ /* 0x0003e40000000800 */
[--C-:B------:R-:W-:Y:S02]  /*2ed0*/  FFMA.FTZ R6, R6, c[0x0][0x23c], -R2.reuse ;  /* 0x00008f0006067a23 */ /* 0x100fe40000010802 */
[--C-:B------:R-:W-:Y:S03]  /*2ee0*/  FFMA.FTZ R101, R7, c[0x0][0x23c], -R2.reuse ;  /* 0x00008f0007657a23 */ /* 0x100fe60000010802 */
[----:B------:R-:W-:Y:S03]  /*2ef0*/  HMMA.16816.F32.BF16 R16, R60, R54, R16 ;  /* 0x000000363c10723c */ /* 0x000fe60000041810 */
[----:B------:R2:W3:Y:S04]  /*2f00*/  MUFU.EX2 R168, R4 ;  /* 0x0000000400a87308 */ /* 0x0004e80000000800 */
[----:B------:R-:W-:Y:S05]  /*2f10*/  IMAD.MOV.U32 R63, RZ, RZ, c[0x0][0x22c] ;  /* 0x00008b00ff3f7624 */ /* 0x000fea00078e00ff */
[----:B------:R-:W-:Y:S01]  /*2f20*/  IMAD R63, R63, c[0x0][0x1c0], RZ ;  /* 0x000070003f3f7a24 */ /* 0x000fe200078e02ff */
[----:B------:R4:W3:Y:S03]  /*2f30*/  MUFU.EX2 R102, R6 ;  /* 0x0000000600667308 */ /* 0x0008e60000000800 */
[----:B------:R-:W-:Y:S01]  /*2f40*/  IMAD.U32 R63, R63, -0x40, RZ ;  /* 0xffffffc03f3f7824 */ /* 0x000fe200078e00ff */
[----:B-1----:R-:W-:Y:S04]  /*2f50*/  @P3 IADD3 R5, R0, 0x8, RZ ;  /* 0x0000000800053810 */ /* 0x002fe80007ffe0ff */
[----:B------:R-:W-:Y:S02]  /*2f60*/  @P3 ISETP.GE.AND P0, PT, R5, R212, PT ;  /* 0x000000d40500320c */ /* 0x000fe40003f06270 */
[----:B------:R-:W1:Y:S02]  /*2f70*/  MUFU.EX2 R101, R101 ;  /* 0x0000006500657308 */ /* 0x000e640000000800 */
[----:B------:R-:W-:Y:S02]  /*2f80*/  @P3 FSEL R8, R8, -INF , !P0 ;  /* 0xff80000008083808 */ /* 0x000fe40004000000 */
[----:B------:R-:W-:Y:S01]  /*2f90*/  @P3 FSEL R10, R10, -INF , !P0 ;  /* 0xff8000000a0a3808 */ /* 0x000fe20004000000 */
[----:B--2---:R-:W-:Y:S01]  /*2fa0*/  IMAD R4, R238, 0x2, R169 ;  /* 0x00000002ee047824 */ /* 0x004fe200078e02a9 */
[----:B------:R-:W-:Y:S01]  /*2fb0*/  IADD3 R169, R241, -0x4498517b, RZ ;  /* 0xbb67ae85f1a97810 */ /* 0x000fe20007ffe0ff */
[----:B------:R-:W-:Y:S02]  /*2fc0*/  FFMA.FTZ R8, R8, c[0x0][0x23c], -R3 ;  /* 0x00008f0008087a23 */ /* 0x000fe40000010803 */
[----:B------:R-:W-:Y:S01]  /*2fd0*/  FFMA.FTZ R10, R10, c[0x0][0x23c], -R2 ;  /* 0x00008f000a0a7a23 */ /* 0x000fe20000010802 */
[----:B------:R-:W-:Y:S01]  /*2fe0*/  LOP3.LUT R4, R229, R241, R4, 0x96, !PT ;  /* 0x000000f1e5047212 */ /* 0x000fe200078e9604 */
[----:B------:R2:W-:Y:S01]  /*2ff0*/  MUFU.EX2 R100, R8 ;  /* 0x0000000800647308 */ /* 0x0005e20000000800 */
[----:B----4-:R-:W-:Y:S03]  /*3000*/  LOP3.LUT R6, R57, R244, R240, 0x96, !PT ;  /* 0x000000f439067212 */ /* 0x010fe600078e96f0 */
[----:B------:R-:W-:Y:S04]  /*3010*/  IMAD.WIDE.U32 R4, R4, -0x326172a9, RZ ;  /* 0xcd9e8d5704047825 */ /* 0x000fe800078e00ff */
[----:B------:R-:W-:Y:S01]  /*3020*/  IMAD.WIDE.U32 R6, R6, -0x2daee0ad, RZ ;  /* 0xd2511f5306067825 */ /* 0x000fe200078e00ff */
[----:B------:R-:W-:Y:S01]  /*3030*/  LOP3.LUT R58, R5, R56, R170, 0x96, !PT ;  /* 0x00000038053a7212 */ /* 0x000fe200078e96aa */
[----:B------:R4:W-:Y:S01]  /*3040*/  MUFU.EX2 R66, R10 ;  /* 0x0000000a00427308 */ /* 0x0009e20000000800 */
[----:B------:R-:W-:Y:S02]  /*3050*/  @P3 IADD3 R5, R0, 0x9, RZ ;  /* 0x0000000900053810 */ /* 0x000fe40007ffe0ff */
[----:B------:R-:W-:Y:S01]  /*3060*/  LOP3.LUT R56, R7, R228, R169, 0x96, !PT ;  /* 0x000000e407387212 */ /* 0x000fe200078e96a9 */
[----:B------:R-:W-:Y:S01]  /*3070*/  IMAD.WIDE.U32 R58, R58, -0x2daee0ad, RZ ;  /* 0xd2511f533a3a7825 */ /* 0x000fe200078e00ff */
[----:B------:R-:W-:Y:S02]  /*3080*/  IADD3 R170, R241, 0x76cf5d0a, RZ ;  /* 0x76cf5d0af1aa7810 */ /* 0x000fe40007ffe0ff */
[----:B------:R-:W-:Y:S01]  /*3090*/  IADD3 R169, R240, 0x3c6ef372, RZ ;  /* 0x3c6ef372f0a97810 */ /* 0x000fe20007ffe0ff */
[----:B------:R-:W-:Y:S01]  /*30a0*/  IMAD.WIDE.U32 R56, R56, -0x326172a9, RZ ;  /* 0xcd9e8d5738387825 */ /* 0x000fe200078e00ff */
[----:B------:R-:W-:Y:S02]  /*30b0*/  @P3 ISETP.GE.AND P1, PT, R5, R212, PT ;  /* 0x000000d40500320c */ /* 0x000fe40003f26270 */
[----:B------:R-:W-:Y:S02]  /*30c0*/  LOP3.LUT R6, R59, R6, R170, 0x96, !PT ;  /* 0x000000063b067212 */ /* 0x000fe400078e96aa */
[----:B------:R-:W-:Y:S02]  /*30d0*/  @P3 FSEL R9, R9, -INF , !P1 ;  /* 0xff80000009093808 */ /* 0x000fe40004800000 */
[----:B--2---:R-:W-:Y:S01]  /*30e0*/  LOP3.LUT R8, R57, R4, R169, 0x96, !PT ;  /* 0x0000000439087212 */ /* 0x004fe200078e96a9 */
[----:B------:R-:W-:Y:S01]  /*30f0*/  IMAD.WIDE.U32 R6, R6, -0x326172a9, RZ ;  /* 0xcd9e8d5706067825 */ /* 0x000fe200078e00ff */
[----:B------:R-:W-:Y:S02]  /*3100*/  @P3 FSEL R11, R11, -INF , !P1 ;  /* 0xff8000000b0b3808 */ /* 0x000fe40004800000 */
[----:B------:R-:W-:Y:S01]  /*3110*/  IADD3 R169, R241, 0x646e171e, RZ ;  /* 0x646e171ef1a97810 */ /* 0x000fe20007ffe0ff */
[----:B------:R-:W-:Y:S01]  /*3120*/  FFMA.FTZ R67, R9, c[0x0][0x23c], -R3 ;  /* 0x00008f0009437a23 */ /* 0x000fe20000010803 */
[----:B------:R-:W-:Y:S01]  /*3130*/  LOP3.LUT R52, R7, R56, R65, 0x96, !PT ;  /* 0x0000003807347212 */ /* 0x000fe200078e9641 */
[----:B------:R-:W-:Y:S01]  /*3140*/  IMAD.WIDE.U32 R8, R8, -0x2daee0ad, RZ ;  /* 0xd2511f5308087825 */ /* 0x000fe200078e00ff */
[----:B------:R-:W-:Y:S02]  /*3150*/  IADD3 R65, R241, -0x126145ec, RZ ;  /* 0xed9eba14f1417810 */ /* 0x000fe40007ffe0ff */
[----:B------:R-:W-:Y:S01]  /*3160*/  @P3 IADD3 R7, R0, 0x10, RZ ;  /* 0x0000001000073810 */ /* 0x000fe20007ffe0ff */
[----:B------:R-:W-:Y:S01]  /*3170*/  IMAD.WIDE.U32 R52, R52, -0x2daee0ad, RZ ;  /* 0xd2511f5334347825 */ /* 0x000fe200078e00ff */
[----:B------:R-:W-:Y:S01]  /*3180*/  LOP3.LUT R4, R9, R58, R64, 0x96, !PT ;  /* 0x0000003a09047212 */ /* 0x000fe200078e9640 */
[----:B------:R-:W2:Y:S01]  /*3190*/  MUFU.EX2 R67, R67 ;  /* 0x0000004300437308 */ /* 0x000ea20000000800 */
[----:B------:R-:W-:Y:S02]  /*31a0*/  IADD3 R64, R240, 0x78dde6e4, RZ ;  /* 0x78dde6e4f0407810 */ /* 0x000fe40007ffe0ff */
[----:B----4-:R-:W-:Y:S01]  /*31b0*/  LOP3.LUT R10, R53, R8, R65, 0x96, !PT ;  /* 0x00000008350a7212 */ /* 0x010fe200078e9641 */
[----:B------:R-:W-:Y:S01]  /*31c0*/  IMAD.WIDE.U32 R4, R4, -0x326172a9, RZ ;  /* 0xcd9e8d5704047825 */ /* 0x000fe200078e00ff */
[----:B------:R-:W-:Y:S02]  /*31d0*/  @P3 ISETP.GE.AND P0, PT, R7, R212, PT ;  /* 0x000000d40700320c */ /* 0x000fe40003f06270 */
[----:B------:R-:W-:Y:S01]  /*31e0*/  @P3 IADD3 R7, R0, 0x18, RZ ;  /* 0x0000001800073810 */ /* 0x000fe20007ffe0ff */
[----:B------:R-:W-:Y:S01]  /*31f0*/  FFMA.FTZ R65, R11, c[0x0][0x23c], -R2 ;  /* 0x00008f000b417a23 */ /* 0x000fe20000010802 */
[----:B------:R-:W-:Y:S01]  /*3200*/  LOP3.LUT R8, R5, R6, R64, 0x96, !PT ;  /* 0x0000000605087212 */ /* 0x000fe200078e9640 */
[----:B------:R-:W-:Y:S01]  /*3210*/  IMAD.WIDE.U32 R10, R10, -0x326172a9, RZ ;  /* 0xcd9e8d570a0a7825 */ /* 0x000fe200078e00ff */
[----:B------:R-:W-:Y:S02]  /*3220*/  @P3 IADD3 R5, R0, 0x11, RZ ;  /* 0x0000001100053810 */ /* 0x000fe40007ffe0ff */
[----:B------:R-:W-:Y:S01]  /*3230*/  IADD3 R64, R240, 0x1715609d, RZ ;  /* 0x1715609df0407810 */ /* 0x000fe20007ffe0ff */
[----:B------:R-:W-:Y:S01]  /*3240*/  IMAD.WIDE.U32 R8, R8, -0x2daee0ad, RZ ;  /* 0xd2511f5308087825 */ /* 0x000fe200078e00ff */
[----:B------:R-:W-:Y:S01]  /*3250*/  @P3 ISETP.GE.AND P1, PT, R5, R212, PT ;  /* 0x000000d40500320c */ /* 0x000fe20003f26270 */
[----:B------:R-:W4:Y:S01]  /*3260*/  MUFU.EX2 R65, R65 ;  /* 0x0000004100417308 */ /* 0x000f220000000800 */
[----:B------:R-:W-:Y:S02]  /*3270*/  @P3 FSEL R12, R12, -INF , !P0 ;  /* 0xff8000000c0c3808 */ /* 0x000fe40004000000 */
[----:B------:R-:W-:Y:S02]  /*3280*/  @P3 FSEL R13, R13, -INF , !P1 ;  /* 0xff8000000d0d3808 */ /* 0x000fe40004800000 */
[----:B------:R-:W-:Y:S01]  /*3290*/  LOP3.LUT R6, R11, R4, R64, 0x96, !PT ;  /* 0x000000040b067212 */ /* 0x000fe200078e9640 */
[--C-:B------:R-:W-:Y:S01]  /*32a0*/  FFMA.FTZ R12, R12, c[0x0][0x23c], -R3.reuse ;  /* 0x00008f000c0c7a23 */ /* 0x100fe20000010803 */
[----:B------:R-:W-:Y:S01]  /*32b0*/  IADD3 R64, R241, -0x56f99767, RZ ;  /* 0xa9066899f1407810 */ /* 0x000fe20007ffe0ff */
[--C-:B------:R-:W-:Y:S01]  /*32c0*/  FFMA.FTZ R13, R13, c[0x0][0x23c], -R3.reuse ;  /* 0x00008f000d0d7a23 */ /* 0x100fe20000010803 */
[----:B------:R-:W-:Y:S02]  /*32d0*/  @P3 IADD3 R0, R0, 0x19, RZ ;  /* 0x0000001900003810 */ /* 0x000fe40007ffe0ff */
[----:B------:R-:W-:Y:S01]  /*32e0*/  LOP3.LUT R4, R9, R52, R64, 0x96, !PT ;  /* 0x0000003409047212 */ /* 0x000fe200078e9640 */
[----:B------:R1:W1:Y:S01]  /*32f0*/  MUFU.EX2 R62, R13 ;  /* 0x0000000d003e7308 */ /* 0x0002620000000800 */
[----:B------:R-:W-:Y:S02]  /*3300*/  IADD3 R56, R240, -0x4ab325aa, RZ ;  /* 0xb54cda56f0387810 */ /* 0x000fe40007ffe0ff */
[-C--:B------:R-:W-:Y:S01]  /*3310*/  @P3 ISETP.GE.AND P6, PT, R7, R212.reuse, PT ;  /* 0x000000d40700320c */ /* 0x080fe20003fc6270 */
[----:B------:R-:W-:Y:S01]  /*3320*/  IMAD.WIDE.U32 R4, R4, -0x326172a9, RZ ;  /* 0xcd9e8d5704047825 */ /* 0x000fe200078e00ff */
[----:B------:R-:W-:Y:S02]  /*3330*/  @P3 ISETP.GE.AND P5, PT, R0, R212, PT ;  /* 0x000000d40000320c */ /* 0x000fe40003fa6270 */
[----:B------:R-:W-:Y:S01]  /*3340*/  @P3 FSEL R16, R16, -INF , !P6 ;  /* 0xff80000010103808 */ /* 0x000fe20007000000 */
[----:B------:R-:W-:Y:S01]  /*3350*/  IMAD.WIDE.U32 R6, R6, -0x2daee0ad, RZ ;  /* 0xd2511f5306067825 */ /* 0x000fe200078e00ff */
[----:B------:R-:W-:Y:S01]  /*3360*/  LOP3.LUT R0, R5, R10, R56, 0x96, !PT ;  /* 0x0000000a05007212 */ /* 0x000fe200078e9638 */
[----:B------:R2:W2:Y:S01]  /*3370*/  MUFU.EX2 R64, R12 ;  /* 0x0000000c00407308 */ /* 0x0004a20000000800 */
[----:B------:R-:W-:Y:S01]  /*3380*/  SHF.R.U32.HI R10, RZ, 0x10, R4 ;  /* 0x00000010ff0a7819 */ /* 0x000fe20000011604 */
[----:B------:R-:W-:Y:S01]  /*3390*/  FFMA.FTZ R16, R16, c[0x0][0x23c], -R3 ;  /* 0x00008f0010107a23 */ /* 0x000fe20000010803 */
[----:B------:R-:W-:Y:S02]  /*33a0*/  LOP3.LUT R52, R6, 0xffff, RZ, 0xc0, !PT ;  /* 0x0000ffff06347812 */ /* 0x000fe400078ec0ff */
[----:B------:R-:W-:Y:S02]  /*33b0*/  LOP3.LUT R8, R7, R8, R169, 0x96, !PT ;  /* 0x0000000807087212 */ /* 0x000fe400078e96a9 */
[----:B------:R-:W-:Y:S02]  /*33c0*/  LOP3.LUT R7, R4, 0xffff, RZ, 0xc0, !PT ;  /* 0x0000ffff04077812 */ /* 0x000fe400078ec0ff */
[----:B------:R-:W-:Y:S01]  /*33d0*/  @P3 FSEL R17, R17, -INF , !P5 ;  /* 0xff80000011113808 */ /* 0x000fe20006800000 */
[----:B------:R-:W-:Y:S01]  /*33e0*/  MUFU.EX2 R59, R16 ;  /* 0x00000010003b7308 */ /* 0x000fe20000000800 */
[--C-:B------:R-:W-:Y:S02]  /*33f0*/  SHF.R.U32.HI R53, RZ, 0x10, R6.reuse ;  /* 0x00000010ff357819 */ /* 0x100fe40000011606 */
[----:B------:R-:W-:Y:S01]  /*3400*/  SHF.R.U32.HI R11, RZ, 0x18, R6 ;  /* 0x00000018ff0b7819 */ /* 0x000fe20000011606 */
[----:B------:R-:W-:Y:S01]  /*3410*/  FFMA.FTZ R3, R17, c[0x0][0x23c], -R3 ;  /* 0x00008f0011037a23 */ /* 0x000fe20000010803 */
[----:B-1----:R-:W-:Y:S02]  /*3420*/  SHF.R.U32.HI R13, RZ, 0x18, R4 ;  /* 0x00000018ff0d7819 */ /* 0x002fe40000011604 */
[----:B------:R-:W-:Y:S02]  /*3430*/  LOP3.LUT R9, R6, 0xff, RZ, 0xc0, !PT ;  /* 0x000000ff06097812 */ /* 0x000fe400078ec0ff */
[----:B------:R-:W-:Y:S01]  /*3440*/  @P3 FSEL R15, R15, -INF , !P1 ;  /* 0xff8000000f0f3808 */ /* 0x000fe20004800000 */
[----:B------:R1:W-:Y:S01]  /*3450*/  MUFU.EX2 R58, R3 ;  /* 0x00000003003a7308 */ /* 0x0003e20000000800 */
[----:B------:R-:W-:Y:S02]  /*3460*/  LOP3.LUT R6, R0, 0xff, RZ, 0xc0, !PT ;  /* 0x000000ff00067812 */ /* 0x000fe400078ec0ff */
[----:B------:R-:W-:Y:S01]  /*3470*/  @P3 FSEL R19, R19, -INF , !P5 ;  /* 0xff80000013133808 */ /* 0x000fe20006800000 */
[----:B------:R-:W-:Y:S01]  /*3480*/  FFMA.FTZ R15, R15, c[0x0][0x23c], -R2 ;  /* 0x00008f000f0f7a23 */ /* 0x000fe20000010802 */
[----:B--2---:R-:W-:Y:S02]  /*3490*/  LOP3.LUT R12, R4, 0xff, RZ, 0xc0, !PT ;  /* 0x000000ff040c7812 */ /* 0x004fe400078ec0ff */
[----:B------:R-:W-:Y:S02]  /*34a0*/  LOP3.LUT R4, R0, 0xffff, RZ, 0xc0, !PT ;  /* 0x0000ffff00047812 */ /* 0x000fe400078ec0ff */
[----:B------:R-:W-:Y:S01]  /*34b0*/  @P3 FSEL R18, R18, -INF , !P6 ;  /* 0xff80000012123808 */ /* 0x000fe20007000000 */
[----:B------:R-:W-:Y:S01]  /*34c0*/  MUFU.EX2 R60, R15 ;  /* 0x0000000f003c7308 */ /* 0x000fe20000000800 */
[----:B------:R-:W-:Y:S02]  /*34d0*/  SHF.R.U32.HI R4, RZ, 0x8, R4 ;  /* 0x00000008ff047819 */ /* 0x000fe40000011604 */
[----:B------:R-:W-:Y:S01]  /*34e0*/  @P3 FSEL R14, R14, -INF , !P0 ;  /* 0xff8000000e0e3808 */ /* 0x000fe20004000000 */
[--C-:B------:R-:W-:Y:S01]  /*34f0*/  FFMA.FTZ R18, R18, c[0x0][0x23c], -R2.reuse ;  /* 0x00008f0012127a23 */ /* 0x100fe20000010802 */
[----:B------:R-:W-:Y:S02]  /*3500*/  LOP3.LUT R4, R4, 0xffff, RZ, 0xc0, !PT ;  /* 0x0000ffff04047812 */ /* 0x000fe400078ec0ff */
[----:B------:R-:W-:Y:S01]  /*3510*/  ISETP.LE.U32.AND P2, PT, R6, UR6, PT ;  /* 0x0000000606007c0c */ /* 0x000fe2000bf43070 */
[--C-:B------:R-:W-:Y:S01]  /*3520*/  FFMA.FTZ R14, R14, c[0x0][0x23c], -R2.reuse ;  /* 0x00008f000e0e7a23 */ /* 0x100fe20000010802 */
[----:B------:R-:W-:Y:S01]  /*3530*/  ISETP.LE.U32.AND P1, PT, R4, UR6, PT ;  /* 0x0000000604007c0c */ /* 0x000fe2000bf23070 */
[----:B------:R-:W-:Y:S01]  /*3540*/  FFMA.FTZ R2, R19, c[0x0][0x23c], -R2 ;  /* 0x00008f0013027a23 */ /* 0x000fe20000010802 */
[--C-:B------:R-:W-:Y:S01]  /*3550*/  SHF.R.U32.HI R4, RZ, 0x18, R0.reuse ;  /* 0x00000018ff047819 */ /* 0x100fe20000011600 */
[----:B------:R-:W2:Y:S01]  /*3560*/  MUFU.EX2 R61, R14 ;  /* 0x0000000e003d7308 */ /* 0x000ea20000000800 */
[----:B------:R-:W-:Y:S02]  /*3570*/  SHF.R.U32.HI R5, RZ, 0x10, R0 ;  /* 0x00000010ff057819 */ /* 0x000fe40000011600 */
[----:B------:R-:W-:Y:S02]  /*3580*/  SHF.R.U32.HI R0, RZ, 0x8, R7 ;  /* 0x00000008ff007819 */ /* 0x000fe40000011607 */
[----:B------:R-:W-:Y:S02]  /*3590*/  LOP3.LUT R5, R5, 0xff, RZ, 0xc0, !PT ;  /* 0x000000ff05057812 */ /* 0x000fe400078ec0ff */
[----:B------:R-:W-:Y:S01]  /*35a0*/  LOP3.LUT R0, R0, 0xffff, RZ, 0xc0, !PT ;  /* 0x0000ffff00007812 */ /* 0x000fe200078ec0ff */
[----:B---3--:R-:W-:Y:S01]  /*35b0*/  @!P2 FADD.FTZ R168, -R168, -RZ ;  /* 0x800000ffa8a8a221 */ /* 0x008fe20000010100 */
[----:B------:R-:W-:Y:S01]  /*35c0*/  ISETP.LE.U32.AND P6, PT, R5, UR6, PT ;  /* 0x0000000605007c0c */ /* 0x000fe2000bfc3070 */
[----:B------:R3:W-:Y:S01]  /*35d0*/  MUFU.EX2 R56, R2 ;  /* 0x0000000200387308 */ /* 0x0007e20000000800 */
[----:B------:R-:W-:Y:S01]  /*35e0*/  ISETP.LE.U32.AND P5, PT, R4, UR6, PT ;  /* 0x0000000604007c0c */ /* 0x000fe2000bfa3070 */
[----:B------:R-:W-:Y:S01]  /*35f0*/  @!P1 FADD.FTZ R103, -R103, -RZ ;  /* 0x800000ff67679221 */ /* 0x000fe20000010100 */
[----:B------:R-:W-:Y:S02]  /*3600*/  ISETP.LE.U32.AND P1, PT, R0, UR6, PT ;  /* 0x0000000600007c0c */ /* 0x000fe4000bf23070 */
[----:B------:R-:W-:Y:S02]  /*3610*/  LOP3.LUT R0, R8, 0xffff, RZ, 0xc0, !PT ;  /* 0x0000ffff08007812 */ /* 0x000fe400078ec0ff */
[----:B------:R-:W-:Y:S02]  /*3620*/  ISETP.LE.U32.AND P2, PT, R12, UR6, PT ;  /* 0x000000060c007c0c */ /* 0x000fe4000bf43070 */
[----:B------:R-:W-:Y:S01]  /*3630*/  SHF.R.U32.HI R0, RZ, 0x8, R0 ;  /* 0x00000008ff007819 */ /* 0x000fe20000011600 */
[----:B------:R-:W2:Y:S01]  /*3640*/  MUFU.EX2 R57, R18 ;  /* 0x0000001200397308 */ /* 0x000ea20000000800 */
[----:B-1----:R-:W-:Y:S01]  /*3650*/  LOP3.LUT R3, R10, 0xff, RZ, 0xc0, !PT ;  /* 0x000000ff0a037812 */ /* 0x002fe200078ec0ff */
[----:B------:R-:W-:Y:S01]  /*3660*/  @!P6 FADD.FTZ R102, -R102, -RZ ;  /* 0x800000ff6666e221 */ /* 0x000fe20000010100 */
[----:B------:R-:W-:Y:S01]  /*3670*/  LOP3.LUT R0, R0, 0xffff, RZ, 0xc0, !PT ;  /* 0x0000ffff00007812 */ /* 0x000fe200078ec0ff */
[----:B------:R-:W-:Y:S01]  /*3680*/  @!P5 FADD.FTZ R101, -R101, -RZ ;  /* 0x800000ff6565d221 */ /* 0x000fe20000010100 */
[----:B------:R-:W-:Y:S01]  /*3690*/  ISETP.LE.U32.AND P6, PT, R13, UR6, PT ;  /* 0x000000060d007c0c */ /* 0x000fe2000bfc3070 */
[----:B------:R-:W-:Y:S01]  /*36a0*/  @!P1 FADD.FTZ R67, -R67, -RZ ;  /* 0x800000ff43439221 */ /* 0x000fe20000010100 */
[----:B------:R-:W-:Y:S02]  /*36b0*/  ISETP.LE.U32.AND P1, PT, R0, UR6, PT ;  /* 0x0000000600007c0c */ /* 0x000fe4000bf23070 */
[----:B------:R-:W-:Y:S01]  /*36c0*/  ISETP.LE.U32.AND P5, PT, R3, UR6, PT ;  /* 0x0000000603007c0c */ /* 0x000fe2000bfa3070 */
[----:B------:R-:W-:Y:S01]  /*36d0*/  @!P2 FADD.FTZ R100, -R100, -RZ ;  /* 0x800000ff6464a221 */ /* 0x000fe20000010100 */
[----:B------:R-:W-:Y:S02]  /*36e0*/  LOP3.LUT R3, R8, 0xff, RZ, 0xc0, !PT ;  /* 0x000000ff08037812 */ /* 0x000fe400078ec0ff */
[----:B------:R-:W-:Y:S02]  /*36f0*/  SHF.R.U32.HI R0, RZ, 0x8, R52 ;  /* 0x00000008ff007819 */ /* 0x000fe40000011634 */
[----:B------:R-:W-:Y:S02]  /*3700*/  ISETP.LE.U32.AND P2, PT, R3, UR6, PT ;  /* 0x0000000603007c0c */ /* 0x000fe4000bf43070 */
[--C-:B------:R-:W-:Y:S01]  /*3710*/  SHF.R.U32.HI R3, RZ, 0x10, R8.reuse ;  /* 0x00000010ff037819 */ /* 0x100fe20000011608 */
[----:B----4-:R-:W-:Y:S01]  /*3720*/  @!P6 FADD.FTZ R65, -R65, -RZ ;  /* 0x800000ff4141e221 */ /* 0x010fe20000010100 */
[----:B---3--:R-:W-:Y:S01]  /*3730*/  LOP3.LUT R2, R53, 0xff, RZ, 0xc0, !PT ;  /* 0x000000ff35027812 */ /* 0x008fe200078ec0ff */
[----:B------:R-:W-:Y:S01]  /*3740*/  @!P1 FADD.FTZ R62, -R62, -RZ ;  /* 0x800000ff3e3e9221 */ /* 0x000fe20000010100 */
[----:B------:R-:W-:Y:S01]  /*3750*/  LOP3.LUT R3, R3, 0xff, RZ, 0xc0, !PT ;  /* 0x000000ff03037812 */ /* 0x000fe200078ec0ff */
[----:B------:R-:W-:Y:S01]  /*3760*/  @!P5 FADD.FTZ R66, -R66, -RZ ;  /* 0x800000ff4242d221 */ /* 0x000fe20000010100 */
[----:B------:R-:W-:Y:S02]  /*3770*/  LOP3.LUT R0, R0, 0xffff, RZ, 0xc0, !PT ;  /* 0x0000ffff00007812 */ /* 0x000fe400078ec0ff */
[----:B------:R-:W-:Y:S02]  /*3780*/  ISETP.LE.U32.AND P6, PT, R3, UR6, PT ;  /* 0x0000000603007c0c */ /* 0x000fe4000bfc3070 */
[----:B------:R-:W-:Y:S01]  /*3790*/  F2FP.RELU.BF16.PACK_AB R3, R103, R168 ;  /* 0x000000a86703723e */ /* 0x000fe200000018ff */
[----:B------:R-:W-:Y:S01]  /*37a0*/  @!P2 FADD.FTZ R64, -R64, -RZ ;  /* 0x800000ff4040a221 */ /* 0x000fe20000010100 */
[----:B------:R-:W-:Y:S02]  /*37b0*/  ISETP.LE.U32.AND P1, PT, R2, UR6, PT ;  /* 0x0000000602007c0c */ /* 0x000fe4000bf23070 */
[----:B------:R-:W-:Y:S01]  /*37c0*/  F2FP.RELU.BF16.PACK_AB R2, R101, R102 ;  /* 0x000000666502723e */ /* 0x000fe200000018ff */
[----:B------:R1:W-:Y:S01]  /*37d0*/  STS [R222+0x12000], R3 ;  /* 0x01200003de007388 */ /* 0x0003e20000000800 */
[----:B------:R-:W-:Y:S02]  /*37e0*/  ISETP.LE.U32.AND P2, PT, R0, UR6, PT ;  /* 0x0000000600007c0c */ /* 0x000fe4000bf43070 */
[----:B------:R-:W-:Y:S01]  /*37f0*/  F2FP.RELU.BF16.PACK_AB R0, R67, R100 ;  /* 0x000000644300723e */ /* 0x000fe200000018ff */
[----:B------:R3:W-:Y:S01]  /*3800*/  STS [R222+0x12400], R2 ;  /* 0x01240002de007388 */ /* 0x0007e20000000800 */
[----:B------:R-:W-:Y:S01]  /*3810*/  SHF.R.U32.HI R8, RZ, 0x18, R8 ;  /* 0x00000018ff087819 */ /* 0x000fe20000011608 */
[----:B--2---:R-:W-:Y:S01]  /*3820*/  @!P6 FADD.FTZ R61, -R61, -RZ ;  /* 0x800000ff3d3de221 */ /* 0x004fe20000010100 */
[----:B------:R-:W-:Y:S01]  /*3830*/  ISETP.LE.U32.AND P0, PT, R11, UR6, PT ;  /* 0x000000060b007c0c */ /* 0x000fe2000bf03070 */
[----:B------:R2:W-:Y:S01]  /*3840*/  STS [R225+0x12000], R0 ;  /* 0x01200000e1007388 */ /* 0x0005e20000000800 */
[----:B------:R-:W-:Y:S01]  /*3850*/  ISETP.LE.U32.AND P5, PT, R8, UR6, PT ;  /* 0x0000000608007c0c */ /* 0x000fe2000bfa3070 */
[----:B------:R-:W-:Y:S01]  /*3860*/  @!P1 FADD.FTZ R57, -R57, -RZ ;  /* 0x800000ff39399221 */ /* 0x000fe20000010100 */
[----:B------:R-:W-:Y:S02]  /*3870*/  ISETP.LE.U32.AND P4, PT, R9, UR6, PT ;  /* 0x0000000609007c0c */ /* 0x000fe4000bf83070 */
[----:B------:R-:W-:Y:S01]  /*3880*/  F2FP.RELU.BF16.PACK_AB R5, R65, R66 ;  /* 0x000000424105723e */ /* 0x000fe200000018ff */
[----:B------:R-:W-:Y:S01]  /*3890*/  @!P2 FADD.FTZ R58, -R58, -RZ ;  /* 0x800000ff3a3aa221 */ /* 0x000fe20000010100 */
[----:B------:R-:W-:Y:S02]  /*38a0*/  F2FP.RELU.BF16.PACK_AB R4, R62, R64 ;  /* 0x000000403e04723e */ /* 0x000fe400000018ff */
[----:B------:R-:W-:Y:S01]  /*38b0*/  FSETP.GE.FTZ.AND P1, PT, R103, RZ, PT ;  /* 0x000000ff6700720b */ /* 0x000fe20003f36000 */
[----:B------:R-:W-:Y:S01]  /*38c0*/  STS [R225+0x12400], R5 ;  /* 0x01240005e1007388 */ /* 0x000fe20000000800 */
[----:B------:R-:W-:Y:S01]  /*38d0*/  FSETP.GE.FTZ.AND P2, PT, R168, RZ, PT ;  /* 0x000000ffa800720b */ /* 0x000fe20003f56000 */
[----:B------:R-:W-:Y:S01]  /*38e0*/  @!P0 FADD.FTZ R56, -R56, -RZ ;  /* 0x800000ff38388221 */ /* 0x000fe20000010100 */
[----:B------:R-:W-:Y:S01]  /*38f0*/  FSETP.GE.FTZ.AND P6, PT, R100, RZ, PT ;  /* 0x000000ff6400720b */ /* 0x000fe20003fd6000 */
[----:B------:R-:W-:Y:S01]  /*3900*/  @!P5 FADD.FTZ R60, -R60, -RZ ;  /* 0x800000ff3c3cd221 */ /* 0x000fe20000010100 */
[----:B------:R-:W-:Y:S01]  /*3910*/  STS [R223+0x12000], R4 ;  /* 0x01200004df007388 */ /* 0x000fe20000000800 */
[----:B------:R-:W-:Y:S01]  /*3920*/  @!P4 FADD.FTZ R59, -R59, -RZ ;  /* 0x800000ff3b3bc221 */ /* 0x000fe20000010100 */
[----:B------:R-:W-:Y:S02]  /*3930*/  FSETP.GE.FTZ.AND P4, PT, R64, RZ, PT ;  /* 0x000000ff4000720b */ /* 0x000fe40003f96000 */
[----:B-1----:R-:W-:Y:S02]  /*3940*/  F2FP.RELU.BF16.PACK_AB R3, R60, R61 ;  /* 0x0000003d3c03723e */ /* 0x002fe400000018ff */
[----:B---3--:R-:W-:Y:S02]  /*3950*/  F2FP.RELU.BF16.PACK_AB R2, R58, R59 ;  /* 0x0000003b3a02723e */ /* 0x008fe400000018ff */
[----:B------:R-:W-:Y:S01]  /*3960*/  FSETP.GE.FTZ.AND P5, PT, R67, RZ, PT ;  /* 0x000000ff4300720b */ /* 0x000fe20003fb6000 */
[----:B------:R1:W-:Y:S01]  /*3970*/  STS [R223+0x12400], R3 ;  /* 0x01240003df007388 */ /* 0x0003e20000000800 */
[----:B--2---:R-:W-:Y:S03]  /*3980*/  F2FP.RELU.BF16.PACK_AB R0, R56, R57 ;  /* 0x000000393800723e */ /* 0x004fe600000018ff */
[----:B------:R2:W-:Y:S04]  /*3990*/  STS [R224+0x12000], R2 ;  /* 0x01200002e0007388 */ /* 0x0005e80000000800 */
[----:B------:R-:W-:Y:S04]  /*39a0*/  STS [R224+0x12400], R0 ;  /* 0x01240000e0007388 */ /* 0x000fe80000000800 */
[----:B------:R-:W3:Y:S08]  /*39b0*/  LDSM.16.M88.4 R16, [R193+0x8000] ;  /* 0x00800000c110783b */ /* 0x000ef00000000200 */
[----:B------:R-:W4:Y:S01]  /*39c0*/  LDSM.16.M88.4 R52, [R195+0x8000] ;  /* 0x00800000c334783b */ /* 0x000f220000000200 */
[----:B-1----:R-:W-:Y:S02]  /*39d0*/  IMAD.MOV.U32 R3, RZ, RZ, R220 ;  /* 0x000000ffff037224 */ /* 0x002fe400078e00dc */
[----:B--2---:R-:W-:Y:S01]  /*39e0*/  IMAD.MOV.U32 R2, RZ, RZ, R221 ;  /* 0x000000ffff027224 */ /* 0x004fe200078e00dd */
[C---:B---3--:R-:W-:Y:S08]  /*39f0*/  HMMA.16816.F32.BF16 R4, R16.reuse, R104, RZ ;  /* 0x000000681004723c */ /* 0x048ff000000418ff */
[C---:B------:R-:W-:Y:S08]  /*3a00*/  HMMA.16816.F32.BF16 R8, R16.reuse, R106, RZ ;  /* 0x0000006a1008723c */ /* 0x040ff000000418ff */
[C---:B------:R-:W-:Y:S08]  /*3a10*/  HMMA.16816.F32.BF16 R12, R16.reuse, R108, RZ ;  /* 0x0000006c100c723c */ /* 0x040ff000000418ff */
[----:B------:R-:W-:Y:S08]  /*3a20*/  HMMA.16816.F32.BF16 R16, R16, R110, RZ ;  /* 0x0000006e1010723c */ /* 0x000ff000000418ff */
[C---:B----4-:R-:W-:Y:S08]  /*3a30*/  HMMA.16816.F32.BF16 R4, R52.reuse, R112, R4 ;  /* 0x000000703404723c */ /* 0x050ff00000041804 */
        /* <DEDUP_REMOVED lines=32> */
[----:B------:R-:W-:Y:S07]  /*3c40*/  HMMA.16816.F32.BF16 R16, R52, R166, R16 ;  /* 0x000000a63410723c */ /* 0x000fee0000041810 */
[C---:B------:R-:W-:Y:S05]  /*3c50*/  LEA R52, P0, R226.reuse, R2, 0x2 ;  /* 0x00000002e2347211 */ /* 0x040fea00078010ff */
[----:B------:R-:W-:Y:S02]  /*3c60*/  LEA.HI.X.SX32 R53, R226, R3, 0x2, P0 ;  /* 0x00000003e2357211 */ /* 0x000fe400000f16ff */
[C---:B------:R-:W-:Y:S03]  /*3c70*/  LEA R206, P0, R63.reuse, R206, 0x2 ;  /* 0x000000ce3fce7211 */ /* 0x040fe600078010ff */
[----:B------:R-:W2:Y:S01]  /*3c80*/  LDG.E R2, [R52.64] ;  /* 0x0000000834027981 */ /* 0x000ea2000c1e1900 */
[----:B------:R-:W-:Y:S02]  /*3c90*/  LEA.HI.X.SX32 R207, R63, R207, 0x2, P0 ;  /* 0x000000cf3fcf7211 */ /* 0x000fe400000f16ff */
[----:B------:R-:W-:Y:S01]  /*3ca0*/  FSETP.GE.FTZ.AND P0, PT, R58, RZ, PT ;  /* 0x000000ff3a00720b */ /* 0x000fe20003f16000 */
[----:B------:R-:W3:Y:S01]  /*3cb0*/  LDG.E R0, [R52.64+0x20] ;  /* 0x0000200834007981 */ /* 0x000ee2000c1e1900 */
[C---:B--2---:R-:W-:Y:S02]  /*3cc0*/  FADD.FTZ R3, -R2.reuse, R5 ;  /* 0x0000000502037221 */ /* 0x044fe40000010100 */
[C---:B------:R-:W-:Y:S02]  /*3cd0*/  FADD.FTZ R4, -R2.reuse, R4 ;  /* 0x0000000402047221 */ /* 0x040fe40000010100 */
[----:B------:R-:W-:Y:S01]  /*3ce0*/  FADD.FTZ R5, -R2, R12 ;  /* 0x0000000c02057221 */ /* 0x000fe20000010100 */
[-C--:B------:R-:W-:Y:S01]  /*3cf0*/  FSEL R3, R3, R2.reuse, P1 ;  /* 0x0000000203037208 */ /* 0x080fe20000800000 */
[----:B---3--:R-:W-:Y:S01]  /*3d00*/  FADD.FTZ R10, -R0, R10 ;  /* 0x0000000a000a7221 */ /* 0x008fe20000010100 */
[-C--:B------:R-:W-:Y:S01]  /*3d10*/  FSEL R4, R4, R2.reuse, P2 ;  /* 0x0000000204047208 */ /* 0x080fe20001000000 */
[----:B------:R-:W-:Y:S01]  /*3d20*/  FADD.FTZ R6, -R0, R6 ;  /* 0x0000000600067221 */ /* 0x000fe20000010100 */
[----:B------:R-:W-:Y:S01]  /*3d30*/  FSETP.GE.FTZ.AND P2, PT, R62, RZ, PT ;  /* 0x000000ff3e00720b */ /* 0x000fe20003f56000 */
[----:B------:R-:W-:Y:S01]  /*3d40*/  FMUL.FTZ R103, R103, R3 ;  /* 0x0000000367677220 */ /* 0x000fe20000410000 */
[----:B------:R-:W-:Y:S01]  /*3d50*/  FSETP.GE.FTZ.AND P1, PT, R59, RZ, PT ;  /* 0x000000ff3b00720b */ /* 0x000fe20003f36000 */
[C---:B------:R-:W-:Y:S01]  /*3d60*/  FADD.FTZ R3, -R2.reuse, R8 ;  /* 0x0000000802037221 */ /* 0x040fe20000010100 */
[----:B------:R-:W-:Y:S01]  /*3d70*/  FSEL R5, R5, R2, P4 ;  /* 0x0000000205057208 */ /* 0x000fe20002000000 */
[----:B------:R-:W-:Y:S01]  /*3d80*/  FADD.FTZ R8, -R2, R9 ;  /* 0x0000000902087221 */ /* 0x000fe20000010100 */
[----:B------:R-:W-:Y:S01]  /*3d90*/  FSETP.GE.FTZ.AND P4, PT, R61, RZ, PT ;  /* 0x000000ff3d00720b */ /* 0x000fe20003f96000 */
[----:B------:R-:W-:Y:S01]  /*3da0*/  FMUL.FTZ R168, R168, R4 ;  /* 0x00000004a8a87220 */ /* 0x000fe20000410000 */
[-C--:B------:R-:W-:Y:S01]  /*3db0*/  FSEL R9, R3, R2.reuse, P6 ;  /* 0x0000000203097208 */ /* 0x080fe20003000000 */
[----:B------:R-:W-:Y:S01]  /*3dc0*/  FADD.FTZ R4, -R2, R13 ;  /* 0x0000000d02047221 */ /* 0x000fe20000010100 */
[-C--:B------:R-:W-:Y:S01]  /*3dd0*/  FSEL R8, R8, R2.reuse, P5 ;  /* 0x0000000208087208 */ /* 0x080fe20002800000 */
[----:B------:R-:W-:Y:S01]  /*3de0*/  FADD.FTZ R3, -R2, R16 ;  /* 0x0000001002037221 */ /* 0x000fe20000010100 */
[----:B------:R-:W-:Y:S01]  /*3df0*/  FSETP.GE.FTZ.AND P5, PT, R65, RZ, PT ;  /* 0x000000ff4100720b */ /* 0x000fe20003fb6000 */
[----:B------:R-:W-:Y:S01]  /*3e00*/  FMUL.FTZ R64, R64, R5 ;  /* 0x0000000540407220 */ /* 0x000fe20000410000 */
[-C--:B------:R-:W-:Y:S01]  /*3e10*/  FSEL R4, R4, R2.reuse, P2 ;  /* 0x0000000204047208 */ /* 0x080fe20001000000 */
[----:B------:R-:W-:Y:S01]  /*3e20*/  FADD.FTZ R5, -R0, R11 ;  /* 0x0000000b00057221 */ /* 0x000fe20000010100 */
[----:B------:R-:W-:Y:S01]  /*3e30*/  FSEL R3, R3, R2, P1 ;  /* 0x0000000203037208 */ /* 0x000fe20000800000 */
[----:B------:R-:W-:Y:S01]  /*3e40*/  @P0 FADD.FTZ R2, -R2, R17 ;  /* 0x0000001102020221 */ /* 0x000fe20000010100 */
[----:B------:R-:W-:Y:S01]  /*3e50*/  FSETP.GE.FTZ.AND P0, PT, R66, RZ, PT ;  /* 0x000000ff4200720b */ /* 0x000fe20003f16000 */
[----:B------:R-:W-:Y:S01]  /*3e60*/  FMUL.FTZ R67, R67, R8 ;  /* 0x0000000843437220 */ /* 0x000fe20000410000 */
[----:B------:R-:W-:Y:S01]  /*3e70*/  FSEL R5, R5, R0, P5 ;  /* 0x0000000005057208 */ /* 0x000fe20002800000 */
[----:B------:R-:W-:Y:S01]  /*3e80*/  FMUL.FTZ R8, R58, R2 ;  /* 0x000000023a087220 */ /* 0x000fe20000410000 */
[----:B------:R-:W-:Y:S01]  /*3e90*/  FSEL R2, R10, R0, P0 ;  /* 0x000000000a027208 */ /* 0x000fe20000000000 */
[----:B------:R-:W-:Y:S01]  /*3ea0*/  FADD.FTZ R7, -R0, R7 ;  /* 0x0000000700077221 */ /* 0x000fe20000010100 */
[----:B------:R-:W-:Y:S01]  /*3eb0*/  FSETP.GE.FTZ.AND P0, PT, R56, RZ, PT ;  /* 0x000000ff3800720b */ /* 0x000fe20003f16000 */
[----:B------:R-:W-:Y:S01]  /*3ec0*/  FMUL.FTZ R62, R62, R4 ;  /* 0x000000043e3e7220 */ /* 0x000fe20000410000 */
[----:B------:R-:W-:Y:S01]  /*3ed0*/  ISETP.GE.AND P5, PT, R213, 0x1, PT ;  /* 0x00000001d500780c */ /* 0x000fe20003fa6270 */
[----:B------:R-:W-:Y:S01]  /*3ee0*/  FMUL.FTZ R59, R59, R3 ;  /* 0x000000033b3b7220 */ /* 0x000fe20000410000 */
[----:B------:R-:W-:Y:S01]  /*3ef0*/  FSETP.GE.FTZ.AND P2, PT, R102, RZ, PT ;  /* 0x000000ff6600720b */ /* 0x000fe20003f56000 */
[C---:B------:R-:W-:Y:S01]  /*3f00*/  FADD.FTZ R4, -R0.reuse, R14 ;  /* 0x0000000e00047221 */ /* 0x040fe20000010100 */
[----:B------:R-:W-:Y:S01]  /*3f10*/  FSETP.GE.FTZ.AND P1, PT, R101, RZ, PT ;  /* 0x000000ff6500720b */ /* 0x000fe20003f36000 */
[----:B------:R-:W-:Y:S01]  /*3f20*/  FADD.FTZ R3, -R0, R15 ;  /* 0x0000000f00037221 */ /* 0x000fe20000010100 */
[----:B------:R-:W-:Y:S01]  /*3f30*/  FSEL R6, R6, R0, P2 ;  /* 0x0000000006067208 */ /* 0x000fe20001000000 */
[----:B------:R-:W-:Y:S01]  /*3f40*/  FMUL.FTZ R66, R66, R2 ;  /* 0x0000000242427220 */ /* 0x000fe20000410000 */
[----:B------:R-:W-:Y:S01]  /*3f50*/  FSEL R7, R7, R0, P1 ;  /* 0x0000000007077208 */ /* 0x000fe20000800000 */
[----:B------:R-:W-:Y:S01]  /*3f60*/  FADD.FTZ R2, -R0, R18 ;  /* 0x0000001200027221 */ /* 0x000fe20000010100 */
[----:B------:R-:W-:Y:S01]  /*3f70*/  FSETP.GE.FTZ.AND P2, PT, R60, RZ, PT ;  /* 0x000000ff3c00720b */ /* 0x000fe20003f56000 */
[----:B------:R-:W-:Y:S01]  /*3f80*/  FMUL.FTZ R9, R100, R9 ;  /* 0x0000000964097220 */ /* 0x000fe20000410000 */
[----:B------:R-:W-:Y:S01]  /*3f90*/  FSETP.GE.FTZ.AND P1, PT, R57, RZ, PT ;  /* 0x000000ff3900720b */ /* 0x000fe20003f36000 */
[----:B------:R-:W-:Y:S01]  /*3fa0*/  FMUL.FTZ R102, R102, R6 ;  /* 0x0000000666667220 */ /* 0x000fe20000410000 */
[-C--:B------:R-:W-:Y:S01]  /*3fb0*/  FSEL R4, R4, R0.reuse, P4 ;  /* 0x0000000004047208 */ /* 0x080fe20002000000 */
[----:B------:R-:W-:Y:S01]  /*3fc0*/  FMUL.FTZ R101, R101, R7 ;  /* 0x0000000765657220 */ /* 0x000fe20000410000 */
[-C--:B------:R-:W-:Y:S01]  /*3fd0*/  FSEL R3, R3, R0.reuse, P2 ;  /* 0x0000000003037208 */ /* 0x080fe20001000000 */
[----:B------:R-:W-:Y:S01]  /*3fe0*/  FMUL.FTZ R65, R65, R5 ;  /* 0x0000000541417220 */ /* 0x000fe20000410000 */
[----:B------:R-:W-:Y:S01]  /*3ff0*/  FSEL R2, R2, R0, P1 ;  /* 0x0000000002027208 */ /* 0x000fe20000800000 */
[----:B------:R-:W-:Y:S02]  /*4000*/  @P0 FADD.FTZ R0, -R0, R19 ;  /* 0x0000001300000221 */ /* 0x000fe40000010100 */
        /* <DEDUP_REMOVED lines=11> */
[C---:B------:R-:W-:Y:S02]  /*40c0*/  LEA R3, P0, R2.reuse, R208, 0x1 ;  /* 0x000000d002037211 */ /* 0x040fe400078008ff */
        /* <DEDUP_REMOVED lines=16> */
.L_x_676:
        /* <DEDUP_REMOVED lines=22> */
[----:B------:R-:W-:Y:S01]  /*4330*/  LDSM.16.MT88.4 R52, [R185+0x12800] ;  /* 0x01280000b934783b */ /* 0x000fe20000004200 */
        /* <DEDUP_REMOVED lines=8> */
[----:B------:R-:W1:Y:S07]  /*43c0*/  LDSM.16.MT88.4 R12, [R0+0x8800] ;  /* 0x00880000000c783b */ /* 0x000e6e0000004200 */
[----:B------:R-:W-:Y:S01]  /*43d0*/  HMMA.16816.F32.BF16 R48, R4, R18, R48 ;  /* 0x000000120430723c */ /* 0x000fe20000041830 */
[----:B------:R-:W2:Y:S04]  /*43e0*/  LDSM.16.MT88.4 R4, [R0+0xa800] ;  /* 0x00a800000004783b */ /* 0x000ea80000004200 */
[----:B------:R-:W-:Y:S03]  /*43f0*/  LDSM.16.MT88.4 R16, [R0+0x9000] ;  /* 0x009000000010783b */ /* 0x000fe60000004200 */
        /* <DEDUP_REMOVED lines=8> */
[----:B------:R-:W2:Y:S07]  /*4480*/  LDSM.16.MT88.4 R52, [R185+0x13000] ;  /* 0x01300000b934783b */ /* 0x000eae0000004200 */
[----:B------:R-:W-:Y:S01]  /*4490*/  HMMA.16816.F32.BF16 R48, R8, R6, R48 ;  /* 0x000000060830723c */ /* 0x000fe20000041830 */
[----:B------:R-:W3:Y:S04]  /*44a0*/  LDSM.16.MT88.4 R4, [R0+0xb000] ;  /* 0x00b000000004783b */ /* 0x000ee80000004200 */
[----:B------:R-:W-:Y:S03]  /*44b0*/  LDSM.16.MT88.4 R8, [R186+0x13800] ;  /* 0x01380000ba08783b */ /* 0x000fe60000004200 */
        /* <DEDUP_REMOVED lines=10> */
[----:B------:R-:W3:Y:S04]  /*4560*/  LDSM.16.MT88.4 R4, [R0+0xb800] ;  /* 0x00b800000004783b */ /* 0x000ee80000004200 */
[----:B------:R-:W-:Y:S03]  /*4570*/  BAR.SYNC.DEFER_BLOCKING 0x0 ;  /* 0x0000000000007b1d */ /* 0x000fe60000010000 */
[-C--:B-1----:R-:W-:Y:S08]  /*4580*/  HMMA.16816.F32.BF16 R20, R8, R16.reuse, R20 ;  /* 0x000000100814723c */ /* 0x082ff00000041814 */
[C---:B--2---:R-:W-:Y:S08]  /*4590*/  HMMA.16816.F32.BF16 R24, R52.reuse, R16, R24 ;  /* 0x000000103418723c */ /* 0x044ff00000041818 */
[-C--:B------:R-:W-:Y:S08]  /*45a0*/  HMMA.16816.F32.BF16 R28, R52, R18.reuse, R28 ;  /* 0x00000012341c723c */ /* 0x080ff0000004181c */
[C---:B------:R-:W-:Y:S08]  /*45b0*/  HMMA.16816.F32.BF16 R32, R8.reuse, R18, R32 ;  /* 0x000000120820723c */ /* 0x040ff00000041820 */
[-C--:B---3--:R-:W-:Y:S08]  /*45c0*/  HMMA.16816.F32.BF16 R36, R8, R4.reuse, R36 ;  /* 0x000000040824723c */ /* 0x088ff00000041824 */
        /* <DEDUP_REMOVED lines=21> */
.L_x_677:
[----:B------:R-:W-:Y:S01]  /*4720*/  LDSM.16.M88.4 R64, [R194] ;  /* 0x00000000c240783b */ /* 0x000fe20000000200 */
[----:B-1----:R-:W-:Y:S03]  /*4730*/  @P5 IADD3 R2, P0, R216, -0x100, RZ ;  /* 0xffffff00d8025810 */ /* 0x002fe60007f1e0ff */
[----:B------:R-:W1:Y:S02]  /*4740*/  LDSM.16.MT88.4 R16, [R0+0xc000] ;  /* 0x00c000000010783b */ /* 0x000e640000004200 */
[----:B------:R-:W-:Y:S01]  /*4750*/  @P5 IMAD.MOV.U32 R216, RZ, RZ, R2 ;  /* 0x000000ffffd85224 */ /* 0x000fe200078e0002 */
[CC--:B------:R-:W-:Y:S01]  /*4760*/  LEA R2, P1, R215.reuse, R206.reuse, 0x2 ;  /* 0x000000ced7027211 */ /* 0x0c0fe200078210ff */
[----:B------:R-:W2:Y:S03]  /*4770*/  LDSM.16.M88.4 R60, [R194+0x1000] ;  /* 0x00100000c23c783b */ /* 0x000ea60000000200 */
[-C--:B------:R-:W-:Y:S01]  /*4780*/  LEA.HI.X.SX32 R3, R215, R207.reuse, 0x2, P1 ;  /* 0x000000cfd7037211 */ /* 0x080fe200008f16ff */
        /* <DEDUP_REMOVED lines=43> */
[-C--:B------:R-:W-:Y:S02]  /*4a40*/  LEA R168, P1, R171, R206.reuse, 0x2 ;  /* 0x000000ceaba87211 */ /* 0x080fe400078210ff */
[----:B--2---:R-:W-:Y:S02]  /*4a50*/  @P5 IADD3.X R0, R217, -0x1, RZ, P0, !PT ;  /* 0xffffffffd9005810 */ /* 0x004fe400007fe4ff */
[-C--:B------:R-:W-:Y:S01]  /*4a60*/  LEA.HI.X.SX32 R169, R171, R207.reuse, 0x2, P1 ;  /* 0x000000cfaba97211 */ /* 0x080fe200008f16ff */
[----:B------:R-:W-:Y:S02]  /*4a70*/  IMAD.MOV.U32 R171, RZ, RZ, c[0x0][0x22c] ;  /* 0x00008b00ffab7624 */ /* 0x000fe400078e00ff */
[----:B------:R-:W-:Y:S02]  /*4a80*/  @P5 IMAD.MOV.U32 R217, RZ, RZ, R0 ;  /* 0x000000ffffd95224 */ /* 0x000fe400078e0000 */
[----:B------:R-:W-:Y:S01]  /*4a90*/  IMAD.IADD R0, R215, 0x1, R247 ;  /* 0x00000001d7007824 */ /* 0x000fe200078e02f7 */
        /* <DEDUP_REMOVED lines=14> */
[----:B------:R-:W-:Y:S01]  /*4b80*/  @P5 IMAD.WIDE R100, R226, 0x4, R216 ;  /* 0x00000004e2645825 */ /* 0x000fe200078e02d8 */
[-C--:B------:R-:W-:Y:S04]  /*4b90*/  HMMA.16816.F32.BF16 R60, R180, R102.reuse, R60 ;  /* 0x00000066b43c723c */ /* 0x080fe8000004183c */
[----:B------:R1:W5:Y:S04]  /*4ba0*/  @P5 LDG.E R218, [R100.64] ;  /* 0x0000000864da5981 */ /* 0x000368000c1e1900 */
[----:B------:R-:W-:Y:S01]  /*4bb0*/  HMMA.16816.F32.BF16 R64, R172, R102, R64 ;  /* 0x00000066ac40723c */ /* 0x000fe20000041840 */
[----:B------:R1:W5:Y:S04]  /*4bc0*/  @P5 LDG.E R219, [R100.64+0x20] ;  /* 0x0000200864db5981 */ /* 0x000368000c1e1900 */
[----:B------:R2:W-:Y:S04]  /*4bd0*/  RED.E.ADD.F32.FTZ.RN.STRONG.GPU [R206.64], R4 ;  /* 0x00000004ce00798e */ /* 0x0005e8000c10e788 */
[----:B------:R3:W-:Y:S03]  /*4be0*/  RED.E.ADD.F32.FTZ.RN.STRONG.GPU [R2.64], R5 ;  /* 0x000000050200798e */ /* 0x0007e6000c10e788 */
[CC--:B-1----:R-:W-:Y:S04]  /*4bf0*/  LEA R100, P0, R245.reuse, R206.reuse, 0x2 ;  /* 0x000000cef5647211 */ /* 0x0c2fe800078010ff */
[-C--:B------:R-:W-:Y:S02]  /*4c00*/  LEA.HI.X.SX32 R101, R245, R207.reuse, 0x2, P0 ;  /* 0x000000cff5657211 */ /* 0x080fe400000f16ff */
[-C--:B------:R-:W-:Y:S02]  /*4c10*/  LEA R102, P0, R176, R206.reuse, 0x2 ;  /* 0x000000ceb0667211 */ /* 0x080fe400078010ff */
[-C--:B--2---:R-:W-:Y:S01]  /*4c20*/  LEA R4, P1, R170, R206.reuse, 0x2 ;  /* 0x000000ceaa047211 */ /* 0x084fe200078210ff */
[----:B------:R1:W-:Y:S01]  /*4c30*/  RED.E.ADD.F32.FTZ.RN.STRONG.GPU [R100.64], R6 ;  /* 0x000000066400798e */ /* 0x0003e2000c10e788 */
[-C--:B------:R-:W-:Y:S02]  /*4c40*/  LEA.HI.X.SX32 R103, R176, R207.reuse, 0x2, P0 ;  /* 0x000000cfb0677211 */ /* 0x080fe400000f16ff */
[-C--:B---3--:R-:W-:Y:S01]  /*4c50*/  LEA.HI.X.SX32 R5, R170, R207.reuse, 0x2, P1 ;  /* 0x000000cfaa057211 */ /* 0x088fe200008f16ff */
[----:B------:R2:W-:Y:S04]  /*4c60*/  RED.E.ADD.F32.FTZ.RN.STRONG.GPU [R168.64], R7 ;  /* 0x00000007a800798e */ /* 0x0005e8000c10e788 */
[----:B------:R3:W-:Y:S01]  /*4c70*/  RED.E.ADD.F32.FTZ.RN.STRONG.GPU [R102.64], R8 ;  /* 0x000000086600798e */ /* 0x0007e2000c10e788 */
[-C--:B-1----:R-:W-:Y:S02]  /*4c80*/  LEA R100, P2, R177, R206.reuse, 0x2 ;  /* 0x000000ceb1647211 */ /* 0x082fe400078410ff */
[-C--:B------:R-:W-:Y:S02]  /*4c90*/  LEA R6, P0, R171, R206.reuse, 0x2 ;  /* 0x000000ceab067211 */ /* 0x080fe400078010ff */
[-C--:B------:R-:W-:Y:S02]  /*4ca0*/  LEA.HI.X.SX32 R101, R177, R207.reuse, 0x2, P2 ;  /* 0x000000cfb1657211 */ /* 0x080fe400010f16ff */
        /* <DEDUP_REMOVED lines=34> */
[CC--:B--2---:R-:W-:Y:S02]  /*4ed0*/  LEA R6, P1, R247.reuse, R206.reuse, 0x2 ;  /* 0x000000cef7067211 */ /* 0x0c4fe400078210ff */
[CC--:B------:R-:W-:Y:S01]  /*4ee0*/  LEA R10, P0, R0.reuse, R206.reuse, 0x2 ;  /* 0x000000ce000a7211 */ /* 0x0c0fe200078010ff */
        /* <DEDUP_REMOVED lines=26> */
[-C--:B------:R-:W-:Y:S02]  /*5090*/  LEA.HI.X.SX32 R7, R230, R207.reuse, 0x2, P2 ;  /* 0x000000cfe6077211 */ /* 0x080fe400010f16ff */
[----:B------:R-:W-:Y:S01]  /*50a0*/  ISETP.GT.AND P2, PT, R213, RZ, PT ;  /* 0x000000ffd500720c */ /* 0x000fe20003f44270 */
[----:B------:R-:W-:Y:S01]  /*50b0*/  RED.E.ADD.F32.FTZ.RN.STRONG.GPU [R10.64], R67 ;  /* 0x000000430a00798e */ /* 0x000fe2000c10e788 */
[CC--:B---3--:R-:W-:Y:S03]  /*50c0*/  LEA R2, P0, R235.reuse, R206.reuse, 0x2 ;  /* 0x000000ceeb027211 */ /* 0x0c8fe600078010ff */
[----:B------:R-:W-:Y:S01]  /*50d0*/  RED.E.ADD.F32.FTZ.RN.STRONG.GPU [R8.64], R60 ;  /* 0x0000003c0800798e */ /* 0x000fe2000c10e788 */
[-C--:B------:R-:W-:Y:S02]  /*50e0*/  LEA.HI.X.SX32 R3, R235, R207.reuse, 0x2, P0 ;  /* 0x000000cfeb037211 */ /* 0x080fe400000f16ff */
[----:B------:R-:W-:Y:S01]  /*50f0*/  ISETP.NE.U32.AND P0, PT, R0, 0x1, PT ;  /* 0x000000010000780c */ /* 0x000fe20003f05070 */
[----:B------:R-:W-:Y:S01]  /*5100*/  RED.E.ADD.F32.FTZ.RN.STRONG.GPU [R6.64], R61 ;  /* 0x0000003d0600798e */ /* 0x000fe2000c10e788 */
[C---:B------:R-:W-:Y:S03]  /*5110*/  IADD3 R0, R184.reuse, -0x4000, RZ ;  /* 0xffffc000b8007810 */ /* 0x040fe60007ffe0ff */
[----:B------:R-:W-:Y:S04]  /*5120*/  LDSM.16.MT88.4 R8, [R184] ;  /* 0x00000000b808783b */ /* 0x000fe80000004200 */
        /* <DEDUP_REMOVED lines=10> */
[----:B--2---:R-:W-:Y:S05]  /*51d0*/  IADD3 R2, R213, -0x1, RZ ;  /* 0xffffffffd5027810 */ /* 0x004fea0007ffe0ff */
[----:B------:R-:W-:Y:S01]  /*51e0*/  IMAD.MOV.U32 R213, RZ, RZ, R2 ;  /* 0x000000ffffd57224 */ /* 0x000fe200078e0002 */
        /* <DEDUP_REMOVED lines=62> */
[----:B------:R-:W-:Y:S01]  /*55d0*/  FMUL.FTZ R82, R82, c[0x0][0x2e0] ;  /* 0x0000b80052527a20 */ /* 0x000fe20000410000 */
[----:B------:R-:W-:Y:S01]  /*55e0*/  F2FP.BF16.PACK_AB R13, R13, R53 ;  /* 0x000000350d0d723e */ /* 0x000fe200000010ff */
        /* <DEDUP_REMOVED lines=15> */
[----:B------:R-:W-:-:S02]  /*56e0*/  FMUL.FTZ R24, R77, c[0x0][0x2e0] ;  /* 0x0000b8004d187a20 */ /* 0x000fc40000410000 */
[----:B------:R-:W-:Y:S02]  /*56f0*/  FMUL.FTZ R16, R21, c[0x0][0x2dc] ;  /* 0x0000b70015107a20 */ /* 0x000fe40000410000 */
        /* <DEDUP_REMOVED lines=59> */
[----:B------:R-:W-:-:S04]  /*5ab0*/  F2FP.BF16.PACK_AB R2, R2, R44 ;  /* 0x0000002c0202723e */ /* 0x000fc800000010ff */
        /* <DEDUP_REMOVED lines=32> */
[----:B-1----:R-:W1:Y:S01]  /*5cc0*/  S2R R168, SR_CTAID.Y ;  /* 0x0000000000a87919 */ /* 0x002e620000002600 */
[----:B------:R-:W-:-:S05]  /*5cd0*/  @P0 IADD3 R0, R242, R169, RZ ;  /* 0x000000a9f2000210 */ /* 0x000fca0007ffe0ff */
[----:B------:R-:W-:-:S04]  /*5ce0*/  @P0 IMAD.WIDE.U32 R2, R0, c[0x0][0x3a0], RZ ;  /* 0x0000e80000020a25 */ /* 0x000fc800078e00ff */
[----:B------:R-:W-:Y:S01]  /*5cf0*/  @P0 IMAD R8, R0, c[0x0][0x3a4], R3 ;  /* 0x0000e90000080a24 */ /* 0x000fe200078e0203 */
[----:B------:R-:W-:Y:S02]  /*5d00*/  @P0 MOV R7, R2 ;  /* 0x0000000200070202 */ /* 0x000fe40000000f00 */
        /* <DEDUP_REMOVED lines=12> */
.L_x_679:
        /* <DEDUP_REMOVED lines=15> */
.L_x_680:
[----:B------:R-:W2:Y:S01]  /*5ec0*/  LDL.64 R4, [R1+0x10] ;  /* 0x0000100001047983 */ /* 0x000ea20000100a00 */
        /* <DEDUP_REMOVED lines=39> */
.L_x_682:
[----:B-1-34-:R-:W-:Y:S05]  /*6140*/  BSYNC B0 ;  /* 0x0000000000007941 */ /* 0x01afea0003800000 */
.L_x_681:
        /* <DEDUP_REMOVED lines=16> */
.L_x_684:
[----:B------:R-:W-:Y:S05]  /*6250*/  BSYNC B0 ;  /* 0x0000000000007941 */ /* 0x000fea0003800000 */
.L_x_683:
        /* <DEDUP_REMOVED lines=21> */
.L_x_686:
[----:B------:R-:W-:Y:S05]  /*63b0*/  BSYNC B0 ;  /* 0x0000000000007941 */ /* 0x000fea0003800000 */
.L_x_685:
        /* <DEDUP_REMOVED lines=13> */
.L_x_675:
[----:B-1----:R-:W2:Y:S04]  /*6490*/  LDL R9, [R1+0x8] ;  /* 0x0000080001097983 */ /* 0x002ea80000100800 */
[----:B------:R-:W1:Y:S02]  /*64a0*/  S2R R8, SR_CTAID.Y ;  /* 0x0000000000087919 */ /* 0x000e640000002600 */
[----:B-1----:R-:W-:-:S02]  /*64b0*/  SHF.R.S32.HI R7, RZ, 0x1f, R8 ;  /* 0x0000001fff077819 */ /* 0x002fc40000011408 */
        /* <DEDUP_REMOVED lines=16> */
.L_x_688:
        /* <DEDUP_REMOVED lines=15> */
.L_x_689:
[----:B------:R-:W2:Y:S01]  /*66b0*/  LDL.64 R16, [R1+0x10] ;  /* 0x0000100001107983 */ /* 0x000ea20000100a00 */
        /* <DEDUP_REMOVED lines=28> */
.L_x_691:
[----:B------:R-:W-:Y:S05]  /*6880*/  BSYNC B0 ;  /* 0x0000000000007941 */ /* 0x000fea0003800000 */
.L_x_690:
        /* <DEDUP_REMOVED lines=16> */
.L_x_693:
[----:B------:R-:W-:Y:S05]  /*6990*/  BSYNC B0 ;  /* 0x0000000000007941 */ /* 0x000fea0003800000 */
.L_x_692:
        /* <DEDUP_REMOVED lines=21> */
.L_x_695:
[----:B------:R-:W-:Y:S05]  /*6af0*/  BSYNC B0 ;  /* 0x0000000000007941 */ /* 0x000fea0003800000 */
.L_x_694:
        /* <DEDUP_REMOVED lines=12> */
.L_x_687:
[----:B------:R-:W-:Y:S05]  /*6bc0*/  BSYNC B1 ;  /* 0x0000000000017941 */ /* 0x000fea0003800000 */
.L_x_670:
        /* <DEDUP_REMOVED lines=9> */
.L_x_696:
[----:B------:R-:W-:Y:S05]  /*6c60*/  EXIT ;  /* 0x000000000000794d */ /* 0x000fea0003800000 */
.L_x_698:
        /* <DEDUP_REMOVED lines=9> */
.L_x_2061:


//--------------------- .text._ZN5flash44flash_bwd_dq_dk_dv_loop_seqk_parallel_kernelI23Flash_bwd_kernel_traitsILi128ELi64ELi64ELi8ELi4ELi2ELi2ELb1ELb0EN7cutlass10bfloat16_tE19Flash_kernel_traitsILi128ELi64ELi64ELi8ES3_EELb0ELb0ELb0ELb0ELb0ELb1ELb1EEEvNS_16Flash_bwd_paramsE --------------------------
	.section	.text._ZN5flash44flash_bwd_dq_dk_dv_loop_seqk_parallel_kernelI23Flash_bwd_kernel_traitsILi128ELi64ELi64ELi8ELi4ELi2ELi2ELb1ELb0EN7cutlass10bfloat16_tE19Flash_kernel_traitsILi128ELi64ELi64ELi8ES3_EELb0ELb0ELb0ELb0ELb0ELb1ELb1EEEvNS_16Flash_bwd_paramsE,"ax",@progbits
	.sectioninfo	@"SHI_REGISTERS=255"
	.align	128
        .global         _ZN5flash44flash_bwd_dq_dk_dv_loop_seqk_parallel_kernelI23Flash_bwd_kernel_traitsILi128ELi64ELi64ELi8ELi4ELi2ELi2ELb1ELb0EN7cutlass10bfloat16_tE19Flash_kernel_traitsILi128ELi64ELi64ELi8ES3_EELb0ELb0ELb0ELb0ELb0ELb1ELb1EEEvNS_16Flash_bwd_paramsE
        .type           _ZN5flash44flash_bwd_dq_dk_dv_loop_seqk_parallel_kernelI23Flash_bwd_kernel_traitsILi128ELi64ELi64ELi8ELi4ELi2ELi2ELb1ELb0EN7cutlass10bfloat16_tE19Flash_kernel_traitsILi128ELi64ELi64ELi8ES3_EELb0ELb0ELb0ELb0ELb0ELb1ELb1EEEvNS_16Flash_bwd_paramsE,@function
        .size           _ZN5flash44flash_bwd_dq_dk_dv_loop_seqk_parallel_kernelI23Flash_bwd_kernel_traitsILi128ELi64ELi64ELi8ELi4ELi2ELi2ELb1ELb0EN7cutlass10bfloat16_tE19Flash_kernel_traitsILi128ELi64ELi64ELi8ES3_EELb0ELb0ELb0ELb0ELb0ELb1ELb1EEEvNS_16Flash_bwd_paramsE,(.L_x_2062 - _ZN5flash44flash_bwd_dq_dk_dv_loop_seqk_parallel_kernelI23Flash_bwd_kernel_traitsILi128ELi64ELi64ELi8ELi4ELi2ELi2ELb1ELb0EN7cutlass10bfloat16_tE19Flash_kernel_traitsILi128ELi64ELi64ELi8ES3_EELb0ELb0ELb0ELb0ELb0ELb1ELb1EEEvNS_16Flash_bwd_paramsE)
        .other          _ZN5flash44flash_bwd_dq_dk_dv_loop_seqk_parallel_kernelI23Flash_bwd_kernel_traitsILi128ELi64ELi64ELi8ELi4ELi2ELi2ELb1ELb0EN7cutlass10bfloat16_tE19Flash_kernel_traitsILi128ELi64ELi64ELi8ES3_EELb0ELb0ELb0ELb0ELb0ELb1ELb1EEEvNS_16Flash_bwd_paramsE,@"STO_CUDA_ENTRY STV_DEFAULT"
_ZN5flash44flash_bwd_dq_dk_dv_loop_seqk_parallel_kernelI23Flash_bwd_kernel_traitsILi128ELi64ELi64ELi8ELi4ELi2ELi2ELb1ELb0EN7cutlass10bfloat16_tE19Flash_kernel_traitsILi128ELi64ELi64ELi8ES3_EELb0ELb0ELb0ELb0ELb0ELb1ELb1EEEvNS_16Flash_bwd_paramsE:
.text._ZN5flash44flash_bwd_dq_dk_dv_loop_seqk_parallel_kernelI23Flash_bwd_kernel_traitsILi128ELi64ELi64ELi8ELi4ELi2ELi2ELb1ELb0EN7cutlass10bfloat16_tE19Flash_kernel_traitsILi128ELi64ELi64ELi8ES3_EELb0ELb0ELb0ELb0ELb0ELb1ELb1EEEvNS_16Flash_bwd_paramsE:
        /* <DEDUP_REMOVED lines=52> */
[----:B------:R-:W-:Y:S02]  /*0340*/  LEA.HI R11, R5, R3, RZ, 0x3 ;  /* 0x00000003050b7211 */ /* 0x000fe400078f18ff */
[C---:B------:R-:W-:Y:S02]  /*0350*/  LOP3.LUT R187, R0.reuse, 0x8, R16, 0xf8, !PT ;  /* 0x0000000800bb7812 */ /* 0x040fe400078ef810 */
[----:B------:R-:W-:Y:S02]  /*0360*/  LOP3.LUT R6, R11, 0xfffffff8, RZ, 0xc0, !PT ;  /* 0xfffffff80b067812 */ /* 0x000fe400078ec0ff */
[----:B------:R-:W-:Y:S02]  /*0370*/  LOP3.LUT R5, R7, 0x1, RZ, 0xc0, !PT ;  /* 0x0000000107057812 */ /* 0x000fe400078ec0ff */
[----:B-1----:R-:W-:Y:S01]  /*0380*/  SHF.R.S32.HI R8, RZ, 0x7, R4 ;  /* 0x00000007ff087819 */ /* 0x002fe20000011404 */
[----:B------:R-:W-:Y:S01]  /*0390*/  IMAD.IADD R19, R3, 0x1, -R6 ;  /* 0x0000000103137824 */ /* 0x000fe200078e0a06 */
[----:B------:R-:W-:-:S02]  /*03a0*/  LOP3.LUT R4, R0, 0x10, R2, 0xf8, !PT ;  /* 0x0000001000047812 */ /* 0x000fc400078ef802 */
[----:B------:R-:W-:Y:S01]  /*03b0*/  SHF.R.U32.HI R0, RZ, 0x3, R0 ;  /* 0x00000003ff007819 */ /* 0x000fe20000011600 */
[----:B------:R-:W-:Y:S01]  /*03c0*/  IMAD R2, R8, 0x800, R185 ;  /* 0x0000080008027824 */ /* 0x000fe200078e02b9 */
[----:B------:R-:W-:Y:S01]  /*03d0*/  LOP3.LUT R4, R4, 0x8, R16, 0xf8, !PT ;  /* 0x0000000804047812 */ /* 0x000fe200078ef810 */
[----:B------:R1:W-:Y:S01]  /*03e0*/  STL [R1+0x10], R19 ;  /* 0x0000101301007387 */ /* 0x0003e20000100800 */
[----:B------:R-:W-:Y:S02]  /*03f0*/  LOP3.LUT R187, R187, R0, RZ, 0x3c, !PT ;  /* 0x00000000bbbb7212 */ /* 0x000fe400078e3cff */
[----:B------:R-:W-:Y:S02]  /*0400*/  LOP3.LUT R185, R185, R4, R0, 0xf6, !PT ;  /* 0x00000004b9b97212 */ /* 0x000fe400078ef600 */
[----:B------:R-:W-:Y:S01]  /*0410*/  LEA.HI R0, R13, R12, RZ, 0x6 ;  /* 0x0000000c0d007211 */ /* 0x000fe200078f30ff */
[----:B------:R-:W-:Y:S01]  /*0420*/  IMAD.IADD R187, R2, 0x1, R187 ;  /* 0x0000000102bb7824 */ /* 0x000fe200078e02bb */
[----:B------:R-:W-:-:S02]  /*0430*/  LOP3.LUT R2, R15, 0x7ffffffc, RZ, 0xc0, !PT ;  /* 0x7ffffffc0f027812 */ /* 0x000fc400078ec0ff */
[----:B------:R-:W-:Y:S01]  /*0440*/  SHF.R.S32.HI R0, RZ, 0x6, R0 ;  /* 0x00000006ff007819 */ /* 0x000fe20000011400 */
[----:B------:R-:W-:Y:S01]  /*0450*/  IMAD.SHL.U32 R187, R187, 0x2, RZ ;  /* 0x00000002bbbb7824 */ /* 0x000fe200078e00ff */
[----:B------:R-:W-:Y:S01]  /*0460*/  ISETP.NE.U32.AND P0, PT, R5, 0x1, PT ;  /* 0x000000010500780c */ /* 0x000fe20003f05070 */
[----:B------:R-:W-:Y:S01]  /*0470*/  IMAD.IADD R5, R12, 0x1, -R2 ;  /* 0x000000010c057824 */ /* 0x000fe200078e0a02 */
[----:B------:R-:W-:Y:S01]  /*0480*/  LOP3.LUT R4, R14, 0xffffffe0, RZ, 0xc0, !PT ;  /* 0xffffffe00e047812 */ /* 0x000fe200078ec0ff */
[C---:B------:R-:W-:Y:S01]  /*0490*/  IMAD R17, R0.reuse, 0x200, R9 ;  /* 0x0000020000117824 */ /* 0x040fe200078e0209 */
[----:B------:R-:W-:Y:S01]  /*04a0*/  SHF.R.S32.HI R3, RZ, 0x1f, R14 ;  /* 0x0000001fff037819 */ /* 0x000fe2000001140e */
[----:B------:R-:W-:Y:S01]  /*04b0*/  IMAD.SHL.U32 R2, R0, 0x8, RZ ;  /* 0x0000000800027824 */ /* 0x000fe200078e00ff */
[C---:B------:R-:W-:Y:S01]  /*04c0*/  R2P PR, R7.reuse, 0x6 ;  /* 0x0000000607007804 */ /* 0x040fe20000000000 */
[----:B------:R-:W-:Y:S01]  /*04d0*/  IMAD.SHL.U32 R0, R7, 0x40, RZ ;  /* 0x0000004007007824 */ /* 0x000fe200078e00ff */
[----:B------:R-:W-:Y:S01]  /*04e0*/  LEA.HI R3, R3, R20, RZ, 0x2 ;  /* 0x0000001403037211 */ /* 0x000fe200078f10ff */
[----:B------:R-:W-:Y:S01]  /*04f0*/  IMAD.IADD R18, R12, 0x1, -R4 ;  /* 0x000000010c127824 */ /* 0x000fe200078e0a04 */
[----:B------:R-:W-:Y:S01]  /*0500*/  LOP3.LUT R2, R2, 0x18, RZ, 0xc0, !PT ;  /* 0x0000001802027812 */ /* 0x000fe200078ec0ff */
[----:B------:R-:W-:Y:S01]  /*0510*/  IMAD.SHL.U32 R4, R8, 0x20, RZ ;  /* 0x0000002008047824 */ /* 0x000fe200078e00ff */
[----:B------:R-:W-:Y:S01]  /*0520*/  LOP3.LUT R0, R0, 0x1c0, RZ, 0xc0, !PT ;  /* 0x000001c000007812 */ /* 0x000fe200078ec0ff */
[----:B------:R-:W-:Y:S01]  /*0530*/  IMAD.SHL.U32 R8, R5, 0x2, RZ ;  /* 0x0000000205087824 */ /* 0x000fe200078e00ff */
[----:B------:R-:W-:Y:S01]  /*0540*/  LOP3.LUT R6, R3, 0xfffffffc, RZ, 0xc0, !PT ;  /* 0xfffffffc03067812 */ /* 0x000fe200078ec0ff */
[----:B------:R-:W-:Y:S01]  /*0550*/  IMAD.SHL.U32 R5, R10, 0x20, RZ ;  /* 0x000000200a057824 */ /* 0x000fe200078e00ff */
[----:B------:R-:W-:Y:S01]  /*0560*/  SHF.R.U32.HI R3, RZ, 0x3, R0 ;  /* 0x00000003ff037819 */ /* 0x000fe20000011600 */
[----:B------:R1:W-:Y:S01]  /*0570*/  STL [R1+0xc], R18 ;  /* 0x00000c1201007387 */ /* 0x0003e20000100800 */
[----:B------:R-:W-:Y:S01]  /*0580*/  LOP3.LUT R250, R4, 0x6, R250, 0xf8, !PT ;  /* 0x0000000604fa7812 */ /* 0x000fe200078ef8fa */
[----:B------:R-:W-:Y:S01]  /*0590*/  IMAD.IADD R203, R20, 0x1, -R6 ;  /* 0x0000000114cb7824 */ /* 0x000fe200078e0a06 */
[----:B------:R-:W-:Y:S01]  /*05a0*/  LOP3.LUT R4, R0, 0x20, R4, 0xf8, !PT ;  /* 0x0000002000047812 */ /* 0x000fe200078ef804 */
[----:B------:R-:W-:Y:S01]  /*05b0*/  IMAD.SHL.U32 R6, R11, 0x40, RZ ;  /* 0x000000400b067824 */ /* 0x000fe200078e00ff */
[----:B------:R-:W-:Y:S01]  /*05c0*/  LOP3.LUT R5, R2, 0x20, R5, 0xf8, !PT ;  /* 0x0000002002057812 */ /* 0x000fe200078ef805 */
[----:B------:R1:W-:Y:S01]  /*05d0*/  STL [R1+0x8], R17 ;  /* 0x0000081101007387 */ /* 0x0003e20000100800 */
[----:B------:R-:W-:Y:S01]  /*05e0*/  LOP3.LUT R9, R3, R0, R2, 0x1e, !PT ;  /* 0x0000000003097212 */ /* 0x000fe200078e1e02 */
[----:B------:R-:W-:Y:S01]  /*05f0*/  IMAD.SHL.U32 R2, R19, 0x40, RZ ;  /* 0x0000004013027824 */ /* 0x000fe200078e00ff */
[----:B------:R-:W-:Y:S01]  /*0600*/  LOP3.LUT R3, R4, R3, RZ, 0x3c, !PT ;  /* 0x0000000304037212 */ /* 0x000fe200078e3cff */
[----:B------:R-:W-:Y:S01]  /*0610*/  IMAD R0, R203, 0x400, R8 ;  /* 0x00000400cb007824 */ /* 0x000fe200078e0208 */
[----:B------:R-:W-:Y:S01]  /*0620*/  SHF.R.S32.HI R4, RZ, 0x1f, R18 ;  /* 0x0000001fff047819 */ /* 0x000fe20000011412 */
[----:B------:R-:W-:Y:S01]  /*0630*/  IMAD.SHL.U32 R213, R17, 0x2, RZ ;  /* 0x0000000211d57824 */ /* 0x000fe200078e00ff */
[----:B------:R-:W-:Y:S01]  /*0640*/  LOP3.LUT R2, R2, 0x1c0, RZ, 0xc0, !PT ;  /* 0x000001c002027812 */ /* 0x000fe200078ec0ff */
[----:B------:R-:W-:Y:S01]  /*0650*/  IMAD.IADD R222, R0, 0x1, R3 ;  /* 0x0000000100de7824 */ /* 0x000fe200078e0203 */
[----:B------:R-:W-:Y:S01]  /*0660*/  LEA.HI R4, R4, R18, RZ, 0x2 ;  /* 0x0000001204047211 */ /* 0x000fe200078f10ff */
[----:B------:R-:W-:Y:S01]  /*0670*/  IMAD.SHL.U32 R0, R10, 0x8, RZ ;  /* 0x000000080a007824 */ /* 0x000fe200078e00ff */
[----:B------:R-:W-:Y:S01]  /*0680*/  SHF.R.U32.HI R3, RZ, 0x3, R2 ;  /* 0x00000003ff037819 */ /* 0x000fe20000011602 */
[----:B------:R-:W-:Y:S01]  /*0690*/  IMAD.SHL.U32 R222, R222, 0x2, RZ ;  /* 0x00000002dede7824 */ /* 0x000fe200078e00ff */
[----:B------:R-:W-:-:S02]  /*06a0*/  SEL R223, R223, 0x10, !P0 ;  /* 0x00000010dfdf7807 */ /* 0x000fc40004000000 */
[----:B------:R-:W-:Y:S02]  /*06b0*/  LOP3.LUT R7, R2, 0x8, R0, 0xf8, !PT ;  /* 0x0000000802077812 */ /* 0x000fe400078ef800 */
[----:B------:R-:W-:Y:S01]  /*06c0*/  LOP3.LUT R2, R3, R5, R2, 0x1e, !PT ;  /* 0x0000000503027212 */ /* 0x000fe200078e1e02 */
[----:B------:R-:W-:Y:S01]  /*06d0*/  IMAD.IADD R224, R222, 0x1, R223 ;  /* 0x00000001dee07824 */ /* 0x000fe200078e02df */
[----:B------:R-:W-:Y:S01]  /*06e0*/  SHF.R.S32.HI R5, RZ, 0x2, R4 ;  /* 0x00000002ff057819 */ /* 0x000fe20000011404 */
[----:B------:R-:W-:Y:S01]  /*06f0*/  IMAD R4, R193, 0x400, R8 ;  /* 0x00000400c1047824 */ /* 0x000fe200078e0208 */
[----:B------:R-:W-:Y:S02]  /*0700*/  LOP3.LUT R0, R6, 0xfffffe00, RZ, 0xc0, !PT ;  /* 0xfffffe0006007812 */ /* 0x000fe400078ec0ff */
[----:B------:R-:W-:Y:S01]  /*0710*/  LOP3.LUT R3, R7, R3, RZ, 0x3c, !PT ;  /* 0x0000000307037212 */ /* 0x000fe200078e3cff */
[C---:B------:R-:W-:Y:S01]  /*0720*/  IMAD R252, R203.reuse, 0x10, R5 ;  /* 0x00000010cbfc7824 */ /* 0x040fe200078e0205 */
[----:B------:R-:W-:Y:S01]  /*0730*/  LOP3.LUT R201, R2, R0, RZ, 0xfc, !PT ;  /* 0x0000000002c97212 */ /* 0x000fe200078efcff */
[--C-:B------:R-:W-:Y:S01]  /*0740*/  IMAD R203, R203, 0x400, R0.reuse ;  /* 0x00000400cbcb7824 */ /* 0x100fe200078e0200 */
[C---:B------:R-:W-:Y:S01]  /*0750*/  IADD3 R221, R222.reuse, 0x20, RZ ;  /* 0x00000020dedd7810 */ /* 0x040fe20007ffe0ff */
[----:B------:R-:W-:Y:S01]  /*0760*/  IMAD R193, R193, 0x400, R0 ;  /* 0x00000400c1c17824 */ /* 0x000fe200078e0200 */
[----:B------:R-:W-:Y:S01]  /*0770*/  @P1 IADD3 R221, R222, -0x20, RZ ;  /* 0xffffffe0dedd1810 */ /* 0x000fe20007ffe0ff */
[----:B------:R-:W-:-:S02]  /*0780*/  IMAD.MOV.U32 R0, RZ, RZ, 0x40 ;  /* 0x00000040ff007424 */ /* 0x000fc400078e00ff */
[----:B------:R-:W-:Y:S02]  /*0790*/  IMAD.IADD R4, R4, 0x1, R9 ;  /* 0x0000000104047824 */ /* 0x000fe400078e0209 */
        /* <DEDUP_REMOVED lines=8> */
[C---:B------:R-:W-:Y:S01]  /*0820*/  IMAD R184, R185.reuse, 0x2, R0 ;  /* 0x00000002b9b87824 */ /* 0x040fe200078e0200 */
[----:B------:R-:W-:Y:S01]  /*0830*/  SHF.R.S32.HI R3, RZ, 0x1f, R239 ;  /* 0x0000001fff037819 */ /* 0x000fe200000114ef */
[----:B------:R-:W-:Y:S01]  /*0840*/  IMAD.SHL.U32 R185, R185, 0x2, RZ ;  /* 0x00000002b9b97824 */ /* 0x000fe200078e00ff */
[--C-:B------:R-:W-:Y:S01]  /*0850*/  IADD3 R190, R0, R187, R2.reuse ;  /* 0x000000bb00be7210 */ /* 0x100fe20007ffe002 */
[----:B------:R-:W-:Y:S01]  /*0860*/  IMAD.IADD R188, R187, 0x1, R2 ;  /* 0x00000001bbbc7824 */ /* 0x000fe200078e0202 */
[----:B------:R-:W-:Y:S01]  /*0870*/  LEA R193, R193, 0x10000, 0x1 ;  /* 0x00010000c1c17811 */ /* 0x000fe200078e08ff */
[----:B------:R-:W-:Y:S01]  /*0880*/  IMAD.IADD R202, R2, 0x1, R189 ;  /* 0x0000000102ca7824 */ /* 0x000fe200078e02bd */
[----:B------:R-:W-:Y:S01]  /*0890*/  @P2 IADD3 R249, R248, -0x40, RZ ;  /* 0xffffffc0f8f92810 */ /* 0x000fe20007ffe0ff */
[----:B-1----:R-:W-:-:S02]  /*08a0*/  IMAD.IADD R223, R223, 0x1, R221 ;  /* 0x00000001dfdf7824 */ /* 0x002fc400078e02dd */
.L_x_727:
[----:B-1----:R-:W1:Y:S01]  /*08b0*/  S2R R34, SR_CTAID.Y ;  /* 0x0000000000227919 */ /* 0x002e620000002600 */
[----:B------:R-:W2:Y:S01]  /*08c0*/  LDC.U8 R0, c[0x0][0x312] ;  /* 0x0000c480ff007b82 */ /* 0x000ea20000000000 */
[----:B------:R-:W-:-:S02]  /*08d0*/  ISETP.NE.U32.AND P1, PT, RZ, c[0x0][0x240], PT ;  /* 0x00009000ff007a0c */ /* 0x000fc40003f25070 */
[----:B------:R-:W3:Y:S01]  /*08e0*/  S2R R2, SR_CTAID.Y ;  /* 0x0000000000027919 */ /* 0x000ee20000002600 */
[----:B------:R-:W-:Y:S02]  /*08f0*/  ISETP.EQ.U32.AND P5, PT, RZ, c[0x0][0x248], PT ;  /* 0x00009200ff007a0c */ /* 0x000fe40003fa2070 */
[----:B------:R-:W-:Y:S02]  /*0900*/  ISETP.NE.AND.EX P1, PT, RZ, c[0x0][0x244], PT, P1 ;  /* 0x00009100ff007a0c */ /* 0x000fe40003f25310 */
[----:B------:R-:W-:Y:S01]  /*0910*/  ISETP.NE.U32.AND P3, PT, RZ, c[0x0][0x250], PT ;  /* 0x00009400ff007a0c */ /* 0x000fe20003f65070 */
[----:B------:R-:W-:-:S03]  /*0920*/  IMAD.MOV.U32 R251, RZ, RZ, -0x1 ;  /* 0xfffffffffffb7424 */ /* 0x000fc600078e00ff */
[----:B------:R-:W-:Y:S01]  /*0930*/  ISETP.NE.AND.EX P3, PT, RZ, c[0x0][0x254], PT, P3 ;  /* 0x00009500ff007a0c */ /* 0x000fe20003f65330 */
[----:B-1----:R-:W-:Y:S01]  /*0940*/  IMAD.SHL.U32 R8, R34, 0x4, RZ ;  /* 0x0000000422087824 */ /* 0x002fe200078e00ff */
[----:B--2---:R-:W-:Y:S01]  /*0950*/  ISETP.NE.AND P4, PT, R0, RZ, PT ;  /* 0x000000ff0000720c */ /* 0x004fe20003f85270 */
[----:B------:R-:W-:Y:S01]  /*0960*/  IMAD.MOV.U32 R0, RZ, RZ, -0x1 ;  /* 0xffffffffff007424 */ /* 0x000fe200078e00ff */
[----:B---3--:R-:W-:Y:S02]  /*0970*/  SHF.R.S32.HI R27, RZ, 0x1f, R2 ;  /* 0x0000001fff1b7819 */ /* 0x008fe40000011402 */
[----:B------:R-:W-:Y:S02]  /*0980*/  IADD3 R2, P0, R8, c[0x0][0x240], RZ ;  /* 0x0000900008027a10 */ /* 0x000fe40007f1e0ff */
[----:B------:R-:W-:Y:S02]  /*0990*/  SHF.L.U64.HI R7, R34, 0x2, R27 ;  /* 0x0000000222077819 */ /* 0x000fe4000001021b */
        /* <DEDUP_REMOVED lines=20> */
.L_x_699:
        /* <DEDUP_REMOVED lines=44> */
.L_x_701:
        /* <DEDUP_REMOVED lines=15> */
.L_x_702:
[----:B------:R-:W-:Y:S01]  /*0e90*/  IABS R14, c[0x0][0x1c8] ;  /* 0x00007200000e7a13 */ /* 0x000fe20000000000 */
[----:B------:R-:W1:Y:S01]  /*0ea0*/  S2R R35, SR_CTAID.Z ;  /* 0x0000000000237919 */ /* 0x000e620000002700 */
[----:B------:R-:W-:Y:S01]  /*0eb0*/  IMAD.MOV.U32 R12, RZ, RZ, c[0x0][0x224] ;  /* 0x00008900ff0c7624 */ /* 0x000fe200078e00ff */
[----:B------:R-:W2:Y:S01]  /*0ec0*/  LDC.U8 R21, c[0x0][0x328] ;  /* 0x0000ca00ff157b82 */ /* 0x000ea20000000000 */
[----:B------:R-:W3:Y:S01]  /*0ed0*/  I2F.RP R2, R14 ;  /* 0x0000000e00027306 */ /* 0x000ee20000209400 */
[C---:B------:R-:W-:Y:S01]  /*0ee0*/  @P0 IMAD.WIDE.U32 R4, R0.reuse, c[0x0][0x370], RZ ;  /* 0x0000dc0000040a25 */ /* 0x040fe200078e00ff */
[----:B------:R-:W4:Y:S01]  /*0ef0*/  S2R R18, SR_CTAID.X ;  /* 0x0000000000127919 */ /* 0x000f220000002500 */
[----:B------:R-:W-:Y:S02]  /*0f00*/  SHF.R.S32.HI R12, RZ, 0x1f, R12 ;  /* 0x0000001fff0c7819 */ /* 0x000fe4000001140c */
[----:B------:R-:W-:Y:S01]  /*0f10*/  @P0 IMAD R11, R0, c[0x0][0x374], R5 ;  /* 0x0000dd00000b0a24 */ /* 0x000fe200078e0205 */
[----:B------:R-:W-:Y:S01]  /*0f20*/  @P0 MOV R10, R4 ;  /* 0x00000004000a0202 */ /* 0x000fe20000000f00 */
[----:B------:R-:W-:-:S04]  /*0f30*/  @!P0 IMAD.WIDE.U32 R4, R34, c[0x0][0x368], RZ ;  /* 0x0000da0022048a25 */ /* 0x000fc800078e00ff */
[----:B------:R-:W-:Y:S02]  /*0f40*/  IMAD.MOV.U32 R33, RZ, RZ, c[0x0][0x22c] ;  /* 0x00008b00ff217624 */ /* 0x000fe400078e00ff */
        /* <DEDUP_REMOVED lines=9> */
[----:B------:R-:W-:Y:S02]  /*0fe0*/  SHF.R.S32.HI R38, RZ, 0x1f, R35 ;  /* 0x0000001fff267819 */ /* 0x000fe40000011423 */
        /* <DEDUP_REMOVED lines=17> */
[----:B------:R-:W1:Y:S01]  /*1100*/  LDC.U8 R27, c[0x0][0x3d0] ;  /* 0x0000f400ff1b7b82 */ /* 0x000e620000000000 */
[----:B------:R-:W-:Y:S02]  /*1110*/  IMAD.SHL.U32 R6, R34, 0x80, RZ ;  /* 0x0000008022067824 */ /* 0x000fe400078e00ff */
[----:B------:R-:W-:Y:S01]  /*1120*/  IADD3 R4, R13, R5, RZ ;  /* 0x000000050d047210 */ /* 0x000fe20007ffe0ff */
[-C--:B------:R-:W-:Y:S02]  /*1130*/  IMAD R7, R17, R12.reuse, RZ ;  /* 0x0000000c11077224 */ /* 0x080fe400078e02ff */
[----:B------:R-:W-:Y:S01]  /*1140*/  SEL R6, R6, RZ, P1 ;  /* 0x000000ff06067207 */ /* 0x000fe20000800000 */
[----:B------:R-:W-:Y:S01]  /*1150*/  IMAD.WIDE.U32 R12, R16, R12, RZ ;  /* 0x0000000c100c7225 */ /* 0x000fe200078e00ff */
[----:B------:R-:W-:-:S02]  /*1160*/  @!P4 IADD3 R3, R3, -R14, RZ ;  /* 0x8000000e0303c210 */ /* 0x000fc40007ffe0ff */
[----:B------:R-:W-:Y:S01]  /*1170*/  IADD3 R6, P1, R9, R6, RZ ;  /* 0x0000000609067210 */ /* 0x000fe20007f3e0ff */
[C---:B------:R-:W-:Y:S01]  /*1180*/  IMAD R7, R16.reuse, R4, R7 ;  /* 0x0000000410077224 */ /* 0x040fe200078e0207 */
[----:B------:R-:W-:Y:S01]  /*1190*/  ISETP.GE.U32.AND P5, PT, R3, R14, PT ;  /* 0x0000000e0300720c */ /* 0x000fe20003fa6070 */
[-C--:B------:R-:W-:Y:S01]  /*11a0*/  IMAD.WIDE.U32 R4, R16, R0.reuse, RZ ;  /* 0x0000000010047225 */ /* 0x080fe200078e00ff */
[----:B------:R-:W-:Y:S02]  /*11b0*/  @!P4 IADD3 R2, R2, 0x1, RZ ;  /* 0x000000010202c810 */ /* 0x000fe40007ffe0ff */
[----:B------:R-:W-:Y:S01]  /*11c0*/  ISETP.NE.AND P4, PT, RZ, c[0x0][0x1c8], PT ;  /* 0x00007200ff007a0c */ /* 0x000fe20003f85270 */
[----:B------:R-:W-:Y:S01]  /*11d0*/  IMAD R3, R17, R0, RZ ;  /* 0x0000000011037224 */ /* 0x000fe200078e02ff */
[----:B------:R-:W-:Y:S01]  /*11e0*/  IADD3 R13, R13, R7, RZ ;  /* 0x000000070d0d7210 */ /* 0x000fe20007ffe0ff */
[----:B------:R-:W-:Y:S01]  /*11f0*/  IMAD R14, R17, R6, RZ ;  /* 0x00000006110e7224 */ /* 0x000fe200078e02ff */
[----:B------:R-:W-:Y:S01]  /*1200*/  SEL R17, R12, R4, !P0 ;  /* 0x000000040c117207 */ /* 0x000fe20004000000 */
[----:B------:R-:W-:-:S02]  /*1210*/  IMAD.X R8, R15, 0x1, R8, P1 ;  /* 0x000000010f087824 */ /* 0x000fc400008e0608 */
[----:B------:R-:W-:Y:S01]  /*1220*/  @P2 IMAD R4, R34, c[0x0][0x214], RZ ;  /* 0x0000850022042a24 */ /* 0x000fe200078e02ff */
[----:B-1----:R-:W-:Y:S01]  /*1230*/  ISETP.NE.AND P1, PT, R27, RZ, PT ;  /* 0x000000ff1b00720c */ /* 0x002fe20003f25270 */
[----:B------:R-:W-:Y:S01]  /*1240*/  @P0 IMAD.IADD R13, R5, 0x1, R3 ;  /* 0x00000001050d0824 */ /* 0x000fe200078e0203 */
[----:B------:R-:W-:Y:S01]  /*1250*/  @P5 IADD3 R2, R2, 0x1, RZ ;  /* 0x0000000102025810 */ /* 0x000fe20007ffe0ff */
[----:B------:R-:W-:Y:S01]  /*1260*/  IMAD.WIDE.U32 R6, R16, R6, RZ ;  /* 0x0000000610067225 */ /* 0x000fe200078e00ff */
[----:B------:R-:W-:Y:S02]  /*1270*/  @P2 SEL R4, R4, R0, !P0 ;  /* 0x0000000004042207 */ /* 0x000fe40004000000 */
[----:B------:R-:W-:Y:S01]  /*1280*/  SEL R27, R30, RZ, P1 ;  /* 0x000000ff1e1b7207 */ /* 0x000fe20000800000 */
[----:B------:R-:W-:Y:S01]  /*1290*/  IMAD R8, R16, R8, R14 ;  /* 0x0000000810087224 */ /* 0x000fe200078e020e */
[----:B------:R-:W-:Y:S01]  /*12a0*/  @!P3 IADD3 R2, -R2, RZ, RZ ;  /* 0x000000ff0202b210 */ /* 0x000fe20007ffe1ff */
[----:B------:R-:W-:Y:S01]  /*12b0*/  IMAD R3, R18, c[0x0][0x3dc], R31 ;  /* 0x0000f70012037a24 */ /* 0x000fe200078e021f */
[----:B------:R-:W-:Y:S01]  /*12c0*/  @!P4 LOP3.LUT R2, RZ, c[0x0][0x1c8], RZ, 0x33, !PT ;  /* 0x00007200ff02ca12 */ /* 0x000fe200078e33ff */
[----:B------:R-:W-:Y:S01]  /*12d0*/  IMAD R30, R35, c[0x0][0x22c], RZ ;  /* 0x00008b00231e7a24 */ /* 0x000fe200078e02ff */
[----:B------:R-:W-:Y:S01]  /*12e0*/  SHF.R.S32.HI R18, RZ, 0x1f, R20 ;  /* 0x0000001fff127819 */ /* 0x000fe20000011414 */
[----:B------:R-:W-:Y:S01]  /*12f0*/  @!P2 IMAD R5, R34, c[0x0][0x1c0], R35 ;  /* 0x000070002205aa24 */ /* 0x000fe200078e0223 */
[----:B------:R-:W-:Y:S01]  /*1300*/  SEL R16, R3, RZ, P1 ;  /* 0x000000ff03107207 */ /* 0x000fe20000800000 */
[----:B------:R-:W-:Y:S01]  /*1310*/  @P2 IMAD R12, R35, c[0x0][0x234], R4 ;  /* 0x00008d00230c2a24 */ /* 0x000fe200078e0204 */
[----:B------:R-:W-:Y:S01]  /*1320*/  SHF.R.S32.HI R32, RZ, 0x1f, R30 ;  /* 0x0000001fff207819 */ /* 0x000fe2000001141e */
[----:B------:R-:W-:Y:S01]  /*1330*/  @!P2 IMAD R12, R5, c[0x0][0x214], RZ ;  /* 0x00008500050caa24 */ /* 0x000fe200078e02ff */
[----:B------:R-:W-:-:S02]  /*1340*/  IADD3 R14, R7, R8, RZ ;  /* 0x00000008070e7210 */ /* 0x000fc40007ffe0ff */
        /* <DEDUP_REMOVED lines=9> */
.L_x_703:
[----:B------:R-:W-:-:S04]  /*13e0*/  IMAD R8, R34, c[0x0][0x1c0], R35 ;  /* 0x0000700022087a24 */ /* 0x000fc800078e0223 */
[----:B------:R-:W-:Y:S02]  /*13f0*/  IMAD R8, R8, c[0x0][0x224], RZ ;  /* 0x0000890008087a24 */ /* 0x000fe400078e02ff */
.L_x_704:
[----:B------:R-:W2:Y:S04]  /*1400*/  LDL.64 R4, [R1] ;  /* 0x0000000001047983 */ /* 0x000ea80000100a00 */
[----:B------:R1:W2:Y:S04]  /*1410*/  LDL.64 R36, [R1] ;  /* 0x0000000001247983 */ /* 0x0002a80000100a00 */
[----:B------:R-:W3:Y:S04]  /*1420*/  LDL R41, [R1+0xc] ;  /* 0x00000c0001297983 */ /* 0x000ee80000100800 */
[----:B------:R-:W4:Y:S04]  /*1430*/  S2R R39, SR_TID.X ;  /* 0x0000000000277919 */ /* 0x000f280000002100 */
[----:B------:R-:W5:Y:S01]  /*1440*/  S2R R40, SR_TID.X ;  /* 0x0000000000287919 */ /* 0x000f620000002100 */
[----:B------:R-:W-:Y:S01]  /*1450*/  IMAD R31, R33, c[0x0][0x1c0], RZ ;  /* 0x00007000211f7a24 */ /* 0x000fe200078e02ff */
[----:B------:R-:W-:Y:S01]  /*1460*/  IADD3 R7, P3, R239, R9, RZ ;  /* 0x00000009ef077210 */ /* 0x000fe20007f7e0ff */
[----:B------:R-:W-:Y:S01]  /*1470*/  IMAD R0, R15, c[0x0][0x370], RZ ;  /* 0x0000dc000f007a24 */ /* 0x000fe200078e02ff */
[----:B------:R-:W-:-:S02]  /*1480*/  SHF.R.S32.HI R34, RZ, 0x1f, R239 ;  /* 0x0000001fff227819 */ /* 0x000fc400000114ef */
[----:B------:R-:W-:Y:S02]  /*1490*/  SHF.L.U32 R3, R31, 0x6, RZ ;  /* 0x000000061f037819 */ /* 0x000fe400000006ff */
[----:B----4-:R-:W-:-:S04]  /*14a0*/  SHF.R.S32.HI R39, RZ, 0x1f, R39 ;  /* 0x0000001fff277819 */ /* 0x010fc80000011427 */
[----:B-----5:R-:W-:-:S04]  /*14b0*/  LEA.HI R39, R39, R40, RZ, 0x5 ;  /* 0x0000002827277211 */ /* 0x020fc800078f28ff */
[----:B------:R-:W-:Y:S02]  /*14c0*/  SHF.R.S32.HI R39, RZ, 0x5, R39 ;  /* 0x00000005ff277819 */ /* 0x000fe40000011427 */
[----:B------:R-:W-:Y:S01]  /*14d0*/  ISETP.GE.AND P4, PT, R19, 0x1, PT ;  /* 0x000000011300780c */ /* 0x000fe20003f86270 */
[----:B------:R-:W-:Y:S01]  /*14e0*/  BSSY B1, `(.L_x_700) ;  /* 0x0000514000017945 */ /* 0x000fe20003800000 */
[----:B--2---:R-:W-:-:S05]  /*14f0*/  IMAD.MOV.U32 R36, RZ, RZ, R4 ;  /* 0x000000ffff247224 */ /* 0x004fca00078e0004 */
[----:B------:R-:W-:Y:S02]  /*1500*/  IADD3 R4, P0, R36, R10, RZ ;  /* 0x0000000a24047210 */ /* 0x000fe40007f1e0ff */
[----:B------:R-:W-:Y:S01]  /*1510*/  SHF.R.S32.HI R37, RZ, 0x1f, R36 ;  /* 0x0000001fff257819 */ /* 0x000fe20000011424 */
[----:B------:R-:W-:Y:S02]  /*1520*/  IMAD R10, R9, c[0x0][0x374], R0 ;  /* 0x0000dd00090a7a24 */ /* 0x000fe400078e0200 */
[----:B------:R-:W-:Y:S02]  /*1530*/  IMAD.X R0, R34, 0x1, R15, P3 ;  /* 0x0000000122007824 */ /* 0x000fe400018e060f */
[----:B------:R-:W-:Y:S01]  /*1540*/  IMAD.X R5, R37, 0x1, R11, P0 ;  /* 0x0000000125057824 */ /* 0x000fe200000e060b */
[----:B------:R-:W-:Y:S01]  /*1550*/  IADD3 R6, P2, P0, R6, R3, R30 ;  /* 0x0000000306067210 */ /* 0x000fe2000785e01e */
[----:B------:R-:W-:Y:S01]  /*1560*/  IMAD R0, R0, c[0x0][0x190], RZ ;  /* 0x0000640000007a24 */ /* 0x000fe200078e02ff */
[----:B------:R-:W-:Y:S01]  /*1570*/  SHF.R.S32.HI R3, RZ, 0x1f, R3 ;  /* 0x0000001fff037819 */ /* 0x000fe20000011403 */
[----:B------:R-:W-:-:S03]  /*1580*/  IMAD.WIDE.U32 R4, R9, c[0x0][0x370], R4 ;  /* 0x0000dc0009047a25 */ /* 0x000fc600078e0004 */
[----:B------:R-:W-:Y:S01]  /*1590*/  IADD3.X R3, R14, R3, R32, P2, P0 ;  /* 0x000000030e037210 */ /* 0x000fe200017e0420 */
[----:B------:R-:W-:Y:S01]  /*15a0*/  IMAD R15, R7, c[0x0][0x194], R0 ;  /* 0x00006500070f7a24 */ /* 0x000fe200078e0200 */
[----:B------:R-:W-:Y:S01]  /*15b0*/  IADD3 R14, P2, P0, R27, R6, R17 ;  /* 0x000000061b0e7210 */ /* 0x000fe2000785e011 */
[----:B------:R-:W-:-:S04]  /*15c0*/  IMAD.WIDE.U32 R6, R7, c[0x0][0x190], R36 ;  /* 0x0000640007067a25 */ /* 0x000fc800078e0024 */
[----:B---3--:R-:W-:Y:S02]  /*15d0*/  IMAD R0, R39, R31, R41 ;  /* 0x0000001f27007224 */ /* 0x008fe400078e0229 */
[----:B------:R-:W-:Y:S01]  /*15e0*/  IMAD.IADD R5, R5, 0x1, R10 ;  /* 0x0000000105057824 */ /* 0x000fe200078e020a */
[----:B------:R-:W-:Y:S01]  /*15f0*/  IADD3.X R10, R16, R3, R13, P2, P0 ;  /* 0x00000003100a7210 */ /* 0x000fe200017e040d */
[----:B------:R-:W-:Y:S01]  /*1600*/  IMAD R11, R38, c[0x0][0x378], RZ ;  /* 0x0000de00260b7a24 */ /* 0x000fe200078e02ff */
[----:B------:R-:W-:Y:S01]  /*1610*/  IADD3 R6, P2, R29, R6, RZ ;  /* 0x000000061d067210 */ /* 0x000fe20007f5e0ff */
[----:B------:R1:W-:Y:S01]  /*1620*/  STL [R1+0x4], R37 ;  /* 0x0000042501007387 */ /* 0x0003e20000100800 */
[----:B------:R-:W-:Y:S01]  /*1630*/  IADD3 R3, P0, R0, R14, RZ ;  /* 0x0000000e00037210 */ /* 0x000fe20007f1e0ff */
[C---:B------:R-:W-:Y:S02]  /*1640*/  IMAD R11, R35.reuse, c[0x0][0x37c], R11 ;  /* 0x0000df00230b7a24 */ /* 0x040fe400078e020b */
[----:B------:R-:W-:Y:S01]  /*1650*/  IMAD.WIDE.U32 R4, R35, c[0x0][0x378], R4 ;  /* 0x0000de0023047a25 */ /* 0x000fe200078e0004 */
[----:B------:R-:W-:-:S02]  /*1660*/  IADD3 R16, R9, R8, RZ ;  /* 0x0000000809107210 */ /* 0x000fc40007ffe0ff */
[----:B------:R-:W-:Y:S01]  /*1670*/  IADD3.X R7, R22, R7, R15, P2, !PT ;  /* 0x0000000716077210 */ /* 0x000fe200017fe40f */
[----:B------:R-:W-:Y:S01]  /*1680*/  IMAD R8, R38, c[0x0][0x1a8], RZ ;  /* 0x00006a0026087a24 */ /* 0x000fe200078e02ff */
[----:B------:R-:W-:Y:S01]  /*1690*/  LEA.HI.X.SX32 R10, R0, R10, 0x1, P0 ;  /* 0x0000000a000a7211 */ /* 0x000fe200000f0eff */
[----:B------:R-:W-:Y:S02]  /*16a0*/  IMAD.IADD R5, R5, 0x1, R11 ;  /* 0x0000000105057824 */ /* 0x000fe400078e020b */
[----:B------:R-:W-:Y:S02]  /*16b0*/  IMAD R0, R34, c[0x0][0x370], RZ ;  /* 0x0000dc0022007a24 */ /* 0x000fe400078e02ff */
[C---:B------:R-:W-:Y:S02]  /*16c0*/  IMAD R8, R35.reuse, c[0x0][0x1ac], R8 ;  /* 0x00006b0023087a24 */ /* 0x040fe400078e0208 */
[----:B------:R-:W-:-:S04]  /*16d0*/  IMAD.WIDE.U32 R6, R35, c[0x0][0x1a8], R6 ;  /* 0x00006a0023067a25 */ /* 0x000fc800078e0006 */
[C---:B------:R-:W-:Y:S02]  /*16e0*/  IMAD R0, R239.reuse, c[0x0][0x374], R0 ;  /* 0x0000dd00ef007a24 */ /* 0x040fe400078e0200 */
[----:B------:R-:W-:Y:S01]  /*16f0*/  IMAD.WIDE.U32 R4, R239, c[0x0][0x370], R4 ;  /* 0x0000dc00ef047a25 */ /* 0x000fe200078e0004 */
[----:B------:R-:W-:Y:S02]  /*1700*/  IADD3 R7, R7, R8, RZ ;  /* 0x0000000807077210 */ /* 0x000fe40007ffe0ff */
[----:B------:R-:W-:Y:S01]  /*1710*/  MOV R30, 0x4 ;  /* 0x00000004001e7802 */ /* 0x000fe20000000f00 */
[----:B------:R-:W-:Y:S01]  /*1720*/  IMAD.IADD R0, R5, 0x1, R0 ;  /* 0x0000000105007824 */ /* 0x000fe200078e0200 */
[----:B------:R-:W-:Y:S01]  /*1730*/  LEA R8, P2, R4, c[0x0][0x330], 0x1 ;  /* 0x0000cc0004087a11 */ /* 0x000fe200078408ff */
[----:B------:R-:W-:Y:S01]  /*1740*/  IMAD.IADD R11, R9, 0x1, R12 ;  /* 0x00000001090b7824 */ /* 0x000fe200078e020c */
[----:B------:R-:W-:Y:S02]  /*1750*/  LEA R208, P0, R3, c[0x0][0x350], 0x2 ;  /* 0x0000d40003d07a11 */ /* 0x000fe400078010ff */
[----:B------:R-:W-:-:S02]  /*1760*/  LEA R12, P3, R6, c[0x0][0x160], 0x1 ;  /* 0x00005800060c7a11 */ /* 0x000fc400078608ff */
[----:B------:R-:W-:Y:S01]  /*1770*/  LEA.HI.X R9, R4, c[0x0][0x334], R0, 0x1, P2 ;  /* 0x0000cd0004097a11 */ /* 0x000fe200010f0c00 */
[-C--:B------:R-:W-:Y:S01]  /*1780*/  IMAD.WIDE R4, R11, R30.reuse, c[0x0][0x200] ;  /* 0x000080000b047625 */ /* 0x080fe200078e021e */
[----:B------:R-:W-:Y:S02]  /*1790*/  LEA.HI.X R209, R3, c[0x0][0x354], R10, 0x2, P0 ;  /* 0x0000d50003d17a11 */ /* 0x000fe400000f140a */
[----:B------:R-:W-:Y:S01]  /*17a0*/  LEA.HI.X R13, R6, c[0x0][0x164], R7, 0x1, P3 ;  /* 0x00005900060d7a11 */ /* 0x000fe200018f0c07 */
[----:B------:R-:W-:Y:S01]  /*17b0*/  IMAD.WIDE R30, R16, R30, c[0x0][0x3c8] ;  /* 0x0000f200101e7625 */ /* 0x000fe200078e021e */
[----:B------:R-:W-:Y:S01]  /*17c0*/  LEA.HI.SX32 R0, R25, 0xffffffff, 0x1a ;  /* 0xffffffff19007811 */ /* 0x000fe200078fd2ff */
[----:B------:R-:W-:Y:S05]  /*17d0*/  @!P4 BRA `(.L_x_705) ;  /* 0x000047000000c947 */ /* 0x000fea0003800000 */
[----:B-1----:R-:W2:Y:S01]  /*17e0*/  LDL R22, [R1+0x8] ;  /* 0x0000080001167983 */ /* 0x002ea20000100800 */
[----:B------:R-:W-:Y:S01]  /*17f0*/  IMAD.MOV.U32 R212, RZ, RZ, R0 ;  /* 0x000000ffffd47224 */ /* 0x000fe200078e0000 */
[----:B------:R-:W-:Y:S01]  /*1800*/  IADD3 R11, R239, 0x20, RZ ;  /* 0x00000020ef0b7810 */ /* 0x000fe20007ffe0ff */
[----:B------:R-:W-:Y:S01]  /*1810*/  IMAD R0, R240, -0x40, R210 ;  /* 0xffffffc0f0007824 */ /* 0x000fe200078e02d2 */
[----:B------:R-:W-:Y:S01]  /*1820*/  MOV R225, R5 ;  /* 0x0000000500e17202 */ /* 0x000fe20000000f00 */
[----:B------:R-:W-:-:S02]  /*1830*/  IMAD R19, R212, -0x40, R19 ;  /* 0xffffffc0d4137824 */ /* 0x000fc400078e0213 */
[----:B------:R-:W-:Y:S02]  /*1840*/  IMAD.MOV.U32 R226, RZ, RZ, R4 ;  /* 0x000000ffffe27224 */ /* 0x000fe400078e0004 */
[--C-:B------:R-:W-:Y:S01]  /*1850*/  IMAD.WIDE.U32 R6, R20, c[0x0][0x1a0], R36.reuse ;  /* 0x0000680014067a25 */ /* 0x100fe200078e0024 */
[C---:B------:R-:W-:Y:S01]  /*1860*/  ISETP.GE.AND P2, PT, R11.reuse, R0, PT ;  /* 0x000000000b00720c */ /* 0x040fe20003f46270 */
[----:B------:R-:W-:Y:S02]  /*1870*/  @P1 BAR.SYNC.DEFER_BLOCKING 0x0 ;  /* 0x0000000000001b1d */ /* 0x000fe40000010000 */
[----:B------:R-:W-:Y:S02]  /*1880*/  IMAD R3, R18, c[0x0][0x1a0], RZ ;  /* 0x0000680012037a24 */ /* 0x000fe400078e02ff */
        /* <DEDUP_REMOVED lines=18> */
[C---:B------:R-:W-:Y:S01]  /*19b0*/  IMAD R13, R191.reuse, c[0x0][0x374], RZ ;  /* 0x0000dd00bf0d7a24 */ /* 0x040fe200078e02ff */
[----:B------:R-:W-:Y:S01]  /*19c0*/  @!P0 IADD3 R14, P3, R204, R8, RZ ;  /* 0x00000008cc0e8210 */ /* 0x000fe20007f7e0ff */
[----:B------:R-:W-:Y:S02]  /*19d0*/  IMAD R15, R191, c[0x0][0x194], RZ ;  /* 0x00006500bf0f7a24 */ /* 0x000fe400078e02ff */
[C---:B------:R-:W-:Y:S02]  /*19e0*/  IMAD R0, R21.reuse, c[0x0][0x1b0], RZ ;  /* 0x00006c0015007a24 */ /* 0x040fe400078e02ff */
[----:B------:R-:W-:Y:S01]  /*19f0*/  IMAD R3, R21, c[0x0][0x1b8], RZ ;  /* 0x00006e0015037a24 */ /* 0x000fe200078e02ff */
[----:B------:R-:W-:Y:S01]  /*1a00*/  @!P0 IADD3.X R13, R207, R5, R13, P5, !PT ;  /* 0x00000005cf0d8210 */ /* 0x000fe20002ffe40d */
[C---:B------:R-:W-:Y:S01]  /*1a10*/  IMAD R21, R2.reuse, c[0x0][0x1b4], R0 ;  /* 0x00006d0002157a24 */ /* 0x040fe200078e0200 */
[----:B------:R-:W-:Y:S01]  /*1a20*/  @!P0 IADD3.X R15, R205, R9, R15, P3, !PT ;  /* 0x00000009cd0f8210 */ /* 0x000fe20001ffe40f */
[C---:B------:R-:W-:Y:S01]  /*1a30*/  IMAD R3, R2.reuse, c[0x0][0x1bc], R3 ;  /* 0x00006f0002037a24 */ /* 0x040fe200078e0203 */
        /* <DEDUP_REMOVED lines=135> */
[----:B----4-:R-:W-:Y:S02]  /*22b0*/  IMAD.SHL.U32 R3, R0, 0x2, RZ ;  /* 0x0000000200037824 */ /* 0x010fe400078e00ff */
[----:B------:R-:W-:Y:S01]  /*22c0*/  IMAD.MOV.U32 R0, RZ, RZ, c[0x0][0x22c] ;  /* 0x00008b00ff007624 */ /* 0x000fe200078e00ff */
[----:B------:R1:W4:Y:S03]  /*22d0*/  LDSM.16.M88.4 R116, [R187+0x10000] ;  /* 0x01000000bb74783b */ /* 0x0003260000000200 */
        /* <DEDUP_REMOVED lines=18> */
[----:B------:R-:W-:Y:S02]  /*2400*/  IADD3 R2, R203, 0x2000, RZ ;  /* 0x00002000cb027810 */ /* 0x000fe40007ffe0ff */
[C---:B------:R-:W-:Y:S02]  /*2410*/  IADD3 R247, R241.reuse, 0x20, RZ ;  /* 0x00000020f1f77810 */ /* 0x040fe40007ffe0ff */
[C---:B------:R-:W-:Y:S02]  /*2420*/  IADD3 R245, R241.reuse, 0x60, RZ ;  /* 0x00000060f1f57810 */ /* 0x040fe40007ffe0ff */
[----:B------:R-:W-:Y:S01]  /*2430*/  IADD3 R246, R241, 0x40, RZ ;  /* 0x00000040f1f67810 */ /* 0x000fe20007ffe0ff */
[----:B------:R-:W-:Y:S01]  /*2440*/  IMAD.IADD R244, R214, 0x1, R247 ;  /* 0x00000001d6f47824 */ /* 0x000fe200078e02f7 */
[----:B------:R-:W-:Y:S01]  /*2450*/  SEL R2, R2, R203, !P3 ;  /* 0x000000cb02027207 */ /* 0x000fe20005800000 */
[C---:B------:R-:W-:Y:S01]  /*2460*/  IMAD.IADD R242, R214.reuse, 0x1, R245 ;  /* 0x00000001d6f27824 */ /* 0x040fe200078e02f5 */
[----:B------:R-:W-:-:S02]  /*2470*/  IADD3 R243, R214, R246, RZ ;  /* 0x000000f6d6f37210 */ /* 0x000fc40007ffe0ff */
[----:B---3--:R-:W-:Y:S02]  /*2480*/  R2P PR, R8, 0x6 ;  /* 0x0000000608007804 */ /* 0x008fe40000000000 */
[----:B------:R-:W-:Y:S01]  /*2490*/  SHF.L.U32 R186, R2, 0x1, RZ ;  /* 0x0000000102ba7819 */ /* 0x000fe200000006ff */
[C---:B--2---:R-:W-:Y:S01]  /*24a0*/  IMAD.IADD R4, R214.reuse, 0x1, R243 ;  /* 0x00000001d6047824 */ /* 0x044fe200078e02f3 */
[C---:B------:R-:W-:Y:S02]  /*24b0*/  IADD3 R5, R214.reuse, R244, RZ ;  /* 0x000000f4d6057210 */ /* 0x040fe40007ffe0ff */
        /* <DEDUP_REMOVED lines=47> */
[C---:B------:R-:W-:Y:S01]  /*27b0*/  IMAD.IADD R197, R191.reuse, 0x1, R192 ;  /* 0x00000001bfc57824 */ /* 0x040fe200078e02c0 */
[C---:B------:R-:W-:Y:S01]  /*27c0*/  IADD3 R237, R214.reuse, R231, RZ ;  /* 0x000000e7d6ed7210 */ /* 0x040fe20007ffe0ff */
[----:B------:R-:W-:Y:S01]  /*27d0*/  IMAD.IADD R196, R191, 0x1, R194 ;  /* 0x00000001bfc47824 */ /* 0x000fe200078e02c2 */
[C---:B------:R-:W-:Y:S01]  /*27e0*/  IADD3 R235, R214.reuse, R227, RZ ;  /* 0x000000e3d6eb7210 */ /* 0x040fe20007ffe0ff */
[----:B-1--4-:R-:W-:-:S02]  /*27f0*/  IMAD.IADD R236, R214, 0x1, R229 ;  /* 0x00000001d6ec7824 */ /* 0x012fc400078e02e5 */
.L_x_708:
[----:B------:R-:W0:Y:S01]  /*2800*/  LDGDEPBAR ;  /* 0x00000000000079af */ /* 0x000e220000000000 */
[C---:B------:R-:W-:Y:S02]  /*2810*/  IADD3 R0, R186.reuse, R200, RZ ;  /* 0x000000c8ba007210 */ /* 0x040fe40007ffe0ff */
[-C--:B------:R-:W-:Y:S02]  /*2820*/  IADD3 R2, R186, R191.reuse, RZ ;  /* 0x000000bfba027210 */ /* 0x080fe40007ffe0ff */
[----:B------:R-:W-:Y:S02]  /*2830*/  IADD3 R180, R0, R191, RZ ;  /* 0x000000bf00b47210 */ /* 0x000fe40007ffe0ff */
[C---:B-----5:R-:W-:Y:S02]  /*2840*/  FSETP.NEU.FTZ.AND P1, PT, R217.reuse, -INF , PT ;  /* 0xff800000d900780b */ /* 0x060fe40003f3d000 */
[----:B------:R-:W-:Y:S01]  /*2850*/  ISETP.GE.AND P6, PT, R212, 0x1, PT ;  /* 0x00000001d400780c */ /* 0x000fe20003fc6270 */
        /* <DEDUP_REMOVED lines=9> */
[----:B------:R-:W-:Y:S01]  /*28f0*/  LDSM.16.M88.4 R100, [R2] ;  /* 0x000000000264783b */ /* 0x000fe20000000200 */
[C---:B------:R-:W-:Y:S07]  /*2900*/  HMMA.16816.F32.BF16 R8, R16.reuse, R10, RZ ;  /* 0x0000000a1008723c */ /* 0x040fee00000418ff */
[----:B------:R-:W1:Y:S01]  /*2910*/  LDSM.16.M88.4 R104, [R189+0xc000] ;  /* 0x00c00000bd68783b */ /* 0x000e620000000200 */
[C---:B--2---:R-:W-:Y:S07]  /*2920*/  HMMA.16816.F32.BF16 R12, R16.reuse, R52, RZ ;  /* 0x00000034100c723c */ /* 0x044fee00000418ff */
[----:B------:R-:W-:Y:S01]  /*2930*/  LDSM.16.M88.4 R108, [R180] ;  /* 0x00000000b46c783b */ /* 0x000fe20000000200 */
[----:B------:R-:W-:Y:S07]  /*2940*/  HMMA.16816.F32.BF16 R16, R16, R54, RZ ;  /* 0x000000361010723c */ /* 0x000fee00000418ff */
[----:B------:R-:W2:Y:S01]  /*2950*/  LDSM.16.M88.4 R52, [R189+0xc800] ;  /* 0x00c80000bd34783b */ /* 0x000ea20000000200 */
[C---:B---3--:R-:W-:Y:S07]  /*2960*/  HMMA.16816.F32.BF16 R4, R56.reuse, R60, R4 ;  /* 0x0000003c3804723c */ /* 0x048fee0000041804 */
[----:B------:R-:W3:Y:S01]  /*2970*/  LDSM.16.M88.4 R112, [R190+0xc000] ;  /* 0x00c00000be70783b */ /* 0x000ee20000000200 */
[C---:B------:R-:W-:Y:S07]  /*2980*/  HMMA.16816.F32.BF16 R8, R56.reuse, R62, R8 ;  /* 0x0000003e3808723c */ /* 0x040fee0000041808 */
[----:B------:R-:W-:Y:S01]  /*2990*/  LDSM.16.M88.4 R60, [R186+0x2000] ;  /* 0x00200000ba3c783b */ /* 0x000fe20000000200 */
[C---:B----4-:R-:W-:Y:S08]  /*29a0*/  HMMA.16816.F32.BF16 R12, R56.reuse, R64, R12 ;  /* 0x00000040380c723c */ /* 0x050ff0000004180c */
[----:B------:R-:W-:Y:S01]  /*29b0*/  HMMA.16816.F32.BF16 R16, R56, R66, R16 ;  /* 0x000000423810723c */ /* 0x000fe20000041810 */
[----:B------:R-:W4:Y:S07]  /*29c0*/  LDSM.16.M88.4 R56, [R190+0xc800] ;  /* 0x00c80000be38783b */ /* 0x000f2e0000000200 */
[C---:B-1----:R-:W-:Y:S01]  /*29d0*/  HMMA.16816.F32.BF16 R4, R100.reuse, R104, R4 ;  /* 0x000000686404723c */ /* 0x042fe20000041804 */
[----:B------:R-:W1:Y:S07]  /*29e0*/  LDSM.16.M88.4 R64, [R187+0xe000] ;  /* 0x00e00000bb40783b */ /* 0x000e6e0000000200 */
[C---:B------:R-:W-:Y:S01]  /*29f0*/  HMMA.16816.F32.BF16 R8, R100.reuse, R106, R8 ;  /* 0x0000006a6408723c */ /* 0x040fe20000041808 */
[----:B------:R-:W-:Y:S07]  /*2a00*/  LDSM.16.M88.4 R104, [R188+0xe000] ;  /* 0x00e00000bc68783b */ /* 0x000fee0000000200 */
[C---:B--2---:R-:W-:Y:S08]  /*2a10*/  HMMA.16816.F32.BF16 R12, R100.reuse, R52, R12 ;  /* 0x00000034640c723c */ /* 0x044ff0000004180c */
[----:B------:R-:W-:Y:S01]  /*2a20*/  HMMA.16816.F32.BF16 R16, R100, R54, R16 ;  /* 0x000000366410723c */ /* 0x000fe20000041810 */
[----:B------:R-:W2:Y:S07]  /*2a30*/  LDSM.16.M88.4 R52, [R187+0xe800] ;  /* 0x00e80000bb34783b */ /* 0x000eae0000000200 */
[C---:B---3--:R-:W-:Y:S01]  /*2a40*/  HMMA.16816.F32.BF16 R4, R108.reuse, R112, R4 ;  /* 0x000000706c04723c */ /* 0x048fe20000041804 */
[----:B------:R-:W3:Y:S07]  /*2a50*/  LDSM.16.M88.4 R100, [R0+0x2000] ;  /* 0x002000000064783b */ /* 0x000eee0000000200 */
[C---:B------:R-:W-:Y:S01]  /*2a60*/  HMMA.16816.F32.BF16 R8, R108.reuse, R114, R8 ;  /* 0x000000726c08723c */ /* 0x040fe20000041808 */
[----:B------:R-:W-:Y:S07]  /*2a70*/  LDSM.16.M88.4 R112, [R189+0xe000] ;  /* 0x00e00000bd70783b */ /* 0x000fee0000000200 */
[C---:B----4-:R-:W-:Y:S08]  /*2a80*/  HMMA.16816.F32.BF16 R12, R108.reuse, R56, R12 ;  /* 0x000000386c0c723c */ /* 0x050ff0000004180c */
[----:B------:R-:W-:Y:S01]  /*2a90*/  HMMA.16816.F32.BF16 R16, R108, R58, R16 ;  /* 0x0000003a6c10723c */ /* 0x000fe20000041810 */
[----:B------:R-:W4:Y:S07]  /*2aa0*/  LDSM.16.M88.4 R56, [R188+0xe800] ;  /* 0x00e80000bc38783b */ /* 0x000f2e0000000200 */
[C---:B-1----:R-:W-:Y:S01]  /*2ab0*/  HMMA.16816.F32.BF16 R4, R60.reuse, R64, R4 ;  /* 0x000000403c04723c */ /* 0x042fe20000041804 */
[----:B------:R1:W4:Y:S07]  /*2ac0*/  LDSM.16.M88.4 R108, [R2+0x2000] ;  /* 0x00200000026c783b */ /* 0x00032e0000000200 */
[C---:B------:R-:W-:Y:S01]  /*2ad0*/  HMMA.16816.F32.BF16 R8, R60.reuse, R66, R8 ;  /* 0x000000423c08723c */ /* 0x040fe20000041808 */
[----:B------:R-:W-:Y:S07]  /*2ae0*/  LDSM.16.M88.4 R64, [R190+0xe000] ;  /* 0x00e00000be40783b */ /* 0x000fee0000000200 */
[C---:B--2---:R-:W-:Y:S08]  /*2af0*/  HMMA.16816.F32.BF16 R12, R60.reuse, R52, R12 ;  /* 0x000000343c0c723c */ /* 0x044ff0000004180c */
[----:B------:R-:W-:Y:S01]  /*2b00*/  HMMA.16816.F32.BF16 R16, R60, R54, R16 ;  /* 0x000000363c10723c */ /* 0x000fe20000041810 */
[----:B------:R-:W2:Y:S03]  /*2b10*/  LDSM.16.M88.4 R52, [R189+0xe800] ;  /* 0x00e80000bd34783b */ /* 0x000ea60000000200 */
[----:B-1----:R-:W-:Y:S04]  /*2b20*/  FMUL.FTZ R2, R217, 1.4426950216293334961 ;  /* 0x3fb8aa3bd9027820 */ /* 0x002fe80000410000 */
[C---:B---3--:R-:W-:Y:S01]  /*2b30*/  HMMA.16816.F32.BF16 R4, R100.reuse, R104, R4 ;  /* 0x000000686404723c */ /* 0x048fe20000041804 */
[----:B------:R-:W1:Y:S04]  /*2b40*/  LDSM.16.M88.4 R60, [R180+0x2000] ;  /* 0x00200000b43c783b */ /* 0x000e680000000200 */
[----:B------:R-:W-:Y:S02]  /*2b50*/  FSEL R2, R2, RZ, P1 ;  /* 0x000000ff02027208 */ /* 0x000fe40000800000 */
[----:B------:R-:W-:Y:S01]  /*2b60*/  FSETP.NEU.FTZ.AND P1, PT, R218, -INF , PT ;  /* 0xff800000da00780b */ /* 0x000fe20003f3d000 */
[C---:B------:R-:W-:Y:S08]  /*2b70*/  HMMA.16816.F32.BF16 R8, R100.reuse, R106, R8 ;  /* 0x0000006a6408723c */ /* 0x040ff00000041808 */
[C---:B----4-:R-:W-:Y:S08]  /*2b80*/  HMMA.16816.F32.BF16 R12, R100.reuse, R56, R12 ;  /* 0x00000038640c723c */ /* 0x050ff0000004180c */
[----:B------:R-:W-:Y:S08]  /*2b90*/  HMMA.16816.F32.BF16 R16, R100, R58, R16 ;  /* 0x0000003a6410723c */ /* 0x000ff00000041810 */
[C---:B------:R-:W-:Y:S08]  /*2ba0*/  HMMA.16816.F32.BF16 R4, R108.reuse, R112, R4 ;  /* 0x000000706c04723c */ /* 0x040ff00000041804 */
[C---:B------:R-:W-:Y:S08]  /*2bb0*/  HMMA.16816.F32.BF16 R8, R108.reuse, R114, R8 ;  /* 0x000000726c08723c */ /* 0x040ff00000041808 */
[C---:B--2---:R-:W-:Y:S08]  /*2bc0*/  HMMA.16816.F32.BF16 R12, R108.reuse, R52, R12 ;  /* 0x000000346c0c723c */ /* 0x044ff0000004180c */
[----:B------:R-:W-:Y:S01]  /*2bd0*/  HMMA.16816.F32.BF16 R16, R108, R54, R16 ;  /* 0x000000366c10723c */ /* 0x000fe20000041810 */
[----:B------:R-:W2:Y:S07]  /*2be0*/  LDSM.16.M88.4 R52, [R190+0xe800] ;  /* 0x00e80000be34783b */ /* 0x000eae0000000200 */
[C---:B-1----:R-:W-:Y:S08]  /*2bf0*/  HMMA.16816.F32.BF16 R4, R60.reuse, R64, R4 ;  /* 0x000000403c04723c */ /* 0x042ff00000041804 */
[C---:B------:R-:W-:Y:S11]  /*2c00*/  HMMA.16816.F32.BF16 R8, R60.reuse, R66, R8 ;  /* 0x000000423c08723c */ /* 0x040ff60000041808 */
[----:B------:R-:W-:Y:S05]  /*2c10*/  @!UPT UIADD3 URZ, URZ, URZ, URZ ;  /* 0x0000003f3f3ff290 */ /* 0x000fea000fffe03f */
[----:B------:R-:W-:Y:S02]  /*2c20*/  FMUL.FTZ R4, R4, c[0x0][0x2ec] ;  /* 0x0000bb0004047a20 */ /* 0x000fe40000410000 */
[----:B------:R-:W-:Y:S02]  /*2c30*/  FMUL.FTZ R7, R7, c[0x0][0x2ec] ;  /* 0x0000bb0007077a20 */ /* 0x000fe40000410000 */
[----:B------:R1:W3:Y:S01]  /*2c40*/  MUFU.TANH R66, R4 ;  /* 0x0000000400427308 */ /* 0x0002e20000002400 */
[----:B------:R-:W-:Y:S02]  /*2c50*/  FMUL.FTZ R5, R5, c[0x0][0x2ec] ;  /* 0x0000bb0005057a20 */ /* 0x000fe40000410000 */
[----:B------:R-:W-:Y:S01]  /*2c60*/  FMUL.FTZ R6, R6, c[0x0][0x2ec] ;  /* 0x0000bb0006067a20 */ /* 0x000fe20000410000 */
[C---:B--2---:R-:W-:Y:S03]  /*2c70*/  HMMA.16816.F32.BF16 R12, R60.reuse, R52, R12 ;  /* 0x000000343c0c723c */ /* 0x044fe6000004180c */
[----:B------:R-:W-:Y:S03]  /*2c80*/  FMUL.FTZ R8, R8, c[0x0][0x2ec] ;  /* 0x0000bb0008087a20 */ /* 0x000fe60000410000 */
[----:B------:R2:W4:Y:S01]  /*2c90*/  MUFU.TANH R65, R5 ;  /* 0x0000000500417308 */ /* 0x0005220000002400 */
[----:B------:R-:W-:Y:S01]  /*2ca0*/  FMUL.FTZ R9, R9, c[0x0][0x2ec] ;  /* 0x0000bb0009097a20 */ /* 0x000fe20000410000 */
[----:B------:R-:W-:Y:S04]  /*2cb0*/  HMMA.16816.F32.BF16 R16, R60, R54, R16 ;  /* 0x000000363c10723c */ /* 0x000fe80000041810 */
[----:B------:R-:W-:Y:S02]  /*2cc0*/  FMUL.FTZ R10, R10, c[0x0][0x2ec] ;  /* 0x0000bb000a0a7a20 */ /* 0x000fe40000410000 */
[----:B------:R-:W-:Y:S02]  /*2cd0*/  FMUL.FTZ R11, R11, c[0x0][0x2ec] ;  /* 0x0000bb000b0b7a20 */ /* 0x000fe40000410000 */
[----:B------:R-:W-:Y:S01]  /*2ce0*/  MUFU.TANH R67, R8 ;  /* 0x0000000800437308 */ /* 0x000fe20000002400 */
[----:B-1----:R-:W-:Y:S03]  /*2cf0*/  @P0 LEA R4, R240, R250, 0x6 ;  /* 0x000000faf0040211 */ /* 0x002fe600078e30ff */
[----:B---3--:R-:W-:Y:S02]  /*2d00*/  MOV R0, R66 ;  /* 0x0000004200007202 */ /* 0x008fe40000000f00 */
[-C--:B------:R-:W-:Y:S04]  /*2d10*/  @P0 ISETP.GE.AND P2, PT, R4, R210.reuse, PT ;  /* 0x000000d20400020c */ /* 0x080fe80003f46270 */
[----:B------:R1:W3:Y:S01]  /*2d20*/  MUFU.TANH R105, R6 ;  /* 0x0000000600697308 */ /* 0x0002e20000002400 */
[----:B------:R-:W-:Y:S01]  /*2d30*/  FMUL.FTZ R12, R12, c[0x0][0x2ec] ;  /* 0x0000bb000c0c7a20 */ /* 0x000fe20000410000 */
[----:B------:R-:W-:Y:S01]  /*2d40*/  @P0 FSEL R0, R66, -INF , !P2 ;  /* 0xff80000042000808 */ /* 0x000fe20005000000 */
[----:B------:R-:W-:Y:S01]  /*2d50*/  FMUL.FTZ R13, R13, c[0x0][0x2ec] ;  /* 0x0000bb000d0d7a20 */ /* 0x000fe20000410000 */
[----:B--2---:R-:W-:Y:S01]  /*2d60*/  @P0 IADD3 R5, R4, 0x1, RZ ;  /* 0x0000000104050810 */ /* 0x004fe20007ffe0ff */
[----:B------:R-:W-:Y:S02]  /*2d70*/  FMUL.FTZ R14, R14, c[0x0][0x2ec] ;  /* 0x0000bb000e0e7a20 */ /* 0x000fe40000410000 */
[----:B------:R-:W-:Y:S01]  /*2d80*/  FMUL.FTZ R16, R16, c[0x0][0x2ec] ;  /* 0x0000bb0010107a20 */ /* 0x000fe20000410000 */
[----:B------:R-:W-:Y:S02]  /*2d90*/  @P0 ISETP.GE.AND P3, PT, R5, R210, PT ;  /* 0x000000d20500020c */ /* 0x000fe40003f66270 */
[----:B------:R-:W-:Y:S01]  /*2da0*/  MUFU.TANH R64, R9 ;  /* 0x0000000900407308 */ /* 0x000fe20000002400 */
[--C-:B------:R-:W-:Y:S01]  /*2db0*/  FFMA.FTZ R5, R0, c[0x0][0x23c], -R2.reuse ;  /* 0x00008f0000057a23 */ /* 0x100fe20000010802 */
[----:B----4-:R-:W-:Y:S01]  /*2dc0*/  MOV R0, R65 ;  /* 0x0000004100007202 */ /* 0x010fe20000000f00 */
[----:B------:R-:W-:Y:S01]  /*2dd0*/  FMUL.FTZ R17, R17, c[0x0][0x2ec] ;  /* 0x0000bb0011117a20 */ /* 0x000fe20000410000 */
[----:B------:R-:W-:Y:S01]  /*2de0*/  @P0 FSEL R0, R65, -INF , !P3 ;  /* 0xff80000041000808 */ /* 0x000fe20005800000 */
[----:B------:R-:W-:Y:S02]  /*2df0*/  FMUL.FTZ R18, R18, c[0x0][0x2ec] ;  /* 0x0000bb0012127a20 */ /* 0x000fe40000410000 */
[----:B------:R-:W-:Y:S02]  /*2e00*/  FMUL.FTZ R19, R19, c[0x0][0x2ec] ;  /* 0x0000bb0013137a20 */ /* 0x000fe40000410000 */
[----:B------:R-:W-:Y:S01]  /*2e10*/  FMUL.FTZ R15, R15, c[0x0][0x2ec] ;  /* 0x0000bb000f0f7a20 */ /* 0x000fe20000410000 */
[----:B------:R2:W4:Y:S01]  /*2e20*/  MUFU.TANH R104, R7 ;  /* 0x0000000700687308 */ /* 0x0005220000002400 */
[----:B-1----:R-:W-:Y:S09]  /*2e30*/  FMUL.FTZ R6, R218, 1.4426950216293334961 ;  /* 0x3fb8aa3bda067820 */ /* 0x002ff20000410000 */
[----:B------:R3:W-:Y:S10]  /*2e40*/  MUFU.EX2 R113, R5 ;  /* 0x0000000500717308 */ /* 0x0007f40000000800 */
[----:B------:R-:W1:Y:S01]  /*2e50*/  MUFU.TANH R103, R10 ;  /* 0x0000000a00677308 */ /* 0x000e620000002400 */
[----:B--2---:R-:W-:Y:S01]  /*2e60*/  FFMA.FTZ R7, R0, c[0x0][0x23c], -R2 ;  /* 0x00008f0000077a23 */ /* 0x004fe20000010802 */
[----:B------:R-:W-:Y:S08]  /*2e70*/  FSEL R0, R6, RZ, P1 ;  /* 0x000000ff06007208 */ /* 0x000ff00000800000 */
[----:B------:R2:W-:Y:S01]  /*2e80*/  MUFU.EX2 R111, R7 ;  /* 0x00000007006f7308 */ /* 0x0005e20000000800 */
[----:B---3--:R-:W-:Y:S02]  /*2e90*/  MOV R5, R105 ;  /* 0x0000006900057202 */ /* 0x008fe40000000f00 */
[----:B------:R-:W-:Y:S07]  /*2ea0*/  @P0 FSEL R5, R105, -INF , !P2 ;  /* 0xff80000069050808 */ /* 0x000fee0005000000 */
[----:B------:R-:W3:Y:S01]  /*2eb0*/  MUFU.TANH R102, R11 ;  /* 0x0000000b00667308 */ /* 0x000ee20000002400 */
[--C-:B------:R-:W-:Y:S01]  /*2ec0*/  FFMA.FTZ R6, R5, c[0x0][0x23c], -R0.reuse ;  /* 0x00008f0005067a23 */ /* 0x100fe20000010800 */
[----:B----4-:R-:W-:Y:S02]  /*2ed0*/  MOV R5, R104 ;  /* 0x0000006800057202 */ /* 0x010fe40000000f00 */
[----:B------:R-:W-:Y:S06]  /*2ee0*/  @P0 FSEL R5, R104, -INF , !P3 ;  /* 0xff80000068050808 */ /* 0x000fec0005800000 */
[----:B------:R4:W-:Y:S01]  /*2ef0*/  MUFU.EX2 R216, R6 ;  /* 0x0000000600d87308 */ /* 0x0009e20000000800 */
[C---:B--2---:R-:W-:Y:S04]  /*2f00*/  @P0 IADD3 R7, R4.reuse, 0x8, RZ ;  /* 0x0000000804070810 */ /* 0x044fe80007ffe0ff */
[-C--:B------:R-:W-:Y:S02]  /*2f10*/  @P0 ISETP.GE.AND P1, PT, R7, R210.reuse, PT ;  /* 0x000000d20700020c */ /* 0x080fe40003f26270 */
[C---:B------:R-:W-:Y:S03]  /*2f20*/  @P0 IADD3 R7, R4.reuse, 0x9, RZ ;  /* 0x0000000904070810 */ /* 0x040fe60007ffe0ff */
[----:B------:R-:W2:Y:S01]  /*2f30*/  MUFU.TANH R61, R12 ;  /* 0x0000000c003d7308 */ /* 0x000ea20000002400 */
[----:B------:R-:W-:Y:S02]  /*2f40*/  @P0 ISETP.GE.AND P2, PT, R7, R210, PT ;  /* 0x000000d20700020c */ /* 0x000fe40003f46270 */
[----:B------:R-:W-:Y:S07]  /*2f50*/  @P0 IADD3 R7, R4, 0x10, RZ ;  /* 0x0000001004070810 */ /* 0x000fee0007ffe0ff */
[----:B------:R-:W1:Y:S01]  /*2f60*/  MUFU.TANH R60, R13 ;  /* 0x0000000d003c7308 */ /* 0x000e620000002400 */
[----:B----4-:R-:W-:Y:S01]  /*2f70*/  FFMA.FTZ R6, R5, c[0x0][0x23c], -R0 ;  /* 0x00008f0005067a23 */ /* 0x010fe20000010800 */
[----:B------:R-:W-:Y:S02]  /*2f80*/  MOV R5, R67 ;  /* 0x0000004300057202 */ /* 0x000fe40000000f00 */
[----:B------:R-:W-:Y:S06]  /*2f90*/  @P0 FSEL R5, R67, -INF , !P1 ;  /* 0xff80000043050808 */ /* 0x000fec0004800000 */
[----:B------:R4:W-:Y:S10]  /*2fa0*/  MUFU.EX2 R183, R6 ;  /* 0x0000000600b77308 */ /* 0x0009f40000000800 */
[----:B------:R-:W1:Y:S10]  /*2fb0*/  MUFU.TANH R101, R14 ;  /* 0x0000000e00657308 */ /* 0x000e740000002400 */
[----:B------:R-:W1:Y:S01]  /*2fc0*/  MUFU.TANH R100, R15 ;  /* 0x0000000f00647308 */ /* 0x000e620000002400 */
[--C-:B----4-:R-:W-:Y:S01]  /*2fd0*/  FFMA.FTZ R6, R5, c[0x0][0x23c], -R2.reuse ;  /* 0x00008f0005067a23 */ /* 0x110fe20000010802 */
[----:B------:R-:W-:Y:S02]  /*2fe0*/  MOV R5, R64 ;  /* 0x0000004000057202 */ /* 0x000fe40000000f00 */
[----:B------:R-:W-:Y:S06]  /*2ff0*/  @P0 FSEL R5, R64, -INF , !P2 ;  /* 0xff80000040050808 */ /* 0x000fec0005000000 */
[----:B------:R4:W-:Y:S10]  /*3000*/  MUFU.EX2 R109, R6 ;  /* 0x00000006006d7308 */ /* 0x0009f40000000800 */
[----:B------:R-:W-:Y:S10]  /*3010*/  MUFU.TANH R59, R16 ;  /* 0x00000010003b7308 */ /* 0x000ff40000002400 */
[----:B------:R-:W2:Y:S01]  /*3020*/  MUFU.TANH R58, R17 ;  /* 0x00000011003a7308 */ /* 0x000ea20000002400 */
[----:B----4-:R-:W-:Y:S01]  /*3030*/  FFMA.FTZ R6, R5, c[0x0][0x23c], -R2 ;  /* 0x00008f0005067a23 */ /* 0x010fe20000010802 */
[----:B-1----:R-:W-:Y:S02]  /*3040*/  MOV R5, R103 ;  /* 0x0000006700057202 */ /* 0x002fe40000000f00 */
[----:B------:R-:W-:Y:S02]  /*3050*/  @P0 FSEL R5, R103, -INF , !P1 ;  /* 0xff80000067050808 */ /* 0x000fe40004800000 */
[----:B------:R-:W-:Y:S04]  /*3060*/  @P0 ISETP.GE.AND P1, PT, R7, R210, PT ;  /* 0x000000d20700020c */ /* 0x000fe80003f26270 */
[----:B------:R1:W-:Y:S01]  /*3070*/  MUFU.EX2 R108, R6 ;  /* 0x00000006006c7308 */ /* 0x0003e20000000800 */
[----:B------:R-:W-:Y:S09]  /*3080*/  @P0 IADD3 R7, R4, 0x11, RZ ;  /* 0x0000001104070810 */ /* 0x000ff20007ffe0ff */
[----:B------:R-:W4:Y:S10]  /*3090*/  MUFU.TANH R63, R18 ;  /* 0x00000012003f7308 */ /* 0x000f340000002400 */
[----:B------:R-:W-:Y:S01]  /*30a0*/  MUFU.TANH R62, R19 ;  /* 0x00000013003e7308 */ /* 0x000fe20000002400 */
[--C-:B-1----:R-:W-:Y:S01]  /*30b0*/  FFMA.FTZ R6, R5, c[0x0][0x23c], -R0.reuse ;  /* 0x00008f0005067a23 */ /* 0x102fe20000010800 */
[----:B---3--:R-:W-:Y:S02]  /*30c0*/  MOV R5, R102 ;  /* 0x0000006600057202 */ /* 0x008fe40000000f00 */
[----:B------:R-:W-:Y:S02]  /*30d0*/  @P0 FSEL R5, R102, -INF , !P2 ;  /* 0xff80000066050808 */ /* 0x000fe40005000000 */
[----:B------:R-:W-:Y:S04]  /*30e0*/  @P0 ISETP.GE.AND P2, PT, R7, R210, PT ;  /* 0x000000d20700020c */ /* 0x000fe80003f46270 */
[----:B------:R1:W-:Y:S01]  /*30f0*/  MUFU.EX2 R182, R6 ;  /* 0x0000000600b67308 */ /* 0x0003e20000000800 */
[C---:B------:R-:W-:Y:S02]  /*3100*/  @P0 IADD3 R7, R4.reuse, 0x18, RZ ;  /* 0x0000001804070810 */ /* 0x040fe40007ffe0ff */
[----:B------:R-:W-:Y:S01]  /*3110*/  @P0 IADD3 R4, R4, 0x19, RZ ;  /* 0x0000001904040810 */ /* 0x000fe20007ffe0ff */
[----:B-1----:R-:W-:Y:S01]  /*3120*/  FFMA.FTZ R6, R5, c[0x0][0x23c], -R0 ;  /* 0x00008f0005067a23 */ /* 0x002fe20000010800 */
[----:B--2---:R-:W-:Y:S02]  /*3130*/  MOV R5, R61 ;  /* 0x0000003d00057202 */ /* 0x004fe40000000f00 */
[----:B------:R-:W-:Y:S03]  /*3140*/  @P0 FSEL R5, R61, -INF , !P1 ;  /* 0xff8000003d050808 */ /* 0x000fe60004800000 */
[----:B------:R1:W2:Y:S02]  /*3150*/  MUFU.EX2 R180, R6 ;  /* 0x0000000600b47308 */ /* 0x0002a40000000800 */
[--C-:B-1----:R-:W-:Y:S01]  /*3160*/  FFMA.FTZ R6, R5, c[0x0][0x23c], -R2.reuse ;  /* 0x00008f0005067a23 */ /* 0x102fe20000010802 */
[----:B------:R-:W-:Y:S02]  /*3170*/  MOV R5, R60 ;  /* 0x0000003c00057202 */ /* 0x000fe40000000f00 */
[----:B------:R-:W-:Y:S05]  /*3180*/  @P0 FSEL R5, R60, -INF , !P2 ;  /* 0xff8000003c050808 */ /* 0x000fea0005000000 */
[----:B------:R1:W-:Y:S02]  /*3190*/  MUFU.EX2 R112, R6 ;  /* 0x0000000600707308 */ /* 0x0003e40000000800 */
[----:B-1----:R-:W-:Y:S01]  /*31a0*/  FFMA.FTZ R6, R5, c[0x0][0x23c], -R2 ;  /* 0x00008f0005067a23 */ /* 0x002fe20000010802 */
[----:B------:R-:W-:Y:S02]  /*31b0*/  MOV R5, R101 ;  /* 0x0000006500057202 */ /* 0x000fe40000000f00 */
[----:B------:R-:W-:Y:S05]  /*31c0*/  @P0 FSEL R5, R101, -INF , !P1 ;  /* 0xff80000065050808 */ /* 0x000fea0004800000 */
[----:B------:R1:W3:Y:S01]  /*31d0*/  MUFU.EX2 R110, R6 ;  /* 0x00000006006e7308 */ /* 0x0002e20000000800 */
[----:B------:R-:W-:Y:S01]  /*31e0*/  @P0 ISETP.GE.AND P1, PT, R7, R210, PT ;  /* 0x000000d20700020c */ /* 0x000fe20003f26270 */
[--C-:B-1----:R-:W-:Y:S01]  /*31f0*/  FFMA.FTZ R6, R5, c[0x0][0x23c], -R0.reuse ;  /* 0x00008f0005067a23 */ /* 0x102fe20000010800 */
[----:B------:R-:W-:Y:S02]  /*3200*/  MOV R5, R100 ;  /* 0x0000006400057202 */ /* 0x000fe40000000f00 */
[----:B------:R-:W-:Y:S05]  /*3210*/  @P0 FSEL R5, R100, -INF , !P2 ;  /* 0xff80000064050808 */ /* 0x000fea0005000000 */
[----:B------:R1:W-:Y:S01]  /*3220*/  MUFU.EX2 R215, R6 ;  /* 0x0000000600d77308 */ /* 0x0003e20000000800 */
[----:B------:R-:W-:Y:S02]  /*3230*/  @P0 ISETP.GE.AND P2, PT, R4, R210, PT ;  /* 0x000000d20400020c */ /* 0x000fe40003f46270 */
[----:B------:R-:W-:Y:S02]  /*3240*/  MOV R4, R58 ;  /* 0x0000003a00047202 */ /* 0x000fe40000000f00 */
[----:B------:R-:W-:Y:S01]  /*3250*/  @P0 FSEL R4, R58, -INF , !P2 ;  /* 0xff8000003a040808 */ /* 0x000fe20005000000 */
[----:B-1----:R-:W-:Y:S01]  /*3260*/  FFMA.FTZ R6, R5, c[0x0][0x23c], -R0 ;  /* 0x00008f0005067a23 */ /* 0x002fe20000010800 */
[----:B------:R-:W-:Y:S02]  /*3270*/  MOV R5, R59 ;  /* 0x0000003b00057202 */ /* 0x000fe40000000f00 */
[----:B------:R-:W-:Y:S01]  /*3280*/  @P0 FSEL R5, R59, -INF , !P1 ;  /* 0xff8000003b050808 */ /* 0x000fe20004800000 */
[----:B------:R2:W-:Y:S04]  /*3290*/  MUFU.EX2 R181, R6 ;  /* 0x0000000600b57308 */ /* 0x0005e80000000800 */
[--C-:B------:R-:W-:Y:S02]  /*32a0*/  FFMA.FTZ R5, R5, c[0x0][0x23c], -R2.reuse ;  /* 0x00008f0005057a23 */ /* 0x100fe40000010802 */
[----:B------:R-:W-:Y:S01]  /*32b0*/  FFMA.FTZ R2, R4, c[0x0][0x23c], -R2 ;  /* 0x00008f0004027a23 */ /* 0x000fe20000010802 */
[----:B----4-:R-:W-:Y:S02]  /*32c0*/  MOV R4, R63 ;  /* 0x0000003f00047202 */ /* 0x010fe40000000f00 */
[----:B------:R-:W-:Y:S01]  /*32d0*/  @P0 FSEL R4, R63, -INF , !P1 ;  /* 0xff8000003f040808 */ /* 0x000fe20004800000 */
[----:B------:R1:W-:Y:S01]  /*32e0*/  MUFU.EX2 R106, R2 ;  /* 0x00000002006a7308 */ /* 0x0003e20000000800 */
[----:B------:R-:W-:Y:S03]  /*32f0*/  IADD3 R56, P1, R234, R220, RZ ;  /* 0x000000dcea387210 */ /* 0x000fe60007f3e0ff */
[--C-:B------:R-:W-:Y:S01]  /*3300*/  FFMA.FTZ R4, R4, c[0x0][0x23c], -R0.reuse ;  /* 0x00008f0004047a23 */ /* 0x100fe20000010800 */
[----:B------:R-:W-:Y:S05]  /*3310*/  IADD3.X R57, R233, R219, RZ, P1, !PT ;  /* 0x000000dbe9397210 */ /* 0x000fea0000ffe4ff */
[----:B------:R4:W-:Y:S01]  /*3320*/  MUFU.EX2 R115, R4 ;  /* 0x0000000400737308 */ /* 0x0009e20000000800 */
[----:B--2---:R-:W-:Y:S09]  /*3330*/  F2FP.BF16.PACK_AB R6, R180, R182 ;  /* 0x000000b6b406723e */ /* 0x004ff200000010ff */
[----:B------:R3:W2:Y:S01]  /*3340*/  MUFU.EX2 R107, R5 ;  /* 0x00000005006b7308 */ /* 0x0006a20000000800 */
[----:B-1----:R-:W-:Y:S02]  /*3350*/  MOV R2, R62 ;  /* 0x0000003e00027202 */ /* 0x002fe40000000f00 */
[----:B------:R-:W-:Y:S05]  /*3360*/  @P0 FSEL R2, R62, -INF , !P2 ;  /* 0xff8000003e020808 */ /* 0x000fea0005000000 */
[----:B------:R-:W-:Y:S01]  /*3370*/  FFMA.FTZ R0, R2, c[0x0][0x23c], -R0 ;  /* 0x00008f0002007a23 */ /* 0x000fe20000010800 */
[----:B------:R-:W-:Y:S02]  /*3380*/  F2FP.BF16.PACK_AB R2, R183, R216 ;  /* 0x000000d8b702723e */ /* 0x000fe400000010ff */
[----:B----4-:R-:W-:Y:S01]  /*3390*/  F2FP.BF16.PACK_AB R4, R111, R113 ;  /* 0x000000716f04723e */ /* 0x010fe200000010ff */
[----:B------:R1:W4:Y:S02]  /*33a0*/  MUFU.EX2 R114, R0 ;  /* 0x0000000000727308 */ /* 0x0003240000000800 */
[----:B------:R2:W-:Y:S04]  /*33b0*/  STS [R222+0x12400], R2 ;  /* 0x01240002de007388 */ /* 0x0005e80000000800 */
[----:B------:R4:W-:Y:S01]  /*33c0*/  STS [R222+0x12000], R4 ;  /* 0x01200004de007388 */ /* 0x0009e20000000800 */
[----:B---3--:R-:W-:Y:S03]  /*33d0*/  F2FP.BF16.PACK_AB R5, R110, R112 ;  /* 0x000000706e05723e */ /* 0x008fe600000010ff */
[----:B------:R-:W-:Y:S01]  /*33e0*/  STS [R224+0x12400], R6 ;  /* 0x01240006e0007388 */ /* 0x000fe20000000800 */
[----:B-1----:R-:W-:Y:S02]  /*33f0*/  F2FP.BF16.PACK_AB R0, R108, R109 ;  /* 0x0000006d6c00723e */ /* 0x002fe400000010ff */
[----:B--2---:R-:W-:Y:S03]  /*3400*/  F2FP.BF16.PACK_AB R2, R106, R107 ;  /* 0x0000006b6a02723e */ /* 0x004fe600000010ff */
[----:B------:R1:W-:Y:S01]  /*3410*/  STS [R224+0x12000], R0 ;  /* 0x01200000e0007388 */ /* 0x0003e20000000800 */
[----:B----4-:R-:W-:Y:S03]  /*3420*/  F2FP.BF16.PACK_AB R4, R181, R215 ;  /* 0x000000d7b504723e */ /* 0x010fe600000010ff */
[----:B------:R-:W-:Y:S04]  /*3430*/  STS [R221+0x12000], R5 ;  /* 0x01200005dd007388 */ /* 0x000fe80000000800 */
[----:B------:R-:W-:Y:S04]  /*3440*/  STS [R221+0x12400], R4 ;  /* 0x01240004dd007388 */ /* 0x000fe80000000800 */
[----:B------:R2:W-:Y:S01]  /*3450*/  STS [R223+0x12000], R2 ;  /* 0x01200002df007388 */ /* 0x0005e20000000800 */
[----:B-1----:R-:W-:Y:S05]  /*3460*/  F2FP.BF16.PACK_AB R0, R114, R115 ;  /* 0x000000737200723e */ /* 0x002fea00000010ff */
[----:B------:R1:W-:Y:S04]  /*3470*/  STS [R223+0x12400], R0 ;  /* 0x01240000df007388 */ /* 0x0003e80000000800 */
[----:B------:R-:W3:Y:S08]  /*3480*/  LDSM.16.M88.4 R16, [R192+0x8000] ;  /* 0x00800000c010783b */ /* 0x000ef00000000200 */
[----:B------:R-:W2:Y:S08]  /*3490*/  LDSM.16.M88.4 R52, [R194+0x8000] ;  /* 0x00800000c234783b */ /* 0x000eb00000000200 */
[----:B--2---:R2:W4:Y:S04]  /*34a0*/  LDG.E R2, [R56.64] ;  /* 0x0000000638027981 */ /* 0x004528000c1e1900 */
[----:B-1----:R2:W4:Y:S01]  /*34b0*/  LDG.E R0, [R56.64+0x20] ;  /* 0x0000200638007981 */ /* 0x002522000c1e1900 */
[C---:B---3--:R-:W-:Y:S03]  /*34c0*/  HMMA.16816.F32.BF16 R4, R16.reuse, R116, RZ ;  /* 0x000000741004723c */ /* 0x048fe600000418ff */
[----:B--2---:R-:W-:Y:S05]  /*34d0*/  FFMA.FTZ R57, -R66, R66, 1 ;  /* 0x3f80000042397423 */ /* 0x004fea0000010142 */
[C---:B------:R-:W-:Y:S01]  /*34e0*/  HMMA.16816.F32.BF16 R8, R16.reuse, R118, RZ ;  /* 0x000000761008723c */ /* 0x040fe200000418ff */
[----:B------:R-:W-:Y:S03]  /*34f0*/  FFMA.FTZ R56, -R65, R65, 1 ;  /* 0x3f80000041387423 */ /* 0x000fe60000010141 */
[----:B------:R-:W-:Y:S02]  /*3500*/  FMUL.FTZ R57, R57, c[0x0][0x2ec] ;  /* 0x0000bb0039397a20 */ /* 0x000fe40000410000 */
[----:B------:R-:W-:Y:S02]  /*3510*/  FMUL.FTZ R56, R56, c[0x0][0x2ec] ;  /* 0x0000bb0038387a20 */ /* 0x000fe40000410000 */
        /* <DEDUP_REMOVED lines=37> */
[C---:B------:R-:W-:Y:S02]  /*3770*/  FADD.FTZ R5, -R2.reuse, R5 ;  /* 0x0000000502057221 */ /* 0x040fe40000010100 */
[----:B------:R-:W-:Y:S02]  /*3780*/  FMUL.FTZ R4, R113, R4 ;  /* 0x0000000471047220 */ /* 0x000fe40000410000 */
[----:B------:R-:W-:Y:S02]  /*3790*/  FMUL.FTZ R5, R111, R5 ;  /* 0x000000056f057220 */ /* 0x000fe40000410000 */
[----:B------:R-:W-:Y:S03]  /*37a0*/  FADD.FTZ R8, -R2, R8 ;  /* 0x0000000802087221 */ /* 0x000fe60000010100 */
[----:B------:R-:W-:Y:S02]  /*37b0*/  FMUL.FTZ R57, R4, R57 ;  /* 0x0000003904397220 */ /* 0x000fe40000410000 */
[----:B------:R-:W-:Y:S02]  /*37c0*/  FFMA.FTZ R4, -R67, R67, 1 ;  /* 0x3f80000043047423 */ /* 0x000fe40000010143 */
[C---:B------:R-:W-:Y:S02]  /*37d0*/  FADD.FTZ R12, -R2.reuse, R12 ;  /* 0x0000000c020c7221 */ /* 0x040fe40000010100 */
[----:B------:R-:W-:Y:S02]  /*37e0*/  FADD.FTZ R13, -R2, R13 ;  /* 0x0000000d020d7221 */ /* 0x000fe40000010100 */
[----:B------:R-:W-:Y:S02]  /*37f0*/  FFMA.FTZ R55, -R61, R61, 1 ;  /* 0x3f8000003d377423 */ /* 0x000fe4000001013d */
[----:B------:R-:W-:Y:S02]  /*3800*/  FFMA.FTZ R54, -R60, R60, 1 ;  /* 0x3f8000003c367423 */ /* 0x000fe4000001013c */
[----:B------:R-:W-:Y:S02]  /*3810*/  FADD.FTZ R9, -R2, R9 ;  /* 0x0000000902097221 */ /* 0x000fe40000010100 */
[----:B------:R-:W-:Y:S02]  /*3820*/  FMUL.FTZ R8, R109, R8 ;  /* 0x000000086d087220 */ /* 0x000fe40000410000 */
[----:B------:R-:W-:Y:S02]  /*3830*/  FMUL.FTZ R56, R5, R56 ;  /* 0x0000003805387220 */ /* 0x000fe40000410000 */
[----:B------:R-:W-:Y:S02]  /*3840*/  FFMA.FTZ R5, -R64, R64, 1 ;  /* 0x3f80000040057423 */ /* 0x000fe40000010140 */
[C---:B------:R-:W-:Y:S02]  /*3850*/  FADD.FTZ R53, -R2.reuse, R16 ;  /* 0x0000001002357221 */ /* 0x040fe40000010100 */
[----:B------:R-:W-:Y:S02]  /*3860*/  FADD.FTZ R52, -R2, R17 ;  /* 0x0000001102347221 */ /* 0x000fe40000010100 */
[----:B------:R-:W-:Y:S02]  /*3870*/  FMUL.FTZ R17, R4, c[0x0][0x2ec] ;  /* 0x0000bb0004117a20 */ /* 0x000fe40000410000 */
[----:B------:R-:W-:Y:S02]  /*3880*/  FMUL.FTZ R2, R112, R12 ;  /* 0x0000000c70027220 */ /* 0x000fe40000410000 */
[----:B------:R-:W-:Y:S02]  /*3890*/  FMUL.FTZ R4, R110, R13 ;  /* 0x0000000d6e047220 */ /* 0x000fe40000410000 */
[----:B------:R-:W-:Y:S02]  /*38a0*/  FMUL.FTZ R55, R55, c[0x0][0x2ec] ;  /* 0x0000bb0037377a20 */ /* 0x000fe40000410000 */
[----:B------:R-:W-:Y:S02]  /*38b0*/  FMUL.FTZ R54, R54, c[0x0][0x2ec] ;  /* 0x0000bb0036367a20 */ /* 0x000fe40000410000 */
[----:B------:R-:W-:Y:S02]  /*38c0*/  FMUL.FTZ R16, R5, c[0x0][0x2ec] ;  /* 0x0000bb0005107a20 */ /* 0x000fe40000410000 */
[----:B------:R-:W-:Y:S02]  /*38d0*/  FMUL.FTZ R17, R8, R17 ;  /* 0x0000001108117220 */ /* 0x000fe40000410000 */
[----:B------:R-:W-:Y:S02]  /*38e0*/  FMUL.FTZ R5, R107, R53 ;  /* 0x000000356b057220 */ /* 0x000fe40000410000 */
[----:B------:R-:W-:Y:S02]  /*38f0*/  FMUL.FTZ R8, R106, R52 ;  /* 0x000000346a087220 */ /* 0x000fe40000410000 */
[----:B------:R-:W-:Y:S02]  /*3900*/  FFMA.FTZ R53, -R59, R59, 1 ;  /* 0x3f8000003b357423 */ /* 0x000fe4000001013b */
[----:B------:R-:W-:Y:S02]  /*3910*/  FFMA.FTZ R52, -R58, R58, 1 ;  /* 0x3f8000003a347423 */ /* 0x000fe4000001013a */
[----:B------:R-:W-:Y:S02]  /*3920*/  FMUL.FTZ R55, R2, R55 ;  /* 0x0000003702377220 */ /* 0x000fe40000410000 */
[----:B------:R-:W-:Y:S02]  /*3930*/  FMUL.FTZ R54, R4, R54 ;  /* 0x0000003604367220 */ /* 0x000fe40000410000 */
[C---:B------:R-:W-:Y:S02]  /*3940*/  FADD.FTZ R2, -R0.reuse, R6 ;  /* 0x0000000600027221 */ /* 0x040fe40000010100 */
[----:B------:R-:W-:Y:S02]  /*3950*/  FADD.FTZ R4, -R0, R7 ;  /* 0x0000000700047221 */ /* 0x000fe40000010100 */
[----:B------:R-:W-:Y:S02]  /*3960*/  FFMA.FTZ R12, -R105, R105, 1 ;  /* 0x3f800000690c7423 */ /* 0x000fe40000010169 */
[----:B------:R-:W-:Y:S02]  /*3970*/  FFMA.FTZ R6, -R104, R104, 1 ;  /* 0x3f80000068067423 */ /* 0x000fe40000010168 */
[----:B------:R-:W-:Y:S02]  /*3980*/  FMUL.FTZ R9, R108, R9 ;  /* 0x000000096c097220 */ /* 0x000fe40000410000 */
[----:B------:R-:W-:Y:S02]  /*3990*/  FMUL.FTZ R53, R53, c[0x0][0x2ec] ;  /* 0x0000bb0035357a20 */ /* 0x000fe40000410000 */
[----:B------:R-:W-:Y:S02]  /*39a0*/  FMUL.FTZ R52, R52, c[0x0][0x2ec] ;  /* 0x0000bb0034347a20 */ /* 0x000fe40000410000 */
[----:B------:R-:W-:Y:S02]  /*39b0*/  FMUL.FTZ R2, R216, R2 ;  /* 0x00000002d8027220 */ /* 0x000fe40000410000 */
[----:B------:R-:W-:Y:S02]  /*39c0*/  FMUL.FTZ R4, R183, R4 ;  /* 0x00000004b7047220 */ /* 0x000fe40000410000 */
[----:B------:R-:W-:Y:S02]  /*39d0*/  FMUL.FTZ R12, R12, c[0x0][0x2ec] ;  /* 0x0000bb000c0c7a20 */ /* 0x000fe40000410000 */
[----:B------:R-:W-:Y:S02]  /*39e0*/  FMUL.FTZ R6, R6, c[0x0][0x2ec] ;  /* 0x0000bb0006067a20 */ /* 0x000fe40000410000 */
        /* <DEDUP_REMOVED lines=9> */
[----:B------:R-:W-:Y:S02]  /*3a80*/  FFMA.FTZ R9, -R103, R103, 1 ;  /* 0x3f80000067097423 */ /* 0x000fe40000010167 */
[----:B------:R-:W-:Y:S02]  /*3a90*/  FFMA.FTZ R8, -R102, R102, 1 ;  /* 0x3f80000066087423 */ /* 0x000fe40000010166 */
[C---:B------:R-:W-:Y:S02]  /*3aa0*/  FADD.FTZ R18, -R0.reuse, R18 ;  /* 0x0000001200127221 */ /* 0x040fe40000010100 */
[----:B------:R-:W-:Y:S02]  /*3ab0*/  FADD.FTZ R2, -R0, R19 ;  /* 0x0000001300027221 */ /* 0x000fe40000010100 */
[----:B------:R-:W-:Y:S02]  /*3ac0*/  FFMA.FTZ R11, -R101, R101, 1 ;  /* 0x3f800000650b7423 */ /* 0x000fe40000010165 */
[----:B------:R-:W-:Y:S02]  /*3ad0*/  FFMA.FTZ R10, -R100, R100, 1 ;  /* 0x3f800000640a7423 */ /* 0x000fe40000010164 */
[----:B------:R-:W-:Y:S02]  /*3ae0*/  FFMA.FTZ R14, -R63, R63, 1 ;  /* 0x3f8000003f0e7423 */ /* 0x000fe4000001013f */
[----:B------:R-:W-:Y:S02]  /*3af0*/  FFMA.FTZ R13, -R62, R62, 1 ;  /* 0x3f8000003e0d7423 */ /* 0x000fe4000001013e */
[----:B------:R-:W-:Y:S02]  /*3b00*/  FMUL.FTZ R5, R182, R5 ;  /* 0x00000005b6057220 */ /* 0x000fe40000410000 */
[----:B------:R-:W-:Y:S02]  /*3b10*/  FMUL.FTZ R7, R180, R7 ;  /* 0x00000007b4077220 */ /* 0x000fe40000410000 */
[----:B------:R-:W-:Y:S02]  /*3b20*/  FMUL.FTZ R9, R9, c[0x0][0x2ec] ;  /* 0x0000bb0009097a20 */ /* 0x000fe40000410000 */
[----:B------:R-:W-:Y:S02]  /*3b30*/  FMUL.FTZ R8, R8, c[0x0][0x2ec] ;  /* 0x0000bb0008087a20 */ /* 0x000fe40000410000 */
[----:B------:R-:W-:Y:S02]  /*3b40*/  FMUL.FTZ R4, R215, R4 ;  /* 0x00000004d7047220 */ /* 0x000fe40000410000 */
[----:B------:R-:W-:Y:S02]  /*3b50*/  FMUL.FTZ R15, R181, R15 ;  /* 0x0000000fb50f7220 */ /* 0x000fe40000410000 */
[----:B------:R-:W-:Y:S02]  /*3b60*/  FMUL.FTZ R0, R115, R18 ;  /* 0x0000001273007220 */ /* 0x000fe40000410000 */
[----:B------:R-:W-:Y:S02]  /*3b70*/  FMUL.FTZ R2, R114, R2 ;  /* 0x0000000272027220 */ /* 0x000fe40000410000 */
[----:B------:R-:W-:Y:S02]  /*3b80*/  FMUL.FTZ R11, R11, c[0x0][0x2ec] ;  /* 0x0000bb000b0b7a20 */ /* 0x000fe40000410000 */
[----:B------:R-:W-:Y:S02]  /*3b90*/  FMUL.FTZ R10, R10, c[0x0][0x2ec] ;  /* 0x0000bb000a0a7a20 */ /* 0x000fe40000410000 */
[----:B------:R-:W-:Y:S02]  /*3ba0*/  FMUL.FTZ R14, R14, c[0x0][0x2ec] ;  /* 0x0000bb000e0e7a20 */ /* 0x000fe40000410000 */
[----:B------:R-:W-:Y:S02]  /*3bb0*/  FMUL.FTZ R13, R13, c[0x0][0x2ec] ;  /* 0x0000bb000d0d7a20 */ /* 0x000fe40000410000 */
        /* <DEDUP_REMOVED lines=30> */
.L_x_706:
[----:B------:R-:W-:Y:S02]  /*3da0*/  F2FP.BF16.PACK_AB R7, R56, R57 ;  /* 0x000000393807723e */ /* 0x000fe400000010ff */
[----:B------:R-:W-:Y:S02]  /*3db0*/  F2FP.BF16.PACK_AB R6, R6, R12 ;  /* 0x0000000c0606723e */ /* 0x000fe400000010ff */
[----:B-1----:R-:W-:Y:S01]  /*3dc0*/  F2FP.BF16.PACK_AB R5, R16, R17 ;  /* 0x000000111005723e */ /* 0x002fe200000010ff */
        /* <DEDUP_REMOVED lines=82> */
.L_x_707:
[----:B------:R-:W-:Y:S01]  /*42f0*/  LDSM.16.M88.4 R64, [R193] ;  /* 0x00000000c140783b */ /* 0x000fe20000000200 */
[----:B------:R-:W-:Y:S02]  /*4300*/  IMAD.MOV.U32 R2, RZ, RZ, c[0x0][0x22c] ;  /* 0x00008b00ff027624 */ /* 0x000fe400078e00ff */
[----:B------:R-:W-:Y:S01]  /*4310*/  IMAD.MOV.U32 R216, RZ, RZ, c[0x0][0x22c] ;  /* 0x00008b00ffd87624 */ /* 0x000fe200078e00ff */
[----:B------:R-:W2:Y:S01]  /*4320*/  LDSM.16.MT88.4 R16, [R0+0xc000] ;  /* 0x00c000000010783b */ /* 0x000ea20000004200 */
[----:B------:R-:W-:Y:S02]  /*4330*/  IMAD R2, R2, c[0x0][0x1c0], RZ ;  /* 0x0000700002027a24 */ /* 0x000fe400078e02ff */
[----:B------:R-:W-:Y:S01]  /*4340*/  IMAD R216, R216, c[0x0][0x1c0], RZ ;  /* 0x00007000d8d87a24 */ /* 0x000fe200078e02ff */
[----:B------:R-:W3:Y:S01]  /*4350*/  LDSM.16.M88.4 R60, [R193+0x1000] ;  /* 0x00100000c13c783b */ /* 0x000ee20000000200 */
[----:B------:R-:W-:Y:S02]  /*4360*/  IMAD.U32 R2, R2, -0x40, RZ ;  /* 0xffffffc002027824 */ /* 0x000fe400078e00ff */
[----:B------:R-:W-:Y:S01]  /*4370*/  IMAD R216, R216, 0x28, RZ ;  /* 0x00000028d8d87824 */ /* 0x000fe200078e02ff */
[----:B------:R-:W4:Y:S01]  /*4380*/  LDSM.16.MT88.4 R100, [R0+0xe000] ;  /* 0x00e000000064783b */ /* 0x000f220000004200 */
[----:B------:R-:W-:Y:S01]  /*4390*/  IMAD.MOV.U32 R215, RZ, RZ, c[0x0][0x22c] ;  /* 0x00008b00ffd77624 */ /* 0x000fe200078e00ff */
[C---:B------:R-:W-:Y:S02]  /*43a0*/  LEA R208, P1, R2.reuse, R208, 0x2 ;  /* 0x000000d002d07211 */ /* 0x040fe400078210ff */
[----:B------:R-:W-:Y:S01]  /*43b0*/  LDSM.16.M88.4 R104, [R195] ;  /* 0x00000000c368783b */ /* 0x000fe20000000200 */
[----:B------:R-:W-:Y:S01]  /*43c0*/  IMAD R215, R215, c[0x0][0x1c0], RZ ;  /* 0x00007000d7d77a24 */ /* 0x000fe200078e02ff */
[----:B------:R-:W-:Y:S01]  /*43d0*/  LEA.HI.X.SX32 R209, R2, R209, 0x2, P1 ;  /* 0x000000d102d17211 */ /* 0x000fe200008f16ff */
[----:B------:R-:W-:Y:S01]  /*43e0*/  IMAD.MOV.U32 R2, RZ, RZ, c[0x0][0x22c] ;  /* 0x00008b00ff027624 */ /* 0x000fe200078e00ff */
[----:B------:R-:W1:Y:S01]  /*43f0*/  LDSM.16.MT88.4 R108, [R0+0xc800] ;  /* 0x00c80000006c783b */ /* 0x000e620000004200 */
[----:B------:R-:W-:Y:S02]  /*4400*/  IMAD R215, R215, 0x30, RZ ;  /* 0x00000030d7d77824 */ /* 0x000fe400078e02ff */
[----:B------:R-:W-:Y:S01]  /*4410*/  IMAD R2, R2, c[0x0][0x1c0], RZ ;  /* 0x0000700002027a24 */ /* 0x000fe200078e02ff */
[----:B------:R-:W1:Y:S03]  /*4420*/  LDSM.16.M88.4 R112, [R195+0x1000] ;  /* 0x00100000c370783b */ /* 0x000e660000000200 */
[----:B------:R-:W-:Y:S01]  /*4430*/  IMAD R2, R2, 0x18, RZ ;  /* 0x0000001802027824 */ /* 0x000fe200078e02ff */
        /* <DEDUP_REMOVED lines=9> */
[----:B------:R-:W-:Y:S07]  /*44d0*/  LDSM.16.M88.4 R100, [R198] ;  /* 0x00000000c664783b */ /* 0x000fee0000000200 */
[-C--:B------:R-:W-:Y:S08]  /*44e0*/  HMMA.16816.F32.BF16 R4, R104, R108.reuse, R4 ;  /* 0x0000006c6804723c */ /* 0x080ff00000041804 */
        /* <DEDUP_REMOVED lines=22> */
[----:B------:R-:W-:Y:S05]  /*4650*/  @P6 IADD3 R106, P2, R234, R226, RZ ;  /* 0x000000e2ea6a6210 */ /* 0x000fea0007f5e0ff */
[----:B------:R-:W-:Y:S05]  /*4660*/  @P6 IMAD.X R107, R233, 0x1, R225, P2 ;  /* 0x00000001e96b6824 */ /* 0x000fea00010e06e1 */
[----:B------:R4:W5:Y:S04]  /*4670*/  @P6 LDG.E R217, [R106.64+-0x100] ;  /* 0xffff00066ad96981 */ /* 0x000968000c1e1900 */
[----:B------:R4:W5:Y:S01]  /*4680*/  @P6 LDG.E R218, [R106.64+-0xe0] ;  /* 0xffff20066ada6981 */ /* 0x000962000c1e1900 */
[----:B--2---:R-:W-:Y:S04]  /*4690*/  IMAD.MOV.U32 R0, RZ, RZ, c[0x0][0x22c] ;  /* 0x00008b00ff007624 */ /* 0x004fe800078e00ff */
[----:B------:R-:W-:Y:S04]  /*46a0*/  IMAD R0, R0, c[0x0][0x1c0], RZ ;  /* 0x0000700000007a24 */ /* 0x000fe800078e02ff */
[----:B------:R-:W-:Y:S01]  /*46b0*/  IMAD.SHL.U32 R0, R0, 0x20, RZ ;  /* 0x0000002000007824 */ /* 0x000fe200078e00ff */
[-C--:B-1----:R-:W-:Y:S08]  /*46c0*/  HMMA.16816.F32.BF16 R4, R108, R112.reuse, R4 ;  /* 0x000000706c04723c */ /* 0x082ff00000041804 */
[C---:B------:R-:W-:Y:S08]  /*46d0*/  HMMA.16816.F32.BF16 R8, R180.reuse, R112, R8 ;  /* 0x00000070b408723c */ /* 0x040ff00000041808 */
[-C--:B------:R-:W-:Y:S08]  /*46e0*/  HMMA.16816.F32.BF16 R12, R180, R114.reuse, R12 ;  /* 0x00000072b40c723c */ /* 0x080ff0000004180c */
[C---:B------:R-:W-:Y:S08]  /*46f0*/  HMMA.16816.F32.BF16 R16, R108.reuse, R114, R16 ;  /* 0x000000726c10723c */ /* 0x040ff00000041810 */
[-C--:B---3--:R-:W-:Y:S08]  /*4700*/  HMMA.16816.F32.BF16 R52, R108, R100.reuse, R52 ;  /* 0x000000646c34723c */ /* 0x088ff00000041834 */
[C---:B------:R-:W-:Y:S07]  /*4710*/  HMMA.16816.F32.BF16 R56, R180.reuse, R100, R56 ;  /* 0x00000064b438723c */ /* 0x040fee0000041838 */
[----:B------:R-:W-:Y:S01]  /*4720*/  IMAD.MOV.U32 R100, RZ, RZ, R208 ;  /* 0x000000ffff647224 */ /* 0x000fe200078e00d0 */
[-C--:B------:R-:W-:Y:S04]  /*4730*/  HMMA.16816.F32.BF16 R60, R180, R102.reuse, R60 ;  /* 0x00000066b43c723c */ /* 0x080fe8000004183c */
[----:B------:R-:W-:Y:S01]  /*4740*/  IMAD.MOV.U32 R101, RZ, RZ, R209 ;  /* 0x000000ffff657224 */ /* 0x000fe200078e00d1 */
[CC--:B------:R-:W-:Y:S02]  /*4750*/  LEA R104, P2, R214.reuse, R100.reuse, 0x2 ;  /* 0x00000064d6687211 */ /* 0x0c0fe400078410ff */
[CC--:B------:R-:W-:Y:S01]  /*4760*/  LEA R112, P1, R241.reuse, R100.reuse, 0x2 ;  /* 0x00000064f1707211 */ /* 0x0c0fe200078210ff */
[----:B------:R-:W-:Y:S01]  /*4770*/  HMMA.16816.F32.BF16 R64, R108, R102, R64 ;  /* 0x000000666c40723c */ /* 0x000fe20000041840 */
[----:B------:R1:W-:Y:S03]  /*4780*/  RED.E.ADD.F32.FTZ.RN.STRONG.GPU [R100.64], R4 ;  /* 0x000000046400798e */ /* 0x0003e6000c10e786 */
[-C--:B------:R-:W-:Y:S02]  /*4790*/  LEA.HI.X.SX32 R105, R214, R101.reuse, 0x2, P2 ;  /* 0x00000065d6697211 */ /* 0x080fe400010f16ff */
[-C--:B------:R-:W-:Y:S02]  /*47a0*/  LEA.HI.X.SX32 R113, R241, R101.reuse, 0x2, P1 ;  /* 0x00000065f1717211 */ /* 0x080fe400008f16ff */
[-C--:B------:R-:W-:Y:S01]  /*47b0*/  LEA R108, P2, R2, R100.reuse, 0x2 ;  /* 0x00000064026c7211 */ /* 0x080fe200078410ff */
[----:B------:R2:W-:Y:S03]  /*47c0*/  RED.E.ADD.F32.FTZ.RN.STRONG.GPU [R104.64], R5 ;  /* 0x000000056800798e */ /* 0x0005e6000c10e786 */
[-C--:B----4-:R-:W-:Y:S01]  /*47d0*/  LEA R106, P1, R0, R100.reuse, 0x2 ;  /* 0x00000064006a7211 */ /* 0x090fe200078210ff */
[----:B------:R3:W-:Y:S01]  /*47e0*/  RED.E.ADD.F32.FTZ.RN.STRONG.GPU [R112.64], R6 ;  /* 0x000000067000798e */ /* 0x0007e2000c10e786 */
[-C--:B------:R-:W-:Y:S01]  /*47f0*/  LEA.HI.X.SX32 R109, R2, R101.reuse, 0x2, P2 ;  /* 0x00000065026d7211 */ /* 0x080fe200010f16ff */
[----:B------:R-:W-:Y:S01]  /*4800*/  IMAD.MOV.U32 R2, RZ, RZ, c[0x0][0x22c] ;  /* 0x00008b00ff027624 */ /* 0x000fe200078e00ff */
[-C--:B------:R-:W-:Y:S02]  /*4810*/  LEA R102, P3, R216, R100.reuse, 0x2 ;  /* 0x00000064d8667211 */ /* 0x080fe400078610ff */
[-C--:B------:R-:W-:Y:S01]  /*4820*/  LEA.HI.X.SX32 R107, R0, R101.reuse, 0x2, P1 ;  /* 0x00000065006b7211 */ /* 0x080fe200008f16ff */
[----:B------:R4:W-:Y:S01]  /*4830*/  RED.E.ADD.F32.FTZ.RN.STRONG.GPU [R108.64], R7 ;  /* 0x000000076c00798e */ /* 0x0009e2000c10e786 */
[-C--:B------:R-:W-:Y:S01]  /*4840*/  LEA.HI.X.SX32 R103, R216, R101.reuse, 0x2, P3 ;  /* 0x00000065d8677211 */ /* 0x080fe200018f16ff */
[----:B------:R-:W-:Y:S02]  /*4850*/  IMAD R2, R2, c[0x0][0x1c0], RZ ;  /* 0x0000700002027a24 */ /* 0x000fe400078e02ff */
[----:B------:R4:W-:Y:S01]  /*4860*/  RED.E.ADD.F32.FTZ.RN.STRONG.GPU [R106.64], R8 ;  /* 0x000000086a00798e */ /* 0x0009e2000c10e786 */
[----:B------:R-:W-:Y:S02]  /*4870*/  IMAD.IADD R0, R214, 0x1, R244 ;  /* 0x00000001d6007824 */ /* 0x000fe400078e02f4 */
[----:B------:R-:W-:Y:S01]  /*4880*/  IMAD R2, R2, 0x38, RZ ;  /* 0x0000003802027824 */ /* 0x000fe200078e02ff */
[----:B------:R4:W-:Y:S01]  /*4890*/  RED.E.ADD.F32.FTZ.RN.STRONG.GPU [R102.64], R9 ;  /* 0x000000096600798e */ /* 0x0009e2000c10e786 */
[CC--:B-1----:R-:W-:Y:S04]  /*48a0*/  LEA R4, P2, R215.reuse, R100.reuse, 0x2 ;  /* 0x00000064d7047211 */ /* 0x0c2fe800078410ff */
[-C--:B--2---:R-:W-:Y:S02]  /*48b0*/  LEA.HI.X.SX32 R5, R215, R101.reuse, 0x2, P2 ;  /* 0x00000065d7057211 */ /* 0x084fe400010f16ff */
[CC--:B---3--:R-:W-:Y:S03]  /*48c0*/  LEA R6, P1, R2.reuse, R100.reuse, 0x2 ;  /* 0x0000006402067211 */ /* 0x0c8fe600078210ff */
[----:B------:R1:W-:Y:S01]  /*48d0*/  RED.E.ADD.F32.FTZ.RN.STRONG.GPU [R4.64], R10 ;  /* 0x0000000a0400798e */ /* 0x0003e2000c10e786 */
[-C--:B----4-:R-:W-:Y:S02]  /*48e0*/  LEA.HI.X.SX32 R7, R2, R101.reuse, 0x2, P1 ;  /* 0x0000006502077211 */ /* 0x090fe400008f16ff */
[CC--:B------:R-:W-:Y:S03]  /*48f0*/  LEA R8, P3, R232.reuse, R100.reuse, 0x2 ;  /* 0x00000064e8087211 */ /* 0x0c0fe600078610ff */
[----:B------:R2:W-:Y:S01]  /*4900*/  RED.E.ADD.F32.FTZ.RN.STRONG.GPU [R6.64], R11 ;  /* 0x0000000b0600798e */ /* 0x0005e2000c10e786 */
[-C--:B------:R-:W-:Y:S03]  /*4910*/  LEA.HI.X.SX32 R9, R232, R101.reuse, 0x2, P3 ;  /* 0x00000065e8097211 */ /* 0x080fe600018f16ff */
[----:B------:R-:W-:Y:S04]  /*4920*/  RED.E.ADD.F32.FTZ.RN.STRONG.GPU [R100.64+0x80], R16 ;  /* 0x000080106400798e */ /* 0x000fe8000c10e786 */
[----:B------:R-:W-:Y:S01]  /*4930*/  RED.E.ADD.F32.FTZ.RN.STRONG.GPU [R104.64+0x80], R17 ;  /* 0x000080116800798e */ /* 0x000fe2000c10e786 */
[CC--:B-1----:R-:W-:Y:S04]  /*4940*/  LEA R4, P1, R247.reuse, R100.reuse, 0x2 ;  /* 0x00000064f7047211 */ /* 0x0c2fe800078210ff */
[-C--:B------:R-:W-:Y:S02]  /*4950*/  LEA.HI.X.SX32 R5, R247, R101.reuse, 0x2, P1 ;  /* 0x00000065f7057211 */ /* 0x080fe400008f16ff */
[-C--:B------:R-:W-:Y:S03]  /*4960*/  LEA R10, P1, R0, R100.reuse, 0x2 ;  /* 0x00000064000a7211 */ /* 0x080fe600078210ff */
[----:B------:R1:W-:Y:S01]  /*4970*/  RED.E.ADD.F32.FTZ.RN.STRONG.GPU [R4.64], R18 ;  /* 0x000000120400798e */ /* 0x0003e2000c10e786 */
[-C--:B--2---:R-:W-:Y:S02]  /*4980*/  LEA R6, P2, R244, R100.reuse, 0x2 ;  /* 0x00000064f4067211 */ /* 0x084fe400078410ff */
[-C--:B------:R-:W-:Y:S01]  /*4990*/  LEA.HI.X.SX32 R11, R0, R101.reuse, 0x2, P1 ;  /* 0x00000065000b7211 */ /* 0x080fe200008f16ff */
[----:B------:R-:W-:Y:S01]  /*49a0*/  IMAD.IADD R0, R214, 0x1, R243 ;  /* 0x00000001d6007824 */ /* 0x000fe200078e02f3 */
[-C--:B------:R-:W-:Y:S05]  /*49b0*/  LEA.HI.X.SX32 R7, R244, R101.reuse, 0x2, P2 ;  /* 0x00000065f4077211 */ /* 0x080fea00010f16ff */
[----:B------:R2:W-:Y:S04]  /*49c0*/  RED.E.ADD.F32.FTZ.RN.STRONG.GPU [R6.64], R19 ;  /* 0x000000130600798e */ /* 0x0005e8000c10e786 */
[----:B------:R3:W-:Y:S04]  /*49d0*/  RED.E.ADD.F32.FTZ.RN.STRONG.GPU [R10.64], R12 ;  /* 0x0000000c0a00798e */ /* 0x0007e8000c10e786 */
[----:B------:R4:W-:Y:S04]  /*49e0*/  RED.E.ADD.F32.FTZ.RN.STRONG.GPU [R8.64], R13 ;  /* 0x0000000d0800798e */ /* 0x0009e8000c10e786 */
[----:B------:R-:W-:Y:S01]  /*49f0*/  LDSM.16.MT88.4 R16, [R3+0x2000] ;  /* 0x002000000310783b */ /* 0x000fe20000004200 */
[CC--:B-1----:R-:W-:Y:S04]  /*4a00*/  LEA R4, P2, R231.reuse, R100.reuse, 0x2 ;  /* 0x00000064e7047211 */ /* 0x0c2fe800078410ff */
[-C--:B------:R-:W-:Y:S05]  /*4a10*/  LEA.HI.X.SX32 R5, R231, R101.reuse, 0x2, P2 ;  /* 0x00000065e7057211 */ /* 0x080fea00010f16ff */
[----:B------:R1:W-:Y:S01]  /*4a20*/  RED.E.ADD.F32.FTZ.RN.STRONG.GPU [R4.64], R14 ;  /* 0x0000000e0400798e */ /* 0x0003e2000c10e786 */
[CC--:B--2---:R-:W-:Y:S04]  /*4a30*/  LEA R6, P1, R237.reuse, R100.reuse, 0x2 ;  /* 0x00000064ed067211 */ /* 0x0c4fe800078210ff */
[-C--:B------:R-:W-:Y:S02]  /*4a40*/  LEA.HI.X.SX32 R7, R237, R101.reuse, 0x2, P1 ;  /* 0x00000065ed077211 */ /* 0x080fe400008f16ff */
[CC--:B---3--:R-:W-:Y:S02]  /*4a50*/  LEA R12, P2, R243.reuse, R100.reuse, 0x2 ;  /* 0x00000064f30c7211 */ /* 0x0c8fe400078410ff */
[CC--:B----4-:R-:W-:Y:S01]  /*4a60*/  LEA R8, P3, R230.reuse, R100.reuse, 0x2 ;  /* 0x00000064e6087211 */ /* 0x0d0fe200078610ff */
[----:B------:R2:W-:Y:S01]  /*4a70*/  RED.E.ADD.F32.FTZ.RN.STRONG.GPU [R6.64], R15 ;  /* 0x0000000f0600798e */ /* 0x0005e2000c10e786 */
[-C--:B------:R-:W-:Y:S02]  /*4a80*/  LEA.HI.X.SX32 R13, R243, R101.reuse, 0x2, P2 ;  /* 0x00000065f30d7211 */ /* 0x080fe400010f16ff */
[-C--:B------:R-:W-:Y:S01]  /*4a90*/  LEA.HI.X.SX32 R9, R230, R101.reuse, 0x2, P3 ;  /* 0x00000065e6097211 */ /* 0x080fe200018f16ff */
[----:B------:R-:W-:Y:S04]  /*4aa0*/  RED.E.ADD.F32.FTZ.RN.STRONG.GPU [R100.64+0x100], R52 ;  /* 0x000100346400798e */ /* 0x000fe8000c10e786 */
[----:B------:R-:W-:Y:S01]  /*4ab0*/  RED.E.ADD.F32.FTZ.RN.STRONG.GPU [R104.64+0x100], R53 ;  /* 0x000100356800798e */ /* 0x000fe2000c10e786 */
[CC--:B-1----:R-:W-:Y:S04]  /*4ac0*/  LEA R4, P1, R246.reuse, R100.reuse, 0x2 ;  /* 0x00000064f6047211 */ /* 0x0c2fe800078210ff */
[-C--:B------:R-:W-:Y:S02]  /*4ad0*/  LEA.HI.X.SX32 R5, R246, R101.reuse, 0x2, P1 ;  /* 0x00000065f6057211 */ /* 0x080fe400008f16ff */
[CC--:B------:R-:W-:Y:S03]  /*4ae0*/  LEA R10, P1, R0.reuse, R100.reuse, 0x2 ;  /* 0x00000064000a7211 */ /* 0x0c0fe600078210ff */
[----:B------:R1:W-:Y:S01]  /*4af0*/  RED.E.ADD.F32.FTZ.RN.STRONG.GPU [R4.64], R54 ;  /* 0x000000360400798e */ /* 0x0003e2000c10e786 */
[-C--:B------:R-:W-:Y:S01]  /*4b00*/  LEA.HI.X.SX32 R11, R0, R101.reuse, 0x2, P1 ;  /* 0x00000065000b7211 */ /* 0x080fe200008f16ff */
[----:B------:R-:W-:Y:S01]  /*4b10*/  IMAD.IADD R0, R214, 0x1, R242 ;  /* 0x00000001d6007824 */ /* 0x000fe200078e02f2 */
[CC--:B--2---:R-:W-:Y:S01]  /*4b20*/  LEA R6, P2, R229.reuse, R100.reuse, 0x2 ;  /* 0x00000064e5067211 */ /* 0x0c4fe200078410ff */
[----:B------:R2:W-:Y:S03]  /*4b30*/  RED.E.ADD.F32.FTZ.RN.STRONG.GPU [R12.64], R55 ;  /* 0x000000370c00798e */ /* 0x0005e6000c10e786 */
[-C--:B------:R-:W-:Y:S01]  /*4b40*/  LEA.HI.X.SX32 R7, R229, R101.reuse, 0x2, P2 ;  /* 0x00000065e5077211 */ /* 0x080fe200010f16ff */
[----:B------:R3:W-:Y:S04]  /*4b50*/  RED.E.ADD.F32.FTZ.RN.STRONG.GPU [R10.64], R56 ;  /* 0x000000380a00798e */ /* 0x0007e8000c10e786 */
[----:B------:R4:W-:Y:S04]  /*4b60*/  RED.E.ADD.F32.FTZ.RN.STRONG.GPU [R8.64], R57 ;  /* 0x000000390800798e */ /* 0x0009e8000c10e786 */
[----:B------:R4:W-:Y:S04]  /*4b70*/  RED.E.ADD.F32.FTZ.RN.STRONG.GPU [R6.64], R58 ;  /* 0x0000003a0600798e */ /* 0x0009e8000c10e786 */
[----:B------:R-:W-:Y:S01]  /*4b80*/  LDSM.16.MT88.4 R52, [R185+0x10800] ;  /* 0x01080000b934783b */ /* 0x000fe20000004200 */
[CC--:B-1----:R-:W-:Y:S04]  /*4b90*/  LEA R4, P1, R236.reuse, R100.reuse, 0x2 ;  /* 0x00000064ec047211 */ /* 0x0c2fe800078210ff */
[-C--:B------:R-:W-:Y:S02]  /*4ba0*/  LEA.HI.X.SX32 R5, R236, R101.reuse, 0x2, P1 ;  /* 0x00000065ec057211 */ /* 0x080fe400008f16ff */
[CC--:B------:R-:W-:Y:S02]  /*4bb0*/  LEA R14, P1, R245.reuse, R100.reuse, 0x2 ;  /* 0x00000064f50e7211 */ /* 0x0c0fe400078210ff */
[-C--:B--2---:R-:W-:Y:S01]  /*4bc0*/  LEA R12, P5, R242, R100.reuse, 0x2 ;  /* 0x00000064f20c7211 */ /* 0x084fe200078a10ff */
[----:B------:R1:W-:Y:S01]  /*4bd0*/  RED.E.ADD.F32.FTZ.RN.STRONG.GPU [R4.64], R59 ;  /* 0x0000003b0400798e */ /* 0x0003e2000c10e786 */
[-C--:B------:R-:W-:Y:S02]  /*4be0*/  LEA.HI.X.SX32 R15, R245, R101.reuse, 0x2, P1 ;  /* 0x00000065f50f7211 */ /* 0x080fe400008f16ff */
[-C--:B---3--:R-:W-:Y:S01]  /*4bf0*/  LEA R10, P4, R0, R100.reuse, 0x2 ;  /* 0x00000064000a7211 */ /* 0x088fe200078810ff */
[----:B------:R-:W-:Y:S01]  /*4c00*/  RED.E.ADD.F32.FTZ.RN.STRONG.GPU [R100.64+0x180], R64 ;  /* 0x000180406400798e */ /* 0x000fe2000c10e786 */
[-C--:B------:R-:W-:Y:S02]  /*4c10*/  LEA.HI.X.SX32 R13, R242, R101.reuse, 0x2, P5 ;  /* 0x00000065f20d7211 */ /* 0x080fe400028f16ff */
[-C--:B----4-:R-:W-:Y:S01]  /*4c20*/  LEA R8, P3, R228, R100.reuse, 0x2 ;  /* 0x00000064e4087211 */ /* 0x090fe200078610ff */
[----:B------:R-:W-:Y:S01]  /*4c30*/  RED.E.ADD.F32.FTZ.RN.STRONG.GPU [R104.64+0x180], R65 ;  /* 0x000180416800798e */ /* 0x000fe2000c10e786 */
[-C--:B------:R-:W-:Y:S02]  /*4c40*/  LEA.HI.X.SX32 R11, R0, R101.reuse, 0x2, P4 ;  /* 0x00000065000b7211 */ /* 0x080fe400020f16ff */
[CC--:B------:R-:W-:Y:S01]  /*4c50*/  LEA R6, P2, R227.reuse, R100.reuse, 0x2 ;  /* 0x00000064e3067211 */ /* 0x0c0fe200078410ff */
[----:B------:R-:W-:Y:S01]  /*4c60*/  RED.E.ADD.F32.FTZ.RN.STRONG.GPU [R14.64], R66 ;  /* 0x000000420e00798e */ /* 0x000fe2000c10e786 */
[-C--:B------:R-:W-:Y:S02]  /*4c70*/  LEA.HI.X.SX32 R9, R228, R101.reuse, 0x2, P3 ;  /* 0x00000065e4097211 */ /* 0x080fe400018f16ff */
[-C--:B------:R-:W-:Y:S01]  /*4c80*/  LEA.HI.X.SX32 R7, R227, R101.reuse, 0x2, P2 ;  /* 0x00000065e3077211 */ /* 0x080fe200010f16ff */
[----:B------:R-:W-:Y:S01]  /*4c90*/  RED.E.ADD.F32.FTZ.RN.STRONG.GPU [R12.64], R67 ;  /* 0x000000430c00798e */ /* 0x000fe2000c10e786 */
[----:B------:R-:W-:Y:S02]  /*4ca0*/  LOP3.LUT R0, R212, 0x1, RZ, 0xc0, !PT ;  /* 0x00000001d4007812 */ /* 0x000fe400078ec0ff */
[----:B------:R-:W-:Y:S01]  /*4cb0*/  @P6 IADD3 R220, P2, R220, -0x100, RZ ;  /* 0xffffff00dcdc6810 */ /* 0x000fe20007f5e0ff */
[----:B------:R-:W-:Y:S03]  /*4cc0*/  RED.E.ADD.F32.FTZ.RN.STRONG.GPU [R10.64], R60 ;  /* 0x0000003c0a00798e */ /* 0x000fe6000c10e786 */
[----:B------:R-:W-:Y:S01]  /*4cd0*/  @P6 IADD3.X R219, R219, -0x1, RZ, P2, !PT ;  /* 0xffffffffdbdb6810 */ /* 0x000fe200017fe4ff */
[----:B------:R-:W-:Y:S01]  /*4ce0*/  RED.E.ADD.F32.FTZ.RN.STRONG.GPU [R8.64], R61 ;  /* 0x0000003d0800798e */ /* 0x000fe2000c10e786 */
[C---:B-1----:R-:W-:Y:S03]  /*4cf0*/  LEA R4, P1, R235.reuse, R100, 0x2 ;  /* 0x00000064eb047211 */ /* 0x042fe600078210ff */
[----:B------:R-:W-:Y:S01]  /*4d00*/  RED.E.ADD.F32.FTZ.RN.STRONG.GPU [R6.64], R62 ;  /* 0x0000003e0600798e */ /* 0x000fe2000c10e786 */
[----:B------:R-:W-:Y:S03]  /*4d10*/  LEA.HI.X.SX32 R5, R235, R101, 0x2, P1 ;  /* 0x00000065eb057211 */ /* 0x000fe600008f16ff */
[----:B------:R-:W-:Y:S01]  /*4d20*/  LDSM.16.MT88.4 R8, [R3] ;  /* 0x000000000308783b */ /* 0x000fe20000004200 */
[----:B------:R-:W-:Y:S02]  /*4d30*/  ISETP.NE.U32.AND P1, PT, R0, 0x1, PT ;  /* 0x000000010000780c */ /* 0x000fe40003f25070 */
[----:B------:R-:W-:Y:S01]  /*4d40*/  @P6 IADD3 R0, P3, R226, -0x100, RZ ;  /* 0xffffff00e2006810 */ /* 0x000fe20007f7e0ff */
[----:B------:R-:W-:Y:S03]  /*4d50*/  RED.E.ADD.F32.FTZ.RN.STRONG.GPU [R4.64], R63 ;  /* 0x0000003f0400798e */ /* 0x000fe6000c10e786 */
[----:B------:R-:W-:Y:S01]  /*4d60*/  @P6 IADD3.X R2, R225, -0x1, RZ, P3, !PT ;  /* 0xffffffffe1026810 */ /* 0x000fe20001ffe4ff */
[----:B------:R-:W1:Y:S01]  /*4d70*/  LDSM.16.MT88.4 R4, [R185+0x10000] ;  /* 0x01000000b904783b */ /* 0x000e620000004200 */
[----:B------:R-:W-:Y:S01]  /*4d80*/  @P6 IMAD.MOV.U32 R226, RZ, RZ, R0 ;  /* 0x000000ffffe26224 */ /* 0x000fe200078e0000 */
[C---:B------:R-:W-:Y:S02]  /*4d90*/  ISETP.GT.AND P3, PT, R212.reuse, RZ, PT ;  /* 0x000000ffd400720c */ /* 0x040fe40003f64270 */
[----:B------:R-:W2:Y:S01]  /*4da0*/  LDSM.16.MT88.4 R12, [R184+0x10000] ;  /* 0x01000000b80c783b */ /* 0x000ea20000004200 */
[C---:B------:R-:W-:Y:S01]  /*4db0*/  IADD3 R0, R3.reuse, -0x4000, RZ ;  /* 0xffffc00003007810 */ /* 0x040fe20007ffe0ff */
[----:B------:R-:W-:Y:S01]  /*4dc0*/  @P6 IMAD.MOV.U32 R225, RZ, RZ, R2 ;  /* 0x000000ffffe16224 */ /* 0x000fe200078e0002 */
[----:B------:R-:W-:Y:S01]  /*4dd0*/  @P1 IADD3 R0, R3, 0x4000, RZ ;  /* 0x0000400003001810 */ /* 0x000fe20007ffe0ff */
[----:B------:R-:W3:Y:S04]  /*4de0*/  LDSM.16.MT88.4 R56, [R3+0x800] ;  /* 0x000800000338783b */ /* 0x000ee80000004200 */
[----:B------:R-:W4:Y:S04]  /*4df0*/  LDSM.16.MT88.4 R64, [R184+0x10800] ;  /* 0x01080000b840783b */ /* 0x000f280000004200 */
[----:B------:R-:W3:Y:S04]  /*4e00*/  LDSM.16.MT88.4 R100, [R3+0x2800] ;  /* 0x002800000364783b */ /* 0x000ee80000004200 */
[----:B------:R-:W-:Y:S01]  /*4e10*/  LDSM.16.MT88.4 R60, [R184+0x11000] ;  /* 0x01100000b83c783b */ /* 0x000fe20000004200 */
[-C--:B-1----:R-:W-:Y:S08]  /*4e20*/  HMMA.16816.F32.BF16 R68, R4, R8.reuse, R68 ;  /* 0x000000080444723c */ /* 0x082ff00000041844 */
[C---:B--2---:R-:W-:Y:S08]  /*4e30*/  HMMA.16816.F32.BF16 R72, R12.reuse, R8, R72 ;  /* 0x000000080c48723c */ /* 0x044ff00000041848 */
        /* <DEDUP_REMOVED lines=10> */
[-C--:B---3--:R-:W-:Y:S08]  /*4ee0*/  HMMA.16816.F32.BF16 R68, R52, R56.reuse, R68 ;  /* 0x000000383444723c */ /* 0x088ff00000041844 */
[C---:B----4-:R-:W-:Y:S08]  /*4ef0*/  HMMA.16816.F32.BF16 R72, R64.reuse, R56, R72 ;  /* 0x000000384048723c */ /* 0x050ff00000041848 */
        /* <DEDUP_REMOVED lines=15> */
[C---:B------:R-:W-:Y:S07]  /*4ff0*/  HMMA.16816.F32.BF16 R88, R60.reuse, R4, R88 ;  /* 0x000000043c58723c */ /* 0x040fee0000041858 */
[----:B------:R-:W-:Y:S01]  /*5000*/  IADD3 R4, R212, -0x1, RZ ;  /* 0xffffffffd4047810 */ /* 0x000fe20007ffe0ff */
[-C--:B------:R-:W-:Y:S04]  /*5010*/  HMMA.16816.F32.BF16 R92, R60, R6.reuse, R92 ;  /* 0x000000063c5c723c */ /* 0x080fe8000004185c */
[----:B------:R-:W-:Y:S04]  /*5020*/  IMAD.MOV.U32 R212, RZ, RZ, R4 ;  /* 0x000000ffffd47224 */ /* 0x000fe800078e0004 */
        /* <DEDUP_REMOVED lines=113> */
[----:B------:R2:W-:Y:S04]  /*5740*/  STS [R249+0x7400], R46 ;  /* 0x0074002ef9007388 */ /* 0x0005e80000000800 */
[----:B------:R-:W1:Y:S01]  /*5750*/  S2R R106, SR_CTAID.Y ;  /* 0x00000000006a7919 */ /* 0x000e620000002600 */
[----:B------:R-:W-:Y:S05]  /*5760*/  @P0 BRA `(.L_x_709) ;  /* 0x000000a000000947 */ /* 0x000fea0003800000 */
[----:B------:R-:W-:Y:S01]  /*5770*/  SHF.R.S32.HI R0, RZ, 0x1f, R238 ;  /* 0x0000001fff007819 */ /* 0x000fe200000114ee */
[----:B------:R-:W-:-:S04]  /*5780*/  IMAD.WIDE.U32 R2, R238, c[0x0][0x3a0], RZ ;  /* 0x0000e800ee027a25 */ /* 0x000fc800078e00ff */
[----:B------:R-:W-:Y:S02]  /*5790*/  IMAD R0, R0, c[0x0][0x3a0], RZ ;  /* 0x0000e80000007a24 */ /* 0x000fe400078e02ff */
[----:B------:R-:W-:Y:S02]  /*57a0*/  IMAD R4, R107, c[0x0][0x388], RZ ;  /* 0x0000e2006b047a24 */ /* 0x000fe400078e02ff */
[----:B------:R-:W-:-:S05]  /*57b0*/  IMAD R0, R238, c[0x0][0x3a4], R0 ;  /* 0x0000e900ee007a24 */ /* 0x000fca00078e0200 */
[----:B------:R-:W-:Y:S01]  /*57c0*/  IADD3 R3, R3, R0, RZ ;  /* 0x0000000003037210 */ /* 0x000fe20007ffe0ff */
[----:B-1----:R-:W-:-:S04]  /*57d0*/  IMAD R0, R106, c[0x0][0x38c], R4 ;  /* 0x0000e3006a007a24 */ /* 0x002fc800078e0204 */
[----:B------:R-:W-:-:S05]  /*57e0*/  IMAD.WIDE.U32 R2, R106, c[0x0][0x388], R2 ;  /* 0x0000e2006a027a25 */ /* 0x000fca00078e0002 */
[----:B------:R-:W-:Y:S02]  /*57f0*/  IADD3 R8, R3, R0, RZ ;  /* 0x0000000003087210 */ /* 0x000fe40007ffe0ff */
[----:B------:R-:W-:Y:S02]  /*5800*/  MOV R7, R2 ;  /* 0x0000000200077202 */ /* 0x000fe40000000f00 */
.L_x_709:
        /* <DEDUP_REMOVED lines=15> */
.L_x_710:
        /* <DEDUP_REMOVED lines=8> */
[----:B------:R-:W3:Y:S01]  /*5980*/  S2R R9, SR_CTAID.Z ;  /* 0x0000000000097919 */ /* 0x000ee20000002700 */
[----:B------:R-:W-:-:S03]  /*5990*/  IMAD R6, R20, c[0x0][0x3a0], RZ ;  /* 0x0000e80014067a24 */ /* 0x000fc600078e02ff */
[----:B------:R-:W4:Y:S01]  /*59a0*/  S2R R48, SR_CTAID.Z ;  /* 0x0000000000307919 */ /* 0x000f220000002700 */
[----:B------:R-:W-:-:S03]  /*59b0*/  IMAD R6, R0, c[0x0][0x3a4], R6 ;  /* 0x0000e90000067a24 */ /* 0x000fc600078e0206 */
[----:B------:R1:W1:Y:S04]  /*59c0*/  LDS.128 R28, [R213+0xd000] ;  /* 0x00d00000d51c7984 */ /* 0x0002680000000c00 */
[----:B------:R1:W1:Y:S01]  /*59d0*/  LDS.128 R24, [R213+0xf000] ;  /* 0x00f00000d5187984 */ /* 0x0002620000000c00 */
[----:B---3--:R-:W-:-:S03]  /*59e0*/  SHF.R.S32.HI R49, RZ, 0x1f, R9 ;  /* 0x0000001fff317819 */ /* 0x008fc60000011409 */
        /* <DEDUP_REMOVED lines=10> */
[C---:B----4-:R-:W-:Y:S02]  /*5a90*/  IMAD R6, R48.reuse, c[0x0][0x3bc], R6 ;  /* 0x0000ef0030067a24 */ /* 0x050fe400078e0206 */
[----:B------:R-:W-:-:S05]  /*5aa0*/  IMAD.WIDE.U32 R4, R48, c[0x0][0x3b8], R4 ;  /* 0x0000ee0030047a25 */ /* 0x000fca00078e0004 */
[----:B------:R-:W-:Y:S01]  /*5ab0*/  IADD3 R10, R5, R6, RZ ;  /* 0x00000006050a7210 */ /* 0x000fe20007ffe0ff */
[----:B------:R-:W-:Y:S05]  /*5ac0*/  @P2 BRA `(.L_x_712) ;  /* 0x000000c000002947 */ /* 0x000fea0003800000 */
[----:B-1-3--:R-:W1:Y:S01]  /*5ad0*/  LDS.128 R12, [R213+0xc000] ;  /* 0x00c00000d50c7984 */ /* 0x00ae620000000c00 */
        /* <DEDUP_REMOVED lines=11> */
.L_x_712:
[----:B-1-3--:R-:W-:Y:S05]  /*5b90*/  BSYNC B0 ;  /* 0x0000000000007941 */ /* 0x00afea0003800000 */
.L_x_711:
        /* <DEDUP_REMOVED lines=16> */
.L_x_714:
[----:B------:R-:W-:Y:S05]  /*5ca0*/  BSYNC B0 ;  /* 0x0000000000007941 */ /* 0x000fea0003800000 */
.L_x_713:
        /* <DEDUP_REMOVED lines=21> */
.L_x_716:
[----:B------:R-:W-:Y:S05]  /*5e00*/  BSYNC B0 ;  /* 0x0000000000007941 */ /* 0x000fea0003800000 */
.L_x_715:
        /* <DEDUP_REMOVED lines=13> */
.L_x_705:
[----:B-1----:R-:W1:Y:S01]  /*5ee0*/  S2R R4, SR_CTAID.Y ;  /* 0x0000000000047919 */ /* 0x002e620000002600 */
[----:B------:R-:W-:-:S03]  /*5ef0*/  ISETP.NE.AND P0, PT, R251, -0x1, PT ;  /* 0xfffffffffb00780c */ /* 0x000fc60003f05270 */
[----:B------:R-:W2:Y:S10]  /*5f00*/  S2R R7, SR_CTAID.Y ;  /* 0x0000000000077919 */ /* 0x000eb40000002600 */
        /* <DEDUP_REMOVED lines=12> */
[----:B--2---:R-:W-:-:S04]  /*5fd0*/  IMAD R0, R7, c[0x0][0x38c], R4 ;  /* 0x0000e30007007a24 */ /* 0x004fc800078e0204 */
[----:B------:R-:W-:-:S05]  /*5fe0*/  IMAD.WIDE.U32 R2, R7, c[0x0][0x388], R2 ;  /* 0x0000e20007027a25 */ /* 0x000fca00078e0002 */
[----:B------:R-:W-:Y:S02]  /*5ff0*/  IADD3 R6, R3, R0, RZ ;  /* 0x0000000003067210 */ /* 0x000fe40007ffe0ff */
[----:B------:R-:W-:Y:S02]  /*6000*/  MOV R5, R2 ;  /* 0x0000000200057202 */ /* 0x000fe40000000f00 */
.L_x_718:
        /* <DEDUP_REMOVED lines=15> */
.L_x_719:
[----:B------:R-:W3:Y:S01]  /*6100*/  LDL.64 R16, [R1] ;  /* 0x0000000001107983 */ /* 0x000ee20000100a00 */
[C---:B------:R-:W-:Y:S01]  /*6110*/  SHF.L.U32 R0, R240.reuse, 0x6, RZ ;  /* 0x00000006f0007819 */ /* 0x040fe200000006ff */
[----:B------:R-:W-:Y:S01]  /*6120*/  IMAD R9, R240, -0x40, R210 ;  /* 0xffffffc0f0097824 */ /* 0x000fe200078e02d2 */
[----:B------:R-:W-:Y:S01]  /*6130*/  BSSY B0, `(.L_x_720) ;  /* 0x000001b000007945 */ /* 0x000fe20003800000 */
[----:B--2---:R-:W1:Y:S01]  /*6140*/  S2R R7, SR_CTAID.Z ;  /* 0x0000000000077919 */ /* 0x004e620000002700 */
[----:B------:R-:W-:Y:S02]  /*6150*/  SHF.R.S32.HI R10, RZ, 0x1f, R0 ;  /* 0x0000001fff0a7819 */ /* 0x000fe40000011400 */
[----:B------:R-:W-:Y:S01]  /*6160*/  ISETP.GE.AND P2, PT, R239, R9, PT ;  /* 0x00000009ef00720c */ /* 0x000fe20003f46270 */
[----:B------:R-:W2:Y:S01]  /*6170*/  S2R R14, SR_CTAID.Z ;  /* 0x00000000000e7919 */ /* 0x000ea20000002700 */
[----:B------:R-:W-:Y:S01]  /*6180*/  SHF.R.S32.HI R13, RZ, 0x1f, R239 ;  /* 0x0000001fff0d7819 */ /* 0x000fe200000114ef */
[----:B------:R-:W-:-:S04]  /*6190*/  IMAD R4, R10, c[0x0][0x3a0], RZ ;  /* 0x0000e8000a047a24 */ /* 0x000fc800078e02ff */
[----:B------:R-:W-:Y:S01]  /*61a0*/  IMAD R4, R0, c[0x0][0x3a4], R4 ;  /* 0x0000e90000047a24 */ /* 0x000fe200078e0204 */
[----:B-1----:R-:W-:-:S05]  /*61b0*/  SHF.R.S32.HI R15, RZ, 0x1f, R7 ;  /* 0x0000001fff0f7819 */ /* 0x002fca0000011407 */
[----:B------:R-:W-:-:S04]  /*61c0*/  IMAD R8, R15, c[0x0][0x3b8], RZ ;  /* 0x0000ee000f087a24 */ /* 0x000fc800078e02ff */
[----:B--2---:R-:W-:Y:S02]  /*61d0*/  IMAD R8, R14, c[0x0][0x3bc], R8 ;  /* 0x0000ef000e087a24 */ /* 0x004fe400078e0208 */
[----:B---3--:R-:W-:-:S05]  /*61e0*/  IMAD.WIDE.U32 R2, R0, c[0x0][0x3a0], R16 ;  /* 0x0000e80000027a25 */ /* 0x008fca00078e0010 */
        /* <DEDUP_REMOVED lines=15> */
.L_x_721:
[----:B------:R-:W-:Y:S05]  /*62e0*/  BSYNC B0 ;  /* 0x0000000000007941 */ /* 0x000fea0003800000 */
.L_x_720:
        /* <DEDUP_REMOVED lines=16> */
.L_x_723:
[----:B------:R-:W-:Y:S05]  /*63f0*/  BSYNC B0 ;  /* 0x0000000000007941 */ /* 0x000fea0003800000 */
.L_x_722:
        /* <DEDUP_REMOVED lines=21> */
.L_x_725:
[----:B------:R-:W-:Y:S05]  /*6550*/  BSYNC B0 ;  /* 0x0000000000007941 */ /* 0x000fea0003800000 */
.L_x_724:
        /* <DEDUP_REMOVED lines=12> */
.L_x_717:
[----:B------:R-:W-:Y:S05]  /*6620*/  BSYNC B1 ;  /* 0x0000000000017941 */ /* 0x000fea0003800000 */
.L_x_700:
[----:B------:R-:W-:-:S04]  /*6630*/  IADD3 R240, R240, c[0x0][0xc], RZ ;  /* 0x00000300f0f07a10 */ /* 0x000fc80007ffe0ff */
[----:B------:R-:W-:-:S13]  /*6640*/  ISETP.GE.AND P0, PT, R240, UR4, PT ;  /* 0x00000004f0007c0c */ /* 0x000fda000bf06270 */
[----:B------:R-:W-:Y:S01]  /*6650*/  @P0 CALL.REL.NOINC `(.L_x_726) ;  /* 0x0000001000000944 */ /* 0x000fe20003c00000 */
[----:B------:R-:W-:Y:S05]  /*6660*/  BRA `(.L_x_727) ;  /* 0xffffa24000007947 */ /* 0x000fea000383ffff */
.L_x_726:
[----:B------:R-:W-:Y:S05]  /*6670*/  EXIT ;  /* 0x000000000000794d */ /* 0x000fea0003800000 */
.L_x_728:
        /* <DEDUP_REMOVED lines=16> */
.L_x_2062:


//--------------------- .text._ZN5flash44flash_bwd_dq_dk_dv_loop_seqk_parallel_kernelI23Flash_bwd_kernel_traitsILi128ELi64ELi64ELi8ELi4ELi2ELi2ELb1ELb0EN7cutlass10bfloat16_tE19Flash_kernel_traitsILi128ELi64ELi64ELi8ES3_EELb1ELb0ELb0ELb0ELb0ELb0ELb0EEEvNS_16Flash_bwd_paramsE --------------------------
	.section	.text._ZN5flash44flash_bwd_dq_dk_dv_loop_seqk_parallel_kernelI23Flash_bwd_kernel_traitsILi128ELi64ELi64ELi8ELi4ELi2ELi2ELb1ELb0EN7cutlass10bfloat16_tE19Flash_kernel_traitsILi128ELi64ELi64ELi8ES3_EELb1ELb0ELb0ELb0ELb0ELb0ELb0EEEvNS_16Flash_bwd_paramsE,"ax",@progbits
	.sectioninfo	@"SHI_REGISTERS=255"
	.align	128
        .global         _ZN5flash44flash_bwd_dq_dk_dv_loop_seqk_parallel_kernelI23Flash_bwd_kernel_traitsILi128ELi64ELi64ELi8ELi4ELi2ELi2ELb1ELb0EN7cutlass10bfloat16_tE19Flash_kernel_traitsILi128ELi64ELi64ELi8ES3_EELb1ELb0ELb0ELb0ELb0ELb0ELb0EEEvNS_16Flash_bwd_paramsE
        .type           _ZN5flash44flash_bwd_dq_dk_dv_loop_seqk_parallel_kernelI23Flash_bwd_kernel_traitsILi128ELi64ELi64ELi8ELi4ELi2ELi2ELb1ELb0EN7cutlass10bfloat16_tE19Flash_kernel_traitsILi128ELi64ELi64ELi8ES3_EELb1ELb0ELb0ELb0ELb0ELb0ELb0EEEvNS_16Flash_bwd_paramsE,@function
        .size           _ZN5flash44flash_bwd_dq_dk_dv_loop_seqk_parallel_kernelI23Flash_bwd_kernel_traitsILi128ELi64ELi64ELi8ELi4ELi2ELi2ELb1ELb0EN7cutlass10bfloat16_tE19Flash_kernel_traitsILi128ELi64ELi64ELi8ES3_EELb1ELb0ELb0ELb0ELb0ELb0ELb0EEEvNS_16Flash_bwd_paramsE,(.L_x_2063 - _ZN5flash44flash_bwd_dq_dk_dv_loop_seqk_parallel_kernelI23Flash_bwd_kernel_traitsILi128ELi64ELi64ELi8ELi4ELi2ELi2ELb1ELb0EN7cutlass10bfloat16_tE19Flash_kernel_traitsILi128ELi64ELi64ELi8ES3_EELb1ELb0ELb0ELb0ELb0ELb0ELb0EEEvNS_16Flash_bwd_paramsE)
        .other          _ZN5flash44flash_bwd_dq_dk_dv_loop_seqk_parallel_kernelI23Flash_bwd_kernel_traitsILi128ELi64ELi64ELi8ELi4ELi2ELi2ELb1ELb0EN7cutlass10bfloat16_tE19Flash_kernel_traitsILi128ELi64ELi64ELi8ES3_EELb1ELb0ELb0ELb0ELb0ELb0ELb0EEEvNS_16Flash_bwd_paramsE,@"STO_CUDA_ENTRY STV_DEFAULT"
_ZN5flash44flash_bwd_dq_dk_dv_loop_seqk_parallel_kernelI23Flash_bwd_kernel_traitsILi128ELi64ELi64ELi8ELi4ELi2ELi2ELb1ELb0EN7cutlass10bfloat16_tE19Flash_kernel_traitsILi128ELi64ELi64ELi8ES3_EELb1ELb0ELb0ELb0ELb0ELb0ELb0EEEvNS_16Flash_bwd_paramsE:
.text._ZN5flash44flash_bwd_dq_dk_dv_loop_seqk_parallel_kernelI23Flash_bwd_kernel_traitsILi128ELi64ELi64ELi8ELi4ELi2ELi2ELb1ELb0EN7cutlass10bfloat16_tE19Flash_kernel_traitsILi128ELi64ELi64ELi8ES3_EELb1ELb0ELb0ELb0ELb0ELb0ELb0EEEvNS_16Flash_bwd_paramsE:
        /* <DEDUP_REMOVED lines=25> */
[C---:B------:R-:W-:Y:S01]  /*0190*/  IMAD.IADD R12, R8.reuse, 0x1, -R4 ;  /* 0x00000001080c7824 */ /* 0x040fe200078e0a04 */
[----:B------:R-:W-:Y:S01]  /*01a0*/  SHF.R.S32.HI R4, RZ, 0x5, R0 ;  /* 0x00000005ff047819 */ /* 0x000fe20000011400 */
[C---:B------:R-:W-:Y:S01]  /*01b0*/  IMAD.IADD R11, R8.reuse, 0x1, -R6 ;  /* 0x00000001080b7824 */ /* 0x040fe200078e0a06 */
[----:B------:R-:W-:Y:S01]  /*01c0*/  SHF.R.S32.HI R6, RZ, 0x1f, R0 ;  /* 0x0000001fff067819 */ /* 0x000fe20000011400 */
[----:B------:R-:W-:Y:S01]  /*01d0*/  IMAD.IADD R15, R8, 0x1, -R7 ;  /* 0x00000001080f7824 */ /* 0x000fe200078e0a07 */
[----:B------:R-:W-:-:S02]  /*01e0*/  SHF.R.S32.HI R7, RZ, 0x4, R3 ;  /* 0x00000004ff077819 */ /* 0x000fc40000011403 */
[----:B------:R-:W-:Y:S02]  /*01f0*/  LOP3.LUT R5, R13, 0xfffffff8, RZ, 0xc0, !PT ;  /* 0xfffffff80d057812 */ /* 0x000fe400078ec0ff */
[-C--:B------:R-:W-:Y:S02]  /*0200*/  LEA.HI R6, R6, R4.reuse, RZ, 0x2 ;  /* 0x0000000406067211 */ /* 0x080fe400078f10ff */
[--C-:B------:R-:W-:Y:S01]  /*0210*/  SHF.R.S32.HI R10, RZ, 0x2, R2.reuse ;  /* 0x00000002ff0a7819 */ /* 0x100fe20000011402 */
[----:B------:R-:W-:Y:S01]  /*0220*/  IMAD.IADD R5, R8, 0x1, -R5 ;  /* 0x0000000108057824 */ /* 0x000fe200078e0a05 */
[----:B------:R-:W-:Y:S02]  /*0230*/  SHF.R.S32.HI R2, RZ, 0x1f, R2 ;  /* 0x0000001fff027819 */ /* 0x000fe40000011402 */
[----:B------:R-:W-:Y:S01]  /*0240*/  SHF.R.S32.HI R244, RZ, 0x3, R13 ;  /* 0x00000003fff47819 */ /* 0x000fe2000001140d */
[----:B------:R-:W-:Y:S01]  /*0250*/  IMAD.SHL.U32 R218, R5, 0x8, RZ ;  /* 0x0000000805da7824 */ /* 0x000fe200078e00ff */
[----:B------:R-:W-:-:S02]  /*0260*/  LEA.HI R0, R0, R4, RZ, 0x1 ;  /* 0x0000000400007211 */ /* 0x000fc400078f08ff */
[----:B------:R-:W-:Y:S02]  /*0270*/  LEA.HI R9, R3, R7, RZ, 0x1 ;  /* 0x0000000703097211 */ /* 0x000fe400078f08ff */
[----:B------:R-:W-:Y:S01]  /*0280*/  LOP3.LUT R3, R6, 0xfffffffc, RZ, 0xc0, !PT ;  /* 0xfffffffc06037812 */ /* 0x000fe200078ec0ff */
[----:B------:R-:W-:Y:S01]  /*0290*/  IMAD.SHL.U32 R6, R244, 0x40, RZ ;  /* 0x00000040f4067824 */ /* 0x000fe200078e00ff */
[----:B------:R-:W-:Y:S02]  /*02a0*/  LEA.HI R8, R2, R10, RZ, 0x3 ;  /* 0x0000000a02087211 */ /* 0x000fe400078f18ff */
[----:B------:R-:W-:Y:S01]  /*02b0*/  LOP3.LUT R0, R0, 0xfffffffe, RZ, 0xc0, !PT ;  /* 0xfffffffe00007812 */ /* 0x000fe200078ec0ff */
[----:B------:R-:W-:Y:S01]  /*02c0*/  IMAD.IADD R18, R4, 0x1, -R3 ;  /* 0x0000000104127824 */ /* 0x000fe200078e0a03 */
[----:B------:R-:W-:Y:S02]  /*02d0*/  LOP3.LUT R2, R9, 0xfffffffe, RZ, 0xc0, !PT ;  /* 0xfffffffe09027812 */ /* 0x000fe400078ec0ff */
[----:B------:R-:W-:Y:S01]  /*02e0*/  LOP3.LUT R3, R8, 0xfffffff8, RZ, 0xc0, !PT ;  /* 0xfffffff808037812 */ /* 0x000fe200078ec0ff */
[----:B------:R-:W-:Y:S01]  /*02f0*/  IMAD.IADD R194, R4, 0x1, -R0 ;  /* 0x0000000104c27824 */ /* 0x000fe200078e0a00 */
[----:B------:R-:W-:Y:S01]  /*0300*/  LOP3.LUT R0, R6, 0x1c0, RZ, 0xc0, !PT ;  /* 0x000001c006007812 */ /* 0x000fe200078ec0ff */
[----:B------:R-:W-:Y:S01]  /*0310*/  IMAD.IADD R8, R7, 0x1, -R2 ;  /* 0x0000000107087824 */ /* 0x000fe200078e0a02 */
[C---:B------:R-:W-:Y:S01]  /*0320*/  LOP3.LUT P4, RZ, R5.reuse, 0x2, RZ, 0xc0, !PT ;  /* 0x0000000205ff7812 */ /* 0x040fe2000788c0ff */
[----:B------:R-:W-:Y:S01]  /*0330*/  IMAD.IADD R4, R10, 0x1, -R3 ;  /* 0x000000010a047824 */ /* 0x000fe200078e0a03 */
[----:B------:R-:W-:Y:S01]  /*0340*/  LOP3.LUT R3, R0, 0x38, R218, 0xf8, !PT ;  /* 0x0000003800037812 */ /* 0x000fe200078ef8da */
[----:B------:R-:W-:Y:S01]  /*0350*/  IMAD.SHL.U32 R186, R8, 0x200, RZ ;  /* 0x0000020008ba7824 */ /* 0x000fe200078e00ff */
[----:B------:R-:W-:Y:S01]  /*0360*/  SHF.R.U32.HI R2, RZ, 0x3, R0 ;  /* 0x00000003ff027819 */ /* 0x000fe20000011600 */
[C---:B------:R-:W-:Y:S01]  /*0370*/  IMAD.SHL.U32 R0, R5.reuse, 0x40, RZ ;  /* 0x0000004005007824 */ /* 0x040fe200078e00ff */
[----:B------:R-:W-:Y:S01]  /*0380*/  LOP3.LUT P3, RZ, R5, 0x4, RZ, 0xc0, !PT ;  /* 0x0000000405ff7812 */ /* 0x000fe2000786c0ff */
[----:B------:R-:W-:Y:S01]  /*0390*/  STL [R1+0x8], R18 ;  /* 0x0000081201007387 */ /* 0x000fe20000100800 */
[----:B------:R-:W-:Y:S01]  /*03a0*/  LOP3.LUT R7, R3, R2, RZ, 0x3c, !PT ;  /* 0x0000000203077212 */ /* 0x000fe200078e3cff */
[----:B------:R-:W-:Y:S01]  /*03b0*/  IMAD.SHL.U32 R2, R194, 0x10, RZ ;  /* 0x00000010c2027824 */ /* 0x000fe200078e00ff */
[----:B------:R-:W-:-:S02]  /*03c0*/  SHF.R.S32.HI R3, RZ, 0x1f, R11 ;  /* 0x0000001fff037819 */ /* 0x000fc4000001140b */
[----:B------:R-:W-:Y:S02]  /*03d0*/  LOP3.LUT R0, R0, 0x1c0, RZ, 0xc0, !PT ;  /* 0x000001c000007812 */ /* 0x000fe400078ec0ff */
[----:B------:R-:W-:Y:S02]  /*03e0*/  LEA.HI R10, R3, R11, RZ, 0x3 ;  /* 0x0000000b030a7211 */ /* 0x000fe400078f18ff */
[C---:B------:R-:W-:Y:S02]  /*03f0*/  LOP3.LUT R188, R0.reuse, 0x8, R13, 0xf8, !PT ;  /* 0x0000000800bc7812 */ /* 0x040fe400078ef80d */
[----:B------:R-:W-:Y:S02]  /*0400*/  LOP3.LUT R5, R0, 0x10, R2, 0xf8, !PT ;  /* 0x0000001000057812 */ /* 0x000fe400078ef802 */
[----:B------:R-:W-:Y:S02]  /*0410*/  SHF.R.S32.HI R19, RZ, 0x7, R14 ;  /* 0x00000007ff137819 */ /* 0x000fe4000001140e */
[----:B------:R-:W-:-:S02]  /*0420*/  SHF.R.U32.HI R0, RZ, 0x3, R0 ;  /* 0x00000003ff007819 */ /* 0x000fc40000011600 */
[----:B------:R-:W-:Y:S01]  /*0430*/  LOP3.LUT R3, R10, 0xfffffff8, RZ, 0xc0, !PT ;  /* 0xfffffff80a037812 */ /* 0x000fe200078ec0ff */
[C---:B------:R-:W-:Y:S01]  /*0440*/  IMAD R2, R19.reuse, 0x800, R186 ;  /* 0x0000080013027824 */ /* 0x040fe200078e02ba */
[----:B------:R-:W-:Y:S01]  /*0450*/  LOP3.LUT R188, R188, R0, RZ, 0x3c, !PT ;  /* 0x00000000bcbc7212 */ /* 0x000fe200078e3cff */
[----:B------:R-:W-:Y:S01]  /*0460*/  IMAD.SHL.U32 R9, R19, 0x20, RZ ;  /* 0x0000002013097824 */ /* 0x000fe200078e00ff */
[----:B------:R-:W-:Y:S01]  /*0470*/  SHF.R.S32.HI R6, RZ, 0x1f, R12 ;  /* 0x0000001fff067819 */ /* 0x000fe2000001140c */
[----:B------:R-:W-:Y:S01]  /*0480*/  IMAD.IADD R11, R11, 0x1, -R3 ;  /* 0x000000010b0b7824 */ /* 0x000fe200078e0a03 */
[----:B------:R-:W-:Y:S01]  /*0490*/  LOP3.LUT R3, R5, 0x8, R13, 0xf8, !PT ;  /* 0x0000000805037812 */ /* 0x000fe200078ef80d */
[----:B------:R-:W-:Y:S01]  /*04a0*/  IMAD.IADD R188, R2, 0x1, R188 ;  /* 0x0000000102bc7824 */ /* 0x000fe200078e02bc */
[----:B------:R-:W-:Y:S02]  /*04b0*/  LEA.HI R229, R6, R12, RZ, 0x2 ;  /* 0x0000000c06e57211 */ /* 0x000fe400078f10ff */
[----:B------:R-:W-:Y:S01]  /*04c0*/  SHF.R.S32.HI R2, RZ, 0x6, R16 ;  /* 0x00000006ff027819 */ /* 0x000fe20000011410 */
[----:B------:R-:W-:Y:S01]  /*04d0*/  IMAD.SHL.U32 R190, R188, 0x2, RZ ;  /* 0x00000002bcbe7824 */ /* 0x000fe200078e00ff */
[----:B------:R-:W-:-:S02]  /*04e0*/  LOP3.LUT R6, R4, 0x1, RZ, 0xc0, !PT ;  /* 0x0000000104067812 */ /* 0x000fc400078ec0ff */
[----:B------:R-:W-:Y:S01]  /*04f0*/  LOP3.LUT R186, R186, R3, R0, 0xf6, !PT ;  /* 0x00000003baba7212 */ /* 0x000fe200078ef600 */
[----:B------:R-:W-:Y:S01]  /*0500*/  IMAD.SHL.U32 R0, R4, 0x40, RZ ;  /* 0x0000004004007824 */ /* 0x000fe200078e00ff */
[----:B------:R-:W-:Y:S01]  /*0510*/  ISETP.NE.U32.AND P0, PT, R6, 0x1, PT ;  /* 0x000000010600780c */ /* 0x000fe20003f05070 */
[C---:B------:R-:W-:Y:S01]  /*0520*/  IMAD R17, R2.reuse, 0x200, R7 ;  /* 0x0000020002117824 */ /* 0x040fe200078e0207 */
[----:B------:R-:W-:Y:S01]  /*0530*/  SEL R185, R185, 0xffffffc0, !P3 ;  /* 0xffffffc0b9b97807 */ /* 0x000fe20005800000 */
[----:B------:R-:W-:Y:S01]  /*0540*/  IMAD.SHL.U32 R2, R2, 0x8, RZ ;  /* 0x0000000802027824 */ /* 0x000fe200078e00ff */
[----:B------:R-:W-:Y:S01]  /*0550*/  LOP3.LUT R0, R0, 0x1c0, RZ, 0xc0, !PT ;  /* 0x000001c000007812 */ /* 0x000fe200078ec0ff */
[----:B------:R-:W-:Y:S01]  /*0560*/  IMAD.SHL.U32 R6, R11, 0x40, RZ ;  /* 0x000000400b067824 */ /* 0x000fe200078e00ff */
[----:B------:R-:W-:Y:S01]  /*0570*/  R2P PR, R4, 0x6 ;  /* 0x0000000604007804 */ /* 0x000fe20000000000 */
[----:B------:R-:W-:Y:S01]  /*0580*/  IMAD.SHL.U32 R4, R8, 0x20, RZ ;  /* 0x0000002008047824 */ /* 0x000fe200078e00ff */
[----:B------:R-:W-:Y:S01]  /*0590*/  LOP3.LUT R2, R2, 0x18, RZ, 0xc0, !PT ;  /* 0x0000001802027812 */ /* 0x000fe200078ec0ff */
[----:B------:R-:W-:Y:S01]  /*05a0*/  STL [R1+0x10], R17 ;  /* 0x0000101101007387 */ /* 0x000fe20000100800 */
[----:B------:R-:W-:Y:S01]  /*05b0*/  SHF.R.U32.HI R3, RZ, 0x3, R0 ;  /* 0x00000003ff037819 */ /* 0x000fe20000011600 */
[----:B------:R-:W-:Y:S01]  /*05c0*/  IMAD.SHL.U32 R7, R15, 0x2, RZ ;  /* 0x000000020f077824 */ /* 0x000fe200078e00ff */
[----:B------:R-:W-:Y:S01]  /*05d0*/  LOP3.LUT R5, R0, 0x20, R9, 0xf8, !PT ;  /* 0x0000002000057812 */ /* 0x000fe200078ef809 */
[----:B------:R1:W-:Y:S01]  /*05e0*/  STL [R1+0x14], R9 ;  /* 0x0000140901007387 */ /* 0x0003e20000100800 */
[----:B------:R-:W-:Y:S01]  /*05f0*/  LOP3.LUT R11, R3, R0, R2, 0x1e, !PT ;  /* 0x00000000030b7212 */ /* 0x000fe200078e1e02 */
[----:B------:R-:W-:Y:S01]  /*0600*/  IMAD.SHL.U32 R207, R17, 0x2, RZ ;  /* 0x0000000211cf7824 */ /* 0x000fe200078e00ff */
[----:B------:R-:W-:Y:S01]  /*0610*/  LOP3.LUT R0, R5, R3, RZ, 0x3c, !PT ;  /* 0x0000000305007212 */ /* 0x000fe200078e3cff */
[----:B------:R-:W-:Y:S01]  /*0620*/  IMAD.SHL.U32 R5, R10, 0x40, RZ ;  /* 0x000000400a057824 */ /* 0x000fe200078e00ff */
[----:B------:R-:W-:-:S02]  /*0630*/  SEL R226, R226, 0x10, !P0 ;  /* 0x00000010e2e27807 */ /* 0x000fc40004000000 */
[----:B------:R-:W-:Y:S02]  /*0640*/  SHF.R.S32.HI R229, RZ, 0x2, R229 ;  /* 0x00000002ffe57819 */ /* 0x000fe400000114e5 */
[----:B------:R-:W-:-:S03]  /*0650*/  IADD3 R228, R218, 0x40, RZ ;  /* 0x00000040dae47810 */ /* 0x000fc60007ffe0ff */
        /* <DEDUP_REMOVED lines=16> */
[----:B------:R-:W-:Y:S01]  /*0760*/  LOP3.LUT R202, R2, R0, RZ, 0xfc, !PT ;  /* 0x0000000002ca7212 */ /* 0x000fe200078efcff */
[----:B------:R-:W-:Y:S01]  /*0770*/  IMAD R194, R194, 0x400, R0 ;  /* 0x00000400c2c27824 */ /* 0x000fe200078e0200 */
[----:B------:R-:W-:Y:S01]  /*0780*/  LEA R2, R4, 0xc000, 0x1 ;  /* 0x0000c00004027811 */ /* 0x000fe200078e08ff */
[----:B------:R-:W-:Y:S01]  /*0790*/  IMAD.MOV.U32 R0, RZ, RZ, 0x20 ;  /* 0x00000020ff007424 */ /* 0x000fe200078e00ff */
[C---:B------:R-:W-:Y:S01]  /*07a0*/  IADD3 R225, R224.reuse, 0x20, RZ ;  /* 0x00000020e0e17810 */ /* 0x040fe20007ffe0ff */
[----:B------:R-:W-:Y:S01]  /*07b0*/  IMAD.IADD R194, R3, 0x1, R194 ;  /* 0x0000000103c27824 */ /* 0x000fe200078e02c2 */
[----:B------:R-:W-:Y:S01]  /*07c0*/  @P1 IADD3 R225, R224, -0x20, RZ ;  /* 0xffffffe0e0e11810 */ /* 0x000fe20007ffe0ff */
[----:B------:R1:W-:Y:S01]  /*07d0*/  STL [R1], R2 ;  /* 0x0000000201007387 */ /* 0x0003e20000100800 */
[----:B------:R-:W-:Y:S01]  /*07e0*/  SEL R0, R0, 0xffffffe0, !P4 ;  /* 0xffffffe000007807 */ /* 0x000fe20006000000 */
[----:B------:R-:W-:Y:S01]  /*07f0*/  IMAD.IADD R203, R203, 0x1, R3 ;  /* 0x00000001cbcb7824 */ /* 0x000fe200078e0203 */
[----:B------:R-:W-:Y:S01]  /*0800*/  LEA R194, R194, 0x10000, 0x1 ;  /* 0x00010000c2c27811 */ /* 0x000fe200078e08ff */
[----:B------:R-:W-:-:S02]  /*0810*/  IMAD.IADD R226, R226, 0x1, R225 ;  /* 0x00000001e2e27824 */ /* 0x000fc400078e02e1 */
[----:B------:R-:W-:Y:S01]  /*0820*/  IMAD R189, R188, 0x2, R0 ;  /* 0x00000002bcbd7824 */ /* 0x000fe200078e0200 */
[----:B------:R-:W-:Y:S01]  /*0830*/  IADD3 R0, R2, 0x40, RZ ;  /* 0x0000004002007810 */ /* 0x000fe20007ffe0ff */
[----:B------:R-:W-:Y:S01]  /*0840*/  IMAD R188, R188, 0x2, R185 ;  /* 0x00000002bcbc7824 */ /* 0x000fe200078e02b9 */
[----:B------:R-:W-:Y:S01]  /*0850*/  @P2 IADD3 R0, R2, -0x40, RZ ;  /* 0xffffffc002002810 */ /* 0x000fe20007ffe0ff */
[----:B------:R-:W-:Y:S02]  /*0860*/  IMAD.IADD R191, R185, 0x1, R189 ;  /* 0x00000001b9bf7824 */ /* 0x000fe400078e02bd */
[C---:B------:R-:W-:Y:S02]  /*0870*/  IMAD R185, R186.reuse, 0x2, R185 ;  /* 0x00000002bab97824 */ /* 0x040fe400078e02b9 */
[----:B------:R1:W-:Y:S01]  /*0880*/  STL [R1+0x4], R0 ;  /* 0x0000040001007387 */ /* 0x0003e20000100800 */
[----:B------:R-:W-:-:S03]  /*0890*/  IMAD.SHL.U32 R186, R186, 0x2, RZ ;  /* 0x00000002baba7824 */ /* 0x000fc600078e00ff */
.L_x_775:
[----:B-12---:R-:W2:Y:S01]  /*08a0*/  S2R R38, SR_CTAID.Y ;  /* 0x0000000000267919 */ /* 0x006ea20000002600 */
[----:B-1----:R-:W1:Y:S01]  /*08b0*/  LDC.U8 R0, c[0x0][0x312] ;  /* 0x0000c480ff007b82 */ /* 0x002e620000000000 */
[----:B------:R-:W-:-:S02]  /*08c0*/  ISETP.NE.U32.AND P1, PT, RZ, c[0x0][0x240], PT ;  /* 0x00009000ff007a0c */ /* 0x000fc40003f25070 */
[----:B------:R-:W-:Y:S02]  /*08d0*/  ISETP.EQ.U32.AND P5, PT, RZ, c[0x0][0x248], PT ;  /* 0x00009200ff007a0c */ /* 0x000fe40003fa2070 */
[----:B------:R-:W-:Y:S02]  /*08e0*/  ISETP.NE.AND.EX P1, PT, RZ, c[0x0][0x244], PT, P1 ;  /* 0x00009100ff007a0c */ /* 0x000fe40003f25310 */
[----:B------:R-:W-:Y:S01]  /*08f0*/  ISETP.NE.U32.AND P3, PT, RZ, c[0x0][0x250], PT ;  /* 0x00009400ff007a0c */ /* 0x000fe20003f65070 */
[----:B------:R-:W-:-:S03]  /*0900*/  IMAD.MOV.U32 R9, RZ, RZ, -0x1 ;  /* 0xffffffffff097424 */ /* 0x000fc600078e00ff */
[----:B------:R-:W-:Y:S01]  /*0910*/  ISETP.NE.AND.EX P3, PT, RZ, c[0x0][0x254], PT, P3 ;  /* 0x00009500ff007a0c */ /* 0x000fe20003f65330 */
[----:B--2---:R-:W-:Y:S01]  /*0920*/  IMAD.SHL.U32 R8, R38, 0x4, RZ ;  /* 0x0000000426087824 */ /* 0x004fe200078e00ff */
[----:B------:R-:W-:Y:S02]  /*0930*/  SHF.R.S32.HI R11, RZ, 0x1f, R38 ;  /* 0x0000001fff0b7819 */ /* 0x000fe40000011426 */
[----:B-1----:R-:W-:Y:S01]  /*0940*/  ISETP.NE.AND P4, PT, R0, RZ, PT ;  /* 0x000000ff0000720c */ /* 0x002fe20003f85270 */
        /* <DEDUP_REMOVED lines=13> */
[----:B---3--:R-:W3:Y:S01]  /*0a20*/  @!P5 LDG.E R9, [R2.64] ;  /* 0x000000080209d981 */ /* 0x008ee2000c1e1900 */
[----:B------:R-:W-:-:S04]  /*0a30*/  ISETP.NE.U32.AND P0, PT, RZ, c[0x0][0x248], PT ;  /* 0x00009200ff007a0c */ /* 0x000fc80003f05070 */
[----:B------:R-:W-:Y:S01]  /*0a40*/  ISETP.NE.AND.EX P0, PT, RZ, c[0x0][0x24c], PT, P0 ;  /* 0x00009300ff007a0c */ /* 0x000fe20003f05300 */
[----:B-1----:R-:W-:Y:S02]  /*0a50*/  IMAD.MOV.U32 R4, RZ, RZ, c[0x0][0x218] ;  /* 0x00008600ff047624 */ /* 0x002fe400078e00ff */
[----:B--2---:R-:W-:Y:S02]  /*0a60*/  @P1 IMAD.IADD R21, R6, 0x1, -R0 ;  /* 0x0000000106151824 */ /* 0x004fe400078e0a00 */
[----:B------:R-:W-:Y:S01]  /*0a70*/  @!P1 IMAD.MOV.U32 R21, RZ, RZ, c[0x0][0x214] ;  /* 0x00008500ff159624 */ /* 0x000fe200078e00ff */
[----:B---3--:R1:W-:Y:S07]  /*0a80*/  STL [R1+0xc], R9 ;  /* 0x00000c0901007387 */ /* 0x0083ee0000100800 */
[----:B----4-:R-:W-:Y:S05]  /*0a90*/  @!P0 BRA `(.L_x_729) ;  /* 0x0000003000008947 */ /* 0x010fea0003800000 */
[----:B------:R-:W2:Y:S02]  /*0aa0*/  @P4 LDG.E R4, [R2.64+0x4] ;  /* 0x0000040802044981 */ /* 0x000ea4000c1e1900 */
[----:B--2---:R-:W-:-:S06]  /*0ab0*/  @P4 IADD3 R4, R4, -R9, RZ ;  /* 0x8000000904044210 */ /* 0x004fcc0007ffe0ff */
[----:B------:R2:W5:Y:S02]  /*0ac0*/  @!P4 LDG.E R4, [R2.64] ;  /* 0x000000080204c981 */ /* 0x000564000c1e1900 */
.L_x_729:
        /* <DEDUP_REMOVED lines=44> */
.L_x_731:
        /* <DEDUP_REMOVED lines=15> */
.L_x_732:
[----:B------:R-:W-:Y:S01]  /*0e80*/  IABS R13, c[0x0][0x1c8] ;  /* 0x00007200000d7a13 */ /* 0x000fe20000000000 */
[----:B------:R-:W2:Y:S01]  /*0e90*/  S2R R39, SR_CTAID.Z ;  /* 0x0000000000277919 */ /* 0x000ea20000002700 */
[----:B------:R-:W3:Y:S01]  /*0ea0*/  LDC.U8 R24, c[0x0][0x328] ;  /* 0x0000ca00ff187b82 */ /* 0x000ee20000000000 */
[----:B------:R-:W-:Y:S01]  /*0eb0*/  IMAD.MOV.U32 R14, RZ, RZ, c[0x0][0x224] ;  /* 0x00008900ff0e7624 */ /* 0x000fe200078e00ff */
[----:B------:R-:W4:Y:S01]  /*0ec0*/  I2F.RP R2, R13 ;  /* 0x0000000d00027306 */ /* 0x000f220000209400 */
[C---:B------:R-:W-:Y:S01]  /*0ed0*/  @P0 IMAD.WIDE.U32 R4, R0.reuse, c[0x0][0x370], RZ ;  /* 0x0000dc0000040a25 */ /* 0x040fe200078e00ff */
[----:B------:R-:W5:Y:S02]  /*0ee0*/  S2R R16, SR_CTAID.X ;  /* 0x0000000000107919 */ /* 0x000f640000002500 */
[----:B------:R-:W-:Y:S01]  /*0ef0*/  SHF.R.S32.HI R14, RZ, 0x1f, R14 ;  /* 0x0000001fff0e7819 */ /* 0x000fe2000001140e */
[----:B------:R-:W-:Y:S01]  /*0f00*/  @P0 IMAD R12, R0, c[0x0][0x374], R5 ;  /* 0x0000dd00000c0a24 */ /* 0x000fe200078e0205 */
[----:B-1----:R-:W-:Y:S01]  /*0f10*/  @P0 MOV R9, R4 ;  /* 0x0000000400090202 */ /* 0x002fe20000000f00 */
[----:B------:R-:W-:Y:S01]  /*0f20*/  @!P0 IMAD.WIDE.U32 R4, R38, c[0x0][0x368], RZ ;  /* 0x0000da0026048a25 */ /* 0x000fe200078e00ff */
[----:B------:R-:W1:Y:S03]  /*0f30*/  LDC.U8 R28, c[0x0][0x3d0] ;  /* 0x0000f400ff1c7b82 */ /* 0x000e660000000000 */
[----:B------:R-:W-:-:S02]  /*0f40*/  IMAD.MOV.U32 R35, RZ, RZ, c[0x0][0x22c] ;  /* 0x00008b00ff237624 */ /* 0x000fc400078e00ff */
[----:B------:R-:W-:Y:S02]  /*0f50*/  @!P0 IMAD.MOV.U32 R9, RZ, RZ, R4 ;  /* 0x000000ffff098224 */ /* 0x000fe400078e0004 */
[----:B------:R-:W-:Y:S01]  /*0f60*/  IMAD.WIDE R18, R35, c[0x0][0x1c0], RZ ;  /* 0x0000700023127a25 */ /* 0x000fe200078e02ff */
[----:B----4-:R-:W4:Y:S01]  /*0f70*/  MUFU.RCP R2, R2 ;  /* 0x0000000200027308 */ /* 0x010f220000001000 */
[----:B--2---:R-:W-:Y:S02]  /*0f80*/  IABS R7, R39 ;  /* 0x0000002700077213 */ /* 0x004fe40000000000 */
[----:B------:R-:W-:Y:S02]  /*0f90*/  LOP3.LUT R8, R39, c[0x0][0x1c8], RZ, 0x3c, !PT ;  /* 0x0000720027087a12 */ /* 0x000fe400078e3cff */
[----:B---3--:R-:W-:Y:S01]  /*0fa0*/  ISETP.NE.AND P2, PT, R24, RZ, PT ;  /* 0x000000ff1800720c */ /* 0x008fe20003f45270 */
[----:B-----5:R-:W-:Y:S01]  /*0fb0*/  IMAD.WIDE.U32 R26, R16, c[0x0][0x3d8], RZ ;  /* 0x0000f600101a7a25 */ /* 0x020fe200078e00ff */
[----:B------:R-:W-:-:S02]  /*0fc0*/  ISETP.GE.AND P3, PT, R8, RZ, PT ;  /* 0x000000ff0800720c */ /* 0x000fc40003f66270 */
[----:B------:R-:W-:Y:S02]  /*0fd0*/  SHF.L.U64.HI R8, R38, 0x7, R11 ;  /* 0x0000000726087819 */ /* 0x000fe4000001020b */
[----:B------:R-:W-:Y:S02]  /*0fe0*/  SHF.R.S32.HI R36, RZ, 0x1f, R39 ;  /* 0x0000001fff247819 */ /* 0x000fe40000011427 */
[----:B----4-:R-:W-:Y:S02]  /*0ff0*/  IADD3 R2, R2, 0xffffffe, RZ ;  /* 0x0ffffffe02027810 */ /* 0x010fe40007ffe0ff */
[----:B------:R-:W-:Y:S02]  /*1000*/  SEL R8, R8, RZ, P1 ;  /* 0x000000ff08087207 */ /* 0x000fe40000800000 */
[----:B------:R-:W2:Y:S02]  /*1010*/  F2I.FTZ.U32.TRUNC.NTZ R3, R2 ;  /* 0x0000000200037305 */ /* 0x000ea4000021f000 */
        /* <DEDUP_REMOVED lines=9> */
[C---:B------:R-:W-:Y:S02]  /*10b0*/  IMAD R3, R13.reuse, R3, R7 ;  /* 0x000000030d037224 */ /* 0x040fe400078e0207 */
        /* <DEDUP_REMOVED lines=9> */
[-C--:B------:R-:W-:Y:S01]  /*1150*/  @!P4 IADD3 R3, R3, -R13.reuse, RZ ;  /* 0x8000000d0303c210 */ /* 0x080fe20007ffe0ff */
[----:B------:R-:W-:Y:S01]  /*1160*/  IMAD R7, R18, R4, R7 ;  /* 0x0000000412077224 */ /* 0x000fe200078e0207 */
[----:B------:R-:W-:Y:S01]  /*1170*/  IADD3 R6, P1, R10, R6, RZ ;  /* 0x000000060a067210 */ /* 0x000fe20007f3e0ff */
[-C--:B------:R-:W-:Y:S01]  /*1180*/  IMAD.WIDE.U32 R4, R18, R0.reuse, RZ ;  /* 0x0000000012047225 */ /* 0x080fe200078e00ff */
[----:B------:R-:W-:Y:S02]  /*1190*/  ISETP.GE.U32.AND P5, PT, R3, R13, PT ;  /* 0x0000000d0300720c */ /* 0x000fe40003fa6070 */
[----:B------:R-:W-:Y:S01]  /*11a0*/  @!P4 IADD3 R2, R2, 0x1, RZ ;  /* 0x000000010202c810 */ /* 0x000fe20007ffe0ff */
[C---:B------:R-:W-:Y:S01]  /*11b0*/  IMAD R3, R19.reuse, R0, RZ ;  /* 0x0000000013037224 */ /* 0x040fe200078e02ff */
[----:B------:R-:W-:Y:S01]  /*11c0*/  ISETP.NE.AND P4, PT, RZ, c[0x0][0x1c8], PT ;  /* 0x00007200ff007a0c */ /* 0x000fe20003f85270 */
[----:B------:R-:W-:Y:S01]  /*11d0*/  IMAD R11, R19, R6, RZ ;  /* 0x00000006130b7224 */ /* 0x000fe200078e02ff */
[----:B------:R-:W-:Y:S01]  /*11e0*/  SEL R19, R14, R4, !P0 ;  /* 0x000000040e137207 */ /* 0x000fe20004000000 */
[----:B------:R-:W-:Y:S01]  /*11f0*/  @P2 IMAD R4, R38, c[0x0][0x214], RZ ;  /* 0x0000850026042a24 */ /* 0x000fe200078e02ff */
[----:B------:R-:W-:Y:S01]  /*1200*/  IADD3 R15, R15, R7, RZ ;  /* 0x000000070f0f7210 */ /* 0x000fe20007ffe0ff */
[----:B------:R-:W-:Y:S01]  /*1210*/  IMAD.X R8, R17, 0x1, R8, P1 ;  /* 0x0000000111087824 */ /* 0x000fe200008e0608 */
[----:B------:R-:W-:Y:S01]  /*1220*/  @P0 IADD3 R15, R5, R3, RZ ;  /* 0x00000003050f0210 */ /* 0x000fe20007ffe0ff */
[----:B------:R-:W-:Y:S01]  /*1230*/  IMAD.WIDE.U32 R6, R18, R6, RZ ;  /* 0x0000000612067225 */ /* 0x000fe200078e00ff */
[----:B------:R-:W-:-:S02]  /*1240*/  @P2 SEL R4, R4, R0, !P0 ;  /* 0x0000000004042207 */ /* 0x000fc40004000000 */
[----:B------:R-:W-:Y:S01]  /*1250*/  @P5 IADD3 R2, R2, 0x1, RZ ;  /* 0x0000000102025810 */ /* 0x000fe20007ffe0ff */
[----:B------:R-:W-:Y:S01]  /*1260*/  IMAD R8, R18, R8, R11 ;  /* 0x0000000812087224 */ /* 0x000fe200078e020b */
[----:B-1----:R-:W-:Y:S01]  /*1270*/  ISETP.NE.AND P1, PT, R28, RZ, PT ;  /* 0x000000ff1c00720c */ /* 0x002fe20003f25270 */
[C---:B------:R-:W-:Y:S02]  /*1280*/  @P2 IMAD R13, R39.reuse, c[0x0][0x234], R4 ;  /* 0x00008d00270d2a24 */ /* 0x040fe400078e0204 */
[----:B------:R-:W-:Y:S01]  /*1290*/  IMAD.MOV.U32 R14, RZ, RZ, R2 ;  /* 0x000000ffff0e7224 */ /* 0x000fe200078e0002 */
[----:B------:R-:W-:Y:S01]  /*12a0*/  SEL R28, R26, RZ, P1 ;  /* 0x000000ff1a1c7207 */ /* 0x000fe20000800000 */
[----:B------:R-:W-:Y:S01]  /*12b0*/  IMAD R3, R16, c[0x0][0x3dc], R27 ;  /* 0x0000f70010037a24 */ /* 0x000fe200078e021b */
[----:B------:R-:W-:Y:S01]  /*12c0*/  SHF.R.S32.HI R26, RZ, 0x1f, R20 ;  /* 0x0000001fff1a7819 */ /* 0x000fe20000011414 */
[----:B------:R-:W-:Y:S01]  /*12d0*/  IMAD R4, R39, c[0x0][0x22c], RZ ;  /* 0x00008b0027047a24 */ /* 0x000fe200078e02ff */
[----:B------:R-:W-:Y:S01]  /*12e0*/  @!P3 IADD3 R14, -R14, RZ, RZ ;  /* 0x000000ff0e0eb210 */ /* 0x000fe20007ffe1ff */
[----:B------:R-:W-:Y:S01]  /*12f0*/  @!P2 IMAD R5, R38, c[0x0][0x1c0], R39 ;  /* 0x000070002605aa24 */ /* 0x000fe200078e0227 */
[----:B------:R-:W-:-:S02]  /*1300*/  @!P4 LOP3.LUT R14, RZ, c[0x0][0x1c8], RZ, 0x33, !PT ;  /* 0x00007200ff0eca12 */ /* 0x000fc400078e33ff */
[----:B------:R-:W-:Y:S01]  /*1310*/  SHF.R.S32.HI R37, RZ, 0x1f, R4 ;  /* 0x0000001fff257819 */ /* 0x000fe20000011404 */
[----:B------:R-:W-:Y:S01]  /*1320*/  @!P2 IMAD R13, R5, c[0x0][0x214], RZ ;  /* 0x00008500050daa24 */ /* 0x000fe200078e02ff */
[----:B------:R-:W-:Y:S02]  /*1330*/  SEL R18, R3, RZ, P1 ;  /* 0x000000ff03127207 */ /* 0x000fe40000800000 */
[----:B------:R-:W-:Y:S02]  /*1340*/  IADD3 R16, R7, R8, RZ ;  /* 0x0000000807107210 */ /* 0x000fe40007ffe0ff */
[----:B------:R-:W-:Y:S01]  /*1350*/  SHF.R.S32.HI R27, RZ, 0x1f, R14 ;  /* 0x0000001fff1b7819 */ /* 0x000fe2000001140e */
[----:B------:R-:W-:Y:S05]  /*1360*/  @!P2 BRA `(.L_x_733) ;  /* 0x000000700000a947 */ /* 0x000fea0003800000 */
[----:B------:R-:W-:Y:S01]  /*1370*/  @!P0 IMAD R0, R38, c[0x0][0x224], RZ ;  /* 0x0000890026008a24 */ /* 0x000fe200078e02ff */
[----:B------:R-:W-:Y:S02]  /*1380*/  MOV R2, 0x80 ;  /* 0x0000008000027802 */ /* 0x000fe40000000f00 */
[----:B------:R-:W-:-:S02]  /*1390*/  MOV R11, c[0x0][0x210] ;  /* 0x00008400000b7a02 */ /* 0x000fc40000000f00 */
[----:B------:R-:W-:-:S03]  /*13a0*/  LEA R0, R38, R0, 0x7 ;  /* 0x0000000026007211 */ /* 0x000fc600078e38ff */
[----:B------:R-:W-:-:S04]  /*13b0*/  IMAD R11, R2, R11, c[0x0][0x234] ;  /* 0x00008d00020b7624 */ /* 0x000fc800078e020b */
[----:B------:R-:W-:Y:S01]  /*13c0*/  IMAD R11, R11, R39, R0 ;  /* 0x000000270b0b7224 */ /* 0x000fe200078e0200 */
[----:B------:R-:W-:Y:S05]  /*13d0*/  BRA `(.L_x_734) ;  /* 0x0000002000007947 */ /* 0x000fea0003800000 */
.L_x_733:
[----:B------:R-:W-:-:S04]  /*13e0*/  IMAD R11, R38, c[0x0][0x1c0], R39 ;  /* 0x00007000260b7a24 */ /* 0x000fc800078e0227 */
[----:B------:R-:W-:Y:S02]  /*13f0*/  IMAD R11, R11, c[0x0][0x224], RZ ;  /* 0x000089000b0b7a24 */ /* 0x000fe400078e02ff */
.L_x_734:
[----:B------:R-:W1:Y:S01]  /*1400*/  S2R R33, SR_TID.X ;  /* 0x0000000000217919 */ /* 0x000e620000002100 */
[----:B------:R-:W-:Y:S01]  /*1410*/  IADD3 R2, P0, R218, R9, RZ ;  /* 0x00000009da027210 */ /* 0x000fe20007f1e0ff */
[----:B------:R-:W-:Y:S01]  /*1420*/  IMAD R35, R35, c[0x0][0x1c0], RZ ;  /* 0x0000700023237a24 */ /* 0x000fe200078e02ff */
[----:B------:R-:W-:Y:S01]  /*1430*/  SHF.R.S32.HI R219, RZ, 0x1f, R218 ;  /* 0x0000001fffdb7819 */ /* 0x000fe200000114da */
[----:B------:R-:W-:Y:S01]  /*1440*/  IMAD R0, R17, c[0x0][0x370], RZ ;  /* 0x0000dc0011007a24 */ /* 0x000fe200078e02ff */
[----:B------:R-:W-:Y:S01]  /*1450*/  IADD3 R7, P3, R244, R10, RZ ;  /* 0x0000000af4077210 */ /* 0x000fe20007f7e0ff */
[----:B------:R-:W-:Y:S01]  /*1460*/  IMAD.SHL.U32 R5, R35, 0x40, RZ ;  /* 0x0000004023057824 */ /* 0x000fe200078e00ff */
[----:B------:R-:W-:Y:S01]  /*1470*/  SHF.R.S32.HI R32, RZ, 0x1f, R244 ;  /* 0x0000001fff207819 */ /* 0x000fe200000114f4 */
[----:B------:R-:W-:Y:S01]  /*1480*/  IMAD.X R3, R219, 0x1, R12, P0 ;  /* 0x00000001db037824 */ /* 0x000fe200000e060c */
[----:B------:R-:W-:Y:S01]  /*1490*/  BSSY B1, `(.L_x_730) ;  /* 0x0000643000017945 */ /* 0x000fe20003800000 */
[----:B------:R-:W-:Y:S01]  /*14a0*/  IMAD R8, R10, c[0x0][0x374], R0 ;  /* 0x0000dd000a087a24 */ /* 0x000fe200078e0200 */
[----:B------:R-:W-:Y:S01]  /*14b0*/  IADD3 R6, P2, P0, R6, R5, R4 ;  /* 0x0000000506067210 */ /* 0x000fe2000785e004 */
[----:B------:R-:W-:Y:S01]  /*14c0*/  IMAD.WIDE.U32 R2, R10, c[0x0][0x370], R2 ;  /* 0x0000dc000a027a25 */ /* 0x000fe200078e0002 */
[----:B------:R-:W-:-:S02]  /*14d0*/  SHF.R.S32.HI R5, RZ, 0x1f, R5 ;  /* 0x0000001fff057819 */ /* 0x000fc40000011405 */
[----:B------:R-:W-:Y:S01]  /*14e0*/  LEA.HI.SX32 R209, R209, 0xffffffff, 0x1a ;  /* 0xffffffffd1d17811 */ /* 0x000fe200078fd2ff */
[----:B------:R-:W-:Y:S01]  /*14f0*/  IMAD.X R4, R32, 0x1, R17, P3 ;  /* 0x0000000120047824 */ /* 0x000fe200018e0611 */
[----:B------:R-:W-:Y:S01]  /*1500*/  IADD3 R3, R3, R8, RZ ;  /* 0x0000000803037210 */ /* 0x000fe20007ffe0ff */
[----:B------:R-:W-:Y:S01]  /*1510*/  IMAD.IADD R17, R10, 0x1, R11 ;  /* 0x000000010a117824 */ /* 0x000fe200078e020b */
[----:B------:R-:W-:Y:S01]  /*1520*/  IADD3.X R5, R16, R5, R37, P2, P0 ;  /* 0x0000000510057210 */ /* 0x000fe200017e0425 */
[----:B------:R-:W-:Y:S01]  /*1530*/  IMAD R4, R4, c[0x0][0x190], RZ ;  /* 0x0000640004047a24 */ /* 0x000fe200078e02ff */
[----:B------:R-:W-:Y:S01]  /*1540*/  IADD3 R12, P2, P0, R28, R6, R19 ;  /* 0x000000061c0c7210 */ /* 0x000fe2000785e013 */
[----:B------:R-:W-:Y:S01]  /*1550*/  IMAD.WIDE.U32 R2, R39, c[0x0][0x378], R2 ;  /* 0x0000de0027027a25 */ /* 0x000fe200078e0002 */
[----:B------:R-:W-:Y:S02]  /*1560*/  ISETP.GE.AND P3, PT, R21, 0x1, PT ;  /* 0x000000011500780c */ /* 0x000fe40003f66270 */
[----:B-1----:R-:W-:Y:S01]  /*1570*/  SHF.R.S32.HI R34, RZ, 0x1f, R33 ;  /* 0x0000001fff227819 */ /* 0x002fe20000011421 */
[----:B------:R-:W-:-:S02]  /*1580*/  IMAD R16, R7, c[0x0][0x194], R4 ;  /* 0x0000650007107a24 */ /* 0x000fc400078e0204 */
[----:B------:R-:W-:Y:S01]  /*1590*/  IMAD.WIDE.U32 R6, R7, c[0x0][0x190], R218 ;  /* 0x0000640007067a25 */ /* 0x000fe200078e00da */
[----:B------:R-:W-:-:S04]  /*15a0*/  LEA.HI R9, R34, R33, RZ, 0x5 ;  /* 0x0000002122097211 */ /* 0x000fc800078f28ff */
[----:B------:R-:W-:Y:S02]  /*15b0*/  LOP3.LUT R0, R9, 0xffffffe0, RZ, 0xc0, !PT ;  /* 0xffffffe009007812 */ /* 0x000fe400078ec0ff */
[----:B------:R-:W-:Y:S02]  /*15c0*/  SHF.R.S32.HI R8, RZ, 0x5, R9 ;  /* 0x00000005ff087819 */ /* 0x000fe40000011409 */
[----:B------:R-:W-:Y:S01]  /*15d0*/  IADD3.X R9, R18, R5, R15, P2, P0 ;  /* 0x0000000512097210 */ /* 0x000fe200017e040f */
[----:B------:R-:W-:Y:S01]  /*15e0*/  IMAD.IADD R24, R33, 0x1, -R0 ;  /* 0x0000000121187824 */ /* 0x000fe200078e0a00 */
[----:B------:R-:W-:-:S03]  /*15f0*/  IADD3 R6, P2, R29, R6, RZ ;  /* 0x000000061d067210 */ /* 0x000fc60007f5e0ff */
[----:B------:R-:W-:Y:S01]  /*1600*/  IMAD R0, R8, R35, R24 ;  /* 0x0000002308007224 */ /* 0x000fe200078e0218 */
[----:B------:R-:W-:Y:S01]  /*1610*/  IADD3.X R7, R23, R7, R16, P2, !PT ;  /* 0x0000000717077210 */ /* 0x000fe200017fe410 */
[----:B------:R-:W-:Y:S01]  /*1620*/  IMAD R8, R36, c[0x0][0x378], RZ ;  /* 0x0000de0024087a24 */ /* 0x000fe200078e02ff */
[----:B------:R-:W-:-:S03]  /*1630*/  MOV R16, 0x4 ;  /* 0x0000000400107802 */ /* 0x000fc60000000f00 */
[----:B------:R-:W-:Y:S01]  /*1640*/  IMAD R4, R39, c[0x0][0x37c], R8 ;  /* 0x0000df0027047a24 */ /* 0x000fe200078e0208 */
[----:B------:R-:W-:-:S04]  /*1650*/  IADD3 R8, P0, R0, R12, RZ ;  /* 0x0000000c00087210 */ /* 0x000fc80007f1e0ff */
[----:B------:R-:W-:Y:S01]  /*1660*/  IADD3 R5, R3, R4, RZ ;  /* 0x0000000403057210 */ /* 0x000fe20007ffe0ff */
[----:B------:R-:W-:Y:S01]  /*1670*/  IMAD.IADD R3, R10, 0x1, R13 ;  /* 0x000000010a037824 */ /* 0x000fe200078e020d */
[----:B------:R-:W-:Y:S01]  /*1680*/  LEA.HI.X.SX32 R9, R0, R9, 0x1, P0 ;  /* 0x0000000900097211 */ /* 0x000fe200000f0eff */
[----:B------:R-:W-:Y:S01]  /*1690*/  IMAD R10, R36, c[0x0][0x1a8], RZ ;  /* 0x00006a00240a7a24 */ /* 0x000fe200078e02ff */
[----:B------:R-:W-:Y:S01]  /*16a0*/  LEA R204, P0, R8, c[0x0][0x350], 0x2 ;  /* 0x0000d40008cc7a11 */ /* 0x000fe200078010ff */
[----:B------:R-:W-:Y:S02]  /*16b0*/  IMAD.MOV.U32 R4, RZ, RZ, R2 ;  /* 0x000000ffff047224 */ /* 0x000fe400078e0002 */
[----:B------:R-:W-:Y:S01]  /*16c0*/  IMAD R0, R32, c[0x0][0x370], RZ ;  /* 0x0000dc0020007a24 */ /* 0x000fe200078e02ff */
[----:B------:R-:W-:Y:S01]  /*16d0*/  LEA.HI.X R205, R8, c[0x0][0x354], R9, 0x2, P0 ;  /* 0x0000d50008cd7a11 */ /* 0x000fe200000f1409 */
[C---:B------:R-:W-:Y:S02]  /*16e0*/  IMAD R2, R39.reuse, c[0x0][0x1ac], R10 ;  /* 0x00006b0027027a24 */ /* 0x040fe400078e020a */
[----:B------:R-:W-:-:S04]  /*16f0*/  IMAD.WIDE.U32 R12, R39, c[0x0][0x1a8], R6 ;  /* 0x00006a00270c7a25 */ /* 0x000fc800078e0006 */
[----:B------:R-:W-:Y:S01]  /*1700*/  IMAD R0, R244, c[0x0][0x374], R0 ;  /* 0x0000dd00f4007a24 */ /* 0x000fe200078e0200 */
[----:B------:R-:W-:Y:S01]  /*1710*/  LEA R10, P2, R12, c[0x0][0x160], 0x1 ;  /* 0x000058000c0a7a11 */ /* 0x000fe200078408ff */
[----:B------:R-:W-:-:S04]  /*1720*/  IMAD.WIDE.U32 R4, R244, c[0x0][0x370], R4 ;  /* 0x0000dc00f4047a25 */ /* 0x000fc800078e0004 */
[----:B------:R-:W-:Y:S01]  /*1730*/  IMAD.IADD R19, R13, 0x1, R2 ;  /* 0x000000010d137824 */ /* 0x000fe200078e0202 */
[----:B------:R-:W-:Y:S01]  /*1740*/  IADD3 R18, R5, R0, RZ ;  /* 0x0000000005127210 */ /* 0x000fe20007ffe0ff */
[-C--:B------:R-:W-:Y:S01]  /*1750*/  IMAD.WIDE R216, R3, R16.reuse, c[0x0][0x200] ;  /* 0x0000800003d87625 */ /* 0x080fe200078e0210 */
[----:B------:R-:W-:Y:S02]  /*1760*/  LEA R8, P0, R4, c[0x0][0x330], 0x1 ;  /* 0x0000cc0004087a11 */ /* 0x000fe400078008ff */
[----:B------:R-:W-:Y:S01]  /*1770*/  LEA.HI.X R11, R12, c[0x0][0x164], R19, 0x1, P2 ;  /* 0x000059000c0b7a11 */ /* 0x000fe200010f0c13 */
[----:B------:R-:W-:Y:S01]  /*1780*/  IMAD.WIDE R16, R17, R16, c[0x0][0x3c8] ;  /* 0x0000f20011107625 */ /* 0x000fe200078e0210 */
[----:B------:R-:W-:Y:S01]  /*1790*/  LEA.HI.X R9, R4, c[0x0][0x334], R18, 0x1, P0 ;  /* 0x0000cd0004097a11 */ /* 0x000fe200000f0c12 */
[----:B------:R-:W-:Y:S05]  /*17a0*/  @!P3 BRA `(.L_x_735) ;  /* 0x000059700000b947 */ /* 0x000fea0003800000 */
[----:B------:R-:W-:Y:S01]  /*17b0*/  @P1 BAR.SYNC.DEFER_BLOCKING 0x0 ;  /* 0x0000000000001b1d */ /* 0x000fe20000010000 */
[----:B------:R-:W-:Y:S01]  /*17c0*/  IMAD R15, R241, -0x40, R208 ;  /* 0xffffffc0f10f7824 */ /* 0x000fe200078e02d0 */
[----:B------:R-:W-:Y:S01]  /*17d0*/  MOV R222, R17 ;  /* 0x0000001100de7202 */ /* 0x000fe20000000f00 */
[----:B------:R-:W-:Y:S01]  /*17e0*/  IMAD.WIDE.U32 R2, R20, c[0x0][0x1a0], R218 ;  /* 0x0000680014027a25 */ /* 0x000fe200078e00da */
[----:B------:R-:W-:-:S02]  /*17f0*/  MOV R215, R11 ;  /* 0x0000000b00d77202 */ /* 0x000fc40000000f00 */
[----:B------:R-:W-:Y:S01]  /*1800*/  ISETP.GE.AND P6, PT, R244, R15, PT ;  /* 0x0000000ff400720c */ /* 0x000fe20003fc6270 */
[----:B------:R-:W-:Y:S01]  /*1810*/  IMAD R0, R26, c[0x0][0x1a0], RZ ;  /* 0x000068001a007a24 */ /* 0x000fe200078e02ff */
[----:B------:R-:W-:Y:S01]  /*1820*/  IADD3 R6, P0, R22, R2, RZ ;  /* 0x0000000216067210 */ /* 0x000fe20007f1e0ff */
[----:B------:R-:W-:Y:S01]  /*1830*/  BSSY B0, `(.L_x_736) ;  /* 0x0000029000007945 */ /* 0x000fe20003800000 */
[----:B------:R-:W-:Y:S01]  /*1840*/  LEA.HI R2, R209, R209, RZ, 0x1 ;  /* 0x000000d1d1027211 */ /* 0x000fe200078f08ff */
[----:B------:R-:W-:Y:S01]  /*1850*/  IMAD R0, R20, c[0x0][0x1a4], R0 ;  /* 0x0000690014007a24 */ /* 0x000fe200078e0200 */
[----:B------:R-:W-:Y:S01]  /*1860*/  MOV R213, R9 ;  /* 0x0000000900d57202 */ /* 0x000fe20000000f00 */
[----:B------:R-:W-:Y:S01]  /*1870*/  IMAD.MOV.U32 R214, RZ, RZ, R10 ;  /* 0x000000ffffd67224 */ /* 0x000fe200078e000a */
[----:B------:R-:W-:Y:S01]  /*1880*/  LOP3.LUT R2, R2, 0xfffffffe, RZ, 0xc0, !PT ;  /* 0xfffffffe02027812 */ /* 0x000fe200078ec0ff */
[----:B------:R-:W-:Y:S01]  /*1890*/  IMAD.MOV.U32 R223, RZ, RZ, R16 ;  /* 0x000000ffffdf7224 */ /* 0x000fe200078e0010 */
[----:B------:R-:W-:Y:S01]  /*18a0*/  IADD3.X R7, R25, R3, R0, P0, !PT ;  /* 0x0000000319077210 */ /* 0x000fe200007fe400 */
[----:B------:R-:W-:Y:S01]  /*18b0*/  IMAD R0, R27, c[0x0][0x1b8], RZ ;  /* 0x00006e001b007a24 */ /* 0x000fe200078e02ff */
[----:B------:R-:W-:Y:S01]  /*18c0*/  IADD3 R2, R209, -R2, RZ ;  /* 0x80000002d1027210 */ /* 0x000fe20007ffe0ff */
[----:B------:R-:W-:-:S02]  /*18d0*/  IMAD.MOV.U32 R212, RZ, RZ, R8 ;  /* 0x000000ffffd47224 */ /* 0x000fc400078e0008 */
[----:B------:R-:W-:Y:S01]  /*18e0*/  IMAD R0, R14, c[0x0][0x1bc], R0 ;  /* 0x00006f000e007a24 */ /* 0x000fe200078e0200 */
[----:B------:R-:W-:Y:S01]  /*18f0*/  ISETP.NE.AND P0, PT, R2, 0x1, PT ;  /* 0x000000010200780c */ /* 0x000fe20003f05270 */
        /* <DEDUP_REMOVED lines=28> */
.L_x_737:
[----:B------:R-:W-:Y:S05]  /*1ac0*/  BSYNC B0 ;  /* 0x0000000000007941 */ /* 0x000fea0003800000 */
.L_x_736:
        /* <DEDUP_REMOVED lines=30> */
.L_x_739:
[----:B------:R-:W-:Y:S05]  /*1cb0*/  BSYNC B0 ;  /* 0x0000000000007941 */ /* 0x000fea0003800000 */
.L_x_738:
        /* <DEDUP_REMOVED lines=20> */
.L_x_741:
[----:B------:R-:W-:Y:S05]  /*1e00*/  BSYNC B0 ;  /* 0x0000000000007941 */ /* 0x000fea0003800000 */
.L_x_740:
        /* <DEDUP_REMOVED lines=28> */
.L_x_743:
[----:B------:R-:W-:Y:S05]  /*1fd0*/  BSYNC B0 ;  /* 0x0000000000007941 */ /* 0x000fea0003800000 */
.L_x_742:
        /* <DEDUP_REMOVED lines=15> */
.L_x_745:
        /* <DEDUP_REMOVED lines=19> */
.L_x_746:
[----:B------:R-:W-:Y:S05]  /*2200*/  BSYNC B0 ;  /* 0x0000000000007941 */ /* 0x000fea0003800000 */
.L_x_744:
        /* <DEDUP_REMOVED lines=14> */
.L_x_748:
        /* <DEDUP_REMOVED lines=27> */
.L_x_749:
[----:B------:R-:W-:Y:S05]  /*24a0*/  BSYNC B0 ;  /* 0x0000000000007941 */ /* 0x000fea0003800000 */
.L_x_747:
[C---:B-1----:R-:W-:Y:S02]  /*24b0*/  IADD3 R2, R229.reuse, 0x8, RZ ;  /* 0x00000008e5027810 */ /* 0x042fe40007ffe0ff */
[CC--:B------:R-:W-:Y:S02]  /*24c0*/  ISETP.GE.AND P2, PT, R229.reuse, R0.reuse, PT ;  /* 0x00000000e500720c */ /* 0x0c0fe40003f46270 */
[----:B------:R-:W-:Y:S01]  /*24d0*/  ISETP.GE.AND P1, PT, R2, R0, PT ;  /* 0x000000000200720c */ /* 0x000fe20003f26270 */
[----:B------:R-:W-:Y:S01]  /*24e0*/  IMAD.WIDE R2, R229, 0x4, R216 ;  /* 0x00000004e5027825 */ /* 0x000fe200078e02d8 */
[----:B------:R-:W-:Y:S02]  /*24f0*/  MOV R220, 0x7f800000 ;  /* 0x7f80000000dc7802 */ /* 0x000fe40000000f00 */
[----:B------:R-:W-:Y:S01]  /*2500*/  MOV R221, 0x7f800000 ;  /* 0x7f80000000dd7802 */ /* 0x000fe20000000f00 */
        /* <DEDUP_REMOVED lines=38> */
.L_x_751:
[----:B-1----:R-:W-:Y:S05]  /*2770*/  BSYNC B0 ;  /* 0x0000000000007941 */ /* 0x002fea0003800000 */
.L_x_750:
        /* <DEDUP_REMOVED lines=28> */
.L_x_753:
[----:B------:R-:W-:Y:S05]  /*2940*/  BSYNC B0 ;  /* 0x0000000000007941 */ /* 0x000fea0003800000 */
.L_x_752:
[----:B------:R-:W0:Y:S01]  /*2950*/  LDGDEPBAR ;  /* 0x00000000000079af */ /* 0x000e220000000000 */
[----:B------:R-:W-:Y:S02]  /*2960*/  IMAD.MOV.U32 R8, RZ, RZ, c[0x0][0x308] ;  /* 0x0000c200ff087624 */ /* 0x000fe400078e00ff */
[----:B------:R-:W-:Y:S01]  /*2970*/  IMAD.MOV.U32 R9, RZ, RZ, c[0x0][0x30c] ;  /* 0x0000c300ff097624 */ /* 0x000fe200078e00ff */
[----:B------:R-:W-:-:S04]  /*2980*/  DEPBAR.LE SB0, 0x1 ;  /* 0x000080400000791a */ /* 0x000fc80000000000 */
[----:B------:R-:W-:Y:S06]  /*2990*/  BAR.SYNC.DEFER_BLOCKING 0x0 ;  /* 0x0000000000007b1d */ /* 0x000fec0000010000 */
[----:B--23--:R2:W3:Y:S04]  /*29a0*/  LDG.E.64 R2, [R8.64+0x8] ;  /* 0x0000080808027981 */ /* 0x00c4e8000c1e1b00 */
[----:B----4-:R2:W4:Y:S01]  /*29b0*/  LDG.E.64 R242, [R8.64] ;  /* 0x0000000808f27981 */ /* 0x010522000c1e1b00 */
[-C--:B------:R-:W-:Y:S01]  /*29c0*/  LEA.HI R0, R34, R33.reuse, RZ, 0x4 ;  /* 0x0000002122007211 */ /* 0x080fe200078f20ff */
[----:B------:R-:W-:Y:S01]  /*29d0*/  IMAD R7, R38, c[0x0][0x1c0], R39 ;  /* 0x0000700026077a24 */ /* 0x000fe200078e0227 */
[----:B------:R-:W-:Y:S01]  /*29e0*/  LEA.HI R4, R34, R33, RZ, 0x3 ;  /* 0x0000002122047211 */ /* 0x000fe200078f18ff */
[----:B------:R-:W-:Y:S01]  /*29f0*/  IMAD.MOV.U32 R164, RZ, RZ, 0x20 ;  /* 0x00000020ffa47424 */ /* 0x000fe200078e00ff */
[----:B------:R-:W-:Y:S01]  /*2a00*/  LOP3.LUT R0, R0, 0xfffffff0, RZ, 0xc0, !PT ;  /* 0xfffffff000007812 */ /* 0x000fe200078ec0ff */
[----:B------:R1:W1:Y:S04]  /*2a10*/  LDSM.16.M88.4 R104, [R190+0x10000] ;  /* 0x01000000be68783b */ /* 0x0002680000000200 */
[----:B------:R-:W-:Y:S01]  /*2a20*/  IMAD.IADD R0, R33, 0x1, -R0 ;  /* 0x0000000121007824 */ /* 0x000fe200078e0a00 */
[----:B------:R1:W1:Y:S04]  /*2a30*/  LDSM.16.M88.4 R108, [R190+0x10800] ;  /* 0x01080000be6c783b */ /* 0x0002680000000200 */
[----:B------:R-:W-:Y:S01]  /*2a40*/  SHF.R.S32.HI R5, RZ, 0x1f, R0 ;  /* 0x0000001fff057819 */ /* 0x000fe20000011400 */
[----:B------:R1:W1:Y:S03]  /*2a50*/  LDSM.16.M88.4 R112, [R189+0x10000] ;  /* 0x01000000bd70783b */ /* 0x0002660000000200 */
[----:B------:R-:W-:Y:S01]  /*2a60*/  LEA.HI R5, R5, R0, RZ, 0x3 ;  /* 0x0000000005057211 */ /* 0x000fe200078f18ff */
[----:B------:R1:W1:Y:S04]  /*2a70*/  LDSM.16.M88.4 R116, [R189+0x10800] ;  /* 0x01080000bd74783b */ /* 0x0002680000000200 */
[----:B------:R1:W1:Y:S04]  /*2a80*/  LDSM.16.M88.4 R120, [R188+0x10000] ;  /* 0x01000000bc78783b */ /* 0x0002680000000200 */
[----:B--2---:R-:W2:Y:S01]  /*2a90*/  LDL R8, [R1+0x14] ;  /* 0x0000140001087983 */ /* 0x004ea20000100800 */
[----:B------:R-:W-:Y:S01]  /*2aa0*/  LOP3.LUT R4, R4, 0xfffffff8, RZ, 0xc0, !PT ;  /* 0xfffffff804047812 */ /* 0x000fe200078ec0ff */
[----:B------:R-:W-:Y:S01]  /*2ab0*/  IMAD.MOV.U32 R192, RZ, RZ, 0x40 ;  /* 0x00000040ffc07424 */ /* 0x000fe200078e00ff */
[----:B------:R-:W-:Y:S01]  /*2ac0*/  LOP3.LUT R5, R5, 0xfffffff8, RZ, 0xc0, !PT ;  /* 0xfffffff805057812 */ /* 0x000fe200078ec0ff */
[----:B------:R1:W1:Y:S01]  /*2ad0*/  LDSM.16.M88.4 R124, [R188+0x10800] ;  /* 0x01080000bc7c783b */ /* 0x0002620000000200 */
[----:B------:R-:W-:Y:S01]  /*2ae0*/  IMAD.SHL.U32 R193, R203, 0x2, RZ ;  /* 0x00000002cbc17824 */ /* 0x000fe200078e00ff */
[----:B------:R-:W-:Y:S01]  /*2af0*/  CS2R R94, SRZ ;  /* 0x00000000005e7805 */ /* 0x000fe2000001ff00 */
[----:B------:R-:W-:Y:S01]  /*2b00*/  IMAD.IADD R6, R33, 0x1, -R4 ;  /* 0x0000000121067824 */ /* 0x000fe200078e0a04 */
[----:B------:R1:W1:Y:S01]  /*2b10*/  LDSM.16.M88.4 R136, [R190+0x12000] ;  /* 0x01200000be88783b */ /* 0x0002620000000200 */
[----:B------:R-:W-:Y:S01]  /*2b20*/  IMAD.SHL.U32 R4, R7, 0x20, RZ ;  /* 0x0000002007047824 */ /* 0x000fe200078e00ff */
[----:B------:R-:W-:Y:S01]  /*2b30*/  SHF.R.S32.HI R7, RZ, 0x1f, R24 ;  /* 0x0000001fff077819 */ /* 0x000fe20000011418 */
[----:B------:R-:W-:Y:S01]  /*2b40*/  IMAD.IADD R0, R0, 0x1, -R5 ;  /* 0x0000000100007824 */ /* 0x000fe200078e0a05 */
[----:B------:R-:W-:Y:S01]  /*2b50*/  IADD3 R5, R20, 0x40, RZ ;  /* 0x0000004014057810 */ /* 0x000fe20007ffe0ff */
[----:B------:R1:W1:Y:S01]  /*2b60*/  LDSM.16.M88.4 R140, [R190+0x12800] ;  /* 0x01280000be8c783b */ /* 0x0002620000000200 */
[----:B------:R-:W-:Y:S01]  /*2b70*/  LOP3.LUT P3, RZ, R6, 0x2, RZ, 0xc0, !PT ;  /* 0x0000000206ff7812 */ /* 0x000fe2000786c0ff */
[----:B------:R-:W-:Y:S01]  /*2b80*/  IMAD.MOV.U32 R210, RZ, RZ, R206 ;  /* 0x000000ffffd27224 */ /* 0x000fe200078e00ce */
[----:B------:R-:W-:Y:S01]  /*2b90*/  ISETP.GE.AND P4, PT, R5, R208, PT ;  /* 0x000000d00500720c */ /* 0x000fe20003f86270 */
[----:B------:R1:W1:Y:S01]  /*2ba0*/  LDSM.16.M88.4 R144, [R189+0x12000] ;  /* 0x01200000bd90783b */ /* 0x0002620000000200 */
[----:B------:R-:W-:Y:S01]  /*2bb0*/  SEL R164, R164, 0xffffffe0, !P3 ;  /* 0xffffffe0a4a47807 */ /* 0x000fe20005800000 */
[----:B------:R-:W-:Y:S01]  /*2bc0*/  CS2R R92, SRZ ;  /* 0x00000000005c7805 */ /* 0x000fe2000001ff00 */
[----:B------:R-:W-:Y:S01]  /*2bd0*/  CS2R R98, SRZ ;  /* 0x0000000000627805 */ /* 0x000fe2000001ff00 */
        /* <DEDUP_REMOVED lines=36> */
[----:B---3--:R-:W-:-:S02]  /*2e20*/  IADD3 R230, P6, P5, R4, R2, R24 ;  /* 0x0000000204e67210 */ /* 0x008fc40007dde018 */
[----:B------:R-:W-:Y:S01]  /*2e30*/  IADD3 R2, R203, 0x2000, RZ ;  /* 0x00002000cb027810 */ /* 0x000fe20007ffe0ff */
[----:B------:R-:W-:Y:S01]  /*2e40*/  CS2R R24, SRZ ;  /* 0x0000000000187805 */ /* 0x000fe2000001ff00 */
[----:B------:R-:W-:Y:S01]  /*2e50*/  R2P PR, R0, 0x6 ;  /* 0x0000000600007804 */ /* 0x000fe20000000000 */
[----:B------:R-:W-:Y:S01]  /*2e60*/  IMAD.WIDE.U32 R230, R230, -0x2daee0ad, RZ ;  /* 0xd2511f53e6e67825 */ /* 0x000fe200078e00ff */
[----:B------:R-:W-:Y:S02]  /*2e70*/  IADD3 R0, R202, 0x2000, RZ ;  /* 0x00002000ca007810 */ /* 0x000fe40007ffe0ff */
[----:B------:R-:W-:Y:S02]  /*2e80*/  SEL R2, R2, R203, !P0 ;  /* 0x000000cb02027207 */ /* 0x000fe40004000000 */
[----:B------:R-:W-:Y:S02]  /*2e90*/  SEL R0, R0, R202, !P0 ;  /* 0x000000ca00007207 */ /* 0x000fe40004000000 */
[----:B------:R-:W-:Y:S01]  /*2ea0*/  SHF.R.S32.HI R4, RZ, 0x1f, R4 ;  /* 0x0000001fff047819 */ /* 0x000fe20000011404 */
[----:B------:R-:W-:Y:S01]  /*2eb0*/  IMAD.SHL.U32 R187, R2, 0x2, RZ ;  /* 0x0000000202bb7824 */ /* 0x000fe200078e00ff */
[----:B------:R-:W-:Y:S01]  /*2ec0*/  MOV R2, c[0x0][0x22c] ;  /* 0x00008b0000027a02 */ /* 0x000fe20000000f00 */
[----:B------:R-:W-:Y:S01]  /*2ed0*/  IMAD.SHL.U32 R184, R0, 0x2, RZ ;  /* 0x0000000200b87824 */ /* 0x000fe200078e00ff */
[----:B------:R-:W-:Y:S01]  /*2ee0*/  IADD3.X R247, R4, R3, R7, P6, P5 ;  /* 0x0000000304f77210 */ /* 0x000fe200037ea407 */
[----:B------:R-:W3:Y:S01]  /*2ef0*/  @P4 S2R R0, SR_TID.X ;  /* 0x0000000000004919 */ /* 0x000ee20000002100 */
[----:B----4-:R-:W-:Y:S01]  /*2f00*/  IADD3 R3, R242, 0x3c6ef372, RZ ;  /* 0x3c6ef372f2037810 */ /* 0x010fe20007ffe0ff */
[----:B------:R-:W-:Y:S01]  /*2f10*/  IMAD R2, R2, c[0x0][0x1c0], RZ ;  /* 0x0000700002027a24 */ /* 0x000fe200078e02ff */
[----:B------:R-:W-:-:S02]  /*2f20*/  IADD3 R3, R243, 0x32370b8f, RZ ;  /* 0x32370b8ff3037810 */ /* 0x000fc40007ffe0ff */
[----:B------:R-:W-:Y:S01]  /*2f30*/  IADD3 R3, R242, 0x1715609d, RZ ;  /* 0x1715609df2037810 */ /* 0x000fe20007ffe0ff */
[C---:B------:R-:W-:Y:S01]  /*2f40*/  IMAD.SHL.U32 R248, R2.reuse, 0x10, RZ ;  /* 0x0000001002f87824 */ /* 0x040fe200078e00ff */
[----:B------:R-:W-:Y:S02]  /*2f50*/  SHF.L.U32 R211, R2, 0x3, RZ ;  /* 0x0000000302d37819 */ /* 0x000fe400000006ff */
[C---:B------:R-:W-:Y:S02]  /*2f60*/  IADD3 R3, R243.reuse, 0x646e171e, RZ ;  /* 0x646e171ef3037810 */ /* 0x040fe40007ffe0ff */
[C---:B------:R-:W-:Y:S02]  /*2f70*/  IADD3 R252, R248.reuse, 0x60, RZ ;  /* 0x00000060f8fc7810 */ /* 0x040fe40007ffe0ff */
[----:B------:R-:W-:Y:S02]  /*2f80*/  IADD3 R3, R248, 0x20, RZ ;  /* 0x00000020f8037810 */ /* 0x000fe40007ffe0ff */
[----:B------:R-:W-:Y:S01]  /*2f90*/  IADD3 R4, R243, -0x4498517b, RZ ;  /* 0xbb67ae85f3047810 */ /* 0x000fe20007ffe0ff */
[C---:B------:R-:W-:Y:S01]  /*2fa0*/  IMAD.IADD R249, R211.reuse, 0x1, R252 ;  /* 0x00000001d3f97824 */ /* 0x040fe200078e02fc */
[----:B------:R-:W-:Y:S01]  /*2fb0*/  IADD3 R4, R242, -0x255992d5, RZ ;  /* 0xdaa66d2bf2047810 */ /* 0x000fe20007ffe0ff */
[----:B------:R-:W-:Y:S01]  /*2fc0*/  IMAD.IADD R251, R211, 0x1, R3 ;  /* 0x00000001d3fb7824 */ /* 0x000fe200078e0203 */
[----:B------:R-:W-:-:S02]  /*2fd0*/  IADD3 R4, R243, -0x126145ec, RZ ;  /* 0xed9eba14f3047810 */ /* 0x000fc40007ffe0ff */
[----:B------:R-:W-:Y:S01]  /*2fe0*/  IADD3 R4, R242, -0x4ab325aa, RZ ;  /* 0xb54cda56f2047810 */ /* 0x000fe20007ffe0ff */
[----:B------:R-:W-:Y:S01]  /*2ff0*/  IMAD.IADD R4, R211, 0x1, R251 ;  /* 0x00000001d3047824 */ /* 0x000fe200078e02fb */
[----:B------:R-:W-:Y:S01]  /*3000*/  SEL R201, R201, 0xffffffe0, !P1 ;  /* 0xffffffe0c9c97807 */ /* 0x000fe20004800000 */
[----:B---3--:R-:W-:Y:S01]  /*3010*/  @P4 IMAD.SHL.U32 R0, R0, 0x2, RZ ;  /* 0x0000000200004824 */ /* 0x008fe200078e00ff */
[----:B------:R-:W-:Y:S01]  /*3020*/  SEL R192, R192, 0xffffffc0, !P2 ;  /* 0xffffffc0c0c07807 */ /* 0x000fe20005000000 */
[----:B------:R-:W-:Y:S01]  /*3030*/  IMAD.IADD R237, R211, 0x1, R4 ;  /* 0x00000001d3ed7824 */ /* 0x000fe200078e0204 */
[----:B------:R-:W-:Y:S01]  /*3040*/  IADD3 R5, R242, -0x61c88647, RZ ;  /* 0x9e3779b9f2057810 */ /* 0x000fe20007ffe0ff */
[----:B------:R-:W-:Y:S01]  /*3050*/  IMAD.IADD R196, R194, 0x1, R201 ;  /* 0x00000001c2c47824 */ /* 0x000fe200078e02c9 */
[----:B--2---:R-:W-:Y:S01]  /*3060*/  @P4 LOP3.LUT R246, R8, 0x6, R0, 0xf8, !PT ;  /* 0x0000000608f64812 */ /* 0x004fe200078ef800 */
[----:B------:R-:W-:Y:S01]  /*3070*/  IMAD.IADD R195, R201, 0x1, R193 ;  /* 0x00000001c9c37824 */ /* 0x000fe200078e02c1 */
[----:B------:R-:W-:Y:S01]  /*3080*/  IADD3 R0, R248, 0x40, RZ ;  /* 0x00000040f8007810 */ /* 0x000fe20007ffe0ff */
[----:B------:R-:W-:Y:S01]  /*3090*/  IMAD.IADD R236, R211, 0x1, R237 ;  /* 0x00000001d3ec7824 */ /* 0x000fe200078e02ed */
[----:B------:R-:W-:Y:S01]  /*30a0*/  IADD3 R5, R243, 0x76cf5d0a, RZ ;  /* 0x76cf5d0af3057810 */ /* 0x000fe20007ffe0ff */
[----:B------:R-:W-:Y:S01]  /*30b0*/  IMAD.IADD R199, R194, 0x1, R192 ;  /* 0x00000001c2c77824 */ /* 0x000fe200078e02c0 */
[----:B------:R-:W-:Y:S01]  /*30c0*/  IADD3 R5, R242, 0x78dde6e4, RZ ;  /* 0x78dde6e4f2057810 */ /* 0x000fe20007ffe0ff */
[----:B------:R-:W-:Y:S01]  /*30d0*/  IMAD.IADD R250, R211, 0x1, R0 ;  /* 0x00000001d3fa7824 */ /* 0x000fe200078e0200 */
[----:B------:R-:W-:Y:S01]  /*30e0*/  IADD3 R5, R243, -0x56f99767, RZ ;  /* 0xa9066899f3057810 */ /* 0x000fe20007ffe0ff */
[----:B------:R-:W-:-:S02]  /*30f0*/  IMAD.IADD R0, R211, 0x1, R249 ;  /* 0x00000001d3007824 */ /* 0x000fc400078e02f9 */
[C---:B------:R-:W-:Y:S02]  /*3100*/  IMAD.IADD R3, R211.reuse, 0x1, R250 ;  /* 0x00000001d3037824 */ /* 0x040fe400078e02fa */
[C---:B------:R-:W-:Y:S01]  /*3110*/  IMAD.IADD R198, R192.reuse, 0x1, R193 ;  /* 0x00000001c0c67824 */ /* 0x040fe200078e02c1 */
[C---:B------:R-:W-:Y:S01]  /*3120*/  IADD3 R233, R211.reuse, R0, RZ ;  /* 0x00000000d3e97210 */ /* 0x040fe20007ffe0ff */
[C---:B------:R-:W-:Y:S02]  /*3130*/  IMAD.IADD R235, R211.reuse, 0x1, R3 ;  /* 0x00000001d3eb7824 */ /* 0x040fe400078e0203 */
[----:B------:R-:W-:Y:S02]  /*3140*/  IMAD.IADD R200, R192, 0x1, R196 ;  /* 0x00000001c0c87824 */ /* 0x000fe400078e02c4 */
[C---:B------:R-:W-:Y:S02]  /*3150*/  IMAD.IADD R234, R211.reuse, 0x1, R235 ;  /* 0x00000001d3ea7824 */ /* 0x040fe400078e02eb */
[----:B------:R-:W-:-:S02]  /*3160*/  IMAD.IADD R232, R211, 0x1, R233 ;  /* 0x00000001d3e87824 */ /* 0x000fc400078e02e9 */
[----:B------:R-:W-:Y:S02]  /*3170*/  IMAD.IADD R197, R192, 0x1, R195 ;  /* 0x00000001c0c57824 */ /* 0x000fe400078e02c3 */
[C---:B------:R-:W-:Y:S02]  /*3180*/  IMAD.IADD R240, R211.reuse, 0x1, R236 ;  /* 0x00000001d3f07824 */ /* 0x040fe400078e02ec */
[C---:B------:R-:W-:Y:S02]  /*3190*/  IMAD.IADD R239, R211.reuse, 0x1, R234 ;  /* 0x00000001d3ef7824 */ /* 0x040fe400078e02ea */
[----:B-1----:R-:W-:Y:S02]  /*31a0*/  IMAD.IADD R238, R211, 0x1, R232 ;  /* 0x00000001d3ee7824 */ /* 0x002fe400078e02e8 */
.L_x_756:
        /* <DEDUP_REMOVED lines=373> */
[----:B------:R-:W-:Y:S01]  /*4900*/  IMAD.MOV.U32 R2, RZ, RZ, -0x4000 ;  /* 0xffffc000ff027424 */ /* 0x000fe200078e00ff */
[----:B------:R-:W-:Y:S01]  /*4910*/  ISETP.GE.AND P1, PT, R218, c[0x0][0x220], PT ;  /* 0x00008800da007a0c */ /* 0x000fe20003f26270 */
[----:B------:R-:W-:Y:S01]  /*4920*/  IMAD.U32 R4, R5, -0x40, RZ ;  /* 0xffffffc005047824 */ /* 0x000fe200078e00ff */
[----:B------:R-:W-:Y:S01]  /*4930*/  ISETP.NE.U32.AND P0, PT, R0, 0x1, PT ;  /* 0x000000010000780c */ /* 0x000fe20003f05070 */
[----:B------:R-:W-:Y:S03]  /*4940*/  IMAD.MOV.U32 R10, RZ, RZ, c[0x0][0x194] ;  /* 0x00006500ff0a7624 */ /* 0x000fe600078e00ff */
[----:B------:R-:W-:Y:S02]  /*4950*/  SEL R0, R2, 0x4000, !P0 ;  /* 0x0000400002007807 */ /* 0x000fe40004000000 */
[----:B------:R-:W-:Y:S02]  /*4960*/  LEA R2, P0, R4, R214, 0x1 ;  /* 0x000000d604027211 */ /* 0x000fe400078008ff */
[----:B------:R-:W-:Y:S01]  /*4970*/  SHF.R.S32.HI R6, RZ, 0x1f, R4 ;  /* 0x0000001fff067819 */ /* 0x000fe20000011404 */
[--C-:B------:R-:W-:Y:S01]  /*4980*/  IMAD.IADD R206, R206, 0x1, R0.reuse ;  /* 0x00000001cece7824 */ /* 0x100fe200078e0200 */
[----:B------:R-:W-:Y:S01]  /*4990*/  LEA.HI.X.SX32 R3, R4, R215, 0x1, P0 ;  /* 0x000000d704037211 */ /* 0x000fe200000f0eff */
[--C-:B------:R-:W-:Y:S01]  /*49a0*/  IMAD.IADD R210, R210, 0x1, R0.reuse ;  /* 0x00000001d2d27824 */ /* 0x100fe200078e0200 */
[----:B------:R-:W-:Y:S01]  /*49b0*/  ISETP.GE.AND P0, PT, R228, c[0x0][0x220], PT ;  /* 0x00008800e4007a0c */ /* 0x000fe20003f06270 */
[----:B------:R-:W-:Y:S01]  /*49c0*/  IMAD.IADD R187, R187, 0x1, R0 ;  /* 0x00000001bbbb7824 */ /* 0x000fe200078e0200 */
[----:B------:R1:W-:Y:S01]  /*49d0*/  @P1 STS [R206], RZ ;  /* 0x000000ffce001388 */ /* 0x0003e20000000800 */
[C---:B------:R-:W-:Y:S02]  /*49e0*/  LEA R0, P3, R5.reuse, R4, 0x5 ;  /* 0x0000000405007211 */ /* 0x040fe400078628ff */
[C---:B------:R-:W-:Y:S01]  /*49f0*/  @!P1 LEA R4, P2, R5.reuse, R2, 0x6 ;  /* 0x0000000205049211 */ /* 0x040fe200078430ff */
[----:B------:R1:W-:Y:S01]  /*4a00*/  @P1 STS [R206+0x4], RZ ;  /* 0x000004ffce001388 */ /* 0x0003e20000000800 */
[C-C-:B------:R-:W-:Y:S02]  /*4a10*/  LEA.HI.X R6, R5.reuse, R6, R10.reuse, 0x5, P3 ;  /* 0x0000000605067211 */ /* 0x140fe400018f2c0a */
[----:B------:R-:W-:Y:S01]  /*4a20*/  @!P1 LEA.HI.X R5, R5, R3, R10, 0x6, P2 ;  /* 0x0000000305059211 */ /* 0x000fe200010f340a */
        /* <DEDUP_REMOVED lines=26> */
[C---:B--2---:R-:W-:Y:S01]  /*4bd0*/  @!P0 LEA R4, P1, R0.reuse, R214, 0x1 ;  /* 0x000000d600048211 */ /* 0x044fe200078208ff */
[----:B------:R-:W-:Y:S03]  /*4be0*/  IMAD.MOV.U32 R214, RZ, RZ, R2 ;  /* 0x000000ffffd67224 */ /* 0x000fe600078e0002 */
[----:B------:R-:W-:Y:S01]  /*4bf0*/  @!P0 LEA.HI.X R5, R0, R215, R6, 0x1, P1 ;  /* 0x000000d700058211 */ /* 0x000fe200008f0c06 */
[----:B------:R-:W-:Y:S04]  /*4c00*/  IMAD.MOV.U32 R215, RZ, RZ, R3 ;  /* 0x000000ffffd77224 */ /* 0x000fe800078e0003 */
[----:B------:R-:W-:Y:S01]  /*4c10*/  @!PT LDS RZ, [RZ] ;  /* 0x00000000fffff984 */ /* 0x000fe20000000800 */
[----:B------:R-:W-:Y:S01]  /*4c20*/  @!PT LDS RZ, [RZ] ;  /* 0x00000000fffff984 */ /* 0x000fe20000000800 */
[----:B------:R-:W-:Y:S01]  /*4c30*/  @!PT LDS RZ, [RZ] ;  /* 0x00000000fffff984 */ /* 0x000fe20000000800 */
[----:B------:R1:W-:Y:S04]  /*4c40*/  @!P0 LDGSTS.E.BYPASS.LTC128B.128 [R210+0x3000], [R4.64+0x80] ;  /* 0x0300008004d28fae */ /* 0x0003e8000b901d48 */
[----:B------:R-:W0:Y:S02]  /*4c50*/  LDGDEPBAR ;  /* 0x00000000000079af */ /* 0x000e240000000000 */
.L_x_754:
[----:B------:R-:W-:Y:S02]  /*4c60*/  F2FP.BF16.PACK_AB R6, R103, R168 ;  /* 0x000000a86706723e */ /* 0x000fe400000010ff */
[----:B-1----:R-:W-:Y:S02]  /*4c70*/  F2FP.BF16.PACK_AB R5, R101, R102 ;  /* 0x000000666505723e */ /* 0x002fe400000010ff */
        /* <DEDUP_REMOVED lines=104> */
.L_x_755:
        /* <DEDUP_REMOVED lines=85> */
[----:B------:R-:W-:Y:S03]  /*5850*/  IADD3 R170, R248, 0x20, RZ ;  /* 0x00000020f8aa7810 */ /* 0x000fe60007ffe0ff */
        /* <DEDUP_REMOVED lines=20> */
[-C--:B------:R-:W-:Y:S02]  /*59a0*/  LEA.HI.X.SX32 R11, R171, R205.reuse, 0x2, P0 ;  /* 0x000000cdab0b7211 */ /* 0x080fe400000f16ff */
[----:B------:R-:W-:Y:S01]  /*59b0*/  IADD3 R170, R248, 0x40, RZ ;  /* 0x00000040f8aa7810 */ /* 0x000fe20007ffe0ff */
        /* <DEDUP_REMOVED lines=110> */
[----:B------:R-:W4:Y:S01]  /*60a0*/  LDL R169, [R1+0xc] ;  /* 0x00000c0001a97983 */ /* 0x000f220000100800 */
[----:B------:R-:W-:-:S02]  /*60b0*/  FMUL.FTZ R52, R32, c[0x0][0x2dc] ;  /* 0x0000b70020347a20 */ /* 0x000fc40000410000 */
[----:B------:R-:W-:Y:S02]  /*60c0*/  FMUL.FTZ R32, R30, c[0x0][0x2dc] ;  /* 0x0000b7001e207a20 */ /* 0x000fe40000410000 */
[----:B------:R-:W-:Y:S02]  /*60d0*/  FMUL.FTZ R10, R29, c[0x0][0x2dc] ;  /* 0x0000b7001d0a7a20 */ /* 0x000fe40000410000 */
[----:B------:R-:W-:Y:S02]  /*60e0*/  FMUL.FTZ R68, R68, c[0x0][0x2e0] ;  /* 0x0000b80044447a20 */ /* 0x000fe40000410000 */
[----:B------:R-:W-:Y:S02]  /*60f0*/  FMUL.FTZ R30, R69, c[0x0][0x2e0] ;  /* 0x0000b800451e7a20 */ /* 0x000fe40000410000 */
[----:B------:R-:W-:Y:S02]  /*6100*/  FMUL.FTZ R53, R26, c[0x0][0x2dc] ;  /* 0x0000b7001a357a20 */ /* 0x000fe40000410000 */
[----:B------:R-:W-:Y:S01]  /*6110*/  FMUL.FTZ R70, R70, c[0x0][0x2e0] ;  /* 0x0000b80046467a20 */ /* 0x000fe20000410000 */
[----:B------:R-:W-:Y:S01]  /*6120*/  F2FP.BF16.PACK_AB R30, R30, R68 ;  /* 0x000000441e1e723e */ /* 0x000fe200000010ff */
[----:B------:R-:W-:Y:S01]  /*6130*/  BAR.SYNC.DEFER_BLOCKING 0x0 ;  /* 0x0000000000007b1d */ /* 0x000fe20000010000 */
        /* <DEDUP_REMOVED lines=138> */
.L_x_757:
        /* <DEDUP_REMOVED lines=15> */
.L_x_758:
        /* <DEDUP_REMOVED lines=41> */
.L_x_760:
[----:B------:R-:W-:Y:S05]  /*6d60*/  BSYNC B0 ;  /* 0x0000000000007941 */ /* 0x000fea0003800000 */
.L_x_759:
        /* <DEDUP_REMOVED lines=18> */
.L_x_762:
[----:B------:R-:W-:Y:S05]  /*6e90*/  BSYNC B0 ;  /* 0x0000000000007941 */ /* 0x000fea0003800000 */
.L_x_761:
        /* <DEDUP_REMOVED lines=23> */
.L_x_764:
[----:B------:R-:W-:Y:S05]  /*7010*/  BSYNC B0 ;  /* 0x0000000000007941 */ /* 0x000fea0003800000 */
.L_x_763:
        /* <DEDUP_REMOVED lines=16> */
.L_x_735:
        /* <DEDUP_REMOVED lines=19> */
.L_x_766:
        /* <DEDUP_REMOVED lines=15> */
.L_x_767:
        /* <DEDUP_REMOVED lines=30> */
.L_x_769:
[----:B------:R-:W-:Y:S05]  /*7520*/  BSYNC B0 ;  /* 0x0000000000007941 */ /* 0x000fea0003800000 */
.L_x_768:
        /* <DEDUP_REMOVED lines=18> */
.L_x_771:
[----:B------:R-:W-:Y:S05]  /*7650*/  BSYNC B0 ;  /* 0x0000000000007941 */ /* 0x000fea0003800000 */
.L_x_770:
        /* <DEDUP_REMOVED lines=23> */
.L_x_773:
[----:B------:R-:W-:Y:S05]  /*77d0*/  BSYNC B0 ;  /* 0x0000000000007941 */ /* 0x000fea0003800000 */
.L_x_772:
        /* <DEDUP_REMOVED lines=14> */
.L_x_765:
[----:B------:R-:W-:Y:S05]  /*78c0*/  BSYNC B1 ;  /* 0x0000000000017941 */ /* 0x000fea0003800000 */
.L_x_730:
        /* <DEDUP_REMOVED lines=9> */
.L_x_774:
[----:B------:R-:W-:Y:S05]  /*7960*/  EXIT ;  /* 0x000000000000794d */ /* 0x000fea0003800000 */
.L_x_776:
        /* <DEDUP_REMOVED lines=9> */
.L_x_2063:


//--------------------- .text._ZN5flash44flash_bwd_dq_dk_dv_loop_seqk_parallel_kernelI23Flash_bwd_kernel_traitsILi128ELi64ELi64ELi8ELi4ELi2ELi2ELb1ELb0EN7cutlass10bfloat16_tE19Flash_kernel_traitsILi128ELi64ELi64ELi8ES3_EELb0ELb0ELb0ELb0ELb0ELb0ELb1EEEvNS_16Flash_bwd_paramsE --------------------------
	.section	.text._ZN5flash44flash_bwd_dq_dk_dv_loop_seqk_parallel_kernelI23Flash_bwd_kernel_traitsILi128ELi64ELi64ELi8ELi4ELi2ELi2ELb1ELb0EN7cutlass10bfloat16_tE19Flash_kernel_traitsILi128ELi64ELi64ELi8ES3_EELb0ELb0ELb0ELb0ELb0ELb0ELb1EEEvNS_16Flash_bwd_paramsE,"ax",@progbits
	.sectioninfo	@"SHI_REGISTERS=255"
	.align	128
        .global         _ZN5flash44flash_bwd_dq_dk_dv_loop_seqk_parallel_kernelI23Flash_bwd_kernel_traitsILi128ELi64ELi64ELi8ELi4ELi2ELi2ELb1ELb0EN7cutlass10bfloat16_tE19Flash_kernel_traitsILi128ELi64ELi64ELi8ES3_EELb0ELb0ELb0ELb0ELb0ELb0ELb1EEEvNS_16Flash_bwd_paramsE
        .type           _ZN5flash44flash_bwd_dq_dk_dv_loop_seqk_parallel_kernelI23Flash_bwd_kernel_traitsILi128ELi64ELi64ELi8ELi4ELi2ELi2ELb1ELb0EN7cutlass10bfloat16_tE19Flash_kernel_traitsILi128ELi64ELi64ELi8ES3_EELb0ELb0ELb0ELb0ELb0ELb0ELb1EEEvNS_16Flash_bwd_paramsE,@function
        .size           _ZN5flash44flash_bwd_dq_dk_dv_loop_seqk_parallel_kernelI23Flash_bwd_kernel_traitsILi128ELi64ELi64ELi8ELi4ELi2ELi2ELb1ELb0EN7cutlass10bfloat16_tE19Flash_kernel_traitsILi128ELi64ELi64ELi8ES3_EELb0ELb0ELb0ELb0ELb0ELb0ELb1EEEvNS_16Flash_bwd_paramsE,(.L_x_2064 - _ZN5flash44flash_bwd_dq_dk_dv_loop_seqk_parallel_kernelI23Flash_bwd_kernel_traitsILi128ELi64ELi64ELi8ELi4ELi2ELi2ELb1ELb0EN7cutlass10bfloat16_tE19Flash_kernel_traitsILi128ELi64ELi64ELi8ES3_EELb0ELb0ELb0ELb0ELb0ELb0ELb1EEEvNS_16Flash_bwd_paramsE)
        .other          _ZN5flash44flash_bwd_dq_dk_dv_loop_seqk_parallel_kernelI23Flash_bwd_kernel_traitsILi128ELi64ELi64ELi8ELi4ELi2ELi2ELb1ELb0EN7cutlass10bfloat16_tE19Flash_kernel_traitsILi128ELi64ELi64ELi8ES3_EELb0ELb0ELb0ELb0ELb0ELb0ELb1EEEvNS_16Flash_bwd_paramsE,@"STO_CUDA_ENTRY STV_DEFAULT"
_ZN5flash44flash_bwd_dq_dk_dv_loop_seqk_parallel_kernelI23Flash_bwd_kernel_traitsILi128ELi64ELi64ELi8ELi4ELi2ELi2ELb1ELb0EN7cutlass10bfloat16_tE19Flash_kernel_traitsILi128ELi64ELi64ELi8ES3_EELb0ELb0ELb0ELb0ELb0ELb0ELb1EEEvNS_16Flash_bwd_paramsE:
.text._ZN5flash44flash_bwd_dq_dk_dv_loop_seqk_parallel_kernelI23Flash_bwd_kernel_traitsILi128ELi64ELi64ELi8ELi4ELi2ELi2ELb1ELb0EN7cutlass10bfloat16_tE19Flash_kernel_traitsILi128ELi64ELi64ELi8ES3_EELb0ELb0ELb0ELb0ELb0ELb0ELb1EEEvNS_16Flash_bwd_paramsE:
        /* <DEDUP_REMOVED lines=80> */
[C---:B------:R-:W-:Y:S01]  /*0500*/  R2P PR, R7.reuse, 0x6 ;  /* 0x0000000607007804 */ /* 0x040fe20000000000 */
        /* <DEDUP_REMOVED lines=10> */
[----:B------:R1:W-:Y:S01]  /*05b0*/  STL [R1+0x4], R5 ;  /* 0x0000040501007387 */ /* 0x0003e20000100800 */
        /* <DEDUP_REMOVED lines=23> */
[----:B------:R-:W-:Y:S01]  /*0730*/  IMAD.IADD R5, R5, 0x1, R10 ;  /* 0x0000000105057824 */ /* 0x000fe200078e020a */
[----:B------:R-:W-:Y:S01]  /*0740*/  LOP3.LUT R201, R2, R0, RZ, 0xfc, !PT ;  /* 0x0000000002c97212 */ /* 0x000fe200078efcff */
[C-C-:B------:R-:W-:Y:S01]  /*0750*/  IMAD R203, R4.reuse, 0x400, R0.reuse ;  /* 0x0000040004cb7824 */ /* 0x140fe200078e0200 */
[----:B------:R-:W-:Y:S01]  /*0760*/  IADD3 R222, R223, 0x20, RZ ;  /* 0x00000020dfde7810 */ /* 0x000fe20007ffe0ff */
[----:B------:R-:W-:Y:S01]  /*0770*/  IMAD R193, R193, 0x400, R0 ;  /* 0x00000400c1c17824 */ /* 0x000fe200078e0200 */
[----:B------:R-:W-:Y:S01]  /*0780*/  LEA R252, R5, 0xc000, 0x1 ;  /* 0x0000c00005fc7811 */ /* 0x000fe200078e08ff */
[----:B------:R-:W-:Y:S01]  /*0790*/  IMAD.IADD R203, R203, 0x1, R3 ;  /* 0x00000001cbcb7824 */ /* 0x000fe200078e0203 */
[----:B------:R-:W-:Y:S01]  /*07a0*/  @P1 IADD3 R222, R223, -0x20, RZ ;  /* 0xffffffe0dfde1810 */ /* 0x000fe20007ffe0ff */
[----:B------:R-:W-:Y:S01]  /*07b0*/  IMAD.IADD R193, R3, 0x1, R193 ;  /* 0x0000000103c17824 */ /* 0x000fe200078e02c1 */
[----:B------:R-:W-:Y:S01]  /*07c0*/  SHF.R.S32.HI R3, RZ, 0x1f, R243 ;  /* 0x0000001fff037819 */ /* 0x000fe200000114f3 */
[----:B------:R-:W-:Y:S01]  /*07d0*/  IMAD R6, R4, 0x10, R6 ;  /* 0x0000001004067824 */ /* 0x000fe200078e0206 */
[C---:B------:R-:W-:Y:S01]  /*07e0*/  IADD3 R3, R252.reuse, 0x40, RZ ;  /* 0x00000040fc037810 */ /* 0x040fe20007ffe0ff */
[----:B------:R-:W-:Y:S01]  /*07f0*/  IMAD.MOV.U32 R0, RZ, RZ, 0x40 ;  /* 0x00000040ff007424 */ /* 0x000fe200078e00ff */
[----:B------:R-:W-:Y:S01]  /*0800*/  @P2 IADD3 R3, R252, -0x40, RZ ;  /* 0xffffffc0fc032810 */ /* 0x000fe20007ffe0ff */
[----:B------:R-:W-:Y:S01]  /*0810*/  IMAD.MOV.U32 R2, RZ, RZ, 0x20 ;  /* 0x00000020ff027424 */ /* 0x000fe200078e00ff */
[----:B------:R1:W-:Y:S01]  /*0820*/  STL [R1+0xc], R6 ;  /* 0x00000c0601007387 */ /* 0x0003e20000100800 */
[----:B------:R-:W-:Y:S01]  /*0830*/  LEA R193, R193, 0x10000, 0x1 ;  /* 0x00010000c1c17811 */ /* 0x000fe200078e08ff */
[----:B------:R-:W-:Y:S01]  /*0840*/  IMAD.IADD R224, R224, 0x1, R222 ;  /* 0x00000001e0e07824 */ /* 0x000fe200078e02de */
[----:B------:R-:W-:Y:S01]  /*0850*/  SEL R0, R0, 0xffffffc0, !P3 ;  /* 0xffffffc000007807 */ /* 0x000fe20005800000 */
[----:B------:R1:W-:Y:S01]  /*0860*/  STL [R1], R3 ;  /* 0x0000000301007387 */ /* 0x0003e20000100800 */
[----:B------:R-:W-:-:S03]  /*0870*/  SEL R2, R2, 0xffffffe0, !P4 ;  /* 0xffffffe002027807 */ /* 0x000fc60006000000 */
[----:B------:R-:W-:Y:S01]  /*0880*/  IMAD.IADD R189, R187, 0x1, R0 ;  /* 0x00000001bbbd7824 */ /* 0x000fe200078e0200 */
[----:B------:R-:W-:Y:S01]  /*0890*/  IADD3 R190, R0, R187, R2 ;  /* 0x000000bb00be7210 */ /* 0x000fe20007ffe002 */
[C---:B------:R-:W-:Y:S02]  /*08a0*/  IMAD R184, R185.reuse, 0x2, R0 ;  /* 0x00000002b9b87824 */ /* 0x040fe400078e0200 */
[----:B------:R-:W-:Y:S02]  /*08b0*/  IMAD.SHL.U32 R185, R185, 0x2, RZ ;  /* 0x00000002b9b97824 */ /* 0x000fe400078e00ff */
[----:B------:R-:W-:Y:S02]  /*08c0*/  IMAD.IADD R188, R187, 0x1, R2 ;  /* 0x00000001bbbc7824 */ /* 0x000fe400078e0202 */
[----:B------:R-:W-:Y:S02]  /*08d0*/  IMAD.IADD R202, R2, 0x1, R189 ;  /* 0x0000000102ca7824 */ /* 0x000fe400078e02bd */
.L_x_823:
[----:B-12---:R-:W2:Y:S01]  /*08e0*/  S2R R35, SR_CTAID.Y ;  /* 0x0000000000237919 */ /* 0x006ea20000002600 */
[----:B---3--:R-:W3:Y:S01]  /*08f0*/  LDC.U8 R0, c[0x0][0x312] ;  /* 0x0000c480ff007b82 */ /* 0x008ee20000000000 */
[----:B------:R-:W-:-:S02]  /*0900*/  ISETP.NE.U32.AND P1, PT, RZ, c[0x0][0x240], PT ;  /* 0x00009000ff007a0c */ /* 0x000fc40003f25070 */
        /* <DEDUP_REMOVED lines=10> */
[----:B------:R-:W-:Y:S02]  /*09b0*/  IADD3 R2, P0, R8, c[0x0][0x240], RZ ;  /* 0x0000900008027a10 */ /* 0x000fe40007f1e0ff */
[----:B------:R-:W-:-:S02]  /*09c0*/  ISETP.EQ.OR.EX P5, PT, RZ, c[0x0][0x24c], !P4, P5 ;  /* 0x00009300ff007a0c */ /* 0x000fc400067a2750 */
[----:B-1----:R-:W-:Y:S02]  /*09d0*/  IADD3.X R3, R7, c[0x0][0x244], RZ, P0, !PT ;  /* 0x0000910007037a10 */ /* 0x002fe400007fe4ff */
        /* <DEDUP_REMOVED lines=19> */
.L_x_777:
        /* <DEDUP_REMOVED lines=44> */
.L_x_779:
        /* <DEDUP_REMOVED lines=15> */
.L_x_780:
        /* <DEDUP_REMOVED lines=17> */
[C---:B------:R-:W-:Y:S01]  /*0fd0*/  IMAD R31, R36.reuse, c[0x0][0x22c], RZ ;  /* 0x00008b00241f7a24 */ /* 0x040fe200078e02ff */
        /* <DEDUP_REMOVED lines=20> */
[C---:B------:R-:W-:Y:S01]  /*1120*/  IMAD.SHL.U32 R6, R35.reuse, 0x80, RZ ;  /* 0x0000008023067824 */ /* 0x040fe200078e00ff */
        /* <DEDUP_REMOVED lines=16> */
[----:B-1----:R-:W-:Y:S01]  /*1230*/  ISETP.NE.AND P1, PT, R28, RZ, PT ;  /* 0x000000ff1c00720c */ /* 0x002fe20003f25270 */
        /* <DEDUP_REMOVED lines=11> */
[--C-:B------:R-:W-:Y:S01]  /*12f0*/  SHF.R.S32.HI R32, RZ, 0x1f, R36.reuse ;  /* 0x0000001fff207819 */ /* 0x100fe20000011424 */
[----:B------:R-:W-:Y:S01]  /*1300*/  IMAD R3, R22, c[0x0][0x3dc], R33 ;  /* 0x0000f70016037a24 */ /* 0x000fe200078e0221 */
[----:B------:R-:W-:Y:S01]  /*1310*/  SHF.R.S32.HI R33, RZ, 0x1f, R31 ;  /* 0x0000001fff217819 */ /* 0x000fe2000001141f */
[----:B------:R-:W-:Y:S01]  /*1320*/  @!P2 IMAD R5, R35, c[0x0][0x1c0], R36 ;  /* 0x000070002305aa24 */ /* 0x000fe200078e0224 */
[----:B------:R-:W-:Y:S01]  /*1330*/  @!P3 IADD3 R14, -R14, RZ, RZ ;  /* 0x000000ff0e0eb210 */ /* 0x000fe20007ffe1ff */
[----:B------:R-:W-:Y:S01]  /*1340*/  @P2 IMAD R12, R36, c[0x0][0x234], R4 ;  /* 0x00008d00240c2a24 */ /* 0x000fe200078e0204 */
[----:B------:R-:W-:Y:S01]  /*1350*/  @!P4 LOP3.LUT R14, RZ, c[0x0][0x1c8], RZ, 0x33, !PT ;  /* 0x00007200ff0eca12 */ /* 0x000fe200078e33ff */
        /* <DEDUP_REMOVED lines=12> */
.L_x_781:
[----:B------:R-:W-:-:S04]  /*1420*/  IMAD R5, R35, c[0x0][0x1c0], R36 ;  /* 0x0000700023057a24 */ /* 0x000fc800078e0224 */
[----:B------:R-:W-:Y:S02]  /*1430*/  IMAD R5, R5, c[0x0][0x224], RZ ;  /* 0x0000890005057a24 */ /* 0x000fe400078e02ff */
.L_x_782:
        /* <DEDUP_REMOVED lines=11> */
[----:B------:R-:W-:Y:S01]  /*14f0*/  IMAD R0, R10, c[0x0][0x374], R0 ;  /* 0x0000dd000a007a24 */ /* 0x000fe200078e0200 */
[----:B------:R-:W-:Y:S01]  /*1500*/  IADD3 R6, P2, P0, R6, R4, R31 ;  /* 0x0000000406067210 */ /* 0x000fe2000785e01f */
[----:B------:R-:W-:Y:S01]  /*1510*/  IMAD.WIDE.U32 R2, R10, c[0x0][0x370], R2 ;  /* 0x0000dc000a027a25 */ /* 0x000fe200078e0002 */
[----:B------:R-:W-:Y:S01]  /*1520*/  SHF.R.S32.HI R4, RZ, 0x1f, R4 ;  /* 0x0000001fff047819 */ /* 0x000fe20000011404 */
[----:B------:R-:W-:Y:S01]  /*1530*/  BSSY B1, `(.L_x_778) ;  /* 0x00005d3000017945 */ /* 0x000fe20003800000 */
[----:B------:R-:W-:-:S02]  /*1540*/  ISETP.GE.AND P4, PT, R23, 0x1, PT ;  /* 0x000000011700780c */ /* 0x000fc40003f86270 */
[----:B------:R-:W-:Y:S01]  /*1550*/  IADD3 R3, R3, R0, RZ ;  /* 0x0000000003037210 */ /* 0x000fe20007ffe0ff */
[----:B------:R-:W-:Y:S01]  /*1560*/  IMAD.X R0, R35, 0x1, R15, P3 ;  /* 0x0000000123007824 */ /* 0x000fe200018e060f */
[----:B------:R-:W-:Y:S01]  /*1570*/  IADD3.X R8, R8, R4, R33, P2, P0 ;  /* 0x0000000408087210 */ /* 0x000fe200017e0421 */
[----:B------:R-:W-:Y:S01]  /*1580*/  IMAD R15, R32, c[0x0][0x378], RZ ;  /* 0x0000de00200f7a24 */ /* 0x000fe200078e02ff */
[----:B------:R-:W-:Y:S01]  /*1590*/  IADD3 R9, P2, P0, R18, R6, R17 ;  /* 0x0000000612097210 */ /* 0x000fe2000785e011 */
[----:B------:R-:W-:Y:S02]  /*15a0*/  IMAD R4, R0, c[0x0][0x190], RZ ;  /* 0x0000640000047a24 */ /* 0x000fe400078e02ff */
[----:B------:R-:W-:Y:S01]  /*15b0*/  IMAD.WIDE.U32 R2, R36, c[0x0][0x378], R2 ;  /* 0x0000de0024027a25 */ /* 0x000fe200078e0002 */
[----:B------:R-:W-:Y:S02]  /*15c0*/  IADD3.X R8, R16, R8, R13, P2, P0 ;  /* 0x0000000810087210 */ /* 0x000fe400017e040d */
[----:B-1----:R-:W-:Y:S01]  /*15d0*/  SHF.R.S32.HI R37, RZ, 0x1f, R37 ;  /* 0x0000001fff257819 */ /* 0x002fe20000011425 */
[----:B------:R-:W-:-:S02]  /*15e0*/  IMAD R11, R7, c[0x0][0x194], R4 ;  /* 0x00006500070b7a24 */ /* 0x000fc400078e0204 */
[----:B------:R-:W-:Y:S01]  /*15f0*/  IMAD.WIDE.U32 R6, R7, c[0x0][0x190], R218 ;  /* 0x0000640007067a25 */ /* 0x000fe200078e00da */
[----:B---3--:R-:W-:-:S03]  /*1600*/  LEA.HI R37, R37, R38, RZ, 0x5 ;  /* 0x0000002625257211 */ /* 0x008fc600078f28ff */
[----:B------:R-:W-:Y:S01]  /*1610*/  IMAD R4, R36, c[0x0][0x37c], R15 ;  /* 0x0000df0024047a24 */ /* 0x000fe200078e020f */
[----:B------:R-:W-:Y:S01]  /*1620*/  SHF.R.S32.HI R37, RZ, 0x5, R37 ;  /* 0x00000005ff257819 */ /* 0x000fe20000011425 */
[----:B------:R-:W-:Y:S01]  /*1630*/  IMAD.IADD R18, R10, 0x1, R5 ;  /* 0x000000010a127824 */ /* 0x000fe200078e0205 */
[----:B------:R-:W-:Y:S01]  /*1640*/  IADD3 R6, P2, R20, R6, RZ ;  /* 0x0000000614067210 */ /* 0x000fe20007f5e0ff */
[----:B------:R-:W-:Y:S01]  /*1650*/  IMAD.IADD R15, R10, 0x1, R12 ;  /* 0x000000010a0f7824 */ /* 0x000fe200078e020c */
[----:B------:R-:W-:Y:S01]  /*1660*/  IADD3 R5, R3, R4, RZ ;  /* 0x0000000403057210 */ /* 0x000fe20007ffe0ff */
[----:B------:R-:W-:Y:S01]  /*1670*/  IMAD R10, R32, c[0x0][0x1a8], RZ ;  /* 0x00006a00200a7a24 */ /* 0x000fe200078e02ff */
[----:B------:R-:W-:Y:S01]  /*1680*/  IADD3.X R7, R19, R7, R11, P2, !PT ;  /* 0x0000000713077210 */ /* 0x000fe200017fe40b */
[----:B------:R-:W-:Y:S01]  /*1690*/  IMAD.MOV.U32 R4, RZ, RZ, R2 ;  /* 0x000000ffff047224 */ /* 0x000fe200078e0002 */
[----:B------:R-:W-:Y:S01]  /*16a0*/  MOV R19, 0x4 ;  /* 0x0000000400137802 */ /* 0x000fe20000000f00 */
[----:B------:R-:W-:-:S02]  /*16b0*/  IMAD R2, R36, c[0x0][0x1ac], R10 ;  /* 0x00006b0024027a24 */ /* 0x000fc400078e020a */
[----:B------:R-:W-:-:S04]  /*16c0*/  IMAD.WIDE.U32 R12, R36, c[0x0][0x1a8], R6 ;  /* 0x00006a00240c7a25 */ /* 0x000fc800078e0006 */
[----:B------:R-:W-:Y:S01]  /*16d0*/  IMAD.WIDE.U32 R4, R243, c[0x0][0x370], R4 ;  /* 0x0000dc00f3047a25 */ /* 0x000fe200078e0004 */
[----:B------:R-:W-:-:S03]  /*16e0*/  LEA R10, P3, R12, c[0x0][0x160], 0x1 ;  /* 0x000058000c0a7a11 */ /* 0x000fc600078608ff */
[----:B------:R-:W-:-:S04]  /*16f0*/  IMAD.WIDE R16, R15, R19, c[0x0][0x200] ;  /* 0x000080000f107625 */ /* 0x000fc800078e0213 */
[----:B------:R-:W-:-:S04]  /*1700*/  IMAD.WIDE R18, R18, R19, c[0x0][0x3c8] ;  /* 0x0000f20012127625 */ /* 0x000fc800078e0213 */
[----:B--2---:R-:W-:Y:S01]  /*1710*/  IMAD R0, R37, R22, R39 ;  /* 0x0000001625007224 */ /* 0x004fe200078e0227 */
[----:B------:R-:W-:-:S04]  /*1720*/  IADD3 R22, R13, R2, RZ ;  /* 0x000000020d167210 */ /* 0x000fc80007ffe0ff */
[----:B------:R-:W-:Y:S02]  /*1730*/  IADD3 R9, P0, R0, R9, RZ ;  /* 0x0000000900097210 */ /* 0x000fe40007f1e0ff */
[----:B------:R-:W-:Y:S02]  /*1740*/  LEA.HI.X R11, R12, c[0x0][0x164], R22, 0x1, P3 ;  /* 0x000059000c0b7a11 */ /* 0x000fe400018f0c16 */
[----:B------:R-:W-:Y:S01]  /*1750*/  LEA.HI.X.SX32 R3, R0, R8, 0x1, P0 ;  /* 0x0000000800037211 */ /* 0x000fe200000f0eff */
[----:B------:R-:W-:Y:S01]  /*1760*/  IMAD R0, R35, c[0x0][0x370], RZ ;  /* 0x0000dc0023007a24 */ /* 0x000fe200078e02ff */
[----:B------:R-:W-:Y:S02]  /*1770*/  LEA R206, P0, R9, c[0x0][0x350], 0x2 ;  /* 0x0000d40009ce7a11 */ /* 0x000fe400078010ff */
[----:B------:R-:W-:Y:S01]  /*1780*/  LEA R8, P2, R4, c[0x0][0x330], 0x1 ;  /* 0x0000cc0004087a11 */ /* 0x000fe200078408ff */
[----:B------:R-:W-:Y:S01]  /*1790*/  IMAD R0, R243, c[0x0][0x374], R0 ;  /* 0x0000dd00f3007a24 */ /* 0x000fe200078e0200 */
[----:B------:R-:W-:-:S03]  /*17a0*/  LEA.HI.X R207, R9, c[0x0][0x354], R3, 0x2, P0 ;  /* 0x0000d50009cf7a11 */ /* 0x000fc600000f1403 */
[----:B------:R-:W-:Y:S01]  /*17b0*/  IMAD.IADD R20, R5, 0x1, R0 ;  /* 0x0000000105147824 */ /* 0x000fe200078e0200 */
[----:B------:R-:W-:-:S04]  /*17c0*/  LEA.HI.SX32 R0, R26, 0xffffffff, 0x1a ;  /* 0xffffffff1a007811 */ /* 0x000fc800078fd2ff */
        /* <DEDUP_REMOVED lines=54> */
.L_x_785:
[----:B------:R-:W-:Y:S05]  /*1b30*/  BSYNC B0 ;  /* 0x0000000000007941 */ /* 0x000fea0003800000 */
.L_x_784:
        /* <DEDUP_REMOVED lines=30> */
.L_x_787:
[----:B------:R-:W-:Y:S05]  /*1d20*/  BSYNC B0 ;  /* 0x0000000000007941 */ /* 0x000fea0003800000 */
.L_x_786:
        /* <DEDUP_REMOVED lines=20> */
.L_x_789:
[----:B------:R-:W-:Y:S05]  /*1e70*/  BSYNC B0 ;  /* 0x0000000000007941 */ /* 0x000fea0003800000 */
.L_x_788:
        /* <DEDUP_REMOVED lines=28> */
.L_x_791:
[----:B------:R-:W-:Y:S05]  /*2040*/  BSYNC B0 ;  /* 0x0000000000007941 */ /* 0x000fea0003800000 */
.L_x_790:
        /* <DEDUP_REMOVED lines=15> */
.L_x_793:
        /* <DEDUP_REMOVED lines=19> */
.L_x_794:
[----:B------:R-:W-:Y:S05]  /*2270*/  BSYNC B0 ;  /* 0x0000000000007941 */ /* 0x000fea0003800000 */
.L_x_792:
        /* <DEDUP_REMOVED lines=14> */
.L_x_796:
        /* <DEDUP_REMOVED lines=27> */
.L_x_797:
[----:B------:R-:W-:Y:S05]  /*2510*/  BSYNC B0 ;  /* 0x0000000000007941 */ /* 0x000fea0003800000 */
.L_x_795:
        /* <DEDUP_REMOVED lines=9> */
[-C--:B------:R-:W-:Y:S02]  /*25b0*/  ISETP.GE.AND P2, PT, R4, R0.reuse, PT ;  /* 0x000000000400720c */ /* 0x080fe40003f46270 */
        /* <DEDUP_REMOVED lines=39> */
.L_x_799:
[----:B------:R-:W-:Y:S05]  /*2830*/  BSYNC B0 ;  /* 0x0000000000007941 */ /* 0x000fea0003800000 */
.L_x_798:
        /* <DEDUP_REMOVED lines=28> */
.L_x_801:
[----:B------:R-:W-:Y:S05]  /*2a00*/  BSYNC B0 ;  /* 0x0000000000007941 */ /* 0x000fea0003800000 */
.L_x_800:
        /* <DEDUP_REMOVED lines=94> */
.L_x_804:
[----:B------:R-:W0:Y:S01]  /*2ff0*/  LDGDEPBAR ;  /* 0x00000000000079af */ /* 0x000e220000000000 */
[C---:B------:R-:W-:Y:S02]  /*3000*/  IADD3 R0, R186.reuse, R200, RZ ;  /* 0x000000c8ba007210 */ /* 0x040fe40007ffe0ff */
[-C--:B------:R-:W-:Y:S02]  /*3010*/  IADD3 R2, R186, R191.reuse, RZ ;  /* 0x000000bfba027210 */ /* 0x080fe40007ffe0ff */
[----:B------:R-:W-:Y:S02]  /*3020*/  IADD3 R180, R0, R191, RZ ;  /* 0x000000bf00b47210 */ /* 0x000fe40007ffe0ff */
[----:B-----5:R-:W-:Y:S01]  /*3030*/  FSETP.NEU.FTZ.AND P1, PT, R220, -INF , PT ;  /* 0xff800000dc00780b */ /* 0x020fe20003f3d000 */
[----:B------:R-:W2:Y:S01]  /*3040*/  LDL R181, [R1+0x4] ;  /* 0x0000040001b57983 */ /* 0x000ea20000100800 */
[----:B------:R-:W-:Y:S01]  /*3050*/  ISETP.GE.AND P6, PT, R210, 0x1, PT ;  /* 0x00000001d200780c */ /* 0x000fe20003fc6270 */
        /* <DEDUP_REMOVED lines=9> */
[----:B------:R-:W-:Y:S01]  /*30f0*/  LDSM.16.M88.4 R100, [R2] ;  /* 0x000000000264783b */ /* 0x000fe20000000200 */
[C---:B------:R-:W-:Y:S07]  /*3100*/  HMMA.16816.F32.BF16 R8, R16.reuse, R10, RZ ;  /* 0x0000000a1008723c */ /* 0x040fee00000418ff */
[----:B------:R-:W1:Y:S01]  /*3110*/  LDSM.16.M88.4 R104, [R189+0xc000] ;  /* 0x00c00000bd68783b */ /* 0x000e620000000200 */
[C---:B---3--:R-:W-:Y:S07]  /*3120*/  HMMA.16816.F32.BF16 R12, R16.reuse, R52, RZ ;  /* 0x00000034100c723c */ /* 0x048fee00000418ff */
[----:B------:R-:W-:Y:S01]  /*3130*/  LDSM.16.M88.4 R108, [R180] ;  /* 0x00000000b46c783b */ /* 0x000fe20000000200 */
[----:B------:R-:W-:Y:S07]  /*3140*/  HMMA.16816.F32.BF16 R16, R16, R54, RZ ;  /* 0x000000361010723c */ /* 0x000fee00000418ff */
[----:B------:R-:W3:Y:S01]  /*3150*/  LDSM.16.M88.4 R52, [R189+0xc800] ;  /* 0x00c80000bd34783b */ /* 0x000ee20000000200 */
[C---:B----4-:R-:W-:Y:S07]  /*3160*/  HMMA.16816.F32.BF16 R4, R56.reuse, R60, R4 ;  /* 0x0000003c3804723c */ /* 0x050fee0000041804 */
[----:B------:R-:W4:Y:S01]  /*3170*/  LDSM.16.M88.4 R112, [R190+0xc000] ;  /* 0x00c00000be70783b */ /* 0x000f220000000200 */
[C---:B------:R-:W-:Y:S07]  /*3180*/  HMMA.16816.F32.BF16 R8, R56.reuse, R62, R8 ;  /* 0x0000003e3808723c */ /* 0x040fee0000041808 */
[----:B------:R-:W-:Y:S01]  /*3190*/  LDSM.16.M88.4 R60, [R186+0x2000] ;  /* 0x00200000ba3c783b */ /* 0x000fe20000000200 */
[C---:B------:R-:W-:Y:S08]  /*31a0*/  HMMA.16816.F32.BF16 R12, R56.reuse, R64, R12 ;  /* 0x00000040380c723c */ /* 0x040ff0000004180c */
[----:B------:R-:W-:Y:S01]  /*31b0*/  HMMA.16816.F32.BF16 R16, R56, R66, R16 ;  /* 0x000000423810723c */ /* 0x000fe20000041810 */
[----:B------:R-:W4:Y:S07]  /*31c0*/  LDSM.16.M88.4 R56, [R190+0xc800] ;  /* 0x00c80000be38783b */ /* 0x000f2e0000000200 */
[C---:B-1----:R-:W-:Y:S01]  /*31d0*/  HMMA.16816.F32.BF16 R4, R100.reuse, R104, R4 ;  /* 0x000000686404723c */ /* 0x042fe20000041804 */
[----:B------:R-:W1:Y:S07]  /*31e0*/  LDSM.16.M88.4 R64, [R187+0xe000] ;  /* 0x00e00000bb40783b */ /* 0x000e6e0000000200 */
[C---:B------:R-:W-:Y:S01]  /*31f0*/  HMMA.16816.F32.BF16 R8, R100.reuse, R106, R8 ;  /* 0x0000006a6408723c */ /* 0x040fe20000041808 */
[----:B------:R-:W-:Y:S07]  /*3200*/  LDSM.16.M88.4 R104, [R188+0xe000] ;  /* 0x00e00000bc68783b */ /* 0x000fee0000000200 */
[C---:B---3--:R-:W-:Y:S08]  /*3210*/  HMMA.16816.F32.BF16 R12, R100.reuse, R52, R12 ;  /* 0x00000034640c723c */ /* 0x048ff0000004180c */
[----:B------:R-:W-:Y:S01]  /*3220*/  HMMA.16816.F32.BF16 R16, R100, R54, R16 ;  /* 0x000000366410723c */ /* 0x000fe20000041810 */
[----:B------:R-:W3:Y:S07]  /*3230*/  LDSM.16.M88.4 R52, [R187+0xe800] ;  /* 0x00e80000bb34783b */ /* 0x000eee0000000200 */
[C---:B----4-:R-:W-:Y:S01]  /*3240*/  HMMA.16816.F32.BF16 R4, R108.reuse, R112, R4 ;  /* 0x000000706c04723c */ /* 0x050fe20000041804 */
[----:B------:R-:W4:Y:S07]  /*3250*/  LDSM.16.M88.4 R100, [R0+0x2000] ;  /* 0x002000000064783b */ /* 0x000f2e0000000200 */
[C---:B------:R-:W-:Y:S01]  /*3260*/  HMMA.16816.F32.BF16 R8, R108.reuse, R114, R8 ;  /* 0x000000726c08723c */ /* 0x040fe20000041808 */
[----:B------:R-:W-:Y:S07]  /*3270*/  LDSM.16.M88.4 R112, [R189+0xe000] ;  /* 0x00e00000bd70783b */ /* 0x000fee0000000200 */
[C---:B------:R-:W-:Y:S08]  /*3280*/  HMMA.16816.F32.BF16 R12, R108.reuse, R56, R12 ;  /* 0x000000386c0c723c */ /* 0x040ff0000004180c */
[----:B------:R-:W-:Y:S01]  /*3290*/  HMMA.16816.F32.BF16 R16, R108, R58, R16 ;  /* 0x0000003a6c10723c */ /* 0x000fe20000041810 */
[----:B------:R-:W4:Y:S07]  /*32a0*/  LDSM.16.M88.4 R56, [R188+0xe800] ;  /* 0x00e80000bc38783b */ /* 0x000f2e0000000200 */
[C---:B-1----:R-:W-:Y:S01]  /*32b0*/  HMMA.16816.F32.BF16 R4, R60.reuse, R64, R4 ;  /* 0x000000403c04723c */ /* 0x042fe20000041804 */
[----:B------:R1:W4:Y:S07]  /*32c0*/  LDSM.16.M88.4 R108, [R2+0x2000] ;  /* 0x00200000026c783b */ /* 0x00032e0000000200 */
[C---:B------:R-:W-:Y:S01]  /*32d0*/  HMMA.16816.F32.BF16 R8, R60.reuse, R66, R8 ;  /* 0x000000423c08723c */ /* 0x040fe20000041808 */
[----:B------:R-:W-:Y:S07]  /*32e0*/  LDSM.16.M88.4 R64, [R190+0xe000] ;  /* 0x00e00000be40783b */ /* 0x000fee0000000200 */
[C---:B---3--:R-:W-:Y:S08]  /*32f0*/  HMMA.16816.F32.BF16 R12, R60.reuse, R52, R12 ;  /* 0x000000343c0c723c */ /* 0x048ff0000004180c */
[----:B------:R-:W-:Y:S01]  /*3300*/  HMMA.16816.F32.BF16 R16, R60, R54, R16 ;  /* 0x000000363c10723c */ /* 0x000fe20000041810 */
[----:B------:R-:W3:Y:S03]  /*3310*/  LDSM.16.M88.4 R52, [R189+0xe800] ;  /* 0x00e80000bd34783b */ /* 0x000ee60000000200 */
[----:B-1----:R-:W-:Y:S04]  /*3320*/  FMUL.FTZ R2, R220, 1.4426950216293334961 ;  /* 0x3fb8aa3bdc027820 */ /* 0x002fe80000410000 */
[C---:B----4-:R-:W-:Y:S01]  /*3330*/  HMMA.16816.F32.BF16 R4, R100.reuse, R104, R4 ;  /* 0x000000686404723c */ /* 0x050fe20000041804 */
[----:B------:R-:W1:Y:S04]  /*3340*/  LDSM.16.M88.4 R60, [R180+0x2000] ;  /* 0x00200000b43c783b */ /* 0x000e680000000200 */
[----:B------:R-:W-:Y:S02]  /*3350*/  FSEL R2, R2, RZ, P1 ;  /* 0x000000ff02027208 */ /* 0x000fe40000800000 */
[----:B------:R-:W-:Y:S01]  /*3360*/  FSETP.NEU.FTZ.AND P1, PT, R221, -INF , PT ;  /* 0xff800000dd00780b */ /* 0x000fe20003f3d000 */
[C---:B------:R-:W-:Y:S08]  /*3370*/  HMMA.16816.F32.BF16 R8, R100.reuse, R106, R8 ;  /* 0x0000006a6408723c */ /* 0x040ff00000041808 */
[C---:B------:R-:W-:Y:S08]  /*3380*/  HMMA.16816.F32.BF16 R12, R100.reuse, R56, R12 ;  /* 0x00000038640c723c */ /* 0x040ff0000004180c */
[----:B------:R-:W-:Y:S08]  /*3390*/  HMMA.16816.F32.BF16 R16, R100, R58, R16 ;  /* 0x0000003a6410723c */ /* 0x000ff00000041810 */
[C---:B------:R-:W-:Y:S08]  /*33a0*/  HMMA.16816.F32.BF16 R4, R108.reuse, R112, R4 ;  /* 0x000000706c04723c */ /* 0x040ff00000041804 */
[C---:B------:R-:W-:Y:S08]  /*33b0*/  HMMA.16816.F32.BF16 R8, R108.reuse, R114, R8 ;  /* 0x000000726c08723c */ /* 0x040ff00000041808 */
[C---:B---3--:R-:W-:Y:S08]  /*33c0*/  HMMA.16816.F32.BF16 R12, R108.reuse, R52, R12 ;  /* 0x000000346c0c723c */ /* 0x048ff0000004180c */
[----:B------:R-:W-:Y:S01]  /*33d0*/  HMMA.16816.F32.BF16 R16, R108, R54, R16 ;  /* 0x000000366c10723c */ /* 0x000fe20000041810 */
[----:B------:R-:W3:Y:S07]  /*33e0*/  LDSM.16.M88.4 R52, [R190+0xe800] ;  /* 0x00e80000be34783b */ /* 0x000eee0000000200 */
[C---:B-1----:R-:W-:Y:S08]  /*33f0*/  HMMA.16816.F32.BF16 R4, R60.reuse, R64, R4 ;  /* 0x000000403c04723c */ /* 0x042ff00000041804 */
[C---:B------:R-:W-:Y:S11]  /*3400*/  HMMA.16816.F32.BF16 R8, R60.reuse, R66, R8 ;  /* 0x000000423c08723c */ /* 0x040ff60000041808 */
[----:B------:R-:W-:Y:S05]  /*3410*/  @!UPT UIADD3 URZ, URZ, URZ, URZ ;  /* 0x0000003f3f3ff290 */ /* 0x000fea000fffe03f */
[----:B------:R-:W-:Y:S02]  /*3420*/  FMUL.FTZ R4, R4, c[0x0][0x2ec] ;  /* 0x0000bb0004047a20 */ /* 0x000fe40000410000 */
[----:B------:R-:W-:Y:S02]  /*3430*/  FMUL.FTZ R7, R7, c[0x0][0x2ec] ;  /* 0x0000bb0007077a20 */ /* 0x000fe40000410000 */
[----:B------:R2:W1:Y:S01]  /*3440*/  MUFU.TANH R59, R4 ;  /* 0x00000004003b7308 */ /* 0x0004620000002400 */
[----:B------:R-:W-:Y:S02]  /*3450*/  FMUL.FTZ R5, R5, c[0x0][0x2ec] ;  /* 0x0000bb0005057a20 */ /* 0x000fe40000410000 */
[----:B------:R-:W-:Y:S01]  /*3460*/  FMUL.FTZ R6, R6, c[0x0][0x2ec] ;  /* 0x0000bb0006067a20 */ /* 0x000fe20000410000 */
[C---:B---3--:R-:W-:Y:S03]  /*3470*/  HMMA.16816.F32.BF16 R12, R60.reuse, R52, R12 ;  /* 0x000000343c0c723c */ /* 0x048fe6000004180c */
[----:B------:R-:W-:Y:S03]  /*3480*/  FMUL.FTZ R8, R8, c[0x0][0x2ec] ;  /* 0x0000bb0008087a20 */ /* 0x000fe60000410000 */
[----:B------:R3:W4:Y:S01]  /*3490*/  MUFU.TANH R58, R5 ;  /* 0x00000005003a7308 */ /* 0x0007220000002400 */
[----:B------:R-:W-:Y:S01]  /*34a0*/  FMUL.FTZ R9, R9, c[0x0][0x2ec] ;  /* 0x0000bb0009097a20 */ /* 0x000fe20000410000 */
[----:B------:R-:W-:Y:S04]  /*34b0*/  HMMA.16816.F32.BF16 R16, R60, R54, R16 ;  /* 0x000000363c10723c */ /* 0x000fe80000041810 */
[----:B------:R-:W-:Y:S02]  /*34c0*/  FMUL.FTZ R10, R10, c[0x0][0x2ec] ;  /* 0x0000bb000a0a7a20 */ /* 0x000fe40000410000 */
[----:B------:R-:W-:Y:S02]  /*34d0*/  FMUL.FTZ R11, R11, c[0x0][0x2ec] ;  /* 0x0000bb000b0b7a20 */ /* 0x000fe40000410000 */
[----:B------:R-:W-:Y:S01]  /*34e0*/  MUFU.TANH R65, R8 ;  /* 0x0000000800417308 */ /* 0x000fe20000002400 */
[----:B--2---:R-:W-:Y:S03]  /*34f0*/  @P0 LEA R4, R244, R181, 0x6 ;  /* 0x000000b5f4040211 */ /* 0x004fe600078e30ff */
[-C--:B-1----:R-:W-:Y:S02]  /*3500*/  MOV R0, R59.reuse ;  /* 0x0000003b00007202 */ /* 0x082fe40000000f00 */
[-C--:B------:R-:W-:Y:S04]  /*3510*/  @P0 ISETP.GE.AND P2, PT, R4, R208.reuse, PT ;  /* 0x000000d00400020c */ /* 0x080fe80003f46270 */
[----:B------:R1:W2:Y:S01]  /*3520*/  MUFU.TANH R105, R6 ;  /* 0x0000000600697308 */ /* 0x0002a20000002400 */
[----:B------:R-:W-:Y:S01]  /*3530*/  FMUL.FTZ R12, R12, c[0x0][0x2ec] ;  /* 0x0000bb000c0c7a20 */ /* 0x000fe20000410000 */
[----:B------:R-:W-:Y:S01]  /*3540*/  @P0 FSEL R0, R59, -INF , !P2 ;  /* 0xff8000003b000808 */ /* 0x000fe20005000000 */
[----:B------:R-:W-:Y:S01]  /*3550*/  FMUL.FTZ R13, R13, c[0x0][0x2ec] ;  /* 0x0000bb000d0d7a20 */ /* 0x000fe20000410000 */
[----:B---3--:R-:W-:Y:S01]  /*3560*/  @P0 IADD3 R5, R4, 0x1, RZ ;  /* 0x0000000104050810 */ /* 0x008fe20007ffe0ff */
[----:B------:R-:W-:Y:S02]  /*3570*/  FMUL.FTZ R14, R14, c[0x0][0x2ec] ;  /* 0x0000bb000e0e7a20 */ /* 0x000fe40000410000 */
[----:B------:R-:W-:Y:S01]  /*3580*/  FMUL.FTZ R16, R16, c[0x0][0x2ec] ;  /* 0x0000bb0010107a20 */ /* 0x000fe20000410000 */
[----:B------:R-:W-:Y:S02]  /*3590*/  @P0 ISETP.GE.AND P3, PT, R5, R208, PT ;  /* 0x000000d00500020c */ /* 0x000fe40003f66270 */
[----:B------:R-:W-:Y:S01]  /*35a0*/  MUFU.TANH R64, R9 ;  /* 0x0000000900407308 */ /* 0x000fe20000002400 */
[--C-:B------:R-:W-:Y:S01]  /*35b0*/  FFMA.FTZ R5, R0, c[0x0][0x23c], -R2.reuse ;  /* 0x00008f0000057a23 */ /* 0x100fe20000010802 */
[-C--:B----4-:R-:W-:Y:S01]  /*35c0*/  MOV R0, R58.reuse ;  /* 0x0000003a00007202 */ /* 0x090fe20000000f00 */
[----:B------:R-:W-:Y:S01]  /*35d0*/  FMUL.FTZ R17, R17, c[0x0][0x2ec] ;  /* 0x0000bb0011117a20 */ /* 0x000fe20000410000 */
[----:B------:R-:W-:Y:S01]  /*35e0*/  @P0 FSEL R0, R58, -INF , !P3 ;  /* 0xff8000003a000808 */ /* 0x000fe20005800000 */
[----:B------:R-:W-:Y:S02]  /*35f0*/  FMUL.FTZ R18, R18, c[0x0][0x2ec] ;  /* 0x0000bb0012127a20 */ /* 0x000fe40000410000 */
[----:B------:R-:W-:Y:S02]  /*3600*/  FMUL.FTZ R19, R19, c[0x0][0x2ec] ;  /* 0x0000bb0013137a20 */ /* 0x000fe40000410000 */
[----:B------:R-:W-:Y:S01]  /*3610*/  FMUL.FTZ R15, R15, c[0x0][0x2ec] ;  /* 0x0000bb000f0f7a20 */ /* 0x000fe20000410000 */
[----:B------:R3:W4:Y:S01]  /*3620*/  MUFU.TANH R104, R7 ;  /* 0x0000000700687308 */ /* 0x0007220000002400 */
[----:B------:R-:W-:Y:S02]  /*3630*/  FFMA.FTZ R59, -R59, R59, 1 ;  /* 0x3f8000003b3b7423 */ /* 0x000fe4000001013b */
[----:B------:R-:W-:Y:S02]  /*3640*/  FFMA.FTZ R58, -R58, R58, 1 ;  /* 0x3f8000003a3a7423 */ /* 0x000fe4000001013a */
[----:B-1----:R-:W-:Y:S02]  /*3650*/  FMUL.FTZ R6, R221, 1.4426950216293334961 ;  /* 0x3fb8aa3bdd067820 */ /* 0x002fe40000410000 */
[----:B------:R-:W-:Y:S02]  /*3660*/  FMUL.FTZ R59, R59, c[0x0][0x2ec] ;  /* 0x0000bb003b3b7a20 */ /* 0x000fe40000410000 */
[----:B------:R-:W-:Y:S01]  /*3670*/  FMUL.FTZ R58, R58, c[0x0][0x2ec] ;  /* 0x0000bb003a3a7a20 */ /* 0x000fe20000410000 */
[----:B------:R2:W-:Y:S10]  /*3680*/  MUFU.EX2 R113, R5 ;  /* 0x0000000500717308 */ /* 0x0005f40000000800 */
[----:B------:R-:W1:Y:S01]  /*3690*/  MUFU.TANH R103, R10 ;  /* 0x0000000a00677308 */ /* 0x000e620000002400 */
[----:B---3--:R-:W-:Y:S01]  /*36a0*/  FFMA.FTZ R7, R0, c[0x0][0x23c], -R2 ;  /* 0x00008f0000077a23 */ /* 0x008fe20000010802 */
[----:B------:R-:W-:Y:S08]  /*36b0*/  FSEL R0, R6, RZ, P1 ;  /* 0x000000ff06007208 */ /* 0x000ff00000800000 */
[----:B------:R3:W-:Y:S01]  /*36c0*/  MUFU.EX2 R111, R7 ;  /* 0x00000007006f7308 */ /* 0x0007e20000000800 */
[----:B--2---:R-:W-:Y:S02]  /*36d0*/  MOV R5, R105 ;  /* 0x0000006900057202 */ /* 0x004fe40000000f00 */
[----:B------:R-:W-:Y:S07]  /*36e0*/  @P0 FSEL R5, R105, -INF , !P2 ;  /* 0xff80000069050808 */ /* 0x000fee0005000000 */
[----:B------:R-:W2:Y:S01]  /*36f0*/  MUFU.TANH R102, R11 ;  /* 0x0000000b00667308 */ /* 0x000ea20000002400 */
[--C-:B------:R-:W-:Y:S01]  /*3700*/  FFMA.FTZ R6, R5, c[0x0][0x23c], -R0.reuse ;  /* 0x00008f0005067a23 */ /* 0x100fe20000010800 */
[----:B----4-:R-:W-:Y:S02]  /*3710*/  MOV R5, R104 ;  /* 0x0000006800057202 */ /* 0x010fe40000000f00 */
[----:B------:R-:W-:Y:S06]  /*3720*/  @P0 FSEL R5, R104, -INF , !P3 ;  /* 0xff80000068050808 */ /* 0x000fec0005800000 */
[----:B------:R4:W-:Y:S01]  /*3730*/  MUFU.EX2 R217, R6 ;  /* 0x0000000600d97308 */ /* 0x0009e20000000800 */
[C---:B---3--:R-:W-:Y:S04]  /*3740*/  @P0 IADD3 R7, R4.reuse, 0x8, RZ ;  /* 0x0000000804070810 */ /* 0x048fe80007ffe0ff */
[-C--:B------:R-:W-:Y:S02]  /*3750*/  @P0 ISETP.GE.AND P1, PT, R7, R208.reuse, PT ;  /* 0x000000d00700020c */ /* 0x080fe40003f26270 */
[C---:B------:R-:W-:Y:S03]  /*3760*/  @P0 IADD3 R7, R4.reuse, 0x9, RZ ;  /* 0x0000000904070810 */ /* 0x040fe60007ffe0ff */
[----:B------:R-:W3:Y:S01]  /*3770*/  MUFU.TANH R63, R12 ;  /* 0x0000000c003f7308 */ /* 0x000ee20000002400 */
        /* <DEDUP_REMOVED lines=24> */
[----:B--2---:R-:W-:Y:S02]  /*3900*/  MOV R5, R102 ;  /* 0x0000006600057202 */ /* 0x004fe40000000f00 */
[----:B------:R-:W-:Y:S02]  /*3910*/  @P0 FSEL R5, R102, -INF , !P2 ;  /* 0xff80000066050808 */ /* 0x000fe40005000000 */
[----:B------:R-:W-:Y:S04]  /*3920*/  @P0 ISETP.GE.AND P2, PT, R7, R208, PT ;  /* 0x000000d00700020c */ /* 0x000fe80003f46270 */
[----:B------:R1:W-:Y:S01]  /*3930*/  MUFU.EX2 R182, R6 ;  /* 0x0000000600b67308 */ /* 0x0003e20000000800 */
[C---:B------:R-:W-:Y:S02]  /*3940*/  @P0 IADD3 R7, R4.reuse, 0x18, RZ ;  /* 0x0000001804070810 */ /* 0x040fe40007ffe0ff */
[----:B------:R-:W-:Y:S01]  /*3950*/  @P0 IADD3 R4, R4, 0x19, RZ ;  /* 0x0000001904040810 */ /* 0x000fe20007ffe0ff */
[----:B-1----:R-:W-:Y:S01]  /*3960*/  FFMA.FTZ R6, R5, c[0x0][0x23c], -R0 ;  /* 0x00008f0005067a23 */ /* 0x002fe20000010800 */
[----:B---3--:R-:W-:Y:S02]  /*3970*/  MOV R5, R63 ;  /* 0x0000003f00057202 */ /* 0x008fe40000000f00 */
        /* <DEDUP_REMOVED lines=106> */
[C---:B------:R-:W-:Y:S02]  /*4020*/  FADD.FTZ R4, -R2.reuse, R13 ;  /* 0x0000000d02047221 */ /* 0x040fe40000010100 */
[C---:B------:R-:W-:Y:S02]  /*4030*/  FADD.FTZ R9, -R2.reuse, R9 ;  /* 0x0000000902097221 */ /* 0x040fe40000010100 */
[----:B------:R-:W-:Y:S02]  /*4040*/  FMUL.FTZ R8, R109, R8 ;  /* 0x000000086d087220 */ /* 0x000fe40000410000 */
[----:B------:R-:W-:Y:S02]  /*4050*/  FMUL.FTZ R58, R5, R58 ;  /* 0x0000003a053a7220 */ /* 0x000fe40000410000 */
[C---:B------:R-:W-:Y:S02]  /*4060*/  FADD.FTZ R5, -R2.reuse, R16 ;  /* 0x0000001002057221 */ /* 0x040fe40000010100 */
[----:B------:R-:W-:Y:S02]  /*4070*/  FADD.FTZ R17, -R2, R17 ;  /* 0x0000001102117221 */ /* 0x000fe40000010100 */
[----:B------:R-:W-:Y:S02]  /*4080*/  FMUL.FTZ R53, R53, c[0x0][0x2ec] ;  /* 0x0000bb0035357a20 */ /* 0x000fe40000410000 */
[----:B------:R-:W-:Y:S02]  /*4090*/  FMUL.FTZ R2, R112, R12 ;  /* 0x0000000c70027220 */ /* 0x000fe40000410000 */
[----:B------:R-:W-:Y:S02]  /*40a0*/  FMUL.FTZ R4, R110, R4 ;  /* 0x000000046e047220 */ /* 0x000fe40000410000 */
[----:B------:R-:W-:Y:S02]  /*40b0*/  FMUL.FTZ R53, R8, R53 ;  /* 0x0000003508357220 */ /* 0x000fe40000410000 */
[----:B------:R-:W-:Y:S02]  /*40c0*/  FMUL.FTZ R8, R106, R17 ;  /* 0x000000116a087220 */ /* 0x000fe40000410000 */
        /* <DEDUP_REMOVED lines=9> */
[----:B------:R-:W-:Y:S02]  /*4160*/  FMUL.FTZ R2, R217, R2 ;  /* 0x00000002d9027220 */ /* 0x000fe40000410000 */
[----:B------:R-:W-:Y:S02]  /*4170*/  FMUL.FTZ R4, R183, R4 ;  /* 0x00000004b7047220 */ /* 0x000fe40000410000 */
[----:B------:R-:W-:Y:S02]  /*4180*/  FMUL.FTZ R17, R17, c[0x0][0x2ec] ;  /* 0x0000bb0011117a20 */ /* 0x000fe40000410000 */
[----:B------:R-:W-:Y:S02]  /*4190*/  FMUL.FTZ R16, R16, c[0x0][0x2ec] ;  /* 0x0000bb0010107a20 */ /* 0x000fe40000410000 */
[----:B------:R-:W-:Y:S02]  /*41a0*/  FFMA.FTZ R52, -R64, R64, 1 ;  /* 0x3f80000040347423 */ /* 0x000fe40000010140 */
[----:B------:R-:W-:Y:S02]  /*41b0*/  FFMA.FTZ R54, -R60, R60, 1 ;  /* 0x3f8000003c367423 */ /* 0x000fe4000001013c */
        /* <DEDUP_REMOVED lines=51> */
[----:B------:R-:W-:Y:S01]  /*44f0*/  LEA.HI.X.SX32 R5, R5, R215, 0x1, P1 ;  /* 0x000000d705057211 */ /* 0x000fe200008f0eff */
[--C-:B------:R-:W-:Y:S01]  /*4500*/  IMAD.IADD R204, R204, 0x1, R0.reuse ;  /* 0x00000001cccc7824 */ /* 0x100fe200078e0200 */
[----:B------:R-:W-:Y:S01]  /*4510*/  @!P3 LEA R8, P1, R9, R4, 0x6 ;  /* 0x000000040908b211 */ /* 0x000fe200078230ff */
[----:B------:R-:W-:Y:S01]  /*4520*/  IMAD.IADD R209, R209, 0x1, R0 ;  /* 0x00000001d1d17824 */ /* 0x000fe200078e0200 */
[C---:B------:R-:W-:Y:S01]  /*4530*/  LEA.HI.X R7, R9.reuse, R7, R18, 0x5, P4 ;  /* 0x0000000709077211 */ /* 0x040fe200020f2c12 */
[----:B------:R-:W-:Y:S01]  /*4540*/  IMAD.IADD R186, R186, 0x1, R0 ;  /* 0x00000001baba7824 */ /* 0x000fe200078e0200 */
[----:B------:R1:W-:Y:S01]  /*4550*/  @P3 STS [R204], RZ ;  /* 0x000000ffcc003388 */ /* 0x0003e20000000800 */
[----:B------:R-:W-:Y:S02]  /*4560*/  @!P3 LEA.HI.X R9, R9, R5, R18, 0x6, P1 ;  /* 0x000000050909b211 */ /* 0x000fe400008f3412 */
[C---:B------:R-:W-:Y:S01]  /*4570*/  @!P2 LEA R6, P4, R2.reuse, R214, 0x1 ;  /* 0x000000d60206a211 */ /* 0x040fe200078808ff */
[----:B------:R1:W-:Y:S01]  /*4580*/  @P3 STS [R204+0x4], RZ ;  /* 0x000004ffcc003388 */ /* 0x0003e20000000800 */
[----:B------:R-:W-:Y:S02]  /*4590*/  IMAD.MOV.U32 R214, RZ, RZ, R4 ;  /* 0x000000ffffd67224 */ /* 0x000fe400078e0004 */
[----:B------:R-:W-:Y:S01]  /*45a0*/  @!P2 LEA.HI.X R7, R2, R215, R7, 0x1, P4 ;  /* 0x000000d70207a211 */ /* 0x000fe200020f0c07 */
[----:B------:R1:W-:Y:S01]  /*45b0*/  @P3 STS [R204+0x8], RZ ;  /* 0x000008ffcc003388 */ /* 0x0003e20000000800 */
[----:B------:R-:W-:Y:S03]  /*45c0*/  IMAD.MOV.U32 R215, RZ, RZ, R5 ;  /* 0x000000ffffd77224 */ /* 0x000fe600078e0005 */
        /* <DEDUP_REMOVED lines=30> */
.L_x_802:
        /* <DEDUP_REMOVED lines=106> */
.L_x_803:
        /* <DEDUP_REMOVED lines=11> */
[----:B------:R-:W-:Y:S02]  /*4f00*/  LEA R206, P1, R2, R206, 0x2 ;  /* 0x000000ce02ce7211 */ /* 0x000fe400078210ff */
        /* <DEDUP_REMOVED lines=58> */
[-C--:B------:R-:W-:Y:S02]  /*52b0*/  LEA R104, P2, R211, R100.reuse, 0x2 ;  /* 0x00000064d3687211 */ /* 0x080fe400078410ff */
[-C--:B------:R-:W-:Y:S01]  /*52c0*/  LEA R112, P1, R245, R100.reuse, 0x2 ;  /* 0x00000064f5707211 */ /* 0x080fe200078210ff */
        /* <DEDUP_REMOVED lines=10> */
[CC--:B------:R-:W-:Y:S02]  /*5370*/  LEA R102, P3, R217.reuse, R100.reuse, 0x2 ;  /* 0x00000064d9667211 */ /* 0x0c0fe400078610ff */
        /* <DEDUP_REMOVED lines=256> */
.L_x_805:
        /* <DEDUP_REMOVED lines=15> */
.L_x_806:
        /* <DEDUP_REMOVED lines=41> */
.L_x_808:
[----:B------:R-:W-:Y:S05]  /*6700*/  BSYNC B0 ;  /* 0x0000000000007941 */ /* 0x000fea0003800000 */
.L_x_807:
        /* <DEDUP_REMOVED lines=18> */
.L_x_810:
[----:B------:R-:W-:Y:S05]  /*6830*/  BSYNC B0 ;  /* 0x0000000000007941 */ /* 0x000fea0003800000 */
.L_x_809:
        /* <DEDUP_REMOVED lines=23> */
.L_x_812:
[----:B------:R-:W-:Y:S05]  /*69b0*/  BSYNC B0 ;  /* 0x0000000000007941 */ /* 0x000fea0003800000 */
.L_x_811:
        /* <DEDUP_REMOVED lines=16> */
.L_x_783:
        /* <DEDUP_REMOVED lines=19> */
.L_x_814:
        /* <DEDUP_REMOVED lines=15> */
.L_x_815:
        /* <DEDUP_REMOVED lines=30> */
.L_x_817:
[----:B------:R-:W-:Y:S05]  /*6ec0*/  BSYNC B0 ;  /* 0x0000000000007941 */ /* 0x000fea0003800000 */
.L_x_816:
        /* <DEDUP_REMOVED lines=18> */
.L_x_819:
[----:B------:R-:W-:Y:S05]  /*6ff0*/  BSYNC B0 ;  /* 0x0000000000007941 */ /* 0x000fea0003800000 */
.L_x_818:
        /* <DEDUP_REMOVED lines=23> */
.L_x_821:
[----:B------:R-:W-:Y:S05]  /*7170*/  BSYNC B0 ;  /* 0x0000000000007941 */ /* 0x000fea0003800000 */
.L_x_820:
        /* <DEDUP_REMOVED lines=14> */
.L_x_813:
[----:B------:R-:W-:Y:S05]  /*7260*/  BSYNC B1 ;  /* 0x0000000000017941 */ /* 0x000fea0003800000 */
.L_x_778:
[----:B------:R-:W-:-:S04]  /*7270*/  IADD3 R244, R244, c[0x0][0xc], RZ ;  /* 0x00000300f4f47a10 */ /* 0x000fc80007ffe0ff */
[----:B------:R-:W-:-:S13]  /*7280*/  ISETP.GE.AND P0, PT, R244, UR4, PT ;  /* 0x00000004f4007c0c */ /* 0x000fda000bf06270 */
[----:B------:R-:W-:Y:S01]  /*7290*/  @P0 CALL.REL.NOINC `(.L_x_822) ;  /* 0x0000001000000944 */ /* 0x000fe20003c00000 */
[----:B------:R-:W-:Y:S05]  /*72a0*/  BRA `(.L_x_823) ;  /* 0xffff963000007947 */ /* 0x000fea000383ffff */
.L_x_822:
[----:B------:R-:W-:Y:S05]  /*72b0*/  EXIT ;  /* 0x000000000000794d */ /* 0x000fea0003800000 */
.L_x_824:
        /* <DEDUP_REMOVED lines=12> */
.L_x_2064:


//--------------------- .text._ZN5flash44flash_bwd_dq_dk_dv_loop_seqk_parallel_kernelI23Flash_bwd_kernel_traitsILi128ELi64ELi64ELi8ELi4ELi2ELi2ELb1ELb0EN7cutlass10bfloat16_tE19Flash_kernel_traitsILi128ELi64ELi64ELi8ES3_EELb1ELb0ELb1ELb0ELb0ELb0ELb0EEEvNS_16Flash_bwd_paramsE --------------------------
	.section	.text._ZN5flash44flash_bwd_dq_dk_dv_loop_seqk_parallel_kernelI23Flash_bwd_kernel_traitsILi128ELi64ELi64ELi8ELi4ELi2ELi2ELb1ELb0EN7cutlass10bfloat16_tE19Flash_kernel_traitsILi128ELi64ELi64ELi8ES3_EELb1ELb0ELb1ELb0ELb0ELb0ELb0EEEvNS_16Flash_bwd_paramsE,"ax",@progbits
	.sectioninfo	@"SHI_REGISTERS=255"
	.align	128
        .global         _ZN5flash44flash_bwd_dq_dk_dv_loop_seqk_parallel_kernelI23Flash_bwd_kernel_traitsILi128ELi64ELi64ELi8ELi4ELi2ELi2ELb1ELb0EN7cutlass10bfloat16_tE19Flash_kernel_traitsILi128ELi64ELi64ELi8ES3_EELb1ELb0ELb1ELb0ELb0ELb0ELb0EEEvNS_16Flash_bwd_paramsE
        .type           _ZN5flash44flash_bwd_dq_dk_dv_loop_seqk_parallel_kernelI23Flash_bwd_kernel_traitsILi128ELi64ELi64ELi8ELi4ELi2ELi2ELb1ELb0EN7cutlass10bfloat16_tE19Flash_kernel_traitsILi128ELi64ELi64ELi8ES3_EELb1ELb0ELb1ELb0ELb0ELb0ELb0EEEvNS_16Flash_bwd_paramsE,@function
        .size           _ZN5flash44flash_bwd_dq_dk_dv_loop_seqk_parallel_kernelI23Flash_bwd_kernel_traitsILi128ELi64ELi64ELi8ELi4ELi2ELi2ELb1ELb0EN7cutlass10bfloat16_tE19Flash_kernel_traitsILi128ELi64ELi64ELi8ES3_EELb1ELb0ELb1ELb0ELb0ELb0ELb0EEEvNS_16Flash_bwd_paramsE,(.L_x_2065 - _ZN5flash44flash_bwd_dq_dk_dv_loop_seqk_parallel_kernelI23Flash_bwd_kernel_traitsILi128ELi64ELi64ELi8ELi4ELi2ELi2ELb1ELb0EN7cutlass10bfloat16_tE19Flash_kernel_traitsILi128ELi64ELi64ELi8ES3_EELb1ELb0ELb1ELb0ELb0ELb0ELb0EEEvNS_16Flash_bwd_paramsE)
        .other          _ZN5flash44flash_bwd_dq_dk_dv_loop_seqk_parallel_kernelI23Flash_bwd_kernel_traitsILi128ELi64ELi64ELi8ELi4ELi2ELi2ELb1ELb0EN7cutlass10bfloat16_tE19Flash_kernel_traitsILi128ELi64ELi64ELi8ES3_EELb1ELb0ELb1ELb0ELb0ELb0ELb0EEEvNS_16Flash_bwd_paramsE,@"STO_CUDA_ENTRY STV_DEFAULT"
_ZN5flash44flash_bwd_dq_dk_dv_loop_seqk_parallel_kernelI23Flash_bwd_kernel_traitsILi128ELi64ELi64ELi8ELi4ELi2ELi2ELb1ELb0EN7cutlass10bfloat16_tE19Flash_kernel_traitsILi128ELi64ELi64ELi8ES3_EELb1ELb0ELb1ELb0ELb0ELb0ELb0EEEvNS_16Flash_bwd_paramsE:
.text._ZN5flash44flash_bwd_dq_dk_dv_loop_seqk_parallel_kernelI23Flash_bwd_kernel_traitsILi128ELi64ELi64ELi8ELi4ELi2ELi2ELb1ELb0EN7cutlass10bfloat16_tE19Flash_kernel_traitsILi128ELi64ELi64ELi8ES3_EELb1ELb0ELb1ELb0ELb0ELb0ELb0EEEvNS_16Flash_bwd_paramsE:
        /* <DEDUP_REMOVED lines=13> */
[----:B------:R-:W2:Y:S01]  /*00d0*/  S2R R214, SR_CTAID.Y ;  /* 0x0000000000d67919 */ /* 0x000ea20000002600 */
[----:B------:R-:W-:-:S03]  /*00e0*/  ULDC.U8 UR6, c[0x0][0x2d8] ;  /* 0x0000b60000067ab9 */ /* 0x000fc60000000000 */
[----:B------:R-:W3:Y:S01]  /*00f0*/  S2R R231, SR_CTAID.Z ;  /* 0x0000000000e77919 */ /* 0x000ee20000002700 */
[----:B-1----:R-:W-:-:S04]  /*0100*/  SHF.R.S32.HI R3, RZ, 0x1f, R4 ;  /* 0x0000001fff037819 */ /* 0x002fc80000011404 */
[CC--:B------:R-:W-:Y:S02]  /*0110*/  LEA.HI R7, R3.reuse, R4.reuse, RZ, 0x5 ;  /* 0x0000000403077211 */ /* 0x0c0fe400078f28ff */
[CC--:B------:R-:W-:Y:S02]  /*0120*/  LEA.HI R218, R3.reuse, R4.reuse, RZ, 0x2 ;  /* 0x0000000403da7211 */ /* 0x0c0fe400078f10ff */
[CC--:B------:R-:W-:Y:S02]  /*0130*/  LEA.HI R14, R3.reuse, R4.reuse, RZ, 0x3 ;  /* 0x00000004030e7211 */ /* 0x0c0fe400078f18ff */
[CC--:B------:R-:W-:Y:S02]  /*0140*/  LEA.HI R8, R3.reuse, R4.reuse, RZ, 0x4 ;  /* 0x0000000403087211 */ /* 0x0c0fe400078f20ff */
[CC--:B------:R-:W-:Y:S02]  /*0150*/  LEA.HI R208, R3.reuse, R4.reuse, RZ, 0x7 ;  /* 0x0000000403d07211 */ /* 0x0c0fe400078f38ff */
[----:B------:R-:W-:-:S02]  /*0160*/  LEA.HI R11, R3, R4, RZ, 0x6 ;  /* 0x00000004030b7211 */ /* 0x000fc400078f30ff */
[--C-:B------:R-:W-:Y:S02]  /*0170*/  SHF.R.S32.HI R0, RZ, 0x5, R7.reuse ;  /* 0x00000005ff007819 */ /* 0x100fe40000011407 */
[----:B------:R-:W-:Y:S02]  /*0180*/  SHF.R.S32.HI R209, RZ, 0x1f, R7 ;  /* 0x0000001fffd17819 */ /* 0x000fe40000011407 */
[----:B------:R-:W-:Y:S02]  /*0190*/  LOP3.LUT R3, R218, 0x7ffffffc, RZ, 0xc0, !PT ;  /* 0x7ffffffcda037812 */ /* 0x000fe400078ec0ff */
[--C-:B------:R-:W-:Y:S02]  /*01a0*/  SHF.R.S32.HI R15, RZ, 0x2, R218.reuse ;  /* 0x00000002ff0f7819 */ /* 0x100fe400000114da */
[----:B------:R-:W-:Y:S02]  /*01b0*/  SHF.R.S32.HI R218, RZ, 0x1f, R218 ;  /* 0x0000001fffda7819 */ /* 0x000fe400000114da */
[----:B------:R-:W-:-:S02]  /*01c0*/  LOP3.LUT R9, R7, 0xffffffe0, RZ, 0xc0, !PT ;  /* 0xffffffe007097812 */ /* 0x000fc400078ec0ff */
[----:B------:R-:W-:Y:S02]  /*01d0*/  LOP3.LUT R5, R14, 0xfffffff8, RZ, 0xc0, !PT ;  /* 0xfffffff80e057812 */ /* 0x000fe400078ec0ff */
[----:B------:R-:W-:Y:S01]  /*01e0*/  LOP3.LUT R13, R8, 0xfffffff0, RZ, 0xc0, !PT ;  /* 0xfffffff0080d7812 */ /* 0x000fe200078ec0ff */
[C---:B------:R-:W-:Y:S01]  /*01f0*/  IMAD.IADD R9, R4.reuse, 0x1, -R9 ;  /* 0x0000000104097824 */ /* 0x040fe200078e0a09 */
[-C--:B------:R-:W-:Y:S01]  /*0200*/  LEA.HI R209, R209, R0.reuse, RZ, 0x2 ;  /* 0x00000000d1d17211 */ /* 0x080fe200078f10ff */
[C---:B------:R-:W-:Y:S01]  /*0210*/  IMAD.IADD R5, R4.reuse, 0x1, -R5 ;  /* 0x0000000104057824 */ /* 0x040fe200078e0a05 */
[----:B------:R-:W-:Y:S01]  /*0220*/  LEA.HI R7, R7, R0, RZ, 0x1 ;  /* 0x0000000007077211 */ /* 0x000fe200078f08ff */
[C---:B------:R-:W-:Y:S01]  /*0230*/  IMAD.IADD R13, R4.reuse, 0x1, -R13 ;  /* 0x00000001040d7824 */ /* 0x040fe200078e0a0d */
[----:B------:R-:W-:Y:S01]  /*0240*/  SHF.R.S32.HI R211, RZ, 0x3, R14 ;  /* 0x00000003ffd37819 */ /* 0x000fe2000001140e */
[----:B------:R-:W-:Y:S01]  /*0250*/  IMAD.IADD R4, R4, 0x1, -R3 ;  /* 0x0000000104047824 */ /* 0x000fe200078e0a03 */
[----:B------:R-:W-:Y:S01]  /*0260*/  LEA.HI R218, R218, R15, RZ, 0x3 ;  /* 0x0000000fdada7211 */ /* 0x000fe200078f18ff */
[----:B------:R-:W-:Y:S01]  /*0270*/  IMAD.SHL.U32 R212, R5, 0x8, RZ ;  /* 0x0000000805d47824 */ /* 0x000fe200078e00ff */
[----:B------:R-:W-:Y:S01]  /*0280*/  LOP3.LUT R209, R209, 0xfffffffc, RZ, 0xc0, !PT ;  /* 0xfffffffcd1d17812 */ /* 0x000fe200078ec0ff */
[----:B------:R-:W-:Y:S01]  /*0290*/  IMAD.SHL.U32 R3, R211, 0x40, RZ ;  /* 0x00000040d3037824 */ /* 0x000fe200078e00ff */
[----:B------:R-:W-:Y:S01]  /*02a0*/  LOP3.LUT R7, R7, 0xfffffffe, RZ, 0xc0, !PT ;  /* 0xfffffffe07077812 */ /* 0x000fe200078ec0ff */
[----:B------:R-:W-:Y:S01]  /*02b0*/  IMAD.SHL.U32 R4, R4, 0x2, RZ ;  /* 0x0000000204047824 */ /* 0x000fe200078e00ff */
[----:B------:R-:W-:Y:S01]  /*02c0*/  SHF.R.S32.HI R17, RZ, 0x4, R8 ;  /* 0x00000004ff117819 */ /* 0x000fe20000011408 */
[----:B------:R-:W-:Y:S01]  /*02d0*/  IMAD.IADD R209, R0, 0x1, -R209 ;  /* 0x0000000100d17824 */ /* 0x000fe200078e0ad1 */
[----:B------:R-:W-:Y:S01]  /*02e0*/  LOP3.LUT R218, R218, 0xfffffff8, RZ, 0xc0, !PT ;  /* 0xfffffff8dada7812 */ /* 0x000fe200078ec0ff */
[----:B------:R-:W-:Y:S01]  /*02f0*/  IMAD.IADD R7, R0, 0x1, -R7 ;  /* 0x0000000100077824 */ /* 0x000fe200078e0a07 */
[----:B------:R-:W-:Y:S01]  /*0300*/  SHF.R.S32.HI R2, RZ, 0x1f, R9 ;  /* 0x0000001fff027819 */ /* 0x000fe20000011409 */
[----:B------:R-:W-:Y:S01]  /*0310*/  IMAD R216, R209, 0x400, R4 ;  /* 0x00000400d1d87824 */ /* 0x000fe200078e0204 */
[----:B------:R-:W-:Y:S01]  /*0320*/  LEA.HI R8, R8, R17, RZ, 0x1 ;  /* 0x0000001108087211 */ /* 0x000fe200078f08ff */
[----:B------:R-:W-:Y:S01]  /*0330*/  IMAD.IADD R218, R15, 0x1, -R218 ;  /* 0x000000010fda7824 */ /* 0x000fe200078e0ada */
[----:B------:R-:W-:-:S02]  /*0340*/  LOP3.LUT P4, RZ, R5, 0x2, RZ, 0xc0, !PT ;  /* 0x0000000205ff7812 */ /* 0x000fc4000788c0ff */
[C---:B------:R-:W-:Y:S01]  /*0350*/  LOP3.LUT P3, RZ, R5.reuse, 0x4, RZ, 0xc0, !PT ;  /* 0x0000000405ff7812 */ /* 0x040fe2000786c0ff */
[----:B------:R-:W-:Y:S01]  /*0360*/  IMAD.SHL.U32 R5, R5, 0x40, RZ ;  /* 0x0000004005057824 */ /* 0x000fe200078e00ff */
[----:B------:R-:W-:Y:S02]  /*0370*/  SHF.R.S32.HI R0, RZ, 0x1f, R13 ;  /* 0x0000001fff007819 */ /* 0x000fe4000001140d */
[----:B------:R-:W-:Y:S02]  /*0380*/  LOP3.LUT R3, R3, 0x1c0, RZ, 0xc0, !PT ;  /* 0x000001c003037812 */ /* 0x000fe400078ec0ff */
[----:B------:R-:W-:Y:S02]  /*0390*/  LEA.HI R2, R2, R9, RZ, 0x2 ;  /* 0x0000000902027211 */ /* 0x000fe400078f10ff */
[----:B------:R-:W-:Y:S02]  /*03a0*/  LOP3.LUT R8, R8, 0xfffffffe, RZ, 0xc0, !PT ;  /* 0xfffffffe08087812 */ /* 0x000fe400078ec0ff */
[----:B------:R-:W-:Y:S01]  /*03b0*/  LEA.HI R9, R0, R13, RZ, 0x3 ;  /* 0x0000000d00097211 */ /* 0x000fe200078f18ff */
[----:B------:R-:W-:Y:S01]  /*03c0*/  IMAD.SHL.U32 R0, R7, 0x10, RZ ;  /* 0x0000001007007824 */ /* 0x000fe200078e00ff */
[----:B------:R-:W-:Y:S01]  /*03d0*/  SHF.R.U32.HI R210, RZ, 0x3, R3 ;  /* 0x00000003ffd27819 */ /* 0x000fe20000011603 */
[----:B------:R-:W-:Y:S01]  /*03e0*/  IMAD.IADD R8, R17, 0x1, -R8 ;  /* 0x0000000111087824 */ /* 0x000fe200078e0a08 */
[----:B------:R-:W-:-:S02]  /*03f0*/  LOP3.LUT R5, R5, 0x1c0, RZ, 0xc0, !PT ;  /* 0x000001c005057812 */ /* 0x000fc400078ec0ff */
[----:B------:R-:W-:Y:S02]  /*0400*/  LOP3.LUT R12, R218, 0x1, RZ, 0xc0, !PT ;  /* 0x00000001da0c7812 */ /* 0x000fe400078ec0ff */
[----:B------:R-:W-:Y:S02]  /*0410*/  LOP3.LUT R3, R3, 0x38, R212, 0xf8, !PT ;  /* 0x0000003803037812 */ /* 0x000fe400078ef8d4 */
[----:B------:R-:W-:Y:S02]  /*0420*/  LOP3.LUT R201, R5, 0x10, R0, 0xf8, !PT ;  /* 0x0000001005c97812 */ /* 0x000fe400078ef800 */
[----:B------:R-:W-:Y:S02]  /*0430*/  ISETP.NE.U32.AND P0, PT, R12, 0x1, PT ;  /* 0x000000010c00780c */ /* 0x000fe40003f05070 */
[----:B------:R-:W-:Y:S02]  /*0440*/  LOP3.LUT R210, R3, R210, RZ, 0x3c, !PT ;  /* 0x000000d203d27212 */ /* 0x000fe400078e3cff */
[----:B------:R-:W-:-:S02]  /*0450*/  LOP3.LUT R3, R5, 0x8, R14, 0xf8, !PT ;  /* 0x0000000805037812 */ /* 0x000fc400078ef80e */
[----:B------:R-:W-:Y:S01]  /*0460*/  SHF.R.U32.HI R0, RZ, 0x3, R5 ;  /* 0x00000003ff007819 */ /* 0x000fe20000011605 */
[----:B------:R-:W-:Y:S01]  /*0470*/  IMAD.SHL.U32 R5, R8, 0x200, RZ ;  /* 0x0000020008057824 */ /* 0x000fe200078e00ff */
[----:B------:R-:W-:Y:S02]  /*0480*/  SHF.R.S32.HI R208, RZ, 0x7, R208 ;  /* 0x00000007ffd07819 */ /* 0x000fe400000114d0 */
[----:B------:R-:W-:Y:S02]  /*0490*/  LOP3.LUT R6, R9, 0xfffffff8, RZ, 0xc0, !PT ;  /* 0xfffffff809067812 */ /* 0x000fe400078ec0ff */
[----:B------:R-:W-:Y:S01]  /*04a0*/  SHF.R.S32.HI R11, RZ, 0x6, R11 ;  /* 0x00000006ff0b7819 */ /* 0x000fe2000001140b */
[----:B------:R-:W-:Y:S01]  /*04b0*/  IMAD R10, R208, 0x800, R5 ;  /* 0x00000800d00a7824 */ /* 0x000fe200078e0205 */
[----:B------:R-:W-:Y:S01]  /*04c0*/  LOP3.LUT R201, R201, 0x8, R14, 0xf8, !PT ;  /* 0x00000008c9c97812 */ /* 0x000fe200078ef80e */
[----:B------:R-:W-:Y:S01]  /*04d0*/  IMAD.IADD R6, R13, 0x1, -R6 ;  /* 0x000000010d067824 */ /* 0x000fe200078e0a06 */
[C---:B------:R-:W-:Y:S01]  /*04e0*/  R2P PR, R218.reuse, 0x6 ;  /* 0x00000006da007804 */ /* 0x040fe20000000000 */
[----:B------:R-:W-:Y:S01]  /*04f0*/  IMAD.SHL.U32 R218, R218, 0x40, RZ ;  /* 0x00000040dada7824 */ /* 0x000fe200078e00ff */
[----:B------:R-:W-:Y:S01]  /*0500*/  LOP3.LUT R201, R5, R201, R0, 0xf6, !PT ;  /* 0x000000c905c97212 */ /* 0x000fe200078ef600 */
[----:B------:R-:W-:Y:S01]  /*0510*/  IMAD R210, R11, 0x200, R210 ;  /* 0x000002000bd27824 */ /* 0x000fe200078e02d2 */
[----:B------:R-:W-:Y:S01]  /*0520*/  LOP3.LUT R3, R3, R0, RZ, 0x3c, !PT ;  /* 0x0000000003037212 */ /* 0x000fe200078e3cff */
[----:B------:R-:W-:Y:S01]  /*0530*/  IMAD.SHL.U32 R11, R11, 0x8, RZ ;  /* 0x000000080b0b7824 */ /* 0x000fe200078e00ff */
[----:B------:R-:W-:Y:S01]  /*0540*/  LOP3.LUT R218, R218, 0x1c0, RZ, 0xc0, !PT ;  /* 0x000001c0dada7812 */ /* 0x000fe200078ec0ff */
[----:B------:R-:W-:Y:S01]  /*0550*/  IMAD.SHL.U32 R5, R208, 0x20, RZ ;  /* 0x00000020d0057824 */ /* 0x000fe200078e00ff */
[----:B------:R-:W-:Y:S01]  /*0560*/  SEL R192, R192, 0xffffffe0, !P4 ;  /* 0xffffffe0c0c07807 */ /* 0x000fe20006000000 */
[----:B------:R-:W-:Y:S01]  /*0570*/  IMAD.SHL.U32 R6, R6, 0x40, RZ ;  /* 0x0000004006067824 */ /* 0x000fe200078e00ff */
[----:B------:R-:W-:Y:S01]  /*0580*/  LOP3.LUT R11, R11, 0x18, RZ, 0xc0, !PT ;  /* 0x000000180b0b7812 */ /* 0x000fe200078ec0ff */
[----:B------:R-:W-:Y:S01]  /*0590*/  IMAD.IADD R3, R10, 0x1, R3 ;  /* 0x000000010a037824 */ /* 0x000fe200078e0203 */
[----:B------:R-:W-:Y:S01]  /*05a0*/  SHF.R.U32.HI R0, RZ, 0x3, R218 ;  /* 0x00000003ff007819 */ /* 0x000fe200000116da */
[----:B------:R-:W-:Y:S01]  /*05b0*/  IMAD.SHL.U32 R10, R8, 0x20, RZ ;  /* 0x00000020080a7824 */ /* 0x000fe200078e00ff */
[----:B------:R-:W-:Y:S01]  /*05c0*/  LOP3.LUT R5, R218, 0x20, R5, 0xf8, !PT ;  /* 0x00000020da057812 */ /* 0x000fe200078ef805 */
[C---:B------:R-:W-:Y:S01]  /*05d0*/  IMAD R192, R3.reuse, 0x2, R192 ;  /* 0x0000000203c07824 */ /* 0x040fe200078e02c0 */
[----:B------:R-:W-:Y:S01]  /*05e0*/  LOP3.LUT R6, R6, 0x1c0, RZ, 0xc0, !PT ;  /* 0x000001c006067812 */ /* 0x000fe200078ec0ff */
[----:B------:R-:W-:Y:S01]  /*05f0*/  IMAD.SHL.U32 R202, R3, 0x2, RZ ;  /* 0x0000000203ca7824 */ /* 0x000fe200078e00ff */
[----:B------:R-:W-:-:S02]  /*0600*/  LOP3.LUT R218, R0, R218, R11, 0x1e, !PT ;  /* 0x000000da00da7212 */ /* 0x000fc400078e1e0b */
[----:B------:R-:W-:Y:S01]  /*0610*/  LOP3.LUT R5, R5, R0, RZ, 0x3c, !PT ;  /* 0x0000000005057212 */ /* 0x000fe200078e3cff */
[----:B------:R-:W-:Y:S01]  /*0620*/  IMAD.SHL.U32 R0, R9, 0x40, RZ ;  /* 0x0000004009007824 */ /* 0x000fe200078e00ff */
[----:B------:R-:W-:Y:S01]  /*0630*/  LOP3.LUT R203, R11, 0x20, R10, 0xf8, !PT ;  /* 0x000000200bcb7812 */ /* 0x000fe200078ef80a */
[----:B------:R-:W-:Y:S01]  /*0640*/  IMAD.SHL.U32 R11, R8, 0x8, RZ ;  /* 0x00000008080b7824 */ /* 0x000fe200078e00ff */
[----:B------:R-:W-:Y:S01]  /*0650*/  SHF.R.U32.HI R200, RZ, 0x3, R6 ;  /* 0x00000003ffc87819 */ /* 0x000fe20000011606 */
[----:B------:R-:W-:Y:S01]  /*0660*/  IMAD.IADD R216, R216, 0x1, R5 ;  /* 0x00000001d8d87824 */ /* 0x000fe200078e0205 */
[----:B------:R-:W-:Y:S01]  /*0670*/  LOP3.LUT R0, R0, 0xfffffe00, RZ, 0xc0, !PT ;  /* 0xfffffe0000007812 */ /* 0x000fe200078ec0ff */
[----:B------:R-:W-:Y:S01]  /*0680*/  IMAD R9, R7, 0x400, R4 ;  /* 0x0000040007097824 */ /* 0x000fe200078e0204 */
[----:B------:R-:W-:Y:S01]  /*0690*/  LOP3.LUT R203, R200, R203, R6, 0x1e, !PT ;  /* 0x000000cbc8cb7212 */ /* 0x000fe200078e1e06 */
[----:B------:R-:W-:Y:S01]  /*06a0*/  IMAD.SHL.U32 R216, R216, 0x2, RZ ;  /* 0x00000002d8d87824 */ /* 0x000fe200078e00ff */
[----:B------:R-:W-:Y:S01]  /*06b0*/  LOP3.LUT R11, R6, 0x8, R11, 0xf8, !PT ;  /* 0x00000008060b7812 */ /* 0x000fe200078ef80b */
[--C-:B------:R-:W-:Y:S01]  /*06c0*/  IMAD R5, R209, 0x400, R0.reuse ;  /* 0x00000400d1057824 */ /* 0x100fe200078e0200 */
[----:B------:R-:W-:Y:S01]  /*06d0*/  LOP3.LUT R203, R203, R0, RZ, 0xfc, !PT ;  /* 0x00000000cbcb7212 */ /* 0x000fe200078efcff */
[----:B------:R-:W-:Y:S01]  /*06e0*/  IMAD R7, R7, 0x400, R0 ;  /* 0x0000040007077824 */ /* 0x000fe200078e0200 */
[----:B------:R-:W-:Y:S01]  /*06f0*/  LOP3.LUT R200, R11, R200, RZ, 0x3c, !PT ;  /* 0x000000c80bc87212 */ /* 0x000fe200078e3cff */
[----:B------:R-:W-:Y:S01]  /*0700*/  IMAD.MOV.U32 R0, RZ, RZ, 0x40 ;  /* 0x00000040ff007424 */ /* 0x000fe200078e00ff */
[----:B------:R-:W-:Y:S01]  /*0710*/  SHF.R.S32.HI R2, RZ, 0x2, R2 ;  /* 0x00000002ff027819 */ /* 0x000fe20000011402 */
[----:B------:R-:W-:Y:S01]  /*0720*/  IMAD.IADD R218, R9, 0x1, R218 ;  /* 0x0000000109da7824 */ /* 0x000fe200078e02da */
[----:B------:R-:W-:Y:S01]  /*0730*/  SEL R225, R225, 0x10, !P0 ;  /* 0x00000010e1e17807 */ /* 0x000fe20004000000 */
[----:B------:R-:W-:Y:S01]  /*0740*/  IMAD.IADD R204, R5, 0x1, R200 ;  /* 0x0000000105cc7824 */ /* 0x000fe200078e02c8 */
[----:B------:R-:W-:Y:S01]  /*0750*/  SEL R0, R0, 0xffffffc0, !P3 ;  /* 0xffffffc000007807 */ /* 0x000fe20005800000 */
[----:B------:R-:W-:Y:S01]  /*0760*/  IMAD.IADD R200, R200, 0x1, R7 ;  /* 0x00000001c8c87824 */ /* 0x000fe200078e0207 */
[----:B------:R-:W-:Y:S01]  /*0770*/  IADD3 R219, R216, 0x20, RZ ;  /* 0x00000020d8db7810 */ /* 0x000fe20007ffe0ff */
[----:B------:R-:W-:Y:S01]  /*0780*/  IMAD R215, R209, 0x10, R2 ;  /* 0x00000010d1d77824 */ /* 0x000fe200078e0202 */
[----:B------:R-:W-:Y:S01]  /*0790*/  LEA R218, R218, 0xc000, 0x1 ;  /* 0x0000c000dada7811 */ /* 0x000fe200078e08ff */
[----:B------:R-:W-:Y:S01]  /*07a0*/  IMAD R3, R3, 0x2, R0 ;  /* 0x0000000203037824 */ /* 0x000fe200078e0200 */
[----:B------:R-:W-:Y:S01]  /*07b0*/  @P1 IADD3 R219, R216, -0x20, RZ ;  /* 0xffffffe0d8db1810 */ /* 0x000fe20007ffe0ff */
[----:B------:R-:W-:Y:S01]  /*07c0*/  IMAD.IADD R2, R0, 0x1, R192 ;  /* 0x0000000100027824 */ /* 0x000fe200078e02c0 */
[----:B------:R-:W-:Y:S01]  /*07d0*/  IADD3 R220, R218, 0x40, RZ ;  /* 0x00000040dadc7810 */ /* 0x000fe20007ffe0ff */
[C---:B------:R-:W-:Y:S01]  /*07e0*/  IMAD R0, R201.reuse, 0x2, R0 ;  /* 0x00000002c9007824 */ /* 0x040fe200078e0200 */
[----:B------:R-:W-:Y:S01]  /*07f0*/  LEA R200, R200, 0x10000, 0x1 ;  /* 0x00010000c8c87811 */ /* 0x000fe200078e08ff */
[----:B------:R-:W-:Y:S01]  /*0800*/  IMAD.IADD R221, R216, 0x1, R225 ;  /* 0x00000001d8dd7824 */ /* 0x000fe200078e02e1 */
[----:B------:R-:W-:Y:S01]  /*0810*/  @P2 IADD3 R220, R218, -0x40, RZ ;  /* 0xffffffc0dadc2810 */ /* 0x000fe20007ffe0ff */
[----:B------:R-:W-:-:S02]  /*0820*/  IMAD.SHL.U32 R201, R201, 0x2, RZ ;  /* 0x00000002c9c97824 */ /* 0x000fc400078e00ff */
[----:B--23--:R-:W-:Y:S02]  /*0830*/  IMAD.IADD R225, R225, 0x1, R219 ;  /* 0x00000001e1e17824 */ /* 0x00cfe400078e02db */
.L_x_873:
[----:B-123--:R-:W1:Y:S01]  /*0840*/  LDC.U8 R4, c[0x0][0x312] ;  /* 0x0000c480ff047b82 */ /* 0x00ee620000000000 */
[----:B------:R-:W-:Y:S01]  /*0850*/  ISETP.NE.U32.AND P3, PT, RZ, c[0x0][0x250], PT ;  /* 0x00009400ff007a0c */ /* 0x000fe20003f65070 */
[----:B------:R-:W-:Y:S01]  /*0860*/  IMAD.SHL.U32 R6, R214, 0x4, RZ ;  /* 0x00000004d6067824 */ /* 0x000fe200078e00ff */
[----:B------:R-:W-:Y:S01]  /*0870*/  ISETP.NE.U32.AND P2, PT, RZ, c[0x0][0x240], PT ;  /* 0x00009000ff007a0c */ /* 0x000fe20003f45070 */
[----:B------:R-:W-:Y:S01]  /*0880*/  IMAD.MOV.U32 R23, RZ, RZ, -0x1 ;  /* 0xffffffffff177424 */ /* 0x000fe200078e00ff */
[----:B------:R-:W-:Y:S02]  /*0890*/  ISETP.NE.AND.EX P3, PT, RZ, c[0x0][0x254], PT, P3 ;  /* 0x00009500ff007a0c */ /* 0x000fe40003f65330 */
[----:B------:R-:W-:Y:S02]  /*08a0*/  SHF.R.S32.HI R15, RZ, 0x1f, R214 ;  /* 0x0000001fff0f7819 */ /* 0x000fe400000114d6 */
[----:B------:R-:W-:Y:S02]  /*08b0*/  ISETP.NE.AND.EX P2, PT, RZ, c[0x0][0x244], PT, P2 ;  /* 0x00009100ff007a0c */ /* 0x000fe40003f45320 */
[----:B------:R-:W-:-:S02]  /*08c0*/  ISETP.EQ.U32.AND P5, PT, RZ, c[0x0][0x248], PT ;  /* 0x00009200ff007a0c */ /* 0x000fc40003fa2070 */
[----:B------:R-:W-:Y:S02]  /*08d0*/  SHF.L.U64.HI R5, R214, 0x2, R15 ;  /* 0x00000002d6057819 */ /* 0x000fe4000001020f */
[----:B------:R-:W-:Y:S02]  /*08e0*/  IADD3 R12, P0, R6, c[0x0][0x240], RZ ;  /* 0x00009000060c7a10 */ /* 0x000fe40007f1e0ff */
[----:B-1----:R-:W-:Y:S02]  /*08f0*/  ISETP.NE.AND P4, PT, R4, RZ, PT ;  /* 0x000000ff0400720c */ /* 0x002fe40003f85270 */
[C---:B------:R-:W-:Y:S02]  /*0900*/  IADD3.X R13, R5.reuse, c[0x0][0x244], RZ, P0, !PT ;  /* 0x00009100050d7a10 */ /* 0x040fe400007fe4ff */
[----:B------:R-:W-:Y:S02]  /*0910*/  ISETP.EQ.OR.EX P5, PT, RZ, c[0x0][0x24c], !P4, P5 ;  /* 0x00009300ff007a0c */ /* 0x000fe400067a2750 */
[C---:B------:R-:W-:Y:S01]  /*0920*/  @P3 IADD3 R10, P0, R6.reuse, c[0x0][0x250], RZ ;  /* 0x00009400060a3a10 */ /* 0x040fe20007f1e0ff */
[----:B------:R-:W-:Y:S01]  /*0930*/  IMAD.MOV.U32 R238, RZ, RZ, RZ ;  /* 0x000000ffffee7224 */ /* 0x000fe200078e00ff */
[----:B------:R-:W-:Y:S01]  /*0940*/  IADD3 R8, P1, R6, c[0x0][0x248], RZ ;  /* 0x0000920006087a10 */ /* 0x000fe20007f3e0ff */
[----:B------:R-:W-:Y:S01]  /*0950*/  IMAD.MOV.U32 R241, RZ, RZ, -0x1 ;  /* 0xfffffffffff17424 */ /* 0x000fe200078e00ff */
[----:B------:R-:W2:Y:S01]  /*0960*/  @P2 LDG.E R23, [R12.64] ;  /* 0x000000080c172981 */ /* 0x000ea2000c1e1900 */
[----:B------:R-:W-:-:S02]  /*0970*/  @P3 IADD3.X R11, R5, c[0x0][0x254], RZ, P0, !PT ;  /* 0x00009500050b3a10 */ /* 0x000fc400007fe4ff */
[----:B------:R-:W-:Y:S01]  /*0980*/  IADD3.X R9, R5, c[0x0][0x24c], RZ, P1, !PT ;  /* 0x0000930005097a10 */ /* 0x000fe20000ffe4ff */
[----:B------:R-:W2:Y:S04]  /*0990*/  @P2 LDG.E R4, [R12.64+0x4] ;  /* 0x000004080c042981 */ /* 0x000ea8000c1e1900 */
[----:B-----5:R1:W5:Y:S04]  /*09a0*/  @P3 LDG.E R238, [R10.64] ;  /* 0x000000080aee3981 */ /* 0x020368000c1e1900 */
[----:B------:R1:W5:Y:S01]  /*09b0*/  @!P5 LDG.E R241, [R8.64] ;  /* 0x0000000808f1d981 */ /* 0x000362000c1e1900 */
[----:B------:R-:W-:-:S04]  /*09c0*/  ISETP.NE.U32.AND P0, PT, RZ, c[0x0][0x248], PT ;  /* 0x00009200ff007a0c */ /* 0x000fc80003f05070 */
[----:B------:R-:W-:Y:S01]  /*09d0*/  ISETP.NE.AND.EX P0, PT, RZ, c[0x0][0x24c], PT, P0 ;  /* 0x00009300ff007a0c */ /* 0x000fe20003f05300 */
[----:B--2---:R-:W-:Y:S02]  /*09e0*/  @P2 IMAD.IADD R239, R4, 0x1, -R23 ;  /* 0x0000000104ef2824 */ /* 0x004fe400078e0a17 */
[----:B------:R-:W-:Y:S02]  /*09f0*/  IMAD.MOV.U32 R4, RZ, RZ, c[0x0][0x218] ;  /* 0x00008600ff047624 */ /* 0x000fe400078e00ff */
[----:B------:R-:W-:-:S08]  /*0a00*/  @!P2 IMAD.MOV.U32 R239, RZ, RZ, c[0x0][0x214] ;  /* 0x00008500ffefa624 */ /* 0x000fd000078e00ff */
[----:B----4-:R-:W-:Y:S05]  /*0a10*/  @!P0 BRA `(.L_x_825) ;  /* 0x0000003000008947 */ /* 0x010fea0003800000 */
[----:B-1----:R-:W2:Y:S02]  /*0a20*/  @P4 LDG.E R4, [R8.64+0x4] ;  /* 0x0000040808044981 */ /* 0x002ea4000c1e1900 */
[----:B--2--5:R-:W-:-:S06]  /*0a30*/  @P4 IADD3 R4, R4, -R241, RZ ;  /* 0x800000f104044210 */ /* 0x024fcc0007ffe0ff */
[----:B------:R1:W5:Y:S02]  /*0a40*/  @!P4 LDG.E R4, [R8.64] ;  /* 0x000000080804c981 */ /* 0x000364000c1e1900 */
.L_x_825:
[----:B-1----:R-:W-:-:S04]  /*0a50*/  ISETP.NE.U32.AND P1, PT, RZ, c[0x0][0x258], PT ;  /* 0x00009600ff007a0c */ /* 0x002fc80003f25070 */
[----:B------:R-:W-:-:S13]  /*0a60*/  ISETP.NE.AND.EX P1, PT, RZ, c[0x0][0x25c], PT, P1 ;  /* 0x00009700ff007a0c */ /* 0x000fda0003f25310 */
[----:B------:R-:W-:-:S04]  /*0a70*/  @P1 IADD3 R6, P0, R6, c[0x0][0x258], RZ ;  /* 0x0000960006061a10 */ /* 0x000fc80007f1e0ff */
        /* <DEDUP_REMOVED lines=12> */
[----:B------:R-:W-:Y:S02]  /*0b40*/  ISETP.NE.AND P0, PT, R241, -0x1, PT ;  /* 0xfffffffff100780c */ /* 0x000fe40003f05270 */
[----:B------:R-:W-:Y:S01]  /*0b50*/  IADD3 R6, R5, c[0x0][0x2e4], -R236 ;  /* 0x0000b90005067a10 */ /* 0x000fe20007ffe8ec */
[----:B------:R-:W-:Y:S01]  /*0b60*/  IMAD R19, R15, c[0x0][0x178], RZ ;  /* 0x00005e000f137a24 */ /* 0x000fe200078e02ff */
[----:B------:R-:W-:Y:S02]  /*0b70*/  IADD3 R5, R239, 0x3f, RZ ;  /* 0x0000003fef057810 */ /* 0x000fe40007ffe0ff */
[----:B------:R-:W-:Y:S01]  /*0b80*/  IADD3 R6, R6, 0x3f, RZ ;  /* 0x0000003f06067810 */ /* 0x000fe20007ffe0ff */
[----:B------:R-:W-:Y:S01]  /*0b90*/  IMAD R19, R214, c[0x0][0x17c], R19 ;  /* 0x00005f00d6137a24 */ /* 0x000fe200078e0213 */
[----:B------:R-:W-:-:S02]  /*0ba0*/  SHF.R.S32.HI R4, RZ, 0x1f, R5 ;  /* 0x0000001fff047819 */ /* 0x000fc40000011405 */
[----:B------:R-:W-:Y:S01]  /*0bb0*/  SHF.R.S32.HI R237, RZ, 0x1f, R6 ;  /* 0x0000001fffed7819 */ /* 0x000fe20000011406 */
[----:B------:R-:W-:Y:S01]  /*0bc0*/  IMAD.IADD R19, R21, 0x1, R19 ;  /* 0x0000000115137824 */ /* 0x000fe200078e0213 */
[----:B------:R-:W-:Y:S01]  /*0bd0*/  LEA.HI R4, R4, R5, RZ, 0x6 ;  /* 0x0000000504047211 */ /* 0x000fe200078f30ff */
[----:B------:R-:W-:Y:S01]  /*0be0*/  @P0 IMAD.IADD R12, R238, 0x1, R241 ;  /* 0x00000001ee0c0824 */ /* 0x000fe200078e02f1 */
[----:B------:R-:W-:Y:S01]  /*0bf0*/  LEA.HI R237, R237, R6, RZ, 0x6 ;  /* 0x00000006eded7211 */ /* 0x000fe200078f30ff */
[C---:B------:R-:W-:Y:S01]  /*0c00*/  IMAD.WIDE.U32 R6, R23.reuse, c[0x0][0x190], RZ ;  /* 0x0000640017067a25 */ /* 0x040fe200078e00ff */
[----:B------:R-:W-:Y:S02]  /*0c10*/  ISETP.NE.AND P1, PT, R23, -0x1, PT ;  /* 0xffffffff1700780c */ /* 0x000fe40003f25270 */
[----:B------:R-:W-:Y:S01]  /*0c20*/  SHF.R.S32.HI R4, RZ, 0x6, R4 ;  /* 0x00000006ff047819 */ /* 0x000fe20000011404 */
[----:B------:R-:W-:Y:S01]  /*0c30*/  @P0 IMAD.WIDE.U32 R8, R12, c[0x0][0x198], RZ ;  /* 0x000066000c080a25 */ /* 0x000fe200078e00ff */
[----:B------:R-:W-:-:S02]  /*0c40*/  SHF.R.S32.HI R237, RZ, 0x6, R237 ;  /* 0x00000006ffed7819 */ /* 0x000fc400000114ed */
[----:B------:R-:W-:Y:S01]  /*0c50*/  SEL R20, R20, R6, !P1 ;  /* 0x0000000614147207 */ /* 0x000fe20004800000 */
[----:B------:R-:W-:Y:S01]  /*0c60*/  @P0 IMAD R12, R12, c[0x0][0x19c], R9 ;  /* 0x000067000c0c0a24 */ /* 0x000fe200078e0209 */
[----:B------:R-:W-:Y:S01]  /*0c70*/  IMNMX R237, R4, R237, PT ;  /* 0x000000ed04ed7217 */ /* 0x000fe20003800200 */
[----:B------:R-:W-:Y:S02]  /*0c80*/  IMAD R4, R23, c[0x0][0x194], RZ ;  /* 0x0000650017047a24 */ /* 0x000fe400078e02ff */
[----:B------:R-:W-:Y:S01]  /*0c90*/  @P0 IMAD.MOV.U32 R14, RZ, RZ, R8 ;  /* 0x000000ffff0e0224 */ /* 0x000fe200078e0008 */
[----:B------:R-:W-:Y:S01]  /*0ca0*/  LEA R6, R237, 0xffffffc0, 0x6 ;  /* 0xffffffc0ed067811 */ /* 0x000fe200078e30ff */
[----:B------:R-:W-:-:S03]  /*0cb0*/  @P1 IMAD.IADD R19, R7, 0x1, R4 ;  /* 0x0000000107131824 */ /* 0x000fc600078e0204 */
[----:B------:R-:W-:Y:S01]  /*0cc0*/  SHF.R.S32.HI R25, RZ, 0x1f, R6 ;  /* 0x0000001fff197819 */ /* 0x000fe20000011406 */
[----:B------:R-:W-:Y:S05]  /*0cd0*/  @P0 BRA `(.L_x_827) ;  /* 0x000000a000000947 */ /* 0x000fea0003800000 */
[----:B------:R-:W-:Y:S01]  /*0ce0*/  SHF.R.S32.HI R5, RZ, 0x1f, R238 ;  /* 0x0000001fff057819 */ /* 0x000fe200000114ee */
[----:B------:R-:W-:-:S04]  /*0cf0*/  IMAD.WIDE.U32 R8, R238, c[0x0][0x198], RZ ;  /* 0x00006600ee087a25 */ /* 0x000fc800078e00ff */
[----:B------:R-:W-:-:S04]  /*0d00*/  IMAD R5, R5, c[0x0][0x198], RZ ;  /* 0x0000660005057a24 */ /* 0x000fc800078e02ff */
[----:B------:R-:W-:Y:S02]  /*0d10*/  IMAD R4, R238, c[0x0][0x19c], R5 ;  /* 0x00006700ee047a24 */ /* 0x000fe400078e0205 */
[----:B------:R-:W-:-:S03]  /*0d20*/  IMAD R5, R15, c[0x0][0x180], RZ ;  /* 0x000060000f057a24 */ /* 0x000fc600078e02ff */
[----:B------:R-:W-:Y:S01]  /*0d30*/  IADD3 R9, R9, R4, RZ ;  /* 0x0000000409097210 */ /* 0x000fe20007ffe0ff */
[----:B------:R-:W-:-:S04]  /*0d40*/  IMAD R5, R214, c[0x0][0x184], R5 ;  /* 0x00006100d6057a24 */ /* 0x000fc800078e0205 */
[----:B------:R-:W-:-:S05]  /*0d50*/  IMAD.WIDE.U32 R8, R214, c[0x0][0x180], R8 ;  /* 0x00006000d6087a25 */ /* 0x000fca00078e0008 */
[----:B------:R-:W-:Y:S02]  /*0d60*/  IADD3 R12, R9, R5, RZ ;  /* 0x00000005090c7210 */ /* 0x000fe40007ffe0ff */
[----:B------:R-:W-:Y:S02]  /*0d70*/  MOV R14, R8 ;  /* 0x00000008000e7202 */ /* 0x000fe40000000f00 */
.L_x_827:
[----:B------:R-:W-:-:S05]  /*0d80*/  @P0 IADD3 R13, R238, R241, RZ ;  /* 0x000000f1ee0d0210 */ /* 0x000fca0007ffe0ff */
[----:B------:R-:W-:-:S04]  /*0d90*/  @P0 IMAD.WIDE.U32 R16, R13, c[0x0][0x1a0], RZ ;  /* 0x000068000d100a25 */ /* 0x000fc800078e00ff */
[----:B------:R-:W-:Y:S01]  /*0da0*/  @P0 IMAD R13, R13, c[0x0][0x1a4], R17 ;  /* 0x000069000d0d0a24 */ /* 0x000fe200078e0211 */
        /* <DEDUP_REMOVED lines=10> */
.L_x_828:
[----:B------:R-:W-:Y:S01]  /*0e50*/  IABS R7, c[0x0][0x1c8] ;  /* 0x0000720000077a13 */ /* 0x000fe20000000000 */
[----:B------:R-:W-:Y:S01]  /*0e60*/  @!P1 IMAD R17, R15, c[0x0][0x368], RZ ;  /* 0x0000da000f119a24 */ /* 0x000fe200078e02ff */
[----:B------:R-:W-:Y:S01]  /*0e70*/  MOV R21, c[0x0][0x224] ;  /* 0x0000890000157a02 */ /* 0x000fe20000000f00 */
[----:B------:R-:W-:Y:S01]  /*0e80*/  @P1 IMAD.WIDE.U32 R32, R23, c[0x0][0x370], RZ ;  /* 0x0000dc0017201a25 */ /* 0x000fe200078e00ff */
[----:B------:R-:W1:Y:S01]  /*0e90*/  I2F.RP R5, R7 ;  /* 0x0000000700057306 */ /* 0x000e620000209400 */
[----:B------:R-:W-:Y:S02]  /*0ea0*/  LOP3.LUT R8, R231, c[0x0][0x1c8], RZ, 0x3c, !PT ;  /* 0x00007200e7087a12 */ /* 0x000fe400078e3cff */
[----:B------:R-:W-:Y:S01]  /*0eb0*/  SHF.R.S32.HI R21, RZ, 0x1f, R21 ;  /* 0x0000001fff157819 */ /* 0x000fe20000011415 */
[----:B------:R-:W-:Y:S01]  /*0ec0*/  @!P1 IMAD R17, R214, c[0x0][0x36c], R17 ;  /* 0x0000db00d6119a24 */ /* 0x000fe200078e0211 */
[----:B------:R-:W-:Y:S01]  /*0ed0*/  ISETP.GE.AND P4, PT, R8, RZ, PT ;  /* 0x000000ff0800720c */ /* 0x000fe20003f86270 */
[----:B------:R-:W-:Y:S01]  /*0ee0*/  IMAD.WIDE.U32 R36, R214, c[0x0][0x224], RZ ;  /* 0x00008900d6247a25 */ /* 0x000fe200078e00ff */
[----:B------:R-:W2:Y:S01]  /*0ef0*/  LDC.U8 R8, c[0x0][0x3d0] ;  /* 0x0000f400ff087b82 */ /* 0x000ea20000000000 */
[----:B------:R-:W-:-:S02]  /*0f00*/  MOV R30, c[0x0][0x22c] ;  /* 0x00008b00001e7a02 */ /* 0x000fc40000000f00 */
[----:B------:R-:W-:-:S03]  /*0f10*/  SHF.L.U64.HI R22, R214, 0x7, R15 ;  /* 0x00000007d6167819 */ /* 0x000fc6000001020f */
[----:B------:R-:W-:Y:S01]  /*0f20*/  IMAD.WIDE R28, R30, c[0x0][0x1c0], RZ ;  /* 0x000070001e1c7a25 */ /* 0x000fe200078e02ff */
[----:B------:R-:W-:Y:S01]  /*0f30*/  SEL R22, R22, RZ, P2 ;  /* 0x000000ff16167207 */ /* 0x000fe20001000000 */
[----:B-1----:R-:W1:Y:S02]  /*0f40*/  MUFU.RCP R26, R5 ;  /* 0x00000005001a7308 */ /* 0x002e640000001000 */
[----:B-1----:R-:W-:Y:S01]  /*0f50*/  IADD3 R26, R26, 0xffffffe, RZ ;  /* 0x0ffffffe1a1a7810 */ /* 0x002fe20007ffe0ff */
[----:B------:R-:W-:-:S05]  /*0f60*/  @P1 IMAD R5, R23, c[0x0][0x374], R33 ;  /* 0x0000dd0017051a24 */ /* 0x000fca00078e0221 */
[----:B------:R-:W1:Y:S02]  /*0f70*/  F2I.FTZ.U32.TRUNC.NTZ R27, R26 ;  /* 0x0000001a001b7305 */ /* 0x000e64000021f000 */
[----:B-1----:R-:W-:Y:S01]  /*0f80*/  IADD3 R4, RZ, -R27, RZ ;  /* 0x8000001bff047210 */ /* 0x002fe20007ffe0ff */
[----:B------:R-:W-:-:S04]  /*0f90*/  IMAD.MOV.U32 R26, RZ, RZ, RZ ;  /* 0x000000ffff1a7224 */ /* 0x000fc800078e00ff */
[----:B------:R-:W-:Y:S01]  /*0fa0*/  IMAD R9, R4, R7, RZ ;  /* 0x0000000704097224 */ /* 0x000fe200078e02ff */
[----:B------:R-:W-:-:S03]  /*0fb0*/  IABS R4, R231 ;  /* 0x000000e700047213 */ /* 0x000fc60000000000 */
[----:B------:R-:W-:-:S04]  /*0fc0*/  IMAD.HI.U32 R9, R27, R9, R26 ;  /* 0x000000091b097227 */ /* 0x000fc800078e001a */
[----:B------:R-:W-:-:S04]  /*0fd0*/  @!P1 IMAD.WIDE.U32 R26, R214, c[0x0][0x368], RZ ;  /* 0x0000da00d61a9a25 */ /* 0x000fc800078e00ff */
[----:B------:R-:W-:Y:S01]  /*0fe0*/  IMAD.HI.U32 R10, R9, R4, RZ ;  /* 0x00000004090a7227 */ /* 0x000fe200078e00ff */
[----:B------:R-:W-:Y:S01]  /*0ff0*/  @!P1 MOV R32, R26 ;  /* 0x0000001a00209202 */ /* 0x000fe20000000f00 */
[----:B------:R-:W1:Y:S02]  /*1000*/  LDC.U8 R9, c[0x0][0x328] ;  /* 0x0000ca00ff097b82 */ /* 0x000e640000000000 */
[----:B------:R-:W-:Y:S02]  /*1010*/  IMAD.MOV R24, RZ, RZ, -R10 ;  /* 0x000000ffff187224 */ /* 0x000fe400078e0a0a */
[----:B------:R-:W-:Y:S02]  /*1020*/  @!P1 IMAD.IADD R5, R27, 0x1, R17 ;  /* 0x000000011b059824 */ /* 0x000fe400078e0211 */
[----:B------:R-:W-:Y:S02]  /*1030*/  IMAD R24, R7, R24, R4 ;  /* 0x0000001807187224 */ /* 0x000fe400078e0204 */
[----:B------:R-:W-:-:S02]  /*1040*/  IMAD R4, R21, R214, RZ ;  /* 0x000000d615047224 */ /* 0x000fc400078e02ff */
[----:B------:R-:W-:Y:S01]  /*1050*/  IMAD R21, R29, R36, RZ ;  /* 0x000000241d157224 */ /* 0x000fe200078e02ff */
[----:B------:R-:W-:Y:S01]  /*1060*/  ISETP.GT.U32.AND P5, PT, R7, R24, PT ;  /* 0x000000180700720c */ /* 0x000fe20003fa4070 */
[----:B------:R-:W-:Y:S02]  /*1070*/  IMAD R17, R15, c[0x0][0x224], R4 ;  /* 0x000089000f117a24 */ /* 0x000fe400078e0204 */
[----:B------:R-:W3:Y:S01]  /*1080*/  S2R R4, SR_CTAID.X ;  /* 0x0000000000047919 */ /* 0x000ee20000002500 */
[----:B------:R-:W-:-:S04]  /*1090*/  IMAD.WIDE.U32 R26, R28, R23, RZ ;  /* 0x000000171c1a7225 */ /* 0x000fc800078e00ff */
[----:B------:R-:W-:Y:S01]  /*10a0*/  IMAD.IADD R18, R37, 0x1, R17 ;  /* 0x0000000125127824 */ /* 0x000fe200078e0211 */
[----:B------:R-:W-:Y:S01]  /*10b0*/  SHF.L.U32 R17, R214, 0x7, RZ ;  /* 0x00000007d6117819 */ /* 0x000fe200000006ff */
[----:B------:R-:W-:Y:S01]  /*10c0*/  IMAD.WIDE.U32 R36, R28, R36, RZ ;  /* 0x000000241c247225 */ /* 0x000fe200078e00ff */
[----:B-1----:R-:W-:-:S03]  /*10d0*/  ISETP.NE.AND P3, PT, R9, RZ, PT ;  /* 0x000000ff0900720c */ /* 0x002fc60003f65270 */
[----:B------:R-:W-:Y:S01]  /*10e0*/  @!P5 IMAD.IADD R24, R24, 0x1, -R7 ;  /* 0x000000011818d824 */ /* 0x000fe200078e0a07 */
[----:B------:R-:W-:Y:S01]  /*10f0*/  SEL R9, R17, RZ, P2 ;  /* 0x000000ff11097207 */ /* 0x000fe20001000000 */
[----:B------:R-:W-:Y:S01]  /*1100*/  IMAD R18, R28, R18, R21 ;  /* 0x000000121c127224 */ /* 0x000fe200078e0215 */
[----:B------:R-:W-:Y:S02]  /*1110*/  @!P5 IADD3 R10, R10, 0x1, RZ ;  /* 0x000000010a0ad810 */ /* 0x000fe40007ffe0ff */
[----:B------:R-:W-:Y:S02]  /*1120*/  ISETP.GE.U32.AND P6, PT, R24, R7, PT ;  /* 0x000000071800720c */ /* 0x000fe40003fc6070 */
[----:B------:R-:W-:Y:S01]  /*1130*/  IADD3 R34, P2, R6, R9, RZ ;  /* 0x0000000906227210 */ /* 0x000fe20007f5e0ff */
[----:B------:R-:W-:Y:S01]  /*1140*/  IMAD R9, R29, R23, RZ ;  /* 0x000000171d097224 */ /* 0x000fe200078e02ff */
[----:B------:R-:W-:Y:S02]  /*1150*/  ISETP.NE.AND P5, PT, RZ, c[0x0][0x1c8], PT ;  /* 0x00007200ff007a0c */ /* 0x000fe40003fa5270 */
[----:B------:R-:W-:Y:S01]  /*1160*/  IADD3.X R22, R25, R22, RZ, P2, !PT ;  /* 0x0000001619167210 */ /* 0x000fe200017fe4ff */
[----:B------:R-:W-:Y:S01]  /*1170*/  IMAD R7, R29, R34, RZ ;  /* 0x000000221d077224 */ /* 0x000fe200078e02ff */
[----:B------:R-:W-:Y:S01]  /*1180*/  IADD3 R18, R37, R18, RZ ;  /* 0x0000001225127210 */ /* 0x000fe20007ffe0ff */
[----:B------:R-:W-:Y:S01]  /*1190*/  @P1 IMAD.IADD R18, R27, 0x1, R9 ;  /* 0x000000011b121824 */ /* 0x000fe200078e0209 */
[----:B------:R-:W-:Y:S01]  /*11a0*/  SEL R24, R36, R26, !P1 ;  /* 0x0000001a24187207 */ /* 0x000fe20004800000 */
[----:B------:R-:W-:Y:S01]  /*11b0*/  IMAD R7, R28, R22, R7 ;  /* 0x000000161c077224 */ /* 0x000fe200078e0207 */
[----:B--2---:R-:W-:Y:S01]  /*11c0*/  ISETP.NE.AND P2, PT, R8, RZ, PT ;  /* 0x000000ff0800720c */ /* 0x004fe20003f45270 */
[----:B------:R-:W-:Y:S01]  /*11d0*/  @P3 IMAD R22, R214, c[0x0][0x214], RZ ;  /* 0x00008500d6163a24 */ /* 0x000fe200078e02ff */
[----:B------:R-:W-:Y:S01]  /*11e0*/  @P6 IADD3 R10, R10, 0x1, RZ ;  /* 0x000000010a0a6810 */ /* 0x000fe20007ffe0ff */
[----:B---3--:R-:W-:Y:S01]  /*11f0*/  IMAD.WIDE.U32 R26, R4, c[0x0][0x3d8], RZ ;  /* 0x0000f600041a7a25 */ /* 0x008fe200078e00ff */
[----:B------:R-:W-:-:S02]  /*1200*/  SHF.R.S32.HI R8, RZ, 0x1f, R11 ;  /* 0x0000001fff087819 */ /* 0x000fc4000001140b */
[----:B------:R-:W-:Y:S01]  /*1210*/  @P3 SEL R22, R22, R23, !P1 ;  /* 0x0000001716163207 */ /* 0x000fe20004800000 */
[----:B------:R-:W-:Y:S01]  /*1220*/  IMAD R21, R4, c[0x0][0x3dc], R27 ;  /* 0x0000f70004157a24 */ /* 0x000fe200078e021b */
[----:B------:R-:W-:Y:S01]  /*1230*/  SEL R27, R26, RZ, P2 ;  /* 0x000000ff1a1b7207 */ /* 0x000fe20001000000 */
[----:B------:R-:W-:Y:S01]  /*1240*/  IMAD.WIDE.U32 R34, R28, R34, RZ ;  /* 0x000000221c227225 */ /* 0x000fe200078e00ff */
[----:B------:R-:W-:Y:S02]  /*1250*/  @!P4 IADD3 R10, -R10, RZ, RZ ;  /* 0x000000ff0a0ac210 */ /* 0x000fe40007ffe1ff */
[----:B------:R-:W-:Y:S01]  /*1260*/  @!P5 LOP3.LUT R10, RZ, c[0x0][0x1c8], RZ, 0x33, !PT ;  /* 0x00007200ff0ada12 */ /* 0x000fe200078e33ff */
[----:B------:R-:W-:Y:S01]  /*1270*/  IMAD R26, R231, c[0x0][0x22c], RZ ;  /* 0x00008b00e71a7a24 */ /* 0x000fe200078e02ff */
[--C-:B------:R-:W-:Y:S01]  /*1280*/  SHF.R.S32.HI R17, RZ, 0x1f, R231.reuse ;  /* 0x0000001fff117819 */ /* 0x100fe200000114e7 */
        /* <DEDUP_REMOVED lines=15> */
.L_x_829:
[----:B------:R-:W-:-:S04]  /*1380*/  IMAD R227, R214, c[0x0][0x1c0], R231 ;  /* 0x00007000d6e37a24 */ /* 0x000fc800078e02e7 */
[----:B------:R-:W-:Y:S02]  /*1390*/  IMAD R227, R227, c[0x0][0x224], RZ ;  /* 0x00008900e3e37a24 */ /* 0x000fe400078e02ff */
.L_x_830:
[----:B------:R-:W1:Y:S01]  /*13a0*/  S2R R7, SR_TID.X ;  /* 0x0000000000077919 */ /* 0x000e620000002100 */
[----:B------:R-:W-:Y:S01]  /*13b0*/  IADD3 R32, P4, R212, R32, RZ ;  /* 0x00000020d4207210 */ /* 0x000fe20007f9e0ff */
[----:B------:R-:W-:Y:S01]  /*13c0*/  IMAD R30, R30, c[0x0][0x1c0], RZ ;  /* 0x000070001e1e7a24 */ /* 0x000fe200078e02ff */
[----:B------:R-:W-:Y:S01]  /*13d0*/  SHF.R.S32.HI R213, RZ, 0x1f, R212 ;  /* 0x0000001fffd57819 */ /* 0x000fe200000114d4 */
[----:B------:R-:W-:Y:S01]  /*13e0*/  IMAD R31, R25, c[0x0][0x370], RZ ;  /* 0x0000dc00191f7a24 */ /* 0x000fe200078e02ff */
[----:B------:R-:W-:Y:S01]  /*13f0*/  BSSY B1, `(.L_x_826) ;  /* 0x0000643000017945 */ /* 0x000fe20003800000 */
[----:B------:R-:W-:Y:S01]  /*1400*/  IMAD.SHL.U32 R29, R30, 0x40, RZ ;  /* 0x000000401e1d7824 */ /* 0x000fe200078e00ff */
[----:B------:R-:W-:Y:S01]  /*1410*/  IADD3 R223, R212, 0x40, RZ ;  /* 0x00000040d4df7810 */ /* 0x000fe20007ffe0ff */
[----:B------:R-:W-:Y:S01]  /*1420*/  IMAD.X R33, R213, 0x1, R5, P4 ;  /* 0x00000001d5217824 */ /* 0x000fe200020e0605 */
[----:B------:R-:W-:Y:S01]  /*1430*/  IADD3 R23, P4, R211, R6, RZ ;  /* 0x00000006d3177210 */ /* 0x000fe20007f9e0ff */
[----:B------:R-:W-:Y:S01]  /*1440*/  IMAD.IADD R227, R6, 0x1, R227 ;  /* 0x0000000106e37824 */ /* 0x000fe200078e02e3 */
[----:B------:R-:W-:Y:S01]  /*1450*/  IADD3 R26, P3, P1, R34, R29, R26 ;  /* 0x0000001d221a7210 */ /* 0x000fe2000797e01a */
[C---:B------:R-:W-:Y:S01]  /*1460*/  IMAD.IADD R247, R6.reuse, 0x1, R247 ;  /* 0x0000000106f77824 */ /* 0x040fe200078e02f7 */
[----:B------:R-:W-:Y:S01]  /*1470*/  SHF.R.S32.HI R29, RZ, 0x1f, R29 ;  /* 0x0000001fff1d7819 */ /* 0x000fe2000001141d */
[----:B------:R-:W-:-:S02]  /*1480*/  IMAD R31, R6, c[0x0][0x374], R31 ;  /* 0x0000dd00061f7a24 */ /* 0x000fc400078e021f */
[----:B------:R-:W-:Y:S01]  /*1490*/  IMAD.WIDE.U32 R32, R6, c[0x0][0x370], R32 ;  /* 0x0000dc0006207a25 */ /* 0x000fe200078e0020 */
[----:B------:R-:W-:Y:S02]  /*14a0*/  SHF.R.S32.HI R6, RZ, 0x1f, R211 ;  /* 0x0000001fff067819 */ /* 0x000fe400000114d3 */
[----:B------:R-:W-:Y:S01]  /*14b0*/  IADD3.X R22, R22, R29, R28, P3, P1 ;  /* 0x0000001d16167210 */ /* 0x000fe20001fe241c */
[----:B------:R-:W-:Y:S01]  /*14c0*/  IMAD.WIDE.U32 R28, R23, c[0x0][0x190], R212 ;  /* 0x00006400171c7a25 */ /* 0x000fe200078e00d4 */
[----:B------:R-:W-:Y:S02]  /*14d0*/  IADD3 R24, P3, P1, R27, R26, R24 ;  /* 0x0000001a1b187210 */ /* 0x000fe4000797e018 */
[----:B-1----:R-:W-:Y:S01]  /*14e0*/  SHF.R.S32.HI R4, RZ, 0x1f, R7 ;  /* 0x0000001fff047819 */ /* 0x002fe20000011407 */
[----:B------:R-:W-:Y:S01]  /*14f0*/  IMAD.X R25, R6, 0x1, R25, P4 ;  /* 0x0000000106197824 */ /* 0x000fe200020e0619 */
[----:B------:R-:W-:Y:S01]  /*1500*/  IADD3.X R18, R21, R22, R18, P3, P1 ;  /* 0x0000001615127210 */ /* 0x000fe20001fe2412 */
[----:B------:R-:W-:Y:S01]  /*1510*/  IMAD.IADD R33, R33, 0x1, R31 ;  /* 0x0000000121217824 */ /* 0x000fe200078e021f */
[----:B------:R-:W-:Y:S01]  /*1520*/  LEA.HI R5, R4, R7, RZ, 0x5 ;  /* 0x0000000704057211 */ /* 0x000fe200078f28ff */
[----:B------:R-:W-:Y:S01]  /*1530*/  IMAD R26, R25, c[0x0][0x190], RZ ;  /* 0x00006400191a7a24 */ /* 0x000fe200078e02ff */
[----:B------:R-:W-:Y:S01]  /*1540*/  IADD3 R20, P3, R20, R28, RZ ;  /* 0x0000001c14147210 */ /* 0x000fe20007f7e0ff */
[----:B------:R-:W-:Y:S01]  /*1550*/  IMAD.WIDE.U32 R32, R231, c[0x0][0x378], R32 ;  /* 0x0000de00e7207a25 */ /* 0x000fe200078e0020 */
[----:B------:R-:W-:-:S02]  /*1560*/  LOP3.LUT R228, R5, 0xffffffe0, RZ, 0xc0, !PT ;  /* 0xffffffe005e47812 */ /* 0x000fc400078ec0ff */
[----:B------:R-:W-:Y:S01]  /*1570*/  SHF.R.S32.HI R5, RZ, 0x5, R5 ;  /* 0x00000005ff057819 */ /* 0x000fe20000011405 */
[----:B------:R-:W-:Y:S02]  /*1580*/  IMAD R26, R23, c[0x0][0x194], R26 ;  /* 0x00006500171a7a24 */ /* 0x000fe400078e021a */
[----:B------:R-:W-:Y:S02]  /*1590*/  IMAD.IADD R228, R7, 0x1, -R228 ;  /* 0x0000000107e47824 */ /* 0x000fe400078e0ae4 */
[----:B------:R-:W-:Y:S01]  /*15a0*/  IMAD.MOV.U32 R246, RZ, RZ, 0x4 ;  /* 0x00000004fff67424 */ /* 0x000fe200078e00ff */
[----:B------:R-:W-:Y:S01]  /*15b0*/  IADD3.X R21, R19, R29, R26, P3, !PT ;  /* 0x0000001d13157210 */ /* 0x000fe20001ffe41a */
[----:B------:R-:W-:Y:S02]  /*15c0*/  IMAD R27, R5, R30, R228 ;  /* 0x0000001e051b7224 */ /* 0x000fe400078e02e4 */
[----:B------:R-:W-:Y:S02]  /*15d0*/  IMAD.IADD R5, R11, 0x1, R239 ;  /* 0x000000010b057824 */ /* 0x000fe400078e02ef */
[----:B------:R-:W-:Y:S01]  /*15e0*/  IMAD R30, R17, c[0x0][0x378], RZ ;  /* 0x0000de00111e7a24 */ /* 0x000fe200078e02ff */
[----:B------:R-:W-:Y:S01]  /*15f0*/  IADD3 R24, P1, R27, R24, RZ ;  /* 0x000000181b187210 */ /* 0x000fe20007f3e0ff */
[----:B------:R-:W-:Y:S01]  /*1600*/  IMAD.WIDE.U32 R20, R231, c[0x0][0x1a8], R20 ;  /* 0x00006a00e7147a25 */ /* 0x000fe200078e0014 */
[----:B------:R-:W-:-:S02]  /*1610*/  IADD3 R25, R5, -c[0x0][0x2e8], -R236 ;  /* 0x8000ba0005197a10 */ /* 0x000fc40007ffe8ec */
[----:B------:R-:W-:Y:S01]  /*1620*/  LEA.HI.X.SX32 R27, R27, R18, 0x1, P1 ;  /* 0x000000121b1b7211 */ /* 0x000fe200008f0eff */
[----:B------:R-:W-:Y:S01]  /*1630*/  IMAD R23, R231, c[0x0][0x37c], R30 ;  /* 0x0000df00e7177a24 */ /* 0x000fe200078e021e */
[----:B------:R-:W-:Y:S01]  /*1640*/  SHF.R.S32.HI R22, RZ, 0x1f, R25 ;  /* 0x0000001fff167819 */ /* 0x000fe20000011419 */
[----:B------:R-:W-:Y:S01]  /*1650*/  IMAD R18, R6, c[0x0][0x370], RZ ;  /* 0x0000dc0006127a24 */ /* 0x000fe200078e02ff */
[----:B------:R-:W-:Y:S01]  /*1660*/  LEA R248, P1, R24, c[0x0][0x350], 0x2 ;  /* 0x0000d40018f87a11 */ /* 0x000fe200078210ff */
[----:B------:R-:W-:Y:S01]  /*1670*/  IMAD.IADD R33, R33, 0x1, R23 ;  /* 0x0000000121217824 */ /* 0x000fe200078e0217 */
[----:B------:R-:W-:Y:S01]  /*1680*/  LEA.HI R25, R22, R25, RZ, 0x6 ;  /* 0x0000001916197211 */ /* 0x000fe200078f30ff */
[----:B------:R-:W-:Y:S01]  /*1690*/  IMAD R22, R17, c[0x0][0x1a8], RZ ;  /* 0x00006a0011167a24 */ /* 0x000fe200078e02ff */
[----:B------:R-:W-:Y:S01]  /*16a0*/  LEA.HI.X R249, R24, c[0x0][0x354], R27, 0x2, P1 ;  /* 0x0000d50018f97a11 */ /* 0x000fe200008f141b */
[----:B------:R-:W-:Y:S01]  /*16b0*/  IMAD R19, R211, c[0x0][0x374], R18 ;  /* 0x0000dd00d3137a24 */ /* 0x000fe200078e0212 */
[----:B------:R-:W-:Y:S01]  /*16c0*/  SHF.R.S32.HI R25, RZ, 0x6, R25 ;  /* 0x00000006ff197819 */ /* 0x000fe20000011419 */
[----:B------:R-:W-:Y:S01]  /*16d0*/  IMAD R23, R231, c[0x0][0x1ac], R22 ;  /* 0x00006b00e7177a24 */ /* 0x000fe200078e0216 */
[----:B------:R-:W-:Y:S01]  /*16e0*/  LEA R244, P3, R20, c[0x0][0x160], 0x1 ;  /* 0x0000580014f47a11 */ /* 0x000fe200078608ff */
[----:B------:R-:W-:Y:S01]  /*16f0*/  IMAD.WIDE.U32 R32, R211, c[0x0][0x370], R32 ;  /* 0x0000dc00d3207a25 */ /* 0x000fe200078e0020 */
[----:B------:R-:W-:-:S03]  /*1700*/  IMNMX R224, RZ, R25, !PT ;  /* 0x00000019ffe07217 */ /* 0x000fc60007800200 */
[----:B------:R-:W-:Y:S01]  /*1710*/  IMAD.IADD R18, R21, 0x1, R23 ;  /* 0x0000000115127824 */ /* 0x000fe200078e0217 */
[----:B------:R-:W-:Y:S01]  /*1720*/  ISETP.GT.AND P4, PT, R237, R224, PT ;  /* 0x000000e0ed00720c */ /* 0x000fe20003f84270 */
[----:B------:R-:W-:Y:S01]  /*1730*/  IMAD.IADD R19, R33, 0x1, R19 ;  /* 0x0000000121137824 */ /* 0x000fe200078e0213 */
[----:B------:R-:W-:Y:S01]  /*1740*/  LEA R242, P1, R32, c[0x0][0x330], 0x1 ;  /* 0x0000cc0020f27a11 */ /* 0x000fe200078208ff */
[-C--:B------:R-:W-:Y:S01]  /*1750*/  IMAD.WIDE R226, R227, R246.reuse, c[0x0][0x3c8] ;  /* 0x0000f200e3e27625 */ /* 0x080fe200078e02f6 */
[----:B------:R-:W-:Y:S02]  /*1760*/  IADD3 R237, R237, -0x1, RZ ;  /* 0xffffffffeded7810 */ /* 0x000fe40007ffe0ff */
[----:B------:R-:W-:Y:S01]  /*1770*/  LEA.HI.X R245, R20, c[0x0][0x164], R18, 0x1, P3 ;  /* 0x0000590014f57a11 */ /* 0x000fe200018f0c12 */
[----:B------:R-:W-:Y:S01]  /*1780*/  IMAD.WIDE R246, R247, R246, c[0x0][0x200] ;  /* 0x00008000f7f67625 */ /* 0x000fe200078e02f6 */
[----:B------:R-:W-:-:S05]  /*1790*/  LEA.HI.X R243, R32, c[0x0][0x334], R19, 0x1, P1 ;  /* 0x0000cd0020f37a11 */ /* 0x000fca00008f0c13 */
[----:B------:R-:W-:Y:S05]  /*17a0*/  @P4 BRA `(.L_x_831) ;  /* 0x0000070000004947 */ /* 0x000fea0003800000 */
        /* <DEDUP_REMOVED lines=13> */
.L_x_832:
        /* <DEDUP_REMOVED lines=15> */
.L_x_833:
        /* <DEDUP_REMOVED lines=25> */
.L_x_835:
[----:B------:R-:W-:Y:S05]  /*1b00*/  BSYNC B0 ;  /* 0x0000000000007941 */ /* 0x000fea0003800000 */
.L_x_834:
        /* <DEDUP_REMOVED lines=17> */
.L_x_837:
[----:B------:R-:W-:Y:S05]  /*1c20*/  BSYNC B0 ;  /* 0x0000000000007941 */ /* 0x000fea0003800000 */
.L_x_836:
[----:B-1----:R-:W-:Y:S01]  /*1c30*/  IMAD.WIDE.U32 R12, R11, c[0x0][0x3a8], R212 ;  /* 0x0000ea000b0c7a25 */ /* 0x002fe200078e00d4 */
[----:B------:R-:W-:Y:S03]  /*1c40*/  BSSY B0, `(.L_x_838) ;  /* 0x0000016000007945 */ /* 0x000fe60003800000 */
[----:B------:R-:W-:Y:S01]  /*1c50*/  IMAD R8, R8, c[0x0][0x3a8], RZ ;  /* 0x0000ea0008087a24 */ /* 0x000fe200078e02ff */
        /* <DEDUP_REMOVED lines=20> */
.L_x_839:
[----:B------:R-:W-:Y:S05]  /*1da0*/  BSYNC B0 ;  /* 0x0000000000007941 */ /* 0x000fea0003800000 */
.L_x_838:
        /* <DEDUP_REMOVED lines=16> */
.L_x_831:
[----:B------:R-:W-:Y:S01]  /*1eb0*/  @P2 BAR.SYNC.DEFER_BLOCKING 0x0 ;  /* 0x0000000000002b1d */ /* 0x000fe20000010000 */
[----:B------:R-:W-:Y:S01]  /*1ec0*/  IMAD R22, R217, -0x40, R236 ;  /* 0xffffffc0d9167824 */ /* 0x000fe200078e02ec */
[----:B------:R-:W-:Y:S01]  /*1ed0*/  SHF.L.U32 R222, R210, 0x1, RZ ;  /* 0x00000001d2de7819 */ /* 0x000fe200000006ff */
[----:B------:R-:W-:Y:S01]  /*1ee0*/  IMAD.WIDE.U32 R26, R11, c[0x0][0x1a0], R212 ;  /* 0x000068000b1a7a25 */ /* 0x000fe200078e00d4 */
[----:B------:R-:W-:Y:S02]  /*1ef0*/  LEA.HI R15, R237, R237, RZ, 0x1 ;  /* 0x000000eded0f7211 */ /* 0x000fe400078f08ff */
[----:B------:R-:W-:Y:S01]  /*1f00*/  ISETP.GE.AND P6, PT, R211, R22, PT ;  /* 0x00000016d300720c */ /* 0x000fe20003fc6270 */
[----:B------:R-:W-:Y:S01]  /*1f10*/  IMAD R24, R8, c[0x0][0x1a0], RZ ;  /* 0x0000680008187a24 */ /* 0x000fe200078e02ff */
[----:B------:R-:W-:Y:S01]  /*1f20*/  IADD3 R26, P0, R16, R26, RZ ;  /* 0x0000001a101a7210 */ /* 0x000fe20007f1e0ff */
[----:B------:R-:W-:Y:S01]  /*1f30*/  BSSY B0, `(.L_x_841) ;  /* 0x0000024000007945 */ /* 0x000fe20003800000 */
[----:B------:R-:W-:Y:S01]  /*1f40*/  LOP3.LUT R16, R15, 0xfffffffe, RZ, 0xc0, !PT ;  /* 0xfffffffe0f107812 */ /* 0x000fe200078ec0ff */
[----:B------:R-:W-:-:S02]  /*1f50*/  IMAD R24, R11, c[0x0][0x1a4], R24 ;  /* 0x000069000b187a24 */ /* 0x000fc400078e0218 */
[----:B------:R-:W-:Y:S01]  /*1f60*/  IMAD R15, R9, c[0x0][0x1b8], RZ ;  /* 0x00006e00090f7a24 */ /* 0x000fe200078e02ff */
[----:B------:R-:W-:Y:S02]  /*1f70*/  IADD3 R16, R237, -R16, RZ ;  /* 0x80000010ed107210 */ /* 0x000fe40007ffe0ff */
[----:B------:R-:W-:Y:S01]  /*1f80*/  IADD3.X R27, R13, R27, R24, P0, !PT ;  /* 0x0000001b0d1b7210 */ /* 0x000fe200007fe418 */
[----:B------:R-:W-:Y:S01]  /*1f90*/  IMAD R15, R10, c[0x0][0x1bc], R15 ;  /* 0x00006f000a0f7a24 */ /* 0x000fe200078e020f */
[----:B------:R-:W-:-:S03]  /*1fa0*/  ISETP.NE.AND P0, PT, R16, 0x1, PT ;  /* 0x000000011000780c */ /* 0x000fc60003f05270 */
[----:B------:R-:W-:Y:S01]  /*1fb0*/  IMAD.WIDE.U32 R24, R10, c[0x0][0x1b8], R26 ;  /* 0x00006e000a187a25 */ /* 0x000fe200078e001a */
[----:B------:R1:W-:Y:S04]  /*1fc0*/  @P6 STS.128 [R222+0x10000], RZ ;  /* 0x010000ffde006388 */ /* 0x0003e80000000c00 */
[----:B------:R-:W-:Y:S01]  /*1fd0*/  IADD3 R15, R25, R15, RZ ;  /* 0x0000000f190f7210 */ /* 0x000fe20007ffe0ff */
[----:B------:R1:W-:Y:S01]  /*1fe0*/  @P6 STS.128 [R222+0x12000], RZ ;  /* 0x012000ffde006388 */ /* 0x0003e20000000c00 */
        /* <DEDUP_REMOVED lines=24> */
.L_x_842:
[----:B------:R-:W-:Y:S05]  /*2170*/  BSYNC B0 ;  /* 0x0000000000007941 */ /* 0x000fea0003800000 */
.L_x_841:
[----:B------:R-:W-:Y:S01]  /*2180*/  IADD3 R13, R211, 0x20, RZ ;  /* 0x00000020d30d7810 */ /* 0x000fe20007ffe0ff */
[----:B------:R-:W-:Y:S03]  /*2190*/  BSSY B0, `(.L_x_843) ;  /* 0x000001e000007945 */ /* 0x000fe60003800000 */
[----:B------:R-:W-:-:S13]  /*21a0*/  ISETP.GE.AND P5, PT, R13, R22, PT ;  /* 0x000000160d00720c */ /* 0x000fda0003fa6270 */
[----:B------:R3:W-:Y:S04]  /*21b0*/  @P5 STS.128 [R222+0x11000], RZ ;  /* 0x011000ffde005388 */ /* 0x0007e80000000c00 */
[----:B------:R3:W-:Y:S01]  /*21c0*/  @P5 STS.128 [R222+0x13000], RZ ;  /* 0x013000ffde005388 */ /* 0x0007e20000000c00 */
[----:B------:R-:W-:Y:S05]  /*21d0*/  @P5 BRA `(.L_x_844) ;  /* 0x0000019000005947 */ /* 0x000fea0003800000 */
[----:B--2---:R-:W-:Y:S01]  /*21e0*/  IADD3 R17, P1, R211, 0x20, RZ ;  /* 0x00000020d3117810 */ /* 0x004fe20007f3e0ff */
        /* <DEDUP_REMOVED lines=24> */
.L_x_844:
[----:B------:R-:W-:Y:S05]  /*2370*/  BSYNC B0 ;  /* 0x0000000000007941 */ /* 0x000fea0003800000 */
.L_x_843:
[----:B--2---:R-:W-:Y:S01]  /*2380*/  IMAD R16, R237, -0x40, R239 ;  /* 0xffffffc0ed107824 */ /* 0x004fe200078e02ef */
        /* <DEDUP_REMOVED lines=19> */
.L_x_846:
[----:B------:R-:W-:Y:S05]  /*24c0*/  BSYNC B0 ;  /* 0x0000000000007941 */ /* 0x000fea0003800000 */
.L_x_845:
[----:B------:R-:W-:Y:S01]  /*24d0*/  ISETP.GE.AND P3, PT, R13, R16, PT ;  /* 0x000000100d00720c */ /* 0x000fe20003f66270 */
[----:B------:R-:W-:-:S12]  /*24e0*/  BSSY B0, `(.L_x_847) ;  /* 0x000001b000007945 */ /* 0x000fd80003800000 */
[----:B------:R1:W-:Y:S04]  /*24f0*/  @P3 STS.128 [R222+0x9000], RZ ;  /* 0x009000ffde003388 */ /* 0x0003e80000000c00 */
[----:B------:R1:W-:Y:S01]  /*2500*/  @P3 STS.128 [R222+0xb000], RZ ;  /* 0x00b000ffde003388 */ /* 0x0003e20000000c00 */
[----:B------:R-:W-:Y:S05]  /*2510*/  @P3 BRA `(.L_x_848) ;  /* 0x0000017000003947 */ /* 0x000fea0003800000 */
[----:B------:R-:W-:-:S13]  /*2520*/  ISETP.GE.AND P2, PT, R212, c[0x0][0x220], PT ;  /* 0x00008800d4007a0c */ /* 0x000fda0003f46270 */
[----:B------:R-:W-:Y:S01]  /*2530*/  @!P2 IMAD.MOV.U32 R15, RZ, RZ, c[0x0][0x370] ;  /* 0x0000dc00ff0fa624 */ /* 0x000fe200078e00ff */
        /* <DEDUP_REMOVED lines=12> */
[----:B-1----:R-:W-:-:S03]  /*2600*/  IMAD.MOV.U32 R22, RZ, RZ, c[0x0][0x374] ;  /* 0x0000dd00ff167624 */ /* 0x002fc600078e00ff */
        /* <DEDUP_REMOVED lines=8> */
.L_x_848:
[----:B------:R-:W-:Y:S05]  /*2690*/  BSYNC B0 ;  /* 0x0000000000007941 */ /* 0x000fea0003800000 */
.L_x_847:
        /* <DEDUP_REMOVED lines=14> */
.L_x_850:
        /* <DEDUP_REMOVED lines=19> */
.L_x_851:
[----:B------:R-:W-:Y:S05]  /*28b0*/  BSYNC B0 ;  /* 0x0000000000007941 */ /* 0x000fea0003800000 */
.L_x_849:
        /* <DEDUP_REMOVED lines=14> */
.L_x_853:
        /* <DEDUP_REMOVED lines=27> */
.L_x_854:
[----:B------:R-:W-:Y:S05]  /*2b50*/  BSYNC B0 ;  /* 0x0000000000007941 */ /* 0x000fea0003800000 */
.L_x_852:
[CC--:B------:R-:W-:Y:S01]  /*2b60*/  ISETP.GE.AND P2, PT, R215.reuse, R16.reuse, PT ;  /* 0x00000010d700720c */ /* 0x0c0fe20003f46270 */
[C---:B-1----:R-:W-:Y:S01]  /*2b70*/  IMAD.WIDE R18, R215.reuse, 0x4, R246 ;  /* 0x00000004d7127825 */ /* 0x042fe200078e02f6 */
[----:B------:R-:W-:Y:S02]  /*2b80*/  MOV R233, 0x7f800000 ;  /* 0x7f80000000e97802 */ /* 0x000fe40000000f00 */
[----:B------:R-:W-:Y:S02]  /*2b90*/  IADD3 R13, R215, 0x8, RZ ;  /* 0x00000008d70d7810 */ /* 0x000fe40007ffe0ff */
[----:B------:R-:W-:Y:S02]  /*2ba0*/  MOV R234, 0x7f800000 ;  /* 0x7f80000000ea7802 */ /* 0x000fe40000000f00 */
[----:B------:R-:W-:-:S05]  /*2bb0*/  ISETP.GE.AND P1, PT, R13, R16, PT ;  /* 0x000000100d00720c */ /* 0x000fca0003f26270 */
[----:B------:R1:W5:Y:S01]  /*2bc0*/  @!P2 LDG.E R233, [R18.64] ;  /* 0x0000000812e9a981 */ /* 0x000362000c1e1900 */
[----:B------:R-:W-:Y:S02]  /*2bd0*/  IMAD R8, R8, c[0x0][0x198], RZ ;  /* 0x0000660008087a24 */ /* 0x000fe400078e02ff */
[C---:B------:R-:W-:Y:S01]  /*2be0*/  IMAD.WIDE.U32 R16, R11.reuse, c[0x0][0x198], R212 ;  /* 0x000066000b107a25 */ /* 0x040fe200078e00d4 */
[----:B------:R1:W-:Y:S04]  /*2bf0*/  @P6 STS.128 [R222+0xc000], RZ ;  /* 0x00c000ffde006388 */ /* 0x0003e80000000c00 */
[----:B------:R1:W-:Y:S01]  /*2c00*/  @P6 STS.128 [R222+0xe000], RZ ;  /* 0x00e000ffde006388 */ /* 0x0003e20000000c00 */
[----:B------:R-:W-:-:S03]  /*2c10*/  IMAD R11, R11, c[0x0][0x19c], R8 ;  /* 0x000067000b0b7a24 */ /* 0x000fc600078e0208 */
[----:B------:R1:W5:Y:S01]  /*2c20*/  @!P1 LDG.E R234, [R18.64+0x20] ;  /* 0x0000200812ea9981 */ /* 0x000362000c1e1900 */
[----:B------:R-:W-:Y:S01]  /*2c30*/  IADD3 R14, P1, R14, R16, RZ ;  /* 0x000000100e0e7210 */ /* 0x000fe20007f3e0ff */
[----:B------:R-:W-:Y:S01]  /*2c40*/  IMAD R9, R9, c[0x0][0x1b0], RZ ;  /* 0x00006c0009097a24 */ /* 0x000fe200078e02ff */
[----:B------:R-:W-:Y:S02]  /*2c50*/  BSSY B0, `(.L_x_855) ;  /* 0x000001d000007945 */ /* 0x000fe40003800000 */
[----:B------:R-:W-:Y:S01]  /*2c60*/  IADD3.X R15, R12, R17, R11, P1, !PT ;  /* 0x000000110c0f7210 */ /* 0x000fe20000ffe40b */
[----:B------:R-:W-:-:S04]  /*2c70*/  IMAD R9, R10, c[0x0][0x1b4], R9 ;  /* 0x00006d000a097a24 */ /* 0x000fc800078e0209 */
[----:B------:R-:W-:-:S05]  /*2c80*/  IMAD.WIDE.U32 R10, R10, c[0x0][0x1b0], R14 ;  /* 0x00006c000a0a7a25 */ /* 0x000fca00078e000e */
[----:B------:R-:W-:Y:S01]  /*2c90*/  IADD3 R9, R11, R9, RZ ;  /* 0x000000090b097210 */ /* 0x000fe20007ffe0ff */
        /* <DEDUP_REMOVED lines=24> */
.L_x_856:
[----:B------:R-:W-:Y:S05]  /*2e20*/  BSYNC B0 ;  /* 0x0000000000007941 */ /* 0x000fea0003800000 */
.L_x_855:
[----:B------:R1:W-:Y:S01]  /*2e30*/  @P5 STS.128 [R222+0xd000], RZ ;  /* 0x00d000ffde005388 */ /* 0x0003e20000000c00 */
[----:B------:R-:W-:Y:S03]  /*2e40*/  BSSY B0, `(.L_x_857) ;  /* 0x000001c000007945 */ /* 0x000fe60003800000 */
        /* <DEDUP_REMOVED lines=27> */
.L_x_858:
[----:B------:R-:W-:Y:S05]  /*3000*/  BSYNC B0 ;  /* 0x0000000000007941 */ /* 0x000fea0003800000 */
.L_x_857:
[----:B------:R-:W0:Y:S01]  /*3010*/  LDGDEPBAR ;  /* 0x00000000000079af */ /* 0x000e220000000000 */
[----:B-1----:R-:W-:Y:S02]  /*3020*/  IMAD.MOV.U32 R14, RZ, RZ, c[0x0][0x308] ;  /* 0x0000c200ff0e7624 */ /* 0x002fe400078e00ff */
[----:B------:R-:W-:Y:S01]  /*3030*/  IMAD.MOV.U32 R15, RZ, RZ, c[0x0][0x30c] ;  /* 0x0000c300ff0f7624 */ /* 0x000fe200078e00ff */
[----:B------:R-:W-:-:S04]  /*3040*/  DEPBAR.LE SB0, 0x1 ;  /* 0x000080400000791a */ /* 0x000fc80000000000 */
[----:B------:R-:W-:Y:S06]  /*3050*/  BAR.SYNC.DEFER_BLOCKING 0x0 ;  /* 0x0000000000007b1d */ /* 0x000fec0000010000 */
[----:B--2---:R-:W2:Y:S04]  /*3060*/  LDG.E.64 R12, [R14.64+0x8] ;  /* 0x000008080e0c7981 */ /* 0x004ea8000c1e1b00 */
[----:B------:R1:W5:Y:S01]  /*3070*/  LDG.E.64 R206, [R14.64] ;  /* 0x000000080ece7981 */ /* 0x000362000c1e1b00 */
[-C--:B------:R-:W-:Y:S01]  /*3080*/  LEA.HI R6, R4, R7.reuse, RZ, 0x4 ;  /* 0x0000000704067211 */ /* 0x080fe200078f20ff */
[----:B------:R-:W-:Y:S01]  /*3090*/  IMAD R9, R214, c[0x0][0x1c0], R231 ;  /* 0x00007000d6097a24 */ /* 0x000fe200078e02e7 */
[----:B------:R-:W-:Y:S01]  /*30a0*/  LEA.HI R4, R4, R7, RZ, 0x3 ;  /* 0x0000000704047211 */ /* 0x000fe200078f18ff */
[----:B------:R1:W3:Y:S01]  /*30b0*/  LDSM.16.M88.4 R108, [R202+0x10000] ;  /* 0x01000000ca6c783b */ /* 0x0002e20000000200 */
[----:B------:R-:W-:Y:S01]  /*30c0*/  LOP3.LUT R6, R6, 0xfffffff0, RZ, 0xc0, !PT ;  /* 0xfffffff006067812 */ /* 0x000fe200078ec0ff */
[----:B------:R-:W-:Y:S01]  /*30d0*/  IMAD.SHL.U32 R9, R9, 0x20, RZ ;  /* 0x0000002009097824 */ /* 0x000fe200078e00ff */
[----:B------:R-:W-:Y:S01]  /*30e0*/  LOP3.LUT R4, R4, 0xfffffff8, RZ, 0xc0, !PT ;  /* 0xfffffff804047812 */ /* 0x000fe200078ec0ff */
[----:B------:R1:W4:Y:S01]  /*30f0*/  LDSM.16.M88.4 R112, [R202+0x10800] ;  /* 0x01080000ca70783b */ /* 0x0003220000000200 */
[----:B------:R-:W-:Y:S01]  /*3100*/  SHF.R.S32.HI R229, RZ, 0x1f, R228 ;  /* 0x0000001fffe57819 */ /* 0x000fe200000114e4 */
[C---:B------:R-:W-:Y:S01]  /*3110*/  IMAD.IADD R6, R7.reuse, 0x1, -R6 ;  /* 0x0000000107067824 */ /* 0x040fe200078e0a06 */
[----:B------:R-:W-:Y:S01]  /*3120*/  IADD3 R199, R204, 0x2000, RZ ;  /* 0x00002000ccc77810 */ /* 0x000fe20007ffe0ff */
[----:B------:R-:W-:Y:S01]  /*3130*/  IMAD.IADD R4, R7, 0x1, -R4 ;  /* 0x0000000107047824 */ /* 0x000fe200078e0a04 */
[----:B------:R1:W1:Y:S01]  /*3140*/  LDSM.16.M88.4 R116, [R192+0x10000] ;  /* 0x01000000c074783b */ /* 0x0002620000000200 */
[----:B------:R-:W-:Y:S01]  /*3150*/  IMAD.MOV.U32 R196, RZ, RZ, 0x40 ;  /* 0x00000040ffc47424 */ /* 0x000fe200078e00ff */
[----:B------:R-:W-:Y:S01]  /*3160*/  SHF.R.S32.HI R11, RZ, 0x1f, R6 ;  /* 0x0000001fff0b7819 */ /* 0x000fe20000011406 */
[----:B------:R-:W-:Y:S01]  /*3170*/  IMAD.MOV.U32 R232, RZ, RZ, c[0x0][0x2e4] ;  /* 0x0000b900ffe87624 */ /* 0x000fe200078e00ff */
[----:B------:R-:W-:Y:S01]  /*3180*/  LOP3.LUT P3, RZ, R4, 0x2, RZ, 0xc0, !PT ;  /* 0x0000000204ff7812 */ /* 0x000fe2000786c0ff */
[----:B------:R-:W-:Y:S01]  /*3190*/  IMAD.MOV.U32 R4, RZ, RZ, 0x20 ;  /* 0x00000020ff047424 */ /* 0x000fe200078e00ff */
[----:B------:R1:W1:Y:S01]  /*31a0*/  LDSM.16.M88.4 R120, [R192+0x10800] ;  /* 0x01080000c078783b */ /* 0x0002620000000200 */
[----:B------:R-:W-:Y:S01]  /*31b0*/  LEA.HI R11, R11, R6, RZ, 0x3 ;  /* 0x000000060b0b7211 */ /* 0x000fe200078f18ff */
[----:B------:R-:W-:Y:S01]  /*31c0*/  IMAD.MOV.U32 R230, RZ, RZ, R235 ;  /* 0x000000ffffe67224 */ /* 0x000fe200078e00eb */
[----:B------:R-:W-:Y:S01]  /*31d0*/  IADD3 R198, R203, 0x2000, RZ ;  /* 0x00002000cbc67810 */ /* 0x000fe20007ffe0ff */
[----:B------:R1:W1:Y:S01]  /*31e0*/  LDSM.16.M88.4 R128, [R3+0x10000] ;  /* 0x010000000380783b */ /* 0x0002620000000200 */
[----:B------:R-:W-:Y:S01]  /*31f0*/  SEL R4, R4, 0xffffffe0, !P3 ;  /* 0xffffffe004047807 */ /* 0x000fe20005800000 */
[----:B------:R-:W-:Y:S01]  /*3200*/  CS2R R94, SRZ ;  /* 0x00000000005e7805 */ /* 0x000fe2000001ff00 */
[----:B------:R-:W-:Y:S01]  /*3210*/  LOP3.LUT R11, R11, 0xfffffff8, RZ, 0xc0, !PT ;  /* 0xfffffff80b0b7812 */ /* 0x000fe200078ec0ff */
[----:B------:R1:W1:Y:S01]  /*3220*/  LDSM.16.M88.4 R132, [R3+0x10800] ;  /* 0x010800000384783b */ /* 0x0002620000000200 */
[----:B------:R-:W-:Y:S01]  /*3230*/  SEL R199, R199, R204, !P0 ;  /* 0x000000ccc7c77207 */ /* 0x000fe20004000000 */
[----:B------:R-:W-:Y:S01]  /*3240*/  IMAD.IADD R4, R4, 0x1, R3 ;  /* 0x0000000104047824 */ /* 0x000fe200078e0203 */
[----:B------:R-:W-:Y:S01]  /*3250*/  SEL R198, R198, R203, !P0 ;  /* 0x000000cbc6c67207 */ /* 0x000fe20004000000 */
[----:B------:R1:W1:Y:S01]  /*3260*/  LDSM.16.M88.4 R144, [R202+0x12000] ;  /* 0x01200000ca90783b */ /* 0x0002620000000200 */
[----:B------:R-:W-:Y:S01]  /*3270*/  IMAD.IADD R11, R6, 0x1, -R11 ;  /* 0x00000001060b7824 */ /* 0x000fe200078e0a0b */
[----:B------:R-:W-:Y:S01]  /*3280*/  IADD3 R240, -R236, 0x40, R5 ;  /* 0x00000040ecf07810 */ /* 0x000fe20007ffe105 */
        /* <DEDUP_REMOVED lines=42> */
[----:B------:R-:W-:Y:S01]  /*3530*/  IMAD.SHL.U32 R198, R198, 0x2, RZ ;  /* 0x00000002c6c67824 */ /* 0x000fe200078e00ff */
[----:B--2---:R-:W-:Y:S02]  /*3540*/  IADD3 R228, P5, P4, R9, R12, R228 ;  /* 0x0000000c09e47210 */ /* 0x004fe40007cbe0e4 */
[----:B------:R-:W-:Y:S02]  /*3550*/  SHF.R.S32.HI R12, RZ, 0x1f, R9 ;  /* 0x0000001fff0c7819 */ /* 0x000fe40000011409 */
[----:B------:R-:W-:Y:S02]  /*3560*/  R2P PR, R11, 0x6 ;  /* 0x000000060b007804 */ /* 0x000fe40000000000 */
[----:B------:R-:W-:-:S03]  /*3570*/  IADD3.X R229, R12, R13, R229, P5, P4 ;  /* 0x0000000d0ce57210 */ /* 0x000fc60002fe84e5 */
[----:B------:R-:W-:Y:S02]  /*3580*/  SEL R197, R197, 0xffffffe0, !P1 ;  /* 0xffffffe0c5c57807 */ /* 0x000fe40004800000 */
[----:B------:R-:W-:-:S03]  /*3590*/  SEL R196, R196, 0xffffffc0, !P2 ;  /* 0xffffffc0c4c47807 */ /* 0x000fc60005000000 */
[C---:B------:R-:W-:Y:S02]  /*35a0*/  IMAD.IADD R195, R200.reuse, 0x1, R197 ;  /* 0x00000001c8c37824 */ /* 0x040fe400078e02c5 */
[----:B------:R-:W-:Y:S02]  /*35b0*/  IMAD.IADD R193, R200, 0x1, R196 ;  /* 0x00000001c8c17824 */ /* 0x000fe400078e02c4 */
[----:B-1-34-:R-:W-:Y:S02]  /*35c0*/  IMAD.IADD R194, R196, 0x1, R195 ;  /* 0x00000001c4c27824 */ /* 0x01afe400078e02c3 */
.L_x_863:
[----:B------:R-:W0:Y:S01]  /*35d0*/  LDGDEPBAR ;  /* 0x00000000000079af */ /* 0x000e220000000000 */
[----:B------:R-:W-:Y:S01]  /*35e0*/  LEA R176, P0, R215, R226, 0x2 ;  /* 0x000000e2d7b07211 */ /* 0x000fe200078010ff */
[C---:B------:R-:W-:Y:S01]  /*35f0*/  IMAD.IADD R127, R199.reuse, 0x1, R197 ;  /* 0x00000001c77f7824 */ /* 0x040fe200078e02c5 */
[----:B------:R-:W-:Y:S01]  /*3600*/  MOV R126, c[0x0][0x2e4] ;  /* 0x0000b900007e7a02 */ /* 0x000fe20000000f00 */
[----:B------:R-:W-:Y:S01]  /*3610*/  IMAD.IADD R125, R199, 0x1, R196 ;  /* 0x00000001c77d7824 */ /* 0x000fe200078e02c4 */
[----:B------:R-:W-:Y:S02]  /*3620*/  LEA.HI.X.SX32 R177, R215, R227, 0x2, P0 ;  /* 0x000000e3d7b17211 */ /* 0x000fe400000f16ff */
[----:B------:R-:W-:Y:S01]  /*3630*/  IADD3 R124, R127, R196, RZ ;  /* 0x000000c47f7c7210 */ /* 0x000fe20007ffe0ff */
[----:B------:R-:W-:Y:S04]  /*3640*/  DEPBAR.LE SB0, 0x0 ;  /* 0x000080000000791a */ /* 0x000fe80000000000 */
[----:B------:R-:W-:Y:S06]  /*3650*/  BAR.SYNC.DEFER_BLOCKING 0x0 ;  /* 0x0000000000007b1d */ /* 0x000fec0000010000 */
[----:B------:R-:W-:Y:S04]  /*3660*/  LDSM.16.M88.4 R20, [R199] ;  /* 0x00000000c714783b */ /* 0x000fe80000000200 */
[----:B------:R-:W1:Y:S04]  /*3670*/  LDSM.16.M88.4 R24, [R202+0xc000] ;  /* 0x00c00000ca18783b */ /* 0x000e680000000200 */
[----:B-----5:R2:W5:Y:S04]  /*3680*/  LDG.E R181, [R176.64] ;  /* 0x00000008b0b57981 */ /* 0x020568000c1e1900 */
[----:B------:R2:W5:Y:S04]  /*3690*/  LDG.E R180, [R176.64+0x20] ;  /* 0x00002008b0b47981 */ /* 0x000568000c1e1900 */
[----:B------:R-:W3:Y:S04]  /*36a0*/  LDSM.16.M88.4 R28, [R202+0xc800] ;  /* 0x00c80000ca1c783b */ /* 0x000ee80000000200 */
[----:B------:R-:W-:Y:S04]  /*36b0*/  LDSM.16.M88.4 R32, [R127] ;  /* 0x000000007f20783b */ /* 0x000fe80000000200 */
[----:B------:R-:W4:Y:S04]  /*36c0*/  LDSM.16.M88.4 R100, [R192+0xc000] ;  /* 0x00c00000c064783b */ /* 0x000f280000000200 */
[----:B------:R-:W4:Y:S01]  /*36d0*/  LDSM.16.M88.4 R104, [R192+0xc800] ;  /* 0x00c80000c068783b */ /* 0x000f220000000200 */
[----:B--2---:R-:W-:Y:S05]  /*36e0*/  IMAD.SHL.U32 R176, R237, 0x40, RZ ;  /* 0x00000040edb07824 */ /* 0x004fea00078e00ff */
[----:B------:R-:W-:Y:S01]  /*36f0*/  ISETP.GE.AND P0, PT, R176, R240, PT ;  /* 0x000000f0b000720c */ /* 0x000fe20003f06270 */
[C---:B-1----:R-:W-:Y:S08]  /*3700*/  HMMA.16816.F32.BF16 R4, R20.reuse, R24, RZ ;  /* 0x000000181404723c */ /* 0x042ff000000418ff */
[C---:B------:R-:W-:Y:S01]  /*3710*/  HMMA.16816.F32.BF16 R8, R20.reuse, R26, RZ ;  /* 0x0000001a1408723c */ /* 0x040fe200000418ff */
[----:B------:R-:W-:Y:S07]  /*3720*/  LDSM.16.M88.4 R24, [R3+0xc000] ;  /* 0x00c000000318783b */ /* 0x000fee0000000200 */
[C---:B---3--:R-:W-:Y:S08]  /*3730*/  HMMA.16816.F32.BF16 R12, R20.reuse, R28, RZ ;  /* 0x0000001c140c723c */ /* 0x048ff000000418ff */
[----:B------:R-:W-:Y:S01]  /*3740*/  HMMA.16816.F32.BF16 R16, R20, R30, RZ ;  /* 0x0000001e1410723c */ /* 0x000fe200000418ff */
[----:B------:R-:W1:Y:S04]  /*3750*/  LDSM.16.M88.4 R20, [R125] ;  /* 0x000000007d14783b */ /* 0x000e680000000200 */
[----:B------:R-:W2:Y:S03]  /*3760*/  LDSM.16.M88.4 R28, [R3+0xc800] ;  /* 0x00c80000031c783b */ /* 0x000ea60000000200 */
[C---:B----4-:R-:W-:Y:S08]  /*3770*/  HMMA.16816.F32.BF16 R4, R32.reuse, R100, R4 ;  /* 0x000000642004723c */ /* 0x050ff00000041804 */
        /* <DEDUP_REMOVED lines=53> */
.L_x_859:
[--C-:B------:R-:W-:Y:S01]  /*3ad0*/  IADD3 R20, R236, 0x1, -R239.reuse ;  /* 0x00000001ec147810 */ /* 0x100fe20007ffe8ef */
[----:B------:R-:W1:Y:S01]  /*3ae0*/  S2R R21, SR_TID.X ;  /* 0x0000000000157919 */ /* 0x000e620000002100 */
[-C--:B------:R-:W-:Y:S01]  /*3af0*/  IADD3 R24, -R126, R236.reuse, -R239 ;  /* 0x000000ec7e187210 */ /* 0x080fe20007ffe9ef */
[----:B------:R-:W-:Y:S01]  /*3b00*/  IMAD.IADD R29, R215, 0x1, R176 ;  /* 0x00000001d71d7824 */ /* 0x000fe200078e02b0 */
[----:B------:R-:W-:Y:S01]  /*3b10*/  IADD3 R20, R20, c[0x0][0x2e8], RZ ;  /* 0x0000ba0014147a10 */ /* 0x000fe20007ffe0ff */
[----:B------:R-:W-:Y:S02]  /*3b20*/  IMAD.SHL.U32 R22, R208, 0x20, RZ ;  /* 0x00000020d0167824 */ /* 0x000fe400078e00ff */
[C---:B------:R-:W-:Y:S01]  /*3b30*/  IMAD.IADD R31, R29.reuse, 0x1, R24 ;  /* 0x000000011d1f7824 */ /* 0x040fe200078e0218 */
[C---:B------:R-:W-:Y:S01]  /*3b40*/  IADD3 R23, R29.reuse, 0x8, RZ ;  /* 0x000000081d177810 */ /* 0x040fe20007ffe0ff */
[----:B------:R-:W-:Y:S02]  /*3b50*/  IMAD.IADD R29, R29, 0x1, R20 ;  /* 0x000000011d1d7824 */ /* 0x000fe400078e0214 */
[----:B------:R-:W-:Y:S01]  /*3b60*/  IMAD.MOV.U32 R232, RZ, RZ, R126 ;  /* 0x000000ffffe87224 */ /* 0x000fe200078e007e */
[----:B------:R-:W-:Y:S02]  /*3b70*/  IMNMX R31, RZ, R31, !PT ;  /* 0x0000001fff1f7217 */ /* 0x000fe40007800200 */
[-C--:B------:R-:W-:Y:S01]  /*3b80*/  IMNMX R29, R29, R236.reuse, PT ;  /* 0x000000ec1d1d7217 */ /* 0x080fe20003800200 */
[----:B-1----:R-:W-:Y:S05]  /*3b90*/  IMAD.SHL.U32 R21, R21, 0x2, RZ ;  /* 0x0000000215157824 */ /* 0x002fea00078e00ff */
[----:B------:R-:W-:Y:S01]  /*3ba0*/  LOP3.LUT R22, R22, 0x6, R21, 0xf8, !PT ;  /* 0x0000000616167812 */ /* 0x000fe200078ef815 */
[--C-:B------:R-:W-:Y:S02]  /*3bb0*/  IMAD.IADD R21, R24, 0x1, R23.reuse ;  /* 0x0000000118157824 */ /* 0x100fe400078e0217 */
[----:B------:R-:W-:Y:S02]  /*3bc0*/  IMAD.IADD R23, R20, 0x1, R23 ;  /* 0x0000000114177824 */ /* 0x000fe400078e0217 */
[----:B------:R-:W-:Y:S01]  /*3bd0*/  IMAD R22, R217, 0x40, R22 ;  /* 0x00000040d9167824 */ /* 0x000fe200078e0216 */
[----:B------:R-:W-:Y:S02]  /*3be0*/  IMNMX R21, RZ, R21, !PT ;  /* 0x00000015ff157217 */ /* 0x000fe40007800200 */
[----:B------:R-:W-:Y:S02]  /*3bf0*/  IMNMX R20, R23, R236, PT ;  /* 0x000000ec17147217 */ /* 0x000fe40003800200 */
[C---:B------:R-:W-:Y:S02]  /*3c00*/  ISETP.GE.AND P1, PT, R22.reuse, R31, PT ;  /* 0x0000001f1600720c */ /* 0x040fe40003f26270 */
[C---:B------:R-:W-:Y:S02]  /*3c10*/  ISETP.GE.AND P0, PT, R22.reuse, R21, PT ;  /* 0x000000151600720c */ /* 0x040fe40003f06270 */
[C---:B------:R-:W-:Y:S02]  /*3c20*/  IADD3 R28, R22.reuse, 0x1, RZ ;  /* 0x00000001161c7810 */ /* 0x040fe40007ffe0ff */
[C---:B------:R-:W-:Y:S02]  /*3c30*/  IADD3 R27, R22.reuse, 0x8, RZ ;  /* 0x00000008161b7810 */ /* 0x040fe40007ffe0ff */
[C---:B------:R-:W-:Y:S02]  /*3c40*/  IADD3 R26, R22.reuse, 0x9, RZ ;  /* 0x00000009161a7810 */ /* 0x040fe40007ffe0ff */
[C---:B------:R-:W-:Y:S02]  /*3c50*/  IADD3 R25, R22.reuse, 0x10, RZ ;  /* 0x0000001016197810 */ /* 0x040fe40007ffe0ff */
[C---:B------:R-:W-:Y:S02]  /*3c60*/  IADD3 R24, R22.reuse, 0x11, RZ ;  /* 0x0000001116187810 */ /* 0x040fe40007ffe0ff */
[C---:B------:R-:W-:Y:S02]  /*3c70*/  IADD3 R23, R22.reuse, 0x18, RZ ;  /* 0x0000001816177810 */ /* 0x040fe40007ffe0ff */
[C---:B------:R-:W-:Y:S02]  /*3c80*/  ISETP.GE.OR P1, PT, R22.reuse, R29, !P1 ;  /* 0x0000001d1600720c */ /* 0x040fe40004f26670 */
[CC--:B------:R-:W-:Y:S02]  /*3c90*/  ISETP.GE.OR P0, PT, R22.reuse, R20.reuse, !P0 ;  /* 0x000000141600720c */ /* 0x0c0fe40004706670 */
[----:B------:R-:W-:Y:S02]  /*3ca0*/  IADD3 R22, R22, 0x19, RZ ;  /* 0x0000001916167810 */ /* 0x000fe40007ffe0ff */
[-C--:B------:R-:W-:Y:S02]  /*3cb0*/  ISETP.GE.AND P6, PT, R28, R31.reuse, PT ;  /* 0x0000001f1c00720c */ /* 0x080fe40003fc6270 */
        /* <DEDUP_REMOVED lines=43> */
.L_x_860:
[C---:B------:R-:W-:Y:S01]  /*3f70*/  FMUL.FTZ R191, R233.reuse, 1.4426950216293334961 ;  /* 0x3fb8aa3be9bf7820 */ /* 0x040fe20000410000 */
[----:B------:R-:W-:Y:S01]  /*3f80*/  FSETP.NEU.FTZ.AND P0, PT, R233, -INF , PT ;  /* 0xff800000e900780b */ /* 0x000fe20003f1d000 */
[----:B------:R-:W-:Y:S01]  /*3f90*/  FMUL.FTZ R205, R234, 1.4426950216293334961 ;  /* 0x3fb8aa3beacd7820 */ /* 0x000fe20000410000 */
[----:B------:R-:W-:Y:S01]  /*3fa0*/  IADD3 R189, R207, -0x4498517b, RZ ;  /* 0xbb67ae85cfbd7810 */ /* 0x000fe20007ffe0ff */
[----:B------:R-:W-:Y:S01]  /*3fb0*/  IMAD.WIDE.U32 R176, R228, -0x2daee0ad, RZ ;  /* 0xd2511f53e4b07825 */ /* 0x000fe200078e00ff */
[----:B------:R-:W-:Y:S02]  /*3fc0*/  FSEL R191, R191, RZ, P0 ;  /* 0x000000ffbfbf7208 */ /* 0x000fe40000000000 */
[----:B------:R-:W-:Y:S01]  /*3fd0*/  FSETP.NEU.FTZ.AND P0, PT, R234, -INF , PT ;  /* 0xff800000ea00780b */ /* 0x000fe20003f1d000 */
[----:B------:R-:W-:Y:S01]  /*3fe0*/  IMAD R187, R217, 0x2, R208 ;  /* 0x00000002d9bb7824 */ /* 0x000fe200078e02d0 */
[----:B------:R-:W-:Y:S01]  /*3ff0*/  IADD3 R252, R207, -0x126145ec, RZ ;  /* 0xed9eba14cffc7810 */ /* 0x000fe20007ffe0ff */
[----:B------:R-:W-:Y:S01]  /*4000*/  IMAD R188, R237, 0x4, R209 ;  /* 0x00000004edbc7824 */ /* 0x000fe200078e02d1 */
[----:B------:R-:W-:Y:S01]  /*4010*/  FSEL R205, R205, RZ, P0 ;  /* 0x000000ffcdcd7208 */ /* 0x000fe20000000000 */
[----:B------:R-:W-:Y:S01]  /*4020*/  FFMA.FTZ R183, R8, c[0x0][0x23c], -R191 ;  /* 0x00008f0008b77a23 */ /* 0x000fe200000108bf */
[----:B------:R-:W-:Y:S01]  /*4030*/  LOP3.LUT R187, R177, R207, R187, 0x96, !PT ;  /* 0x000000cfb1bb7212 */ /* 0x000fe200078e96bb */
[----:B------:R-:W-:Y:S04]  /*4040*/  IMAD.WIDE.U32 R178, R188, -0x326172a9, RZ ;  /* 0xcd9e8d57bcb27825 */ /* 0x000fe800078e00ff */
[--C-:B------:R-:W-:Y:S01]  /*4050*/  FFMA.FTZ R185, R7, c[0x0][0x23c], -R205.reuse ;  /* 0x00008f0007b97a23 */ /* 0x100fe200000108cd */
[----:B------:R-:W-:Y:S01]  /*4060*/  LOP3.LUT R250, R179, R229, R206, 0x96, !PT ;  /* 0x000000e5b3fa7212 */ /* 0x000fe200078e96ce */
[----:B------:R-:W-:Y:S01]  /*4070*/  FFMA.FTZ R188, R6, c[0x0][0x23c], -R205 ;  /* 0x00008f0006bc7a23 */ /* 0x000fe200000108cd */
[----:B------:R-:W-:Y:S01]  /*4080*/  MUFU.EX2 R183, R183 ;  /* 0x000000b700b77308 */ /* 0x000fe20000000800 */
[----:B------:R-:W-:Y:S01]  /*4090*/  IMAD.WIDE.U32 R6, R187, -0x326172a9, RZ ;  /* 0xcd9e8d57bb067825 */ /* 0x000fe200078e00ff */
[----:B------:R-:W-:Y:S03]  /*40a0*/  IADD3 R187, R206, -0x61c88647, RZ ;  /* 0x9e3779b9cebb7810 */ /* 0x000fe60007ffe0ff */
[----:B------:R-:W-:Y:S01]  /*40b0*/  IMAD.WIDE.U32 R250, R250, -0x2daee0ad, RZ ;  /* 0xd2511f53fafa7825 */ /* 0x000fe200078e00ff */
[----:B------:R-:W-:Y:S03]  /*40c0*/  LOP3.LUT R187, R7, R178, R187, 0x96, !PT ;  /* 0x000000b207bb7212 */ /* 0x000fe600078e96bb */
[----:B------:R-:W-:Y:S01]  /*40d0*/  FFMA.FTZ R190, R9, c[0x0][0x23c], -R191 ;  /* 0x00008f0009be7a23 */ /* 0x000fe200000108bf */
[----:B------:R-:W-:Y:S01]  /*40e0*/  LOP3.LUT R189, R251, R176, R189, 0x96, !PT ;  /* 0x000000b0fbbd7212 */ /* 0x000fe200078e96bd */
[----:B------:R-:W-:Y:S01]  /*40f0*/  IMAD.WIDE.U32 R8, R187, -0x2daee0ad, RZ ;  /* 0xd2511f53bb087825 */ /* 0x000fe200078e00ff */
[----:B------:R-:W-:Y:S01]  /*4100*/  IADD3 R187, R207, 0x76cf5d0a, RZ ;  /* 0x76cf5d0acfbb7810 */ /* 0x000fe20007ffe0ff */
[----:B------:R-:W-:Y:S01]  /*4110*/  MUFU.EX2 R185, R185 ;  /* 0x000000b900b97308 */ /* 0x000fe20000000800 */
[C---:B------:R-:W-:Y:S01]  /*4120*/  IADD3 R251, R206.reuse, -0x255992d5, RZ ;  /* 0xdaa66d2bcefb7810 */ /* 0x040fe20007ffe0ff */
[----:B------:R-:W-:Y:S01]  /*4130*/  IMAD.WIDE.U32 R178, R189, -0x326172a9, RZ ;  /* 0xcd9e8d57bdb27825 */ /* 0x000fe200078e00ff */
[----:B------:R-:W-:Y:S02]  /*4140*/  LOP3.LUT R250, R9, R250, R187, 0x96, !PT ;  /* 0x000000fa09fa7212 */ /* 0x000fe400078e96bb */
[----:B------:R-:W-:Y:S01]  /*4150*/  IADD3 R189, R206, 0x3c6ef372, RZ ;  /* 0x3c6ef372cebd7810 */ /* 0x000fe20007ffe0ff */
[--C-:B------:R-:W-:Y:S02]  /*4160*/  FFMA.FTZ R186, R4, c[0x0][0x23c], -R191.reuse ;  /* 0x00008f0004ba7a23 */ /* 0x100fe400000108bf */
[----:B------:R-:W-:Y:S01]  /*4170*/  FFMA.FTZ R187, R5, c[0x0][0x23c], -R191 ;  /* 0x00008f0005bb7a23 */ /* 0x000fe200000108bf */
[----:B------:R-:W-:Y:S01]  /*4180*/  LOP3.LUT R189, R179, R6, R189, 0x96, !PT ;  /* 0x00000006b3bd7212 */ /* 0x000fe200078e96bd */
[----:B------:R-:W-:Y:S01]  /*4190*/  IMAD.WIDE.U32 R6, R250, -0x326172a9, RZ ;  /* 0xcd9e8d57fa067825 */ /* 0x000fe200078e00ff */
[----:B------:R-:W-:Y:S01]  /*41a0*/  IADD3 R250, R207, 0x32370b8f, RZ ;  /* 0x32370b8fcffa7810 */ /* 0x000fe20007ffe0ff */
[----:B------:R-:W-:Y:S02]  /*41b0*/  MUFU.EX2 R186, R186 ;  /* 0x000000ba00ba7308 */ /* 0x000fe40000000800 */
[----:B------:R-:W-:Y:S01]  /*41c0*/  IMAD.WIDE.U32 R176, R189, -0x2daee0ad, RZ ;  /* 0xd2511f53bdb07825 */ /* 0x000fe200078e00ff */
[----:B------:R-:W-:Y:S03]  /*41d0*/  LOP3.LUT R251, R7, R178, R251, 0x96, !PT ;  /* 0x000000b207fb7212 */ /* 0x000fe600078e96fb */
[--C-:B------:R-:W-:Y:S01]  /*41e0*/  FFMA.FTZ R184, R11, c[0x0][0x23c], -R205.reuse ;  /* 0x00008f000bb87a23 */ /* 0x100fe200000108cd */
[----:B------:R-:W-:Y:S01]  /*41f0*/  LOP3.LUT R250, R177, R8, R250, 0x96, !PT ;  /* 0x00000008b1fa7212 */ /* 0x000fe200078e96fa */
[----:B------:R-:W-:Y:S01]  /*4200*/  IMAD.WIDE.U32 R4, R251, -0x2daee0ad, RZ ;  /* 0xd2511f53fb047825 */ /* 0x000fe200078e00ff */
[----:B------:R-:W-:Y:S01]  /*4210*/  IADD3 R251, R206, 0x78dde6e4, RZ ;  /* 0x78dde6e4cefb7810 */ /* 0x000fe20007ffe0ff */
[----:B------:R-:W-:Y:S02]  /*4220*/  MUFU.EX2 R188, R188 ;  /* 0x000000bc00bc7308 */ /* 0x000fe40000000800 */
[----:B------:R-:W-:Y:S01]  /*4230*/  FFMA.FTZ R189, R10, c[0x0][0x23c], -R205 ;  /* 0x00008f000abd7a23 */ /* 0x000fe200000108cd */
[----:B------:R-:W-:Y:S01]  /*4240*/  LOP3.LUT R252, R5, R176, R252, 0x96, !PT ;  /* 0x000000b005fc7212 */ /* 0x000fe200078e96fc */
[----:B------:R-:W-:Y:S01]  /*4250*/  IMAD.WIDE.U32 R8, R250, -0x326172a9, RZ ;  /* 0xcd9e8d57fa087825 */ /* 0x000fe200078e00ff */
[----:B------:R-:W-:Y:S03]  /*4260*/  IADD3 R250, R206, 0x1715609d, RZ ;  /* 0x1715609dcefa7810 */ /* 0x000fe60007ffe0ff */
[----:B------:R-:W-:Y:S01]  /*4270*/  IMAD.WIDE.U32 R10, R252, -0x326172a9, RZ ;  /* 0xcd9e8d57fc0a7825 */ /* 0x000fe200078e00ff */
[----:B------:R-:W-:Y:S01]  /*4280*/  LOP3.LUT R251, R9, R6, R251, 0x96, !PT ;  /* 0x0000000609fb7212 */ /* 0x000fe200078e96fb */
[----:B------:R-:W-:Y:S02]  /*4290*/  MUFU.EX2 R184, R184 ;  /* 0x000000b800b87308 */ /* 0x000fe40000000800 */
[----:B------:R-:W-:Y:S01]  /*42a0*/  FFMA.FTZ R19, R19, c[0x0][0x23c], -R205 ;  /* 0x00008f0013137a23 */ /* 0x000fe200000108cd */
[----:B------:R-:W-:Y:S01]  /*42b0*/  LOP3.LUT R5, R11, R8, R250, 0x96, !PT ;  /* 0x000000080b057212 */ /* 0x000fe200078e96fa */
[--C-:B------:R-:W-:Y:S01]  /*42c0*/  FFMA.FTZ R7, R12, c[0x0][0x23c], -R191.reuse ;  /* 0x00008f000c077a23 */ /* 0x100fe200000108bf */
[----:B------:R-:W-:Y:S01]  /*42d0*/  IADD3 R250, R207, -0x56f99767, RZ ;  /* 0xa9066899cffa7810 */ /* 0x000fe20007ffe0ff */
[--C-:B------:R-:W-:Y:S01]  /*42e0*/  FFMA.FTZ R6, R13, c[0x0][0x23c], -R191.reuse ;  /* 0x00008f000d067a23 */ /* 0x100fe200000108bf */
[----:B------:R-:W-:Y:S01]  /*42f0*/  IADD3 R11, R207, 0x646e171e, RZ ;  /* 0x646e171ecf0b7810 */ /* 0x000fe20007ffe0ff */
[----:B------:R-:W-:Y:S02]  /*4300*/  IMAD.WIDE.U32 R12, R251, -0x2daee0ad, RZ ;  /* 0xd2511f53fb0c7825 */ /* 0x000fe400078e00ff */
[----:B------:R-:W-:Y:S02]  /*4310*/  MUFU.EX2 R187, R187 ;  /* 0x000000bb00bb7308 */ /* 0x000fe40000000800 */
[----:B------:R-:W-:Y:S01]  /*4320*/  IMAD.WIDE.U32 R8, R5, -0x2daee0ad, RZ ;  /* 0xd2511f5305087825 */ /* 0x000fe200078e00ff */
[----:B------:R-:W-:Y:S03]  /*4330*/  LOP3.LUT R5, R13, R4, R250, 0x96, !PT ;  /* 0x000000040d057212 */ /* 0x000fe600078e96fa */
[--C-:B------:R-:W-:Y:S01]  /*4340*/  FFMA.FTZ R252, R17, c[0x0][0x23c], -R191.reuse ;  /* 0x00008f0011fc7a23 */ /* 0x100fe200000108bf */
[----:B------:R-:W-:Y:S01]  /*4350*/  IADD3 R17, R206, -0x4ab325aa, RZ ;  /* 0xb54cda56ce117810 */ /* 0x000fe20007ffe0ff */
[----:B------:R-:W-:Y:S01]  /*4360*/  FFMA.FTZ R182, R16, c[0x0][0x23c], -R191 ;  /* 0x00008f0010b67a23 */ /* 0x000fe200000108bf */
[----:B------:R-:W-:Y:S01]  /*4370*/  LOP3.LUT R11, R9, R12, R11, 0x96, !PT ;  /* 0x0000000c090b7212 */ /* 0x000fe200078e960b */
[----:B------:R1:W-:Y:S01]  /*4380*/  MUFU.EX2 R191, R19 ;  /* 0x0000001300bf7308 */ /* 0x0003e20000000800 */
[--C-:B------:R-:W-:Y:S01]  /*4390*/  FFMA.FTZ R250, R18, c[0x0][0x23c], -R205.reuse ;  /* 0x00008f0012fa7a23 */ /* 0x100fe200000108cd */
[----:B------:R-:W-:Y:S01]  /*43a0*/  SHF.R.U32.HI R13, RZ, 0x18, R8 ;  /* 0x00000018ff0d7819 */ /* 0x000fe20000011608 */
[--C-:B------:R-:W-:Y:S01]  /*43b0*/  FFMA.FTZ R251, R14, c[0x0][0x23c], -R205.reuse ;  /* 0x00008f000efb7a23 */ /* 0x100fe200000108cd */
[C---:B------:R-:W-:Y:S01]  /*43c0*/  LOP3.LUT R9, R8.reuse, 0xffff, RZ, 0xc0, !PT ;  /* 0x0000ffff08097812 */ /* 0x040fe200078ec0ff */
[----:B------:R-:W-:Y:S01]  /*43d0*/  FFMA.FTZ R15, R15, c[0x0][0x23c], -R205 ;  /* 0x00008f000f0f7a23 */ /* 0x000fe200000108cd */
[----:B------:R-:W-:Y:S01]  /*43e0*/  LOP3.LUT R205, R8, 0xff, RZ, 0xc0, !PT ;  /* 0x000000ff08cd7812 */ /* 0x000fe200078ec0ff */
[----:B------:R-:W-:Y:S01]  /*43f0*/  IMAD.WIDE.U32 R176, R5, -0x326172a9, RZ ;  /* 0xcd9e8d5705b07825 */ /* 0x000fe200078e00ff */
[----:B------:R-:W-:Y:S02]  /*4400*/  ISETP.LE.U32.AND P0, PT, R13, UR6, PT ;  /* 0x000000060d007c0c */ /* 0x000fe4000bf03070 */
[----:B------:R-:W-:Y:S01]  /*4410*/  ISETP.LE.U32.AND P2, PT, R205, UR6, PT ;  /* 0x00000006cd007c0c */ /* 0x000fe2000bf43070 */
[----:B------:R-:W2:Y:S01]  /*4420*/  MUFU.EX2 R182, R182 ;  /* 0x000000b600b67308 */ /* 0x000ea20000000800 */
[----:B------:R-:W-:Y:S01]  /*4430*/  LOP3.LUT R18, R176, 0xff, RZ, 0xc0, !PT ;  /* 0x000000ffb0127812 */ /* 0x000fe200078ec0ff */
[----:B------:R-:W-:Y:S01]  /*4440*/  IMAD.SHL.U32 R178, R204, 0x2, RZ ;  /* 0x00000002ccb27824 */ /* 0x000fe200078e00ff */
[----:B------:R-:W-:Y:S02]  /*4450*/  LOP3.LUT R14, R177, R10, R17, 0x96, !PT ;  /* 0x0000000ab10e7212 */ /* 0x000fe400078e9611 */
[----:B------:R-:W-:Y:S01]  /*4460*/  ISETP.LE.U32.AND P6, PT, R18, UR6, PT ;  /* 0x0000000612007c0c */ /* 0x000fe2000bfc3070 */
[----:B------:R-:W-:Y:S01]  /*4470*/  IMAD.IADD R179, R197, 0x1, R178 ;  /* 0x00000001c5b37824 */ /* 0x000fe200078e02b2 */
[----:B------:R-:W-:Y:S02]  /*4480*/  LOP3.LUT R18, R11, 0xff, RZ, 0xc0, !PT ;  /* 0x000000ff0b127812 */ /* 0x000fe400078ec0ff */
[----:B------:R-:W-:Y:S01]  /*4490*/  SHF.R.U32.HI R13, RZ, 0x18, R11 ;  /* 0x00000018ff0d7819 */ /* 0x000fe2000001160b */
[----:B------:R3:W-:Y:S01]  /*44a0*/  MUFU.EX2 R205, R15 ;  /* 0x0000000f00cd7308 */ /* 0x0007e20000000800 */
[----:B------:R-:W-:Y:S02]  /*44b0*/  ISETP.LE.U32.AND P5, PT, R18, UR6, PT ;  /* 0x0000000612007c0c */ /* 0x000fe4000bfa3070 */
[----:B-1----:R-:W-:Y:S02]  /*44c0*/  SHF.R.U32.HI R19, RZ, 0x18, R176 ;  /* 0x00000018ff137819 */ /* 0x002fe400000116b0 */
[----:B------:R-:W-:Y:S02]  /*44d0*/  LOP3.LUT R18, R14, 0xff, RZ, 0xc0, !PT ;  /* 0x000000ff0e127812 */ /* 0x000fe400078ec0ff */
[----:B------:R-:W-:Y:S02]  /*44e0*/  ISETP.LE.U32.AND P1, PT, R19, UR6, PT ;  /* 0x0000000613007c0c */ /* 0x000fe4000bf23070 */
[----:B------:R-:W-:Y:S01]  /*44f0*/  ISETP.LE.U32.AND P3, PT, R13, UR6, PT ;  /* 0x000000060d007c0c */ /* 0x000fe2000bf63070 */
[----:B------:R-:W-:Y:S01]  /*4500*/  MUFU.EX2 R190, R190 ;  /* 0x000000be00be7308 */ /* 0x000fe20000000800 */
[----:B------:R-:W-:Y:S02]  /*4510*/  SHF.R.U32.HI R13, RZ, 0x10, R14 ;  /* 0x00000010ff0d7819 */ /* 0x000fe4000001160e */
[----:B------:R-:W-:Y:S02]  /*4520*/  SHF.R.U32.HI R5, RZ, 0x10, R8 ;  /* 0x00000010ff057819 */ /* 0x000fe40000011608 */
[----:B------:R-:W-:Y:S01]  /*4530*/  LOP3.LUT R17, R176, 0xffff, RZ, 0xc0, !PT ;  /* 0x0000ffffb0117812 */ /* 0x000fe200078ec0ff */
[C---:B------:R-:W-:Y:S01]  /*4540*/  IMAD.IADD R177, R196.reuse, 0x1, R178 ;  /* 0x00000001c4b17824 */ /* 0x040fe200078e02b2 */
[----:B------:R-:W-:Y:S02]  /*4550*/  LOP3.LUT R5, R5, 0xff, RZ, 0xc0, !PT ;  /* 0x000000ff05057812 */ /* 0x000fe400078ec0ff */
[----:B------:R-:W-:Y:S01]  /*4560*/  LOP3.LUT R13, R13, 0xff, RZ, 0xc0, !PT ;  /* 0x000000ff0d0d7812 */ /* 0x000fe200078ec0ff */
[----:B------:R-:W-:Y:S01]  /*4570*/  MUFU.EX2 R189, R189 ;  /* 0x000000bd00bd7308 */ /* 0x000fe20000000800 */
[----:B------:R-:W-:Y:S02]  /*4580*/  SHF.R.U32.HI R17, RZ, 0x8, R17 ;  /* 0x00000008ff117819 */ /* 0x000fe40000011611 */
[----:B------:R-:W-:Y:S01]  /*4590*/  SHF.R.U32.HI R10, RZ, 0x10, R176 ;  /* 0x00000010ff0a7819 */ /* 0x000fe200000116b0 */
[----:B------:R-:W-:Y:S01]  /*45a0*/  IMAD.IADD R176, R196, 0x1, R179 ;  /* 0x00000001c4b07824 */ /* 0x000fe200078e02b3 */
[----:B---3--:R-:W-:Y:S02]  /*45b0*/  SHF.R.U32.HI R15, RZ, 0x18, R14 ;  /* 0x00000018ff0f7819 */ /* 0x008fe4000001160e */
[----:B------:R-:W-:Y:S02]  /*45c0*/  LOP3.LUT R14, R14, 0xffff, RZ, 0xc0, !PT ;  /* 0x0000ffff0e0e7812 */ /* 0x000fe400078ec0ff */
[----:B------:R-:W-:Y:S01]  /*45d0*/  ISETP.LE.U32.AND P4, PT, R15, UR6, PT ;  /* 0x000000060f007c0c */ /* 0x000fe2000bf83070 */
[----:B------:R-:W1:Y:S01]  /*45e0*/  MUFU.EX2 R7, R7 ;  /* 0x0000000700077308 */ /* 0x000e620000000800 */
[----:B------:R-:W-:Y:S02]  /*45f0*/  SHF.R.U32.HI R14, RZ, 0x8, R14 ;  /* 0x00000008ff0e7819 */ /* 0x000fe4000001160e */
[----:B------:R-:W-:Y:S02]  /*4600*/  LOP3.LUT R17, R17, 0xffff, RZ, 0xc0, !PT ;  /* 0x0000ffff11117812 */ /* 0x000fe400078ec0ff */
[----:B------:R-:W-:Y:S02]  /*4610*/  LOP3.LUT R14, R14, 0xffff, RZ, 0xc0, !PT ;  /* 0x0000ffff0e0e7812 */ /* 0x000fe400078ec0ff */
[----:B------:R-:W-:Y:S02]  /*4620*/  LOP3.LUT R10, R10, 0xff, RZ, 0xc0, !PT ;  /* 0x000000ff0a0a7812 */ /* 0x000fe400078ec0ff */
[----:B------:R-:W-:Y:S01]  /*4630*/  SHF.R.U32.HI R9, RZ, 0x8, R9 ;  /* 0x00000008ff097819 */ /* 0x000fe20000011609 */
[----:B------:R-:W-:Y:S03]  /*4640*/  MUFU.EX2 R6, R6 ;  /* 0x0000000600067308 */ /* 0x000fe60000000800 */
[----:B------:R-:W-:Y:S07]  /*4650*/  LOP3.LUT R9, R9, 0xffff, RZ, 0xc0, !PT ;  /* 0x0000ffff09097812 */ /* 0x000fee00078ec0ff */
[----:B------:R-:W-:Y:S01]  /*4660*/  MUFU.EX2 R251, R251 ;  /* 0x000000fb00fb7308 */ /* 0x000fe20000000800 */
[----:B--2---:R-:W-:Y:S01]  /*4670*/  @!P2 FADD.FTZ R182, -R182, -RZ ;  /* 0x800000ffb6b6a221 */ /* 0x004fe20000010100 */
[----:B------:R-:W-:Y:S01]  /*4680*/  ISETP.LE.U32.AND P2, PT, R18, UR6, PT ;  /* 0x0000000612007c0c */ /* 0x000fe2000bf43070 */
[----:B------:R-:W-:Y:S01]  /*4690*/  @!P1 FADD.FTZ R184, -R184, -RZ ;  /* 0x800000ffb8b89221 */ /* 0x000fe20000010100 */
[----:B------:R-:W-:Y:S01]  /*46a0*/  ISETP.LE.U32.AND P1, PT, R5, UR6, PT ;  /* 0x0000000605007c0c */ /* 0x000fe2000bf23070 */
[----:B------:R-:W-:Y:S01]  /*46b0*/  @!P6 FADD.FTZ R183, -R183, -RZ ;  /* 0x800000ffb7b7e221 */ /* 0x000fe20000010100 */
[----:B------:R-:W-:Y:S01]  /*46c0*/  ISETP.LE.U32.AND P6, PT, R13, UR6, PT ;  /* 0x000000060d007c0c */ /* 0x000fe2000bfc3070 */
[----:B------:R-:W-:Y:S01]  /*46d0*/  @!P4 FADD.FTZ R185, -R185, -RZ ;  /* 0x800000ffb9b9c221 */ /* 0x000fe20000010100 */
[----:B------:R-:W-:Y:S01]  /*46e0*/  ISETP.LE.U32.AND P4, PT, R17, UR6, PT ;  /* 0x0000000611007c0c */ /* 0x000fe2000bf83070 */
[----:B-1----:R-:W-:Y:S01]  /*46f0*/  @!P5 FADD.FTZ R7, -R7, -RZ ;  /* 0x800000ff0707d221 */ /* 0x002fe20000010100 */
[----:B------:R-:W1:Y:S01]  /*4700*/  MUFU.EX2 R5, R252 ;  /* 0x000000fc00057308 */ /* 0x000e620000000800 */
[----:B------:R-:W-:Y:S01]  /*4710*/  @!P3 FADD.FTZ R205, -R205, -RZ ;  /* 0x800000ffcdcdb221 */ /* 0x000fe20000010100 */
[----:B------:R-:W-:Y:S01]  /*4720*/  ISETP.GT.AND P5, PT, R237, R224, PT ;  /* 0x000000e0ed00720c */ /* 0x000fe20003fa4270 */
[----:B------:R-:W-:Y:S02]  /*4730*/  @!P0 FADD.FTZ R191, -R191, -RZ ;  /* 0x800000ffbfbf8221 */ /* 0x000fe40000010100 */
[----:B------:R-:W-:Y:S01]  /*4740*/  @!P2 FADD.FTZ R186, -R186, -RZ ;  /* 0x800000ffbabaa221 */ /* 0x000fe20000010100 */
[----:B------:R-:W-:Y:S03]  /*4750*/  ISETP.LE.U32.AND P2, PT, R14, UR6, PT ;  /* 0x000000060e007c0c */ /* 0x000fe6000bf43070 */
[----:B------:R-:W-:Y:S01]  /*4760*/  @!P6 FADD.FTZ R188, -R188, -RZ ;  /* 0x800000ffbcbce221 */ /* 0x000fe20000010100 */
[----:B------:R2:W3:Y:S01]  /*4770*/  MUFU.EX2 R252, R250 ;  /* 0x000000fa00fc7308 */ /* 0x0004e20000000800 */
[----:B------:R-:W-:Y:S01]  /*4780*/  ISETP.LE.U32.AND P6, PT, R10, UR6, PT ;  /* 0x000000060a007c0c */ /* 0x000fe2000bfc3070 */
[----:B------:R-:W-:Y:S01]  /*4790*/  @!P4 FADD.FTZ R190, -R190, -RZ ;  /* 0x800000ffbebec221 */ /* 0x000fe20000010100 */
[----:B------:R-:W-:Y:S02]  /*47a0*/  SHF.R.U32.HI R10, RZ, 0x10, R11 ;  /* 0x00000010ff0a7819 */ /* 0x000fe4000001160b */
[----:B------:R-:W-:Y:S02]  /*47b0*/  LOP3.LUT R11, R11, 0xffff, RZ, 0xc0, !PT ;  /* 0x0000ffff0b0b7812 */ /* 0x000fe400078ec0ff */
[----:B------:R-:W-:Y:S02]  /*47c0*/  LOP3.LUT R10, R10, 0xff, RZ, 0xc0, !PT ;  /* 0x000000ff0a0a7812 */ /* 0x000fe400078ec0ff */
[----:B------:R-:W-:Y:S01]  /*47d0*/  @!P2 FADD.FTZ R187, -R187, -RZ ;  /* 0x800000ffbbbba221 */ /* 0x000fe20000010100 */
[----:B------:R-:W-:Y:S02]  /*47e0*/  SHF.R.U32.HI R11, RZ, 0x8, R11 ;  /* 0x00000008ff0b7819 */ /* 0x000fe4000001160b */
[----:B------:R-:W-:Y:S02]  /*47f0*/  ISETP.LE.U32.AND P2, PT, R9, UR6, PT ;  /* 0x0000000609007c0c */ /* 0x000fe4000bf43070 */
[----:B------:R-:W-:Y:S01]  /*4800*/  F2FP.RELU.BF16.PACK_AB R9, R185, R188 ;  /* 0x000000bcb909723e */ /* 0x000fe200000018ff */
[----:B------:R-:W-:Y:S01]  /*4810*/  @!P6 FADD.FTZ R189, -R189, -RZ ;  /* 0x800000ffbdbde221 */ /* 0x000fe20000010100 */
[----:B------:R-:W-:Y:S02]  /*4820*/  ISETP.LE.U32.AND P4, PT, R10, UR6, PT ;  /* 0x000000060a007c0c */ /* 0x000fe4000bf83070 */
[----:B------:R-:W-:Y:S01]  /*4830*/  LOP3.LUT R10, R11, 0xffff, RZ, 0xc0, !PT ;  /* 0x0000ffff0b0a7812 */ /* 0x000fe200078ec0ff */
[----:B------:R-:W-:Y:S01]  /*4840*/  STS [R216+0x12400], R9 ;  /* 0x01240009d8007388 */ /* 0x000fe20000000800 */
[----:B------:R-:W-:Y:S02]  /*4850*/  F2FP.RELU.BF16.PACK_AB R11, R187, R186 ;  /* 0x000000babb0b723e */ /* 0x000fe400000018ff */
[----:B------:R-:W-:Y:S02]  /*4860*/  ISETP.LE.U32.AND P6, PT, R10, UR6, PT ;  /* 0x000000060a007c0c */ /* 0x000fe4000bfc3070 */
[----:B--2---:R-:W-:Y:S01]  /*4870*/  F2FP.RELU.BF16.PACK_AB R250, R190, R183 ;  /* 0x000000b7befa723e */ /* 0x004fe200000018ff */
[----:B------:R-:W-:Y:S01]  /*4880*/  STS [R216+0x12000], R11 ;  /* 0x0120000bd8007388 */ /* 0x000fe20000000800 */
[----:B------:R-:W-:Y:S01]  /*4890*/  F2FP.RELU.BF16.PACK_AB R13, R184, R189 ;  /* 0x000000bdb80d723e */ /* 0x000fe200000018ff */
[----:B-1----:R-:W-:Y:S01]  /*48a0*/  @!P2 FADD.FTZ R5, -R5, -RZ ;  /* 0x800000ff0505a221 */ /* 0x002fe20000010100 */
[----:B------:R-:W-:Y:S01]  /*48b0*/  FSETP.GE.FTZ.AND P3, PT, R186, RZ, PT ;  /* 0x000000ffba00720b */ /* 0x000fe20003f76000 */
[----:B------:R1:W-:Y:S01]  /*48c0*/  STS [R221+0x12000], R250 ;  /* 0x012000fadd007388 */ /* 0x0003e20000000800 */
[----:B------:R-:W-:Y:S01]  /*48d0*/  @!P4 FADD.FTZ R251, -R251, -RZ ;  /* 0x800000fffbfbc221 */ /* 0x000fe20000010100 */
[----:B------:R-:W-:Y:S01]  /*48e0*/  FSETP.GE.FTZ.AND P2, PT, R187, RZ, PT ;  /* 0x000000ffbb00720b */ /* 0x000fe20003f56000 */
[----:B---3--:R-:W-:Y:S01]  /*48f0*/  @!P1 FADD.FTZ R252, -R252, -RZ ;  /* 0x800000fffcfc9221 */ /* 0x008fe20000010100 */
[----:B------:R-:W-:Y:S01]  /*4900*/  STS [R221+0x12400], R13 ;  /* 0x0124000ddd007388 */ /* 0x000fe20000000800 */
[----:B------:R-:W-:Y:S01]  /*4910*/  F2FP.RELU.BF16.PACK_AB R10, R5, R182 ;  /* 0x000000b6050a723e */ /* 0x000fe200000018ff */
[----:B------:R-:W-:Y:S01]  /*4920*/  @!P6 FADD.FTZ R6, -R6, -RZ ;  /* 0x800000ff0606e221 */ /* 0x000fe20000010100 */
[----:B------:R-:W-:Y:S02]  /*4930*/  F2FP.RELU.BF16.PACK_AB R14, R205, R251 ;  /* 0x000000fbcd0e723e */ /* 0x000fe400000018ff */
[----:B------:R-:W-:Y:S02]  /*4940*/  FSETP.GE.FTZ.AND P1, PT, R188, RZ, PT ;  /* 0x000000ffbc00720b */ /* 0x000fe40003f36000 */
[----:B------:R-:W-:Y:S01]  /*4950*/  F2FP.RELU.BF16.PACK_AB R18, R6, R7 ;  /* 0x000000070612723e */ /* 0x000fe200000018ff */
[----:B------:R-:W-:Y:S01]  /*4960*/  STS [R219+0x12400], R14 ;  /* 0x0124000edb007388 */ /* 0x000fe20000000800 */
[----:B------:R-:W-:Y:S03]  /*4970*/  FSETP.GE.FTZ.AND P4, PT, R190, RZ, PT ;  /* 0x000000ffbe00720b */ /* 0x000fe60003f96000 */
[----:B------:R-:W-:Y:S04]  /*4980*/  STS [R219+0x12000], R18 ;  /* 0x01200012db007388 */ /* 0x000fe80000000800 */
[----:B------:R-:W-:Y:S01]  /*4990*/  STS [R225+0x12000], R10 ;  /* 0x0120000ae1007388 */ /* 0x000fe20000000800 */
[----:B-1----:R-:W-:Y:S05]  /*49a0*/  F2FP.RELU.BF16.PACK_AB R250, R191, R252 ;  /* 0x000000fcbffa723e */ /* 0x002fea00000018ff */
[----:B------:R1:W-:Y:S04]  /*49b0*/  STS [R225+0x12400], R250 ;  /* 0x012400fae1007388 */ /* 0x0003e80000000800 */
[----:B------:R-:W2:Y:S08]  /*49c0*/  LDSM.16.M88.4 R100, [R178+0x8000] ;  /* 0x00800000b264783b */ /* 0x000eb00000000200 */
[----:B------:R-:W3:Y:S08]  /*49d0*/  LDSM.16.M88.4 R104, [R179+0x8000] ;  /* 0x00800000b368783b */ /* 0x000ef00000000200 */
[----:B------:R-:W4:Y:S01]  /*49e0*/  LDSM.16.M88.4 R124, [R177+0x8000] ;  /* 0x00800000b17c783b */ /* 0x000f220000000200 */
[----:B-1----:R-:W-:Y:S04]  /*49f0*/  IMAD.MOV.U32 R250, RZ, RZ, c[0x0][0x22c] ;  /* 0x00008b00fffa7624 */ /* 0x002fe800078e00ff */
[----:B------:R-:W-:Y:S04]  /*4a00*/  IMAD R250, R250, c[0x0][0x1c0], RZ ;  /* 0x00007000fafa7a24 */ /* 0x000fe800078e02ff */
[----:B------:R-:W-:Y:S05]  /*4a10*/  IMAD.U32 R9, R250, -0x40, RZ ;  /* 0xffffffc0fa097824 */ /* 0x000fea00078e00ff */
[C---:B------:R-:W-:Y:S04]  /*4a20*/  LEA R248, P0, R9.reuse, R248, 0x2 ;  /* 0x000000f809f87211 */ /* 0x040fe800078010ff */
[----:B------:R-:W-:Y:S01]  /*4a30*/  LEA.HI.X.SX32 R249, R9, R249, 0x2, P0 ;  /* 0x000000f909f97211 */ /* 0x000fe200000f16ff */
[C---:B--2---:R-:W-:Y:S01]  /*4a40*/  HMMA.16816.F32.BF16 R20, R100.reuse, R108, RZ ;  /* 0x0000006c6414723c */ /* 0x044fe200000418ff */
[----:B------:R-:W-:Y:S07]  /*4a50*/  FSETP.GE.FTZ.AND P0, PT, R185, RZ, PT ;  /* 0x000000ffb900720b */ /* 0x000fee0003f16000 */
        /* <DEDUP_REMOVED lines=37> */
[----:B------:R-:W-:Y:S01]  /*4cb0*/  FADD.FTZ R11, -R180, R23 ;  /* 0x00000017b40b7221 */ /* 0x000fe20000010100 */
[-C--:B------:R-:W-:Y:S01]  /*4cc0*/  FSEL R19, R18, R181.reuse, P3 ;  /* 0x000000b512137208 */ /* 0x080fe20001800000 */
[----:B------:R-:W-:Y:S01]  /*4cd0*/  FADD.FTZ R10, -R181, R21 ;  /* 0x00000015b50a7221 */ /* 0x000fe20000010100 */
[----:B------:R-:W-:Y:S01]  /*4ce0*/  FSETP.GE.FTZ.AND P3, PT, R7, RZ, PT ;  /* 0x000000ff0700720b */ /* 0x000fe20003f76000 */
[----:B------:R-:W-:Y:S01]  /*4cf0*/  FADD.FTZ R14, -R181, R24 ;  /* 0x00000018b50e7221 */ /* 0x000fe20000010100 */
[----:B------:R-:W-:Y:S01]  /*4d00*/  FSEL R18, R11, R180, P0 ;  /* 0x000000b40b127208 */ /* 0x000fe20000000000 */
[C---:B------:R-:W-:Y:S01]  /*4d10*/  FADD.FTZ R9, -R180.reuse, R22 ;  /* 0x00000016b4097221 */ /* 0x040fe20000010100 */
[----:B------:R-:W-:Y:S02]  /*4d20*/  FSETP.GE.FTZ.AND P0, PT, R183, RZ, PT ;  /* 0x000000ffb700720b */ /* 0x000fe40003f16000 */
[----:B------:R-:W-:Y:S01]  /*4d30*/  FADD.FTZ R15, -R180, R26 ;  /* 0x0000001ab40f7221 */ /* 0x000fe20000010100 */
[-C--:B------:R-:W-:Y:S01]  /*4d40*/  FSEL R10, R10, R181.reuse, P2 ;  /* 0x000000b50a0a7208 */ /* 0x080fe20001000000 */
[----:B------:R-:W-:Y:S01]  /*4d50*/  FADD.FTZ R17, -R180, R27 ;  /* 0x0000001bb4117221 */ /* 0x000fe20000010100 */
[----:B------:R-:W-:Y:S01]  /*4d60*/  FSEL R14, R14, R181, P0 ;  /* 0x000000b50e0e7208 */ /* 0x000fe20000000000 */
[----:B------:R-:W-:Y:S01]  /*4d70*/  FMUL.FTZ R185, R185, R18 ;  /* 0x00000012b9b97220 */ /* 0x000fe20000410000 */
[----:B------:R-:W-:Y:S01]  /*4d80*/  FSEL R9, R9, R180, P1 ;  /* 0x000000b409097208 */ /* 0x000fe20000800000 */
[----:B------:R-:W-:Y:S01]  /*4d90*/  FMUL.FTZ R187, R187, R10 ;  /* 0x0000000abbbb7220 */ /* 0x000fe20000410000 */
[----:B------:R-:W-:Y:S01]  /*4da0*/  FSETP.GE.FTZ.AND P0, PT, R184, RZ, PT ;  /* 0x000000ffb800720b */ /* 0x000fe20003f16000 */
[----:B------:R-:W-:Y:S01]  /*4db0*/  FADD.FTZ R10, -R181, R28 ;  /* 0x0000001cb50a7221 */ /* 0x000fe20000010100 */
[----:B------:R-:W-:Y:S01]  /*4dc0*/  FSETP.GE.FTZ.AND P1, PT, R189, RZ, PT ;  /* 0x000000ffbd00720b */ /* 0x000fe20003f36000 */
[----:B------:R-:W-:Y:S01]  /*4dd0*/  FADD.FTZ R18, -R181, R29 ;  /* 0x0000001db5127221 */ /* 0x000fe20000010100 */
[----:B------:R-:W-:Y:S01]  /*4de0*/  FSETP.GE.FTZ.AND P2, PT, R6, RZ, PT ;  /* 0x000000ff0600720b */ /* 0x000fe20003f56000 */
[----:B------:R-:W-:Y:S01]  /*4df0*/  FMUL.FTZ R183, R183, R14 ;  /* 0x0000000eb7b77220 */ /* 0x000fe20000410000 */
[-C--:B------:R-:W-:Y:S01]  /*4e00*/  FSEL R14, R15, R180.reuse, P1 ;  /* 0x000000b40f0e7208 */ /* 0x080fe20000800000 */
[----:B------:R-:W-:Y:S01]  /*4e10*/  FADD.FTZ R13, -R181, R25 ;  /* 0x00000019b50d7221 */ /* 0x000fe20000010100 */
[----:B------:R-:W-:Y:S01]  /*4e20*/  FSEL R17, R17, R180, P0 ;  /* 0x000000b411117208 */ /* 0x000fe20000000000 */
[----:B------:R-:W-:Y:S01]  /*4e30*/  FADD.FTZ R11, -R180, R31 ;  /* 0x0000001fb40b7221 */ /* 0x000fe20000010100 */
[----:B------:R-:W-:Y:S01]  /*4e40*/  FSETP.GE.FTZ.AND P1, PT, R5, RZ, PT ;  /* 0x000000ff0500720b */ /* 0x000fe20003f36000 */
[----:B------:R-:W-:Y:S01]  /*4e50*/  FMUL.FTZ R188, R188, R9 ;  /* 0x00000009bcbc7220 */ /* 0x000fe20000410000 */
[----:B------:R-:W-:Y:S01]  /*4e60*/  FSETP.GE.FTZ.AND P0, PT, R191, RZ, PT ;  /* 0x000000ffbf00720b */ /* 0x000fe20003f16000 */
[----:B------:R-:W-:Y:S01]  /*4e70*/  FADD.FTZ R9, -R180, R30 ;  /* 0x0000001eb4097221 */ /* 0x000fe20000010100 */
[-C--:B------:R-:W-:Y:S01]  /*4e80*/  FSEL R10, R10, R181.reuse, P3 ;  /* 0x000000b50a0a7208 */ /* 0x080fe20001800000 */
[----:B------:R-:W-:Y:S01]  /*4e90*/  FMUL.FTZ R189, R189, R14 ;  /* 0x0000000ebdbd7220 */ /* 0x000fe20000410000 */
[-C--:B------:R-:W-:Y:S01]  /*4ea0*/  FSEL R15, R18, R181.reuse, P2 ;  /* 0x000000b5120f7208 */ /* 0x080fe20001000000 */
[----:B------:R-:W-:Y:S01]  /*4eb0*/  FADD.FTZ R18, -R181, R32 ;  /* 0x00000020b5127221 */ /* 0x000fe20000010100 */
[----:B------:R-:W-:Y:S01]  /*4ec0*/  FSETP.GE.FTZ.AND P2, PT, R205, RZ, PT ;  /* 0x000000ffcd00720b */ /* 0x000fe20003f56000 */
        /* <DEDUP_REMOVED lines=9> */
[----:B------:R-:W-:Y:S01]  /*4f60*/  FSETP.GE.FTZ.AND P2, PT, R252, RZ, PT ;  /* 0x000000fffc00720b */ /* 0x000fe20003f56000 */
[----:B------:R-:W-:Y:S01]  /*4f70*/  FMUL.FTZ R184, R184, R17 ;  /* 0x00000011b8b87220 */ /* 0x000fe20000410000 */
[----:B------:R-:W-:Y:S01]  /*4f80*/  FSEL R6, R9, R180, P3 ;  /* 0x000000b409067208 */ /* 0x000fe20001800000 */
[----:B------:R-:W-:Y:S01]  /*4f90*/  FMUL.FTZ R205, R205, R14 ;  /* 0x0000000ecdcd7220 */ /* 0x000fe20000410000 */
[----:B------:R-:W-:Y:S01]  /*4fa0*/  FSEL R9, R18, R181, P4 ;  /* 0x000000b512097208 */ /* 0x000fe20002000000 */
[----:B------:R-:W-:Y:S01]  /*4fb0*/  @P1 FADD.FTZ R181, -R181, R33 ;  /* 0x00000021b5b51221 */ /* 0x000fe20000010100 */
[----:B------:R-:W-:Y:S01]  /*4fc0*/  FSEL R7, R7, R180, P2 ;  /* 0x000000b407077208 */ /* 0x000fe20001000000 */
[----:B------:R-:W-:Y:S02]  /*4fd0*/  @P0 FADD.FTZ R180, -R180, R35 ;  /* 0x00000023b4b40221 */ /* 0x000fe40000010100 */
        /* <DEDUP_REMOVED lines=62> */
.L_x_861:
[----:B------:R-:W-:Y:S02]  /*53c0*/  F2FP.BF16.PACK_AB R187, R187, R186 ;  /* 0x000000babbbb723e */ /* 0x000fe400000010ff */
[----:B------:R-:W-:Y:S02]  /*53d0*/  F2FP.BF16.PACK_AB R185, R185, R188 ;  /* 0x000000bcb9b9723e */ /* 0x000fe400000010ff */
[----:B------:R-:W-:Y:S01]  /*53e0*/  F2FP.BF16.PACK_AB R190, R190, R183 ;  /* 0x000000b7bebe723e */ /* 0x000fe200000010ff */
[----:B------:R-:W-:Y:S01]  /*53f0*/  STS [R216+0x10000], R187 ;  /* 0x010000bbd8007388 */ /* 0x000fe20000000800 */
[----:B------:R-:W-:Y:S02]  /*5400*/  F2FP.BF16.PACK_AB R184, R184, R189 ;  /* 0x000000bdb8b8723e */ /* 0x000fe400000010ff */
[----:B------:R-:W-:Y:S01]  /*5410*/  F2FP.BF16.PACK_AB R24, R15, R10 ;  /* 0x0000000a0f18723e */ /* 0x000fe200000010ff */
[----:B------:R-:W-:Y:S01]  /*5420*/  STS [R216+0x10400], R185 ;  /* 0x010400b9d8007388 */ /* 0x000fe20000000800 */
[----:B------:R-:W-:Y:S01]  /*5430*/  F2FP.BF16.PACK_AB R28, R205, R251 ;  /* 0x000000fbcd1c723e */ /* 0x000fe200000010ff */
[----:B------:R-:W-:Y:S01]  /*5440*/  IMAD.SHL.U32 R205, R203, 0x2, RZ ;  /* 0x00000002cbcd7824 */ /* 0x000fe200078e00ff */
        /* <DEDUP_REMOVED lines=97> */
.L_x_862:
        /* <DEDUP_REMOVED lines=8> */
[----:B------:R-:W-:Y:S04]  /*5ae0*/  LDSM.16.MT88.4 R184, [R205+0xd000] ;  /* 0x00d00000cdb8783b */ /* 0x000fe80000004200 */
[----:B------:R-:W-:Y:S01]  /*5af0*/  LDSM.16.M88.4 R188, [R193+0x1000] ;  /* 0x00100000c1bc783b */ /* 0x000fe20000000200 */
        /* <DEDUP_REMOVED lines=8> */
[----:B------:R-:W1:Y:S07]  /*5b80*/  LDSM.16.M88.4 R100, [R193] ;  /* 0x00000000c164783b */ /* 0x000e6e0000000200 */
        /* <DEDUP_REMOVED lines=8> */
[----:B------:R-:W-:Y:S07]  /*5c10*/  LDSM.16.MT88.4 R176, [R205+0xd800] ;  /* 0x00d80000cdb0783b */ /* 0x000fee0000004200 */
[----:B------:R-:W-:Y:S01]  /*5c20*/  HMMA.16816.F32.BF16 R32, R104, R182, R32 ;  /* 0x000000b66820723c */ /* 0x000fe20000041820 */
[----:B------:R-:W3:Y:S04]  /*5c30*/  LDSM.16.M88.4 R104, [R194] ;  /* 0x00000000c268783b */ /* 0x000ee80000000200 */
[----:B------:R-:W4:Y:S03]  /*5c40*/  LDSM.16.M88.4 R180, [R194+0x1000] ;  /* 0x00100000c2b4783b */ /* 0x000f260000000200 */
[-C--:B-1----:R-:W-:Y:S08]  /*5c50*/  HMMA.16816.F32.BF16 R4, R100, R184.reuse, R4 ;  /* 0x000000b86404723c */ /* 0x082ff00000041804 */
[C---:B------:R-:W-:Y:S08]  /*5c60*/  HMMA.16816.F32.BF16 R8, R188.reuse, R184, R8 ;  /* 0x000000b8bc08723c */ /* 0x040ff00000041808 */
[-C--:B------:R-:W-:Y:S08]  /*5c70*/  HMMA.16816.F32.BF16 R12, R188, R186.reuse, R12 ;  /* 0x000000babc0c723c */ /* 0x080ff0000004180c */
[C---:B------:R-:W-:Y:S01]  /*5c80*/  HMMA.16816.F32.BF16 R16, R100.reuse, R186, R16 ;  /* 0x000000ba6410723c */ /* 0x040fe20000041810 */
[----:B------:R-:W1:Y:S07]  /*5c90*/  LDSM.16.MT88.4 R184, [R205+0xf800] ;  /* 0x00f80000cdb8783b */ /* 0x000e6e0000004200 */
[-C--:B--2---:R-:W-:Y:S08]  /*5ca0*/  HMMA.16816.F32.BF16 R20, R100, R124.reuse, R20 ;  /* 0x0000007c6414723c */ /* 0x084ff00000041814 */
[C---:B------:R-:W-:Y:S07]  /*5cb0*/  HMMA.16816.F32.BF16 R24, R188.reuse, R124, R24 ;  /* 0x0000007cbc18723c */ /* 0x040fee0000041818 */
[----:B------:R-:W-:Y:S01]  /*5cc0*/  @P5 IADD3 R124, P0, R246, -0x100, RZ ;  /* 0xffffff00f67c5810 */ /* 0x000fe20007f1e0ff */
[-C--:B------:R-:W-:Y:S04]  /*5cd0*/  HMMA.16816.F32.BF16 R28, R188, R126.reuse, R28 ;  /* 0x0000007ebc1c723c */ /* 0x080fe8000004181c */
[----:B------:R-:W-:Y:S01]  /*5ce0*/  @P5 IADD3.X R125, R247, -0x1, RZ, P0, !PT ;  /* 0xfffffffff77d5810 */ /* 0x000fe200007fe4ff */
[----:B------:R-:W-:Y:S03]  /*5cf0*/  @P5 IMAD.MOV.U32 R246, RZ, RZ, R124 ;  /* 0x000000fffff65224 */ /* 0x000fe600078e007c */
[----:B------:R-:W-:Y:S01]  /*5d00*/  HMMA.16816.F32.BF16 R32, R100, R126, R32 ;  /* 0x0000007e6420723c */ /* 0x000fe20000041820 */
[----:B------:R-:W-:Y:S03]  /*5d10*/  LDSM.16.MT88.4 R100, [R198+0x2800] ;  /* 0x00280000c664783b */ /* 0x000fe60000004200 */
[----:B------:R-:W-:Y:S02]  /*5d20*/  @P5 IMAD.MOV.U32 R247, RZ, RZ, R125 ;  /* 0x000000fffff75224 */ /* 0x000fe400078e007d */
[C---:B------:R-:W-:Y:S02]  /*5d30*/  IMAD.SHL.U32 R125, R250.reuse, 0x10, RZ ;  /* 0x00000010fa7d7824 */ /* 0x040fe400078e00ff */
[-C--:B---3--:R-:W-:Y:S05]  /*5d40*/  HMMA.16816.F32.BF16 R4, R104, R176.reuse, R4 ;  /* 0x000000b06804723c */ /* 0x088fea0000041804 */
[C---:B------:R-:W-:Y:S03]  /*5d50*/  IMAD.SHL.U32 R127, R250.reuse, 0x8, RZ ;  /* 0x00000008fa7f7824 */ /* 0x040fe600078e00ff */
[C---:B----4-:R-:W-:Y:S07]  /*5d60*/  HMMA.16816.F32.BF16 R8, R180.reuse, R176, R8 ;  /* 0x000000b0b408723c */ /* 0x050fee0000041808 */
[----:B------:R-:W-:Y:S01]  /*5d70*/  @P5 IMAD.WIDE R176, R215, 0x4, R246 ;  /* 0x00000004d7b05825 */ /* 0x000fe200078e02f6 */
[-C--:B------:R-:W-:Y:S04]  /*5d80*/  HMMA.16816.F32.BF16 R12, R180, R178.reuse, R12 ;  /* 0x000000b2b40c723c */ /* 0x080fe8000004180c */
[----:B------:R2:W5:Y:S04]  /*5d90*/  @P5 LDG.E R233, [R176.64] ;  /* 0x00000008b0e95981 */ /* 0x000568000c1e1900 */
[C---:B------:R-:W-:Y:S01]  /*5da0*/  HMMA.16816.F32.BF16 R16, R104.reuse, R178, R16 ;  /* 0x000000b26810723c */ /* 0x040fe20000041810 */
[----:B------:R2:W5:Y:S04]  /*5db0*/  @P5 LDG.E R234, [R176.64+0x20] ;  /* 0x00002008b0ea5981 */ /* 0x000568000c1e1900 */
[----:B------:R-:W-:Y:S02]  /*5dc0*/  RED.E.ADD.F32.FTZ.RN.STRONG.GPU [R248.64], R4 ;  /* 0x00000004f800798e */ /* 0x000fe4000c10e788 */
[CC--:B------:R-:W-:Y:S01]  /*5dd0*/  LEA R178, P0, R127.reuse, R248.reuse, 0x2 ;  /* 0x000000f87fb27211 */ /* 0x0c0fe200078010ff */
[-C--:B-1----:R-:W-:Y:S04]  /*5de0*/  HMMA.16816.F32.BF16 R20, R104, R184.reuse, R20 ;  /* 0x000000b86814723c */ /* 0x082fe80000041814 */
[-C--:B------:R-:W-:Y:S04]  /*5df0*/  LEA.HI.X.SX32 R179, R127, R249.reuse, 0x2, P0 ;  /* 0x000000f97fb37211 */ /* 0x080fe800000f16ff */
[C---:B------:R-:W-:Y:S01]  /*5e00*/  HMMA.16816.F32.BF16 R24, R180.reuse, R184, R24 ;  /* 0x000000b8b418723c */ /* 0x040fe20000041818 */
[----:B------:R1:W-:Y:S06]  /*5e10*/  RED.E.ADD.F32.FTZ.RN.STRONG.GPU [R178.64], R5 ;  /* 0x00000005b200798e */ /* 0x0003ec000c10e788 */
[CC--:B------:R-:W-:Y:S01]  /*5e20*/  LEA R184, P1, R125.reuse, R248.reuse, 0x2 ;  /* 0x000000f87db87211 */ /* 0x0c0fe200078210ff */
[-C--:B------:R-:W-:Y:S04]  /*5e30*/  HMMA.16816.F32.BF16 R28, R180, R186.reuse, R28 ;  /* 0x000000bab41c723c */ /* 0x080fe8000004181c */
[-C--:B------:R-:W-:Y:S01]  /*5e40*/  LEA.HI.X.SX32 R185, R125, R249.reuse, 0x2, P1 ;  /* 0x000000f97db97211 */ /* 0x080fe200008f16ff */
[C---:B--2---:R-:W-:Y:S03]  /*5e50*/  IMAD R177, R250.reuse, 0x28, RZ ;  /* 0x00000028fab17824 */ /* 0x044fe600078e02ff */
[----:B------:R-:W-:Y:S01]  /*5e60*/  HMMA.16816.F32.BF16 R32, R104, R186, R32 ;  /* 0x000000ba6820723c */ /* 0x000fe20000041820 */
[----:B------:R-:W-:Y:S06]  /*5e70*/  RED.E.ADD.F32.FTZ.RN.STRONG.GPU [R184.64], R6 ;  /* 0x00000006b800798e */ /* 0x000fec000c10e788 */
[C---:B------:R-:W-:Y:S02]  /*5e80*/  IMAD R105, R250.reuse, 0x18, RZ ;  /* 0x00000018fa697824 */ /* 0x040fe400078e02ff */
[C---:B------:R-:W-:Y:S03]  /*5e90*/  IMAD.SHL.U32 R107, R250.reuse, 0x20, RZ ;  /* 0x00000020fa6b7824 */ /* 0x040fe600078e00ff */
[-C--:B------:R-:W-:Y:S02]  /*5ea0*/  LEA R182, P0, R105, R248.reuse, 0x2 ;  /* 0x000000f869b67211 */ /* 0x080fe400078010ff */
[-C--:B------:R-:W-:Y:S02]  /*5eb0*/  LEA R180, P1, R107, R248.reuse, 0x2 ;  /* 0x000000f86bb47211 */ /* 0x080fe400078210ff */
[-C--:B------:R-:W-:Y:S01]  /*5ec0*/  LEA.HI.X.SX32 R183, R105, R249.reuse, 0x2, P0 ;  /* 0x000000f969b77211 */ /* 0x080fe200000f16ff */
[C---:B------:R-:W-:Y:S01]  /*5ed0*/  IMAD R105, R250.reuse, 0x30, RZ ;  /* 0x00000030fa697824 */ /* 0x040fe200078e02ff */
[-C--:B------:R-:W-:Y:S02]  /*5ee0*/  LEA R176, P0, R177, R248.reuse, 0x2 ;  /* 0x000000f8b1b07211 */ /* 0x080fe400078010ff */
[-C--:B------:R-:W-:Y:S01]  /*5ef0*/  LEA.HI.X.SX32 R181, R107, R249.reuse, 0x2, P1 ;  /* 0x000000f96bb57211 */ /* 0x080fe200008f16ff */
[----:B------:R2:W-:Y:S01]  /*5f00*/  RED.E.ADD.F32.FTZ.RN.STRONG.GPU [R182.64], R7 ;  /* 0x00000007b600798e */ /* 0x0005e2000c10e788 */
[-C--:B------:R-:W-:Y:S01]  /*5f10*/  LEA R104, P1, R105, R248.reuse, 0x2 ;  /* 0x000000f869687211 */ /* 0x080fe200078210ff */
[----:B------:R-:W-:Y:S01]  /*5f20*/  IMAD R107, R250, 0x38, RZ ;  /* 0x00000038fa6b7824 */ /* 0x000fe200078e02ff */
[-C--:B------:R-:W-:Y:S01]  /*5f30*/  LEA.HI.X.SX32 R177, R177, R249.reuse, 0x2, P0 ;  /* 0x000000f9b1b17211 */ /* 0x080fe200000f16ff */
[----:B------:R3:W-:Y:S01]  /*5f40*/  RED.E.ADD.F32.FTZ.RN.STRONG.GPU [R180.64], R8 ;  /* 0x00000008b400798e */ /* 0x0007e2000c10e788 */
[-C--:B------:R-:W-:Y:S02]  /*5f50*/  LEA.HI.X.SX32 R105, R105, R249.reuse, 0x2, P1 ;  /* 0x000000f969697211 */ /* 0x080fe400008f16ff */
[-C--:B------:R-:W-:Y:S01]  /*5f60*/  LEA R106, P0, R107, R248.reuse, 0x2 ;  /* 0x000000f86b6a7211 */ /* 0x080fe200078010ff */
[----:B------:R-:W-:Y:S01]  /*5f70*/  RED.E.ADD.F32.FTZ.RN.STRONG.GPU [R176.64], R9 ;  /* 0x00000009b000798e */ /* 0x000fe2000c10e788 */
[----:B-1----:R-:W-:Y:S02]  /*5f80*/  IADD3 R5, R125, 0x20, RZ ;  /* 0x000000207d057810 */ /* 0x002fe40007ffe0ff */
[-C--:B------:R-:W-:Y:S01]  /*5f90*/  LEA.HI.X.SX32 R107, R107, R249.reuse, 0x2, P0 ;  /* 0x000000f96b6b7211 */ /* 0x080fe200000f16ff */
[----:B------:R1:W-:Y:S04]  /*5fa0*/  RED.E.ADD.F32.FTZ.RN.STRONG.GPU [R104.64], R10 ;  /* 0x0000000a6800798e */ /* 0x0003e8000c10e788 */
[----:B------:R4:W-:Y:S04]  /*5fb0*/  RED.E.ADD.F32.FTZ.RN.STRONG.GPU [R106.64], R11 ;  /* 0x0000000b6a00798e */ /* 0x0009e8000c10e788 */
[----:B------:R4:W-:Y:S04]  /*5fc0*/  RED.E.ADD.F32.FTZ.RN.STRONG.GPU [R248.64+0x80], R16 ;  /* 0x00008010f800798e */ /* 0x0009e8000c10e788 */
[----:B------:R4:W-:Y:S01]  /*5fd0*/  RED.E.ADD.F32.FTZ.RN.STRONG.GPU [R178.64+0x80], R17 ;  /* 0x00008011b200798e */ /* 0x0009e2000c10e788 */
[----:B--2---:R-:W-:Y:S01]  /*5fe0*/  IMAD.IADD R7, R127, 0x1, R5 ;  /* 0x000000017f077824 */ /* 0x004fe200078e0205 */
[CC--:B------:R-:W-:Y:S04]  /*5ff0*/  LEA R182, P0, R5.reuse, R248.reuse, 0x2 ;  /* 0x000000f805b67211 */ /* 0x0c0fe800078010ff */
[-C--:B------:R-:W-:Y:S01]  /*6000*/  LEA.HI.X.SX32 R183, R5, R249.reuse, 0x2, P0 ;  /* 0x000000f905b77211 */ /* 0x080fe200000f16ff */
[----:B------:R-:W-:Y:S01]  /*6010*/  IMAD.IADD R5, R127, 0x1, R7 ;  /* 0x000000017f057824 */ /* 0x000fe200078e0207 */
[CC--:B---3--:R-:W-:Y:S03]  /*6020*/  LEA R180, P0, R7.reuse, R248.reuse, 0x2 ;  /* 0x000000f807b47211 */ /* 0x0c8fe600078010ff */
[----:B------:R2:W-:Y:S01]  /*6030*/  RED.E.ADD.F32.FTZ.RN.STRONG.GPU [R182.64], R18 ;  /* 0x00000012b600798e */ /* 0x0005e2000c10e788 */
[-C--:B------:R-:W-:Y:S01]  /*6040*/  LEA.HI.X.SX32 R181, R7, R249.reuse, 0x2, P0 ;  /* 0x000000f907b57211 */ /* 0x080fe200000f16ff */
[----:B------:R-:W-:Y:S01]  /*6050*/  IMAD.IADD R7, R127, 0x1, R5 ;  /* 0x000000017f077824 */ /* 0x000fe200078e0205 */
[-C--:B-1----:R-:W-:Y:S03]  /*6060*/  LEA R104, P1, R5, R248.reuse, 0x2 ;  /* 0x000000f805687211 */ /* 0x082fe600078210ff */
        /* <DEDUP_REMOVED lines=8> */
[-C--:B----4-:R-:W-:Y:S01]  /*60f0*/  LEA.HI.X.SX32 R11, R9, R249.reuse, 0x2, P0 ;  /* 0x000000f9090b7211 */ /* 0x090fe200000f16ff */
[----:B------:R-:W-:Y:S01]  /*6100*/  RED.E.ADD.F32.FTZ.RN.STRONG.GPU [R6.64], R13 ;  /* 0x0000000d0600798e */ /* 0x000fe2000c10e788 */
[-C--:B------:R-:W-:Y:S02]  /*6110*/  LEA R16, P0, R5, R248.reuse, 0x2 ;  /* 0x000000f805107211 */ /* 0x080fe400078010ff */
[----:B------:R-:W-:Y:S01]  /*6120*/  IADD3 R9, R125, 0x40, RZ ;  /* 0x000000407d097810 */ /* 0x000fe20007ffe0ff */
[----:B------:R4:W-:Y:S01]  /*6130*/  RED.E.ADD.F32.FTZ.RN.STRONG.GPU [R10.64], R14 ;  /* 0x0000000e0a00798e */ /* 0x0009e2000c10e788 */
[-C--:B------:R-:W-:Y:S02]  /*6140*/  LEA.HI.X.SX32 R17, R5, R249.reuse, 0x2, P0 ;  /* 0x000000f905117211 */ /* 0x080fe400000f16ff */
[----:B------:R-:W-:Y:S01]  /*6150*/  IADD3 R125, R125, 0x60, RZ ;  /* 0x000000607d7d7810 */ /* 0x000fe20007ffe0ff */
[----:B------:R-:W-:Y:S01]  /*6160*/  IMAD.IADD R5, R127, 0x1, R9 ;  /* 0x000000017f057824 */ /* 0x000fe200078e0209 */
[CC--:B--2---:R-:W-:Y:S01]  /*6170*/  LEA R18, P0, R9.reuse, R248.reuse, 0x2 ;  /* 0x000000f809127211 */ /* 0x0c4fe200078010ff */
[----:B------:R2:W-:Y:S04]  /*6180*/  RED.E.ADD.F32.FTZ.RN.STRONG.GPU [R16.64], R15 ;  /* 0x0000000f1000798e */ /* 0x0005e8000c10e788 */
[----:B------:R-:W-:Y:S01]  /*6190*/  RED.E.ADD.F32.FTZ.RN.STRONG.GPU [R248.64+0x100], R20 ;  /* 0x00010014f800798e */ /* 0x000fe2000c10e788 */
[-C--:B-1----:R-:W-:Y:S01]  /*61a0*/  LEA.HI.X.SX32 R19, R9, R249.reuse, 0x2, P0 ;  /* 0x000000f909137211 */ /* 0x082fe200000f16ff */
[----:B------:R-:W-:Y:S02]  /*61b0*/  IMAD.IADD R9, R127, 0x1, R5 ;  /* 0x000000017f097824 */ /* 0x000fe400078e0205 */
[----:B------:R-:W-:Y:S01]  /*61c0*/  RED.E.ADD.F32.FTZ.RN.STRONG.GPU [R178.64+0x100], R21 ;  /* 0x00010015b200798e */ /* 0x000fe2000c10e788 */
[CC--:B---3--:R-:W-:Y:S03]  /*61d0*/  LEA R104, P0, R5.reuse, R248.reuse, 0x2 ;  /* 0x000000f805687211 */ /* 0x0c8fe600078010ff */
[----:B------:R1:W-:Y:S01]  /*61e0*/  RED.E.ADD.F32.FTZ.RN.STRONG.GPU [R18.64], R22 ;  /* 0x000000161200798e */ /* 0x0003e2000c10e788 */
[-C--:B------:R-:W-:Y:S01]  /*61f0*/  LEA.HI.X.SX32 R105, R5, R249.reuse, 0x2, P0 ;  /* 0x000000f905697211 */ /* 0x080fe200000f16ff */
[----:B------:R-:W-:Y:S01]  /*6200*/  IMAD.IADD R5, R127, 0x1, R9 ;  /* 0x000000017f057824 */ /* 0x000fe200078e0209 */
[-C--:B----4-:R-:W-:Y:S03]  /*6210*/  LEA R10, P1, R9, R248.reuse, 0x2 ;  /* 0x000000f8090a7211 */ /* 0x090fe600078210ff */
        /* <DEDUP_REMOVED lines=15> */
[-C--:B--2---:R-:W-:Y:S03]  /*6310*/  LEA R16, P0, R125, R248.reuse, 0x2 ;  /* 0x000000f87d107211 */ /* 0x084fe600078010ff */
[----:B------:R-:W-:Y:S01]  /*6320*/  RED.E.ADD.F32.FTZ.RN.STRONG.GPU [R12.64], R27 ;  /* 0x0000001b0c00798e */ /* 0x000fe2000c10e788 */
[----:B------:R-:W-:Y:S01]  /*6330*/  IMAD.IADD R15, R127, 0x1, R5 ;  /* 0x000000017f0f7824 */ /* 0x000fe200078e0205 */
[-C--:B------:R-:W-:Y:S02]  /*6340*/  LEA.HI.X.SX32 R17, R125, R249.reuse, 0x2, P0 ;  /* 0x000000f97d117211 */ /* 0x080fe400000f16ff */
[----:B------:R-:W-:Y:S01]  /*6350*/  RED.E.ADD.F32.FTZ.RN.STRONG.GPU [R248.64+0x180], R32 ;  /* 0x00018020f800798e */ /* 0x000fe2000c10e788 */
[CC--:B-1----:R-:W-:Y:S03]  /*6360*/  LEA R18, P0, R5.reuse, R248.reuse, 0x2 ;  /* 0x000000f805127211 */ /* 0x0c2fe600078010ff */
[----:B------:R-:W-:Y:S01]  /*6370*/  RED.E.ADD.F32.FTZ.RN.STRONG.GPU [R178.64+0x180], R33 ;  /* 0x00018021b200798e */ /* 0x000fe2000c10e788 */
[-C--:B------:R-:W-:Y:S02]  /*6380*/  LEA.HI.X.SX32 R19, R5, R249.reuse, 0x2, P0 ;  /* 0x000000f905137211 */ /* 0x080fe400000f16ff */
[CC--:B---3--:R-:W-:Y:S01]  /*6390*/  LEA R104, P0, R15.reuse, R248.reuse, 0x2 ;  /* 0x000000f80f687211 */ /* 0x0c8fe200078010ff */
        /* <DEDUP_REMOVED lines=13> */
[----:B------:R-:W-:Y:S01]  /*6470*/  LEA R106, P0, R127, R248, 0x2 ;  /* 0x000000f87f6a7211 */ /* 0x000fe200078010ff */
[----:B------:R-:W-:Y:S01]  /*6480*/  LDSM.16.MT88.4 R4, [R201+0x10000] ;  /* 0x01000000c904783b */ /* 0x000fe20000004200 */
[----:B------:R-:W-:Y:S02]  /*6490*/  ISETP.GT.AND P2, PT, R237, R224, PT ;  /* 0x000000e0ed00720c */ /* 0x000fe40003f44270 */
[----:B------:R-:W-:Y:S01]  /*64a0*/  LEA.HI.X.SX32 R107, R127, R249, 0x2, P0 ;  /* 0x000000f97f6b7211 */ /* 0x000fe200000f16ff */
[----:B------:R-:W1:Y:S01]  /*64b0*/  LDSM.16.MT88.4 R8, [R198] ;  /* 0x00000000c608783b */ /* 0x000e620000004200 */
[----:B------:R-:W-:Y:S03]  /*64c0*/  @P5 IADD3 R226, P1, R226, -0x100, RZ ;  /* 0xffffff00e2e25810 */ /* 0x000fe60007f3e0ff */
[----:B------:R-:W-:Y:S01]  /*64d0*/  RED.E.ADD.F32.FTZ.RN.STRONG.GPU [R176.64], R29 ;  /* 0x0000001db000798e */ /* 0x000fe2000c10e788 */
[----:B------:R-:W-:Y:S03]  /*64e0*/  @P5 IADD3.X R227, R227, -0x1, RZ, P1, !PT ;  /* 0xffffffffe3e35810 */ /* 0x000fe60000ffe4ff */
        /* <DEDUP_REMOVED lines=34> */
[C---:B------:R-:W-:Y:S01]  /*6710*/  LOP3.LUT R4, R237.reuse, 0x1, RZ, 0xc0, !PT ;  /* 0x00000001ed047812 */ /* 0x040fe200078ec0ff */
[-C--:B------:R-:W-:Y:S03]  /*6720*/  HMMA.16816.F32.BF16 R92, R28, R6.reuse, R92 ;  /* 0x000000061c5c723c */ /* 0x080fe6000004185c */
[----:B------:R-:W-:Y:S02]  /*6730*/  ISETP.NE.U32.AND P0, PT, R4, 0x1, PT ;  /* 0x000000010400780c */ /* 0x000fe40003f05070 */
[C---:B------:R-:W-:Y:S02]  /*6740*/  IADD3 R4, R198.reuse, -0x4000, RZ ;  /* 0xffffc000c6047810 */ /* 0x040fe40007ffe0ff */
[----:B------:R-:W-:Y:S01]  /*6750*/  IADD3 R237, R237, -0x1, RZ ;  /* 0xffffffffeded7810 */ /* 0x000fe20007ffe0ff */
[----:B------:R-:W-:Y:S08]  /*6760*/  HMMA.16816.F32.BF16 R96, R8, R6, R96 ;  /* 0x000000060860723c */ /* 0x000ff00000041860 */
[-C--:B--2---:R-:W-:Y:S05]  /*6770*/  HMMA.16816.F32.BF16 R68, R16, R24.reuse, R68 ;  /* 0x000000181044723c */ /* 0x084fea0000041844 */
[----:B------:R-:W-:Y:S03]  /*6780*/  @P0 IADD3 R4, R198, 0x4000, RZ ;  /* 0x00004000c6040810 */ /* 0x000fe60007ffe0ff */
        /* <DEDUP_REMOVED lines=11> */
[----:B------:R-:W-:Y:S01]  /*6840*/  ISETP.NE.AND P0, PT, R241, -0x1, PT ;  /* 0xfffffffff100780c */ /* 0x000fe20003f05270 */
[----:B------:R-:W-:Y:S01]  /*6850*/  FMUL.FTZ R69, R69, c[0x0][0x2e0] ;  /* 0x0000b80045457a20 */ /* 0x000fe20000410000 */
[----:B------:R-:W-:Y:S01]  /*6860*/  SHF.R.S32.HI R4, RZ, 0x1f, R214 ;  /* 0x0000001fff047819 */ /* 0x000fe200000114d6 */
        /* <DEDUP_REMOVED lines=10> */
[----:B------:R-:W-:Y:S01]  /*6910*/  @P0 IADD3 R28, R238, R241, RZ ;  /* 0x000000f1ee1c0210 */ /* 0x000fe20007ffe0ff */
[----:B------:R-:W-:Y:S01]  /*6920*/  FMUL.FTZ R73, R73, c[0x0][0x2e0] ;  /* 0x0000b80049497a20 */ /* 0x000fe20000410000 */
[----:B------:R-:W-:Y:S01]  /*6930*/  F2FP.BF16.PACK_AB R83, R83, R82 ;  /* 0x000000525353723e */ /* 0x000fe200000010ff */
[----:B------:R-:W-:-:S02]  /*6940*/  FMUL.FTZ R74, R74, c[0x0][0x2e0] ;  /* 0x0000b8004a4a7a20 */ /* 0x000fc40000410000 */
        /* <DEDUP_REMOVED lines=106> */
[C---:B------:R-:W-:Y:S01]  /*6ff0*/  @P0 IMAD.WIDE.U32 R30, R28.reuse, c[0x0][0x3a0], RZ ;  /* 0x0000e8001c1e0a25 */ /* 0x040fe200078e00ff */
[----:B------:R1:W-:Y:S02]  /*7000*/  STS [R220+0x6000], R65 ;  /* 0x00600041dc007388 */ /* 0x0003e40000000800 */
[----:B------:R-:W-:Y:S01]  /*7010*/  F2FP.BF16.PACK_AB R63, R63, R62 ;  /* 0x0000003e3f3f723e */ /* 0x000fe200000010ff */
[----:B------:R-:W-:Y:S01]  /*7020*/  @P0 IMAD R28, R28, c[0x0][0x3a4], R31 ;  /* 0x0000e9001c1c0a24 */ /* 0x000fe200078e021f */
        /* <DEDUP_REMOVED lines=15> */
.L_x_864:
[----:B------:R-:W-:-:S05]  /*7120*/  @P0 IADD3 R36, R238, R241, RZ ;  /* 0x000000f1ee240210 */ /* 0x000fca0007ffe0ff */
[----:B-1----:R-:W-:-:S04]  /*7130*/  @P0 IMAD.WIDE.U32 R38, R36, c[0x0][0x3a8], RZ ;  /* 0x0000ea0024260a25 */ /* 0x002fc800078e00ff */
        /* <DEDUP_REMOVED lines=11> */
.L_x_865:
[----:B------:R-:W-:Y:S01]  /*71f0*/  BAR.SYNC.DEFER_BLOCKING 0x0 ;  /* 0x0000000000007b1d */ /* 0x000fe20000010000 */
[----:B------:R-:W-:Y:S01]  /*7200*/  IMAD.SHL.U32 R46, R210, 0x2, RZ ;  /* 0x00000002d22e7824 */ /* 0x000fe200078e00ff */
[----:B------:R-:W-:Y:S01]  /*7210*/  SHF.R.S32.HI R49, RZ, 0x1f, R212 ;  /* 0x0000001fff317819 */ /* 0x000fe200000114d4 */
[C---:B------:R-:W-:Y:S01]  /*7220*/  IMAD.SHL.U32 R40, R217.reuse, 0x40, RZ ;  /* 0x00000040d9287824 */ /* 0x040fe200078e00ff */
[----:B------:R-:W-:Y:S01]  /*7230*/  MOV R48, R212 ;  /* 0x000000d400307202 */ /* 0x000fe20000000f00 */
[----:B------:R-:W-:Y:S01]  /*7240*/  IMAD R236, R217, -0x40, R236 ;  /* 0xffffffc0d9ec7824 */ /* 0x000fe200078e02ec */
[----:B------:R-:W-:Y:S01]  /*7250*/  SHF.R.S32.HI R37, RZ, 0x1f, R231 ;  /* 0x0000001fff257819 */ /* 0x000fe200000114e7 */
[----:B------:R-:W-:Y:S01]  /*7260*/  BSSY B0, `(.L_x_866) ;  /* 0x0000023000007945 */ /* 0x000fe20003800000 */
[----:B------:R-:W-:Y:S01]  /*7270*/  SHF.R.S32.HI R39, RZ, 0x1f, R40 ;  /* 0x0000001fff277819 */ /* 0x000fe20000011428 */
[----:B------:R-:W-:Y:S01]  /*7280*/  IMAD.WIDE.U32 R32, R40, c[0x0][0x3a0], R48 ;  /* 0x0000e80028207a25 */ /* 0x000fe200078e0030 */
[----:B------:R-:W-:-:S02]  /*7290*/  ISETP.GE.AND P3, PT, R211, R236, PT ;  /* 0x000000ecd300720c */ /* 0x000fc40003f66270 */
[----:B------:R-:W-:Y:S01]  /*72a0*/  SHF.R.S32.HI R42, RZ, 0x1f, R211 ;  /* 0x0000001fff2a7819 */ /* 0x000fe200000114d3 */
[----:B------:R-:W-:Y:S01]  /*72b0*/  IMAD R29, R39, c[0x0][0x3a0], RZ ;  /* 0x0000e800271d7a24 */ /* 0x000fe200078e02ff */
[----:B------:R-:W-:Y:S02]  /*72c0*/  IADD3 R50, P0, R30, R32, RZ ;  /* 0x000000201e327210 */ /* 0x000fe40007f1e0ff */
[----:B------:R-:W-:Y:S01]  /*72d0*/  IADD3 R41, R212, 0x40, RZ ;  /* 0x00000040d4297810 */ /* 0x000fe20007ffe0ff */
[----:B------:R-:W-:-:S05]  /*72e0*/  IMAD R29, R40, c[0x0][0x3a4], R29 ;  /* 0x0000e900281d7a24 */ /* 0x000fca00078e021d */
[----:B------:R-:W-:Y:S01]  /*72f0*/  IADD3.X R51, R28, R33, R29, P0, !PT ;  /* 0x000000211c337210 */ /* 0x000fe200007fe41d */
[----:B------:R-:W-:Y:S01]  /*7300*/  IMAD R28, R37, c[0x0][0x3b8], RZ ;  /* 0x0000ee00251c7a24 */ /* 0x000fe200078e02ff */
[----:B------:R1:W2:Y:S03]  /*7310*/  LDS.128 R24, [R46+0xd000] ;  /* 0x00d000002e187984 */ /* 0x0002a60000000c00 */
[C---:B------:R-:W-:Y:S01]  /*7320*/  IMAD R45, R231.reuse, c[0x0][0x3bc], R28 ;  /* 0x0000ef00e72d7a24 */ /* 0x040fe200078e021c */
[----:B------:R1:W3:Y:S01]  /*7330*/  LDS.128 R20, [R46+0xf000] ;  /* 0x00f000002e147984 */ /* 0x0002e20000000c00 */
[----:B------:R-:W-:-:S03]  /*7340*/  IMAD.WIDE.U32 R50, R231, c[0x0][0x3b8], R50 ;  /* 0x0000ee00e7327a25 */ /* 0x000fc600078e0032 */
[----:B------:R1:W4:Y:S02]  /*7350*/  LDS.128 R16, [R46+0x10000] ;  /* 0x010000002e107984 */ /* 0x0003240000000c00 */
[----:B------:R-:W-:Y:S02]  /*7360*/  IADD3 R45, R45, R51, RZ ;  /* 0x000000332d2d7210 */ /* 0x000fe40007ffe0ff */
[----:B------:R1:W1:Y:S04]  /*7370*/  LDS.128 R12, [R46+0x11000] ;  /* 0x011000002e0c7984 */ /* 0x0002680000000c00 */
[----:B------:R1:W1:Y:S04]  /*7380*/  LDS.128 R8, [R46+0x12000] ;  /* 0x012000002e087984 */ /* 0x0002680000000c00 */
[----:B------:R1:W1:Y:S01]  /*7390*/  LDS.128 R4, [R46+0x13000] ;  /* 0x013000002e047984 */ /* 0x0002620000000c00 */
[----:B------:R-:W-:Y:S05]  /*73a0*/  @P3 BRA `(.L_x_867) ;  /* 0x000000e000003947 */ /* 0x000fea0003800000 */
[----:B------:R-:W-:Y:S01]  /*73b0*/  ISETP.GE.AND P1, PT, R212, c[0x0][0x220], PT ;  /* 0x00008800d4007a0c */ /* 0x000fe20003f26270 */
[----:B------:R-:W-:Y:S01]  /*73c0*/  LDS.128 R32, [R46+0xe000] ;  /* 0x00e000002e207984 */ /* 0x000fe20000000c00 */
[----:B------:R-:W-:Y:S01]  /*73d0*/  MOV R47, R45 ;  /* 0x0000002d002f7202 */ /* 0x000fe20000000f00 */
[----:B------:R-:W-:Y:S01]  /*73e0*/  IMAD R44, R42, c[0x0][0x3a0], RZ ;  /* 0x0000e8002a2c7a24 */ /* 0x000fe200078e02ff */
[----:B------:R-:W-:-:S03]  /*73f0*/  ISETP.GE.AND P0, PT, R41, c[0x0][0x220], PT ;  /* 0x0000880029007a0c */ /* 0x000fc60003f06270 */
[----:B------:R-:W-:-:S06]  /*7400*/  IMAD R43, R211, c[0x0][0x3a4], R44 ;  /* 0x0000e900d32b7a24 */ /* 0x000fcc00078e022c */
[----:B------:R4:W3:Y:S02]  /*7410*/  @!P1 LDS.128 R28, [R46+0xc000] ;  /* 0x00c000002e1c9984 */ /* 0x0008e40000000c00 */
[----:B-1--4-:R-:W-:-:S04]  /*7420*/  IMAD.MOV.U32 R46, RZ, RZ, R50 ;  /* 0x000000ffff2e7224 */ /* 0x012fc800078e0032 */
[----:B------:R-:W-:-:S04]  /*7430*/  IMAD.WIDE.U32 R52, R211, c[0x0][0x3a0], R46 ;  /* 0x0000e800d3347a25 */ /* 0x000fc800078e002e */
[----:B------:R-:W-:Y:S01]  /*7440*/  IMAD.IADD R43, R43, 0x1, R53 ;  /* 0x000000012b2b7824 */ /* 0x000fe200078e0235 */
[----:B------:R-:W-:-:S04]  /*7450*/  LEA R54, P2, R52, c[0x0][0x340], 0x1 ;  /* 0x0000d00034367a11 */ /* 0x000fc800078408ff */
[----:B------:R-:W-:-:S05]  /*7460*/  LEA.HI.X R55, R52, c[0x0][0x344], R43, 0x1, P2 ;  /* 0x0000d10034377a11 */ /* 0x000fca00010f0c2b */
[----:B---3--:R1:W-:Y:S04]  /*7470*/  @!P1 STG.E.128 [R54.64], R28 ;  /* 0x0000001c36009986 */ /* 0x0083e8000c101d08 */
[----:B------:R1:W-:Y:S02]  /*7480*/  @!P0 STG.E.128 [R54.64+0x80], R32 ;  /* 0x0000802036008986 */ /* 0x0003e4000c101d08 */
.L_x_867:
[----:B------:R-:W-:Y:S05]  /*7490*/  BSYNC B0 ;  /* 0x0000000000007941 */ /* 0x000fea0003800000 */
.L_x_866:
        /* <DEDUP_REMOVED lines=17> */
.L_x_869:
[----:B------:R-:W-:Y:S05]  /*75b0*/  BSYNC B0 ;  /* 0x0000000000007941 */ /* 0x000fea0003800000 */
.L_x_868:
[----:B------:R-:W-:Y:S01]  /*75c0*/  IMAD.WIDE.U32 R48, R40, c[0x0][0x3a8], R48 ;  /* 0x0000ea0028307a25 */ /* 0x000fe200078e0030 */
[----:B------:R-:W-:Y:S03]  /*75d0*/  BSSY B0, `(.L_x_870) ;  /* 0x0000016000007945 */ /* 0x000fe60003800000 */
[----:B------:R-:W-:Y:S01]  /*75e0*/  IMAD R39, R39, c[0x0][0x3a8], RZ ;  /* 0x0000ea0027277a24 */ /* 0x000fe200078e02ff */
[----:B-1-3--:R-:W-:Y:S01]  /*75f0*/  IADD3 R22, P0, R38, R48, RZ ;  /* 0x0000003026167210 */ /* 0x00afe20007f1e0ff */
[----:B------:R-:W-:-:S02]  /*7600*/  IMAD R20, R37, c[0x0][0x3c0], RZ ;  /* 0x0000f00025147a24 */ /* 0x000fc400078e02ff */
[----:B------:R-:W-:Y:S02]  /*7610*/  IMAD R39, R40, c[0x0][0x3ac], R39 ;  /* 0x0000eb0028277a24 */ /* 0x000fe400078e0227 */
[----:B------:R-:W-:-:S03]  /*7620*/  IMAD R20, R231, c[0x0][0x3c4], R20 ;  /* 0x0000f100e7147a24 */ /* 0x000fc600078e0214 */
[----:B------:R-:W-:-:S05]  /*7630*/  IADD3.X R23, R36, R49, R39, P0, !PT ;  /* 0x0000003124177210 */ /* 0x000fca00007fe427 */
[----:B------:R-:W-:-:S05]  /*7640*/  IMAD.WIDE.U32 R22, R231, c[0x0][0x3c0], R22 ;  /* 0x0000f000e7167a25 */ /* 0x000fca00078e0016 */
[----:B------:R-:W-:Y:S01]  /*7650*/  IADD3 R21, R20, R23, RZ ;  /* 0x0000001714157210 */ /* 0x000fe20007ffe0ff */
[----:B------:R-:W-:Y:S05]  /*7660*/  @P3 BRA `(.L_x_871) ;  /* 0x000000c000003947 */ /* 0x000fea0003800000 */
[----:B--2---:R-:W-:Y:S01]  /*7670*/  MOV R25, R21 ;  /* 0x0000001500197202 */ /* 0x004fe20000000f00 */
        /* <DEDUP_REMOVED lines=9> */
[----:B----4-:R1:W-:Y:S04]  /*7710*/  @!P1 STG.E.128 [R26.64], R16 ;  /* 0x000000101a009986 */ /* 0x0103e8000c101d08 */
[----:B------:R1:W-:Y:S02]  /*7720*/  @!P0 STG.E.128 [R26.64+0x80], R8 ;  /* 0x000080081a008986 */ /* 0x0003e4000c101d08 */
.L_x_871:
[----:B------:R-:W-:Y:S05]  /*7730*/  BSYNC B0 ;  /* 0x0000000000007941 */ /* 0x000fea0003800000 */
.L_x_870:
        /* <DEDUP_REMOVED lines=14> */
.L_x_840:
[----:B------:R-:W-:Y:S05]  /*7820*/  BSYNC B1 ;  /* 0x0000000000017941 */ /* 0x000fea0003800000 */
.L_x_826:
        /* <DEDUP_REMOVED lines=9> */
.L_x_872:
[----:B------:R-:W-:Y:S05]  /*78c0*/  EXIT ;  /* 0x000000000000794d */ /* 0x000fea0003800000 */
.L_x_874:
        /* <DEDUP_REMOVED lines=11> */
.L_x_2065:


//--------------------- .text._ZN5flash44flash_bwd_dq_dk_dv_loop_seqk_parallel_kernelI23Flash_bwd_kernel_traitsILi128ELi64ELi64ELi8ELi4ELi2ELi2ELb1ELb0EN7cutlass10bfloat16_tE19Flash_kernel_traitsILi128ELi64ELi64ELi8ES3_EELb0ELb0ELb1ELb0ELb0ELb0ELb1EEEvNS_16Flash_bwd_paramsE --------------------------
	.section	.text._ZN5flash44flash_bwd_dq_dk_dv_loop_seqk_parallel_kernelI23Flash_bwd_kernel_traitsILi128ELi64ELi64ELi8ELi4ELi2ELi2ELb1ELb0EN7cutlass10bfloat16_tE19Flash_kernel_traitsILi128ELi64ELi64ELi8ES3_EELb0ELb0ELb1ELb0ELb0ELb0ELb1EEEvNS_16Flash_bwd_paramsE,"ax",@progbits
	.sectioninfo	@"SHI_REGISTERS=255"
	.align	128
        .global         _ZN5flash44flash_bwd_dq_dk_dv_loop_seqk_parallel_kernelI23Flash_bwd_kernel_traitsILi128ELi64ELi64ELi8ELi4ELi2ELi2ELb1ELb0EN7cutlass10bfloat16_tE19Flash_kernel_traitsILi128ELi64ELi64ELi8ES3_EELb0ELb0ELb1ELb0ELb0ELb0ELb1EEEvNS_16Flash_bwd_paramsE
        .type           _ZN5flash44flash_bwd_dq_dk_dv_loop_seqk_parallel_kernelI23Flash_bwd_kernel_traitsILi128ELi64ELi64ELi8ELi4ELi2ELi2ELb1ELb0EN7cutlass10bfloat16_tE19Flash_kernel_traitsILi128ELi64ELi64ELi8ES3_EELb0ELb0ELb1ELb0ELb0ELb0ELb1EEEvNS_16Flash_bwd_paramsE,@function
        .size           _ZN5flash44flash_bwd_dq_dk_dv_loop_seqk_parallel_kernelI23Flash_bwd_kernel_traitsILi128ELi64ELi64ELi8ELi4ELi2ELi2ELb1ELb0EN7cutlass10bfloat16_tE19Flash_kernel_traitsILi128ELi64ELi64ELi8ES3_EELb0ELb0ELb1ELb0ELb0ELb0ELb1EEEvNS_16Flash_bwd_paramsE,(.L_x_2066 - _ZN5flash44flash_bwd_dq_dk_dv_loop_seqk_parallel_kernelI23Flash_bwd_kernel_traitsILi128ELi64ELi64ELi8ELi4ELi2ELi2ELb1ELb0EN7cutlass10bfloat16_tE19Flash_kernel_traitsILi128ELi64ELi64ELi8ES3_EELb0ELb0ELb1ELb0ELb0ELb0ELb1EEEvNS_16Flash_bwd_paramsE)
        .other          _ZN5flash44flash_bwd_dq_dk_dv_loop_seqk_parallel_kernelI23Flash_bwd_kernel_traitsILi128ELi64ELi64ELi8ELi4ELi2ELi2ELb1ELb0EN7cutlass10bfloat16_tE19Flash_kernel_traitsILi128ELi64ELi64ELi8ES3_EELb0ELb0ELb1ELb0ELb0ELb0ELb1EEEvNS_16Flash_bwd_paramsE,@"STO_CUDA_ENTRY STV_DEFAULT"
_ZN5flash44flash_bwd_dq_dk_dv_loop_seqk_parallel_kernelI23Flash_bwd_kernel_traitsILi128ELi64ELi64ELi8ELi4ELi2ELi2ELb1ELb0EN7cutlass10bfloat16_tE19Flash_kernel_traitsILi128ELi64ELi64ELi8ES3_EELb0ELb0ELb1ELb0ELb0ELb0ELb1EEEvNS_16Flash_bwd_paramsE:
.text._ZN5flash44flash_bwd_dq_dk_dv_loop_seqk_parallel_kernelI23Flash_bwd_kernel_traitsILi128ELi64ELi64ELi8ELi4ELi2ELi2ELb1ELb0EN7cutlass10bfloat16_tE19Flash_kernel_traitsILi128ELi64ELi64ELi8ES3_EELb0ELb0ELb1ELb0ELb0ELb0ELb1EEEvNS_16Flash_bwd_paramsE:
        /* <DEDUP_REMOVED lines=15> */
[----:B------:R-:W-:Y:S02]  /*00f0*/  LEA.HI R9, R10, R14, RZ, 0x4 ;  /* 0x0000000e0a097211 */ /* 0x000fe400078f20ff */
[--C-:B------:R-:W-:Y:S02]  /*0100*/  SHF.R.S32.HI R5, RZ, 0x5, R4.reuse ;  /* 0x00000005ff057819 */ /* 0x100fe40000011404 */
[----:B------:R-:W-:Y:S02]  /*0110*/  SHF.R.S32.HI R0, RZ, 0x1f, R4 ;  /* 0x0000001fff007819 */ /* 0x000fe40000011404 */
[-C--:B------:R-:W-:Y:S02]  /*0120*/  LEA.HI R3, R4, R5.reuse, RZ, 0x1 ;  /* 0x0000000504037211 */ /* 0x080fe400078f08ff */
[----:B------:R-:W-:-:S02]  /*0130*/  LEA.HI R0, R0, R5, RZ, 0x2 ;  /* 0x0000000500007211 */ /* 0x000fc400078f10ff */
[----:B------:R-:W-:Y:S02]  /*0140*/  LEA.HI R17, R10, R14, RZ, 0x2 ;  /* 0x0000000e0a117211 */ /* 0x000fe400078f10ff */
[----:B------:R-:W-:Y:S02]  /*0150*/  LOP3.LUT R2, R0, 0xfffffffc, RZ, 0xc0, !PT ;  /* 0xfffffffc00027812 */ /* 0x000fe400078ec0ff */
[----:B------:R-:W-:Y:S02]  /*0160*/  SHF.R.S32.HI R7, RZ, 0x4, R9 ;  /* 0x00000004ff077819 */ /* 0x000fe40000011409 */
[----:B------:R-:W-:Y:S01]  /*0170*/  LOP3.LUT R0, R3, 0xfffffffe, RZ, 0xc0, !PT ;  /* 0xfffffffe03007812 */ /* 0x000fe200078ec0ff */
[C---:B------:R-:W-:Y:S01]  /*0180*/  IMAD.IADD R13, R5.reuse, 0x1, -R2 ;  /* 0x00000001050d7824 */ /* 0x040fe200078e0a02 */
[--C-:B------:R-:W-:Y:S02]  /*0190*/  SHF.R.S32.HI R8, RZ, 0x2, R17.reuse ;  /* 0x00000002ff087819 */ /* 0x100fe40000011411 */
[----:B------:R-:W-:Y:S01]  /*01a0*/  SHF.R.S32.HI R6, RZ, 0x1f, R17 ;  /* 0x0000001fff067819 */ /* 0x000fe20000011411 */
[----:B------:R-:W-:Y:S01]  /*01b0*/  IMAD.IADD R194, R5, 0x1, -R0 ;  /* 0x0000000105c27824 */ /* 0x000fe200078e0a00 */
[----:B------:R-:W-:-:S02]  /*01c0*/  LEA.HI R3, R9, R7, RZ, 0x1 ;  /* 0x0000000709037211 */ /* 0x000fc400078f08ff */
[----:B------:R-:W-:Y:S02]  /*01d0*/  LEA.HI R0, R6, R8, RZ, 0x3 ;  /* 0x0000000806007211 */ /* 0x000fe400078f18ff */
[-C--:B------:R-:W-:Y:S02]  /*01e0*/  LEA.HI R15, R10, R14.reuse, RZ, 0x3 ;  /* 0x0000000e0a0f7211 */ /* 0x080fe400078f18ff */
[----:B------:R-:W-:Y:S02]  /*01f0*/  LOP3.LUT R2, R3, 0xfffffffe, RZ, 0xc0, !PT ;  /* 0xfffffffe03027812 */ /* 0x000fe400078ec0ff */
[----:B------:R-:W-:Y:S02]  /*0200*/  LOP3.LUT R3, R4, 0xffffffe0, RZ, 0xc0, !PT ;  /* 0xffffffe004037812 */ /* 0x000fe400078ec0ff */
[----:B------:R-:W-:Y:S01]  /*0210*/  LOP3.LUT R0, R0, 0xfffffff8, RZ, 0xc0, !PT ;  /* 0xfffffff800007812 */ /* 0x000fe200078ec0ff */
[----:B------:R-:W-:Y:S01]  /*0220*/  IMAD.IADD R11, R7, 0x1, -R2 ;  /* 0x00000001070b7824 */ /* 0x000fe200078e0a02 */
[----:B------:R-:W-:Y:S01]  /*0230*/  SHF.R.S32.HI R244, RZ, 0x3, R15 ;  /* 0x00000003fff47819 */ /* 0x000fe2000001140f */
[----:B------:R-:W-:Y:S01]  /*0240*/  IMAD.IADD R2, R14, 0x1, -R3 ;  /* 0x000000010e027824 */ /* 0x000fe200078e0a03 */
[----:B------:R-:W-:Y:S01]  /*0250*/  LOP3.LUT R4, R15, 0xfffffff8, RZ, 0xc0, !PT ;  /* 0xfffffff80f047812 */ /* 0x000fe200078ec0ff */
[----:B------:R-:W-:Y:S01]  /*0260*/  IMAD.IADD R8, R8, 0x1, -R0 ;  /* 0x0000000108087824 */ /* 0x000fe200078e0a00 */
[----:B------:R-:W-:Y:S01]  /*0270*/  LEA.HI R7, R10, R14, RZ, 0x7 ;  /* 0x0000000e0a077211 */ /* 0x000fe200078f38ff */
[----:B------:R-:W-:Y:S01]  /*0280*/  IMAD.SHL.U32 R3, R244, 0x40, RZ ;  /* 0x00000040f4037824 */ /* 0x000fe200078e00ff */
[----:B------:R-:W-:Y:S01]  /*0290*/  SHF.R.S32.HI R5, RZ, 0x1f, R2 ;  /* 0x0000001fff057819 */ /* 0x000fe20000011402 */
[----:B------:R-:W-:Y:S01]  /*02a0*/  IMAD.IADD R0, R14, 0x1, -R4 ;  /* 0x000000010e007824 */ /* 0x000fe200078e0a04 */
[----:B------:R-:W-:-:S02]  /*02b0*/  LOP3.LUT R4, R9, 0xfffffff0, RZ, 0xc0, !PT ;  /* 0xfffffff009047812 */ /* 0x000fc400078ec0ff */
[----:B------:R-:W-:Y:S01]  /*02c0*/  LOP3.LUT R3, R3, 0x1c0, RZ, 0xc0, !PT ;  /* 0x000001c003037812 */ /* 0x000fe200078ec0ff */
[----:B------:R-:W-:Y:S01]  /*02d0*/  IMAD.SHL.U32 R216, R0, 0x8, RZ ;  /* 0x0000000800d87824 */ /* 0x000fe200078e00ff */
[----:B------:R-:W-:Y:S01]  /*02e0*/  LEA.HI R16, R5, R2, RZ, 0x2 ;  /* 0x0000000205107211 */ /* 0x000fe200078f10ff */
[----:B------:R-:W-:Y:S01]  /*02f0*/  IMAD.IADD R2, R14, 0x1, -R4 ;  /* 0x000000010e027824 */ /* 0x000fe200078e0a04 */
[C---:B------:R-:W-:Y:S02]  /*0300*/  LOP3.LUT P4, RZ, R0.reuse, 0x2, RZ, 0xc0, !PT ;  /* 0x0000000200ff7812 */ /* 0x040fe4000788c0ff */
[----:B------:R-:W-:Y:S02]  /*0310*/  LOP3.LUT R4, R3, 0x38, R216, 0xf8, !PT ;  /* 0x0000003803047812 */ /* 0x000fe400078ef8d8 */
[C---:B------:R-:W-:Y:S01]  /*0320*/  LOP3.LUT P3, RZ, R0.reuse, 0x4, RZ, 0xc0, !PT ;  /* 0x0000000400ff7812 */ /* 0x040fe2000786c0ff */
[----:B------:R-:W-:Y:S01]  /*0330*/  IMAD.SHL.U32 R0, R0, 0x40, RZ ;  /* 0x0000004000007824 */ /* 0x000fe200078e00ff */
[----:B------:R-:W-:-:S02]  /*0340*/  SHF.R.U32.HI R3, RZ, 0x3, R3 ;  /* 0x00000003ff037819 */ /* 0x000fc40000011603 */
[----:B------:R-:W-:Y:S02]  /*0350*/  SHF.R.S32.HI R5, RZ, 0x1f, R2 ;  /* 0x0000001fff057819 */ /* 0x000fe40000011402 */
[----:B------:R-:W-:Y:S01]  /*0360*/  LOP3.LUT R9, R4, R3, RZ, 0x3c, !PT ;  /* 0x0000000304097212 */ /* 0x000fe200078e3cff */
[----:B------:R-:W-:Y:S01]  /*0370*/  IMAD.SHL.U32 R3, R194, 0x10, RZ ;  /* 0x00000010c2037824 */ /* 0x000fe200078e00ff */
[----:B------:R-:W-:Y:S02]  /*0380*/  LOP3.LUT R0, R0, 0x1c0, RZ, 0xc0, !PT ;  /* 0x000001c000007812 */ /* 0x000fe400078ec0ff */
[----:B------:R-:W-:Y:S02]  /*0390*/  LEA.HI R12, R5, R2, RZ, 0x3 ;  /* 0x00000002050c7211 */ /* 0x000fe400078f18ff */
[----:B------:R-:W-:Y:S02]  /*03a0*/  SHF.R.S32.HI R7, RZ, 0x7, R7 ;  /* 0x00000007ff077819 */ /* 0x000fe40000011407 */
[----:B------:R-:W-:-:S02]  /*03b0*/  LOP3.LUT R189, R0, 0x8, R15, 0xf8, !PT ;  /* 0x0000000800bd7812 */ /* 0x000fc400078ef80f */
[----:B------:R-:W-:Y:S01]  /*03c0*/  LOP3.LUT R6, R0, 0x10, R3, 0xf8, !PT ;  /* 0x0000001000067812 */ /* 0x000fe200078ef803 */
[----:B------:R-:W-:Y:S01]  /*03d0*/  IMAD.SHL.U32 R3, R11, 0x200, RZ ;  /* 0x000002000b037824 */ /* 0x000fe200078e00ff */
[----:B------:R-:W-:Y:S02]  /*03e0*/  SHF.R.U32.HI R186, RZ, 0x3, R0 ;  /* 0x00000003ffba7819 */ /* 0x000fe40000011600 */
[----:B------:R-:W-:Y:S01]  /*03f0*/  LOP3.LUT R5, R12, 0xfffffff8, RZ, 0xc0, !PT ;  /* 0xfffffff80c057812 */ /* 0x000fe200078ec0ff */
[----:B------:R-:W-:Y:S01]  /*0400*/  IMAD R0, R7, 0x800, R3 ;  /* 0x0000080007007824 */ /* 0x000fe200078e0203 */
[----:B------:R-:W-:Y:S02]  /*0410*/  LOP3.LUT R4, R8, 0x1, RZ, 0xc0, !PT ;  /* 0x0000000108047812 */ /* 0x000fe400078ec0ff */
[----:B------:R-:W-:Y:S01]  /*0420*/  LOP3.LUT R189, R189, R186, RZ, 0x3c, !PT ;  /* 0x000000babdbd7212 */ /* 0x000fe200078e3cff */
[----:B------:R-:W-:Y:S01]  /*0430*/  IMAD.IADD R5, R2, 0x1, -R5 ;  /* 0x0000000102057824 */ /* 0x000fe200078e0a05 */
[----:B------:R-:W-:-:S02]  /*0440*/  LEA.HI R10, R10, R14, RZ, 0x6 ;  /* 0x0000000e0a0a7211 */ /* 0x000fc400078f30ff */
[----:B------:R-:W-:Y:S01]  /*0450*/  ISETP.NE.U32.AND P0, PT, R4, 0x1, PT ;  /* 0x000000010400780c */ /* 0x000fe20003f05070 */
[----:B------:R-:W-:Y:S01]  /*0460*/  IMAD.IADD R189, R0, 0x1, R189 ;  /* 0x0000000100bd7824 */ /* 0x000fe200078e02bd */
[----:B------:R-:W-:Y:S01]  /*0470*/  LOP3.LUT R2, R6, 0x8, R15, 0xf8, !PT ;  /* 0x0000000806027812 */ /* 0x000fe200078ef80f */
[----:B------:R-:W-:Y:S01]  /*0480*/  IMAD.SHL.U32 R6, R5, 0x40, RZ ;  /* 0x0000004005067824 */ /* 0x000fe200078e00ff */
[----:B------:R-:W-:Y:S01]  /*0490*/  LOP3.LUT R4, R17, 0x7ffffffc, RZ, 0xc0, !PT ;  /* 0x7ffffffc11047812 */ /* 0x000fe200078ec0ff */
[----:B------:R-:W-:Y:S01]  /*04a0*/  IMAD.SHL.U32 R189, R189, 0x2, RZ ;  /* 0x00000002bdbd7824 */ /* 0x000fe200078e00ff */
[----:B------:R-:W-:Y:S02]  /*04b0*/  SHF.R.S32.HI R0, RZ, 0x6, R10 ;  /* 0x00000006ff007819 */ /* 0x000fe4000001140a */
[----:B------:R-:W-:Y:S01]  /*04c0*/  LOP3.LUT R186, R3, R2, R186, 0xf6, !PT ;  /* 0x0000000203ba7212 */ /* 0x000fe200078ef6ba */
[----:B------:R-:W-:Y:S01]  /*04d0*/  IMAD.IADD R3, R14, 0x1, -R4 ;  /* 0x000000010e037824 */ /* 0x000fe200078e0a04 */
[----:B------:R-:W-:Y:S01]  /*04e0*/  R2P PR, R8, 0x6 ;  /* 0x0000000608007804 */ /* 0x000fe20000000000 */
[C---:B------:R-:W-:Y:S01]  /*04f0*/  IMAD R18, R0.reuse, 0x200, R9 ;  /* 0x0000020000127824 */ /* 0x040fe200078e0209 */
[----:B------:R-:W-:Y:S01]  /*0500*/  SEL R223, R223, 0x10, !P0 ;  /* 0x00000010dfdf7807 */ /* 0x000fe20004000000 */
[----:B------:R-:W-:Y:S01]  /*0510*/  IMAD.SHL.U32 R4, R0, 0x8, RZ ;  /* 0x0000000800047824 */ /* 0x000fe200078e00ff */
[----:B------:R-:W-:Y:S01]  /*0520*/  IADD3 R226, R216, 0x40, RZ ;  /* 0x00000040d8e27810 */ /* 0x000fe20007ffe0ff */
[----:B------:R-:W-:Y:S01]  /*0530*/  IMAD.SHL.U32 R0, R8, 0x40, RZ ;  /* 0x0000004008007824 */ /* 0x000fe200078e00ff */
[----:B------:R-:W-:Y:S01]  /*0540*/  STL [R1+0x14], R18 ;  /* 0x0000141201007387 */ /* 0x000fe20000100800 */
[----:B------:R-:W-:Y:S01]  /*0550*/  IMAD.SHL.U32 R14, R14, 0x2, RZ ;  /* 0x000000020e0e7824 */ /* 0x000fe200078e00ff */
[----:B------:R-:W-:Y:S01]  /*0560*/  LOP3.LUT R4, R4, 0x18, RZ, 0xc0, !PT ;  /* 0x0000001804047812 */ /* 0x000fe200078ec0ff */
[----:B------:R-:W-:Y:S01]  /*0570*/  IMAD.SHL.U32 R2, R7, 0x20, RZ ;  /* 0x0000002007027824 */ /* 0x000fe200078e00ff */
[----:B------:R-:W-:Y:S01]  /*0580*/  LOP3.LUT R0, R0, 0x1c0, RZ, 0xc0, !PT ;  /* 0x000001c000007812 */ /* 0x000fe200078ec0ff */
[----:B------:R-:W-:-:S02]  /*0590*/  IMAD.SHL.U32 R7, R3, 0x2, RZ ;  /* 0x0000000203077824 */ /* 0x000fc400078e00ff */
[----:B------:R-:W-:Y:S01]  /*05a0*/  IMAD.SHL.U32 R3, R11, 0x20, RZ ;  /* 0x000000200b037824 */ /* 0x000fe200078e00ff */
[----:B------:R-:W-:Y:S01]  /*05b0*/  LOP3.LUT R8, R2, 0x6, R14, 0xf8, !PT ;  /* 0x0000000602087812 */ /* 0x000fe200078ef80e */
[----:B------:R-:W-:Y:S01]  /*05c0*/  IMAD.SHL.U32 R202, R18, 0x2, RZ ;  /* 0x0000000212ca7824 */ /* 0x000fe200078e00ff */
[----:B------:R-:W-:Y:S02]  /*05d0*/  LOP3.LUT R5, R0, 0x20, R2, 0xf8, !PT ;  /* 0x0000002000057812 */ /* 0x000fe400078ef802 */
[----:B------:R-:W-:Y:S01]  /*05e0*/  SHF.R.U32.HI R2, RZ, 0x3, R0 ;  /* 0x00000003ff027819 */ /* 0x000fe20000011600 */
[----:B------:R1:W-:Y:S01]  /*05f0*/  STL [R1+0xc], R8 ;  /* 0x00000c0801007387 */ /* 0x0003e20000100800 */
[----:B------:R-:W-:Y:S02]  /*0600*/  LOP3.LUT R9, R4, 0x20, R3, 0xf8, !PT ;  /* 0x0000002004097812 */ /* 0x000fe400078ef803 */
[----:B------:R-:W-:Y:S02]  /*0610*/  LOP3.LUT R5, R5, R2, RZ, 0x3c, !PT ;  /* 0x0000000205057212 */ /* 0x000fe400078e3cff */
[----:B------:R-:W-:Y:S01]  /*0620*/  LOP3.LUT R10, R2, R0, R4, 0x1e, !PT ;  /* 0x00000000020a7212 */ /* 0x000fe200078e1e04 */
[----:B------:R-:W-:Y:S01]  /*0630*/  IMAD.SHL.U32 R0, R11, 0x8, RZ ;  /* 0x000000080b007824 */ /* 0x000fe200078e00ff */
[----:B------:R-:W-:Y:S01]  /*0640*/  LOP3.LUT R3, R6, 0x1c0, RZ, 0xc0, !PT ;  /* 0x000001c006037812 */ /* 0x000fe200078ec0ff */
[----:B------:R-:W-:Y:S01]  /*0650*/  IMAD.SHL.U32 R4, R12, 0x40, RZ ;  /* 0x000000400c047824 */ /* 0x000fe200078e00ff */
[----:B------:R-:W-:-:S02]  /*0660*/  SHF.R.S32.HI R6, RZ, 0x2, R16 ;  /* 0x00000002ff067819 */ /* 0x000fc40000011410 */
[----:B------:R-:W-:-:S03]  /*0670*/  SHF.R.U32.HI R2, RZ, 0x3, R3 ;  /* 0x00000003ff027819 */ /* 0x000fc60000011603 */
[----:B------:R-:W-:-:S05]  /*0680*/  IMAD R6, R13, 0x10, R6 ;  /* 0x000000100d067824 */ /* 0x000fca00078e0206 */
[----:B------:R2:W-:Y:S01]  /*0690*/  STL [R1], R6 ;  /* 0x0000000601007387 */ /* 0x0005e20000100800 */
[----:B-1----:R-:W-:-:S04]  /*06a0*/  IMAD R8, R13, 0x400, R7 ;  /* 0x000004000d087824 */ /* 0x002fc800078e0207 */
[----:B------:R-:W-:Y:S01]  /*06b0*/  IMAD.IADD R8, R8, 0x1, R5 ;  /* 0x0000000108087824 */ /* 0x000fe200078e0205 */
[----:B------:R-:W-:Y:S02]  /*06c0*/  LOP3.LUT R5, R3, 0x8, R0, 0xf8, !PT ;  /* 0x0000000803057812 */ /* 0x000fe400078ef800 */
[----:B------:R-:W-:Y:S01]  /*06d0*/  LOP3.LUT R0, R4, 0xfffffe00, RZ, 0xc0, !PT ;  /* 0xfffffe0004007812 */ /* 0x000fe200078ec0ff */
[----:B------:R-:W-:Y:S01]  /*06e0*/  IMAD.SHL.U32 R222, R8, 0x2, RZ ;  /* 0x0000000208de7824 */ /* 0x000fe200078e00ff */
[----:B------:R-:W-:Y:S02]  /*06f0*/  LOP3.LUT R3, R2, R9, R3, 0x1e, !PT ;  /* 0x0000000902037212 */ /* 0x000fe400078e1e03 */
[----:B------:R-:W-:Y:S01]  /*0700*/  LOP3.LUT R2, R5, R2, RZ, 0x3c, !PT ;  /* 0x0000000205027212 */ /* 0x000fe200078e3cff */
[----:B------:R-:W-:Y:S01]  /*0710*/  IMAD R5, R194, 0x400, R7 ;  /* 0x00000400c2057824 */ /* 0x000fe200078e0207 */
[----:B------:R-:W-:Y:S01]  /*0720*/  LOP3.LUT R199, R3, R0, RZ, 0xfc, !PT ;  /* 0x0000000003c77212 */ /* 0x000fe200078efcff */
[--C-:B------:R-:W-:Y:S01]  /*0730*/  IMAD R4, R13, 0x400, R0.reuse ;  /* 0x000004000d047824 */ /* 0x100fe200078e0200 */
[----:B------:R-:W-:Y:S01]  /*0740*/  IADD3 R221, R222, 0x20, RZ ;  /* 0x00000020dedd7810 */ /* 0x000fe20007ffe0ff */
[----:B------:R-:W-:Y:S01]  /*0750*/  IMAD R194, R194, 0x400, R0 ;  /* 0x00000400c2c27824 */ /* 0x000fe200078e0200 */
[----:B------:R-:W-:Y:S01]  /*0760*/  @P1 IADD3 R221, R222, -0x20, RZ ;  /* 0xffffffe0dedd1810 */ /* 0x000fe20007ffe0ff */
[----:B------:R-:W-:-:S02]  /*0770*/  IMAD.IADD R198, R4, 0x1, R2 ;  /* 0x0000000104c67824 */ /* 0x000fc400078e0202 */
[----:B------:R-:W-:Y:S02]  /*0780*/  IMAD.IADD R194, R2, 0x1, R194 ;  /* 0x0000000102c27824 */ /* 0x000fe400078e02c2 */
[----:B------:R-:W-:Y:S02]  /*0790*/  IMAD.MOV.U32 R0, RZ, RZ, 0x40 ;  /* 0x00000040ff007424 */ /* 0x000fe400078e00ff */
[----:B------:R-:W-:Y:S01]  /*07a0*/  IMAD.MOV.U32 R2, RZ, RZ, 0x20 ;  /* 0x00000020ff027424 */ /* 0x000fe200078e00ff */
[----:B------:R-:W-:Y:S01]  /*07b0*/  LEA R194, R194, 0x10000, 0x1 ;  /* 0x00010000c2c27811 */ /* 0x000fe200078e08ff */
[----:B------:R-:W-:Y:S01]  /*07c0*/  IMAD.IADD R5, R5, 0x1, R10 ;  /* 0x0000000105057824 */ /* 0x000fe200078e020a */
[----:B------:R-:W-:Y:S01]  /*07d0*/  SEL R0, R0, 0xffffffc0, !P3 ;  /* 0xffffffc000007807 */ /* 0x000fe20005800000 */
[----:B------:R-:W-:Y:S01]  /*07e0*/  IMAD.IADD R224, R222, 0x1, R223 ;  /* 0x00000001dee07824 */ /* 0x000fe200078e02df */
[----:B------:R-:W-:Y:S01]  /*07f0*/  SEL R2, R2, 0xffffffe0, !P4 ;  /* 0xffffffe002027807 */ /* 0x000fe20006000000 */
[----:B------:R-:W-:Y:S01]  /*0800*/  IMAD.IADD R223, R223, 0x1, R221 ;  /* 0x00000001dfdf7824 */ /* 0x000fe200078e02dd */
[----:B------:R-:W-:Y:S01]  /*0810*/  LEA R3, R5, 0xc000, 0x1 ;  /* 0x0000c00005037811 */ /* 0x000fe200078e08ff */
[----:B------:R-:W-:Y:S01]  /*0820*/  IMAD.IADD R191, R189, 0x1, R0 ;  /* 0x00000001bdbf7824 */ /* 0x000fe200078e0200 */
[----:B------:R-:W-:Y:S01]  /*0830*/  IADD3 R192, R0, R189, R2 ;  /* 0x000000bd00c07210 */ /* 0x000fe20007ffe002 */
[C---:B------:R-:W-:Y:S01]  /*0840*/  IMAD R185, R186.reuse, 0x2, R0 ;  /* 0x00000002bab97824 */ /* 0x040fe200078e0200 */
[C---:B------:R-:W-:Y:S01]  /*0850*/  IADD3 R0, R3.reuse, 0x40, RZ ;  /* 0x0000004003007810 */ /* 0x040fe20007ffe0ff */
[----:B------:R2:W-:Y:S01]  /*0860*/  STL [R1+0x4], R3 ;  /* 0x0000040301007387 */ /* 0x0005e20000100800 */
[----:B------:R-:W-:Y:S01]  /*0870*/  @P2 IADD3 R0, R3, -0x40, RZ ;  /* 0xffffffc003002810 */ /* 0x000fe20007ffe0ff */
[----:B------:R-:W-:-:S02]  /*0880*/  IMAD.SHL.U32 R186, R186, 0x2, RZ ;  /* 0x00000002baba7824 */ /* 0x000fc400078e00ff */
[----:B------:R-:W-:Y:S02]  /*0890*/  IMAD.IADD R190, R189, 0x1, R2 ;  /* 0x00000001bdbe7824 */ /* 0x000fe400078e0202 */
[----:B------:R2:W-:Y:S01]  /*08a0*/  STL [R1+0x8], R0 ;  /* 0x0000080001007387 */ /* 0x0005e20000100800 */
[----:B------:R-:W-:-:S03]  /*08b0*/  IMAD.IADD R200, R2, 0x1, R191 ;  /* 0x0000000102c87824 */ /* 0x000fc600078e02bf */
.L_x_923:
[----:B-1----:R-:W1:Y:S01]  /*08c0*/  S2R R37, SR_CTAID.Y ;  /* 0x0000000000257919 */ /* 0x002e620000002600 */
[----:B--2---:R-:W2:Y:S01]  /*08d0*/  LDC.U8 R0, c[0x0][0x312] ;  /* 0x0000c480ff007b82 */ /* 0x004ea20000000000 */
[----:B------:R-:W-:Y:S02]  /*08e0*/  ISETP.NE.U32.AND P2, PT, RZ, c[0x0][0x240], PT ;  /* 0x00009000ff007a0c */ /* 0x000fe40003f45070 */
[----:B------:R-:W-:Y:S02]  /*08f0*/  ISETP.EQ.U32.AND P5, PT, RZ, c[0x0][0x248], PT ;  /* 0x00009200ff007a0c */ /* 0x000fe40003fa2070 */
[----:B------:R-:W-:Y:S02]  /*0900*/  ISETP.NE.AND.EX P2, PT, RZ, c[0x0][0x244], PT, P2 ;  /* 0x00009100ff007a0c */ /* 0x000fe40003f45320 */
[----:B------:R-:W-:Y:S01]  /*0910*/  ISETP.NE.U32.AND P3, PT, RZ, c[0x0][0x250], PT ;  /* 0x00009400ff007a0c */ /* 0x000fe20003f65070 */
[----:B------:R-:W-:-:S03]  /*0920*/  IMAD.MOV.U32 R38, RZ, RZ, -0x1 ;  /* 0xffffffffff267424 */ /* 0x000fc600078e00ff */
[----:B------:R-:W-:Y:S01]  /*0930*/  ISETP.NE.AND.EX P3, PT, RZ, c[0x0][0x254], PT, P3 ;  /* 0x00009500ff007a0c */ /* 0x000fe20003f65330 */
[C---:B-1----:R-:W-:Y:S01]  /*0940*/  IMAD.SHL.U32 R8, R37.reuse, 0x4, RZ ;  /* 0x0000000425087824 */ /* 0x042fe200078e00ff */
[----:B---3--:R-:W-:Y:S02]  /*0950*/  SHF.R.S32.HI R29, RZ, 0x1f, R37 ;  /* 0x0000001fff1d7819 */ /* 0x008fe40000011425 */
        /* <DEDUP_REMOVED lines=25> */
.L_x_875:
        /* <DEDUP_REMOVED lines=32> */
[----:B------:R-:W-:Y:S01]  /*0cf0*/  SEL R25, R8, R4, !P1 ;  /* 0x0000000408197207 */ /* 0x000fe20004800000 */
[----:B------:R-:W-:Y:S01]  /*0d00*/  IMAD R7, R0, c[0x0][0x194], RZ ;  /* 0x0000650000077a24 */ /* 0x000fe200078e02ff */
[----:B------:R-:W-:Y:S01]  /*0d10*/  LEA R8, R203, 0xffffffc0, 0x6 ;  /* 0xffffffc0cb087811 */ /* 0x000fe200078e30ff */
[----:B------:R-:W-:-:S03]  /*0d20*/  @P0 IMAD.WIDE.U32 R2, R6, c[0x0][0x198], RZ ;  /* 0x0000660006020a25 */ /* 0x000fc600078e00ff */
[----:B------:R-:W-:Y:S01]  /*0d30*/  SHF.R.S32.HI R16, RZ, 0x1f, R8 ;  /* 0x0000001fff107819 */ /* 0x000fe20000011408 */
        /* <DEDUP_REMOVED lines=14> */
.L_x_877:
        /* <DEDUP_REMOVED lines=15> */
.L_x_878:
        /* <DEDUP_REMOVED lines=8> */
[----:B------:R-:W-:Y:S01]  /*0f90*/  @P1 MOV R10, R4 ;  /* 0x00000004000a1202 */ /* 0x000fe20000000f00 */
[C---:B------:R-:W-:Y:S01]  /*0fa0*/  @!P1 IMAD.WIDE.U32 R4, R37.reuse, c[0x0][0x368], RZ ;  /* 0x0000da0025049a25 */ /* 0x040fe200078e00ff */
[----:B------:R-:W5:Y:S03]  /*0fb0*/  LDC.U8 R19, c[0x0][0x3d0] ;  /* 0x0000f400ff137b82 */ /* 0x000f660000000000 */
        /* <DEDUP_REMOVED lines=25> */
[----:B------:R-:W2:Y:S01]  /*1150*/  S2R R13, SR_CTAID.X ;  /* 0x00000000000d7919 */ /* 0x000ea20000002500 */
[----:B------:R-:W-:Y:S01]  /*1160*/  ISETP.GT.U32.AND P5, PT, R11, R3, PT ;  /* 0x000000030b00720c */ /* 0x000fe20003fa4070 */
[----:B------:R-:W-:Y:S02]  /*1170*/  IMAD R5, R29, c[0x0][0x224], R7 ;  /* 0x000089001d057a24 */ /* 0x000fe400078e0207 */
[----:B------:R-:W-:Y:S02]  /*1180*/  IMAD.SHL.U32 R6, R37, 0x80, RZ ;  /* 0x0000008025067824 */ /* 0x000fe400078e00ff */
[-C--:B------:R-:W-:Y:S01]  /*1190*/  IMAD R7, R21, R14.reuse, RZ ;  /* 0x0000000e15077224 */ /* 0x080fe200078e02ff */
[----:B------:R-:W-:Y:S01]  /*11a0*/  IADD3 R4, R15, R5, RZ ;  /* 0x000000050f047210 */ /* 0x000fe20007ffe0ff */
[----:B------:R-:W-:Y:S01]  /*11b0*/  IMAD.WIDE.U32 R14, R20, R14, RZ ;  /* 0x0000000e140e7225 */ /* 0x000fe200078e00ff */
[----:B------:R-:W-:-:S03]  /*11c0*/  SEL R6, R6, RZ, P2 ;  /* 0x000000ff06067207 */ /* 0x000fc60001000000 */
[----:B------:R-:W-:Y:S01]  /*11d0*/  IMAD R7, R20, R4, R7 ;  /* 0x0000000414077224 */ /* 0x000fe200078e0207 */
[----:B------:R-:W-:Y:S01]  /*11e0*/  IADD3 R6, P2, R8, R6, RZ ;  /* 0x0000000608067210 */ /* 0x000fe20007f5e0ff */
[----:B------:R-:W-:Y:S01]  /*11f0*/  IMAD.WIDE.U32 R4, R20, R0, RZ ;  /* 0x0000000014047225 */ /* 0x000fe200078e00ff */
[-C--:B------:R-:W-:Y:S02]  /*1200*/  @!P5 IADD3 R3, R3, -R11.reuse, RZ ;  /* 0x8000000b0303d210 */ /* 0x080fe40007ffe0ff */
[----:B------:R-:W-:Y:S01]  /*1210*/  @!P5 IADD3 R2, R2, 0x1, RZ ;  /* 0x000000010202d810 */ /* 0x000fe20007ffe0ff */
[----:B------:R-:W-:Y:S01]  /*1220*/  IMAD.X R9, R16, 0x1, R9, P2 ;  /* 0x0000000110097824 */ /* 0x000fe200010e0609 */
[----:B------:R-:W-:Y:S01]  /*1230*/  ISETP.GE.U32.AND P6, PT, R3, R11, PT ;  /* 0x0000000b0300720c */ /* 0x000fe20003fc6070 */
[C---:B------:R-:W-:Y:S01]  /*1240*/  IMAD R11, R21.reuse, R6, RZ ;  /* 0x00000006150b7224 */ /* 0x040fe200078e02ff */
[----:B------:R-:W-:Y:S01]  /*1250*/  SEL R18, R14, R4, !P1 ;  /* 0x000000040e127207 */ /* 0x000fe20004800000 */
[----:B------:R-:W-:Y:S01]  /*1260*/  IMAD R3, R21, R0, RZ ;  /* 0x0000000015037224 */ /* 0x000fe200078e02ff */
[----:B------:R-:W-:Y:S01]  /*1270*/  IADD3 R15, R15, R7, RZ ;  /* 0x000000070f0f7210 */ /* 0x000fe20007ffe0ff */
[----:B------:R-:W-:Y:S01]  /*1280*/  @P3 IMAD R4, R37, c[0x0][0x214], RZ ;  /* 0x0000850025043a24 */ /* 0x000fe200078e02ff */
[----:B------:R-:W-:Y:S01]  /*1290*/  ISETP.NE.AND P5, PT, RZ, c[0x0][0x1c8], PT ;  /* 0x00007200ff007a0c */ /* 0x000fe20003fa5270 */
[----:B------:R-:W-:Y:S01]  /*12a0*/  IMAD.WIDE.U32 R6, R20, R6, RZ ;  /* 0x0000000614067225 */ /* 0x000fe200078e00ff */
[----:B------:R-:W-:-:S02]  /*12b0*/  @P1 IADD3 R15, R5, R3, RZ ;  /* 0x00000003050f1210 */ /* 0x000fc40007ffe0ff */
[----:B------:R-:W-:Y:S01]  /*12c0*/  @P3 SEL R3, R4, R0, !P1 ;  /* 0x0000000004033207 */ /* 0x000fe20004800000 */
[----:B------:R-:W-:Y:S01]  /*12d0*/  IMAD R9, R20, R9, R11 ;  /* 0x0000000914097224 */ /* 0x000fe200078e020b */
[----:B-----5:R-:W-:Y:S01]  /*12e0*/  ISETP.NE.AND P2, PT, R19, RZ, PT ;  /* 0x000000ff1300720c */ /* 0x020fe20003f45270 */
[C---:B--2---:R-:W-:Y:S01]  /*12f0*/  IMAD.WIDE.U32 R20, R13.reuse, c[0x0][0x3d8], RZ ;  /* 0x0000f6000d147a25 */ /* 0x044fe200078e00ff */
[----:B------:R-:W-:Y:S02]  /*1300*/  @P6 IADD3 R2, R2, 0x1, RZ ;  /* 0x0000000102026810 */ /* 0x000fe40007ffe0ff */
[----:B------:R-:W-:Y:S01]  /*1310*/  SHF.R.S32.HI R19, RZ, 0x1f, R243 ;  /* 0x0000001fff137819 */ /* 0x000fe200000114f3 */
[----:B------:R-:W-:Y:S01]  /*1320*/  IMAD R4, R13, c[0x0][0x3dc], R21 ;  /* 0x0000f7000d047a24 */ /* 0x000fe200078e0215 */
[----:B------:R-:W-:Y:S01]  /*1330*/  SEL R21, R20, RZ, P2 ;  /* 0x000000ff14157207 */ /* 0x000fe20001000000 */
[----:B------:R-:W-:Y:S01]  /*1340*/  IMAD.MOV.U32 R13, RZ, RZ, R2 ;  /* 0x000000ffff0d7224 */ /* 0x000fe200078e0002 */
[----:B------:R-:W-:Y:S01]  /*1350*/  IADD3 R9, R7, R9, RZ ;  /* 0x0000000907097210 */ /* 0x000fe20007ffe0ff */
[----:B------:R-:W-:Y:S01]  /*1360*/  IMAD R14, R36, c[0x0][0x22c], RZ ;  /* 0x00008b00240e7a24 */ /* 0x000fe200078e02ff */
[----:B------:R-:W-:Y:S01]  /*1370*/  SEL R17, R4, RZ, P2 ;  /* 0x000000ff04117207 */ /* 0x000fe20001000000 */
[----:B------:R-:W-:Y:S01]  /*1380*/  @!P3 IMAD R5, R37, c[0x0][0x1c0], R36 ;  /* 0x000070002505ba24 */ /* 0x000fe200078e0224 */
[----:B------:R-:W-:Y:S01]  /*1390*/  @!P4 IADD3 R13, -R13, RZ, RZ ;  /* 0x000000ff0d0dc210 */ /* 0x000fe20007ffe1ff */
[----:B------:R-:W-:Y:S01]  /*13a0*/  @P3 IMAD R2, R36, c[0x0][0x234], R3 ;  /* 0x00008d0024023a24 */ /* 0x000fe200078e0203 */
[----:B------:R-:W-:Y:S01]  /*13b0*/  @!P5 LOP3.LUT R13, RZ, c[0x0][0x1c8], RZ, 0x33, !PT ;  /* 0x00007200ff0dda12 */ /* 0x000fe200078e33ff */
[----:B------:R-:W-:Y:S01]  /*13c0*/  @!P3 IMAD R2, R5, c[0x0][0x214], RZ ;  /* 0x000085000502ba24 */ /* 0x000fe200078e02ff */
[----:B------:R-:W-:-:S02]  /*13d0*/  SHF.R.S32.HI R34, RZ, 0x1f, R14 ;  /* 0x0000001fff227819 */ /* 0x000fc4000001140e */
        /* <DEDUP_REMOVED lines=9> */
.L_x_879:
[----:B------:R-:W-:-:S04]  /*1470*/  IMAD R0, R37, c[0x0][0x1c0], R36 ;  /* 0x0000700025007a24 */ /* 0x000fc800078e0224 */
[----:B------:R-:W-:Y:S02]  /*1480*/  IMAD R0, R0, c[0x0][0x224], RZ ;  /* 0x0000890000007a24 */ /* 0x000fe400078e02ff */
.L_x_880:
[----:B------:R-:W2:Y:S01]  /*1490*/  S2R R30, SR_TID.X ;  /* 0x00000000001e7919 */ /* 0x000ea20000002100 */
[----:B------:R-:W-:Y:S01]  /*14a0*/  IMAD.IADD R3, R8, 0x1, R2 ;  /* 0x0000000108037824 */ /* 0x000fe200078e0202 */
[----:B------:R-:W-:Y:S01]  /*14b0*/  IADD3 R2, P4, R216, R10, RZ ;  /* 0x0000000ad8027210 */ /* 0x000fe20007f9e0ff */
[----:B------:R-:W-:Y:S01]  /*14c0*/  IMAD.MOV.U32 R35, RZ, RZ, 0x4 ;  /* 0x00000004ff237424 */ /* 0x000fe200078e00ff */
[----:B------:R-:W-:Y:S01]  /*14d0*/  SHF.R.S32.HI R217, RZ, 0x1f, R216 ;  /* 0x0000001fffd97819 */ /* 0x000fe200000114d8 */
[----:B------:R-:W-:Y:S01]  /*14e0*/  IMAD R31, R31, c[0x0][0x1c0], RZ ;  /* 0x000070001f1f7a24 */ /* 0x000fe200078e02ff */
[----:B------:R-:W-:Y:S01]  /*14f0*/  BSSY B1, `(.L_x_876) ;  /* 0x0000610000017945 */ /* 0x000fe20003800000 */
[----:B------:R-:W-:-:S04]  /*1500*/  IMAD.WIDE R10, R3, R35, c[0x0][0x200] ;  /* 0x00008000030a7625 */ /* 0x000fc800078e0223 */
[----:B------:R-:W-:Y:S01]  /*1510*/  IMAD.X R3, R217, 0x1, R12, P4 ;  /* 0x00000001d9037824 */ /* 0x000fe200020e060c */
[----:B------:R-:W-:Y:S01]  /*1520*/  MOV R228, R11 ;  /* 0x0000000b00e47202 */ /* 0x000fe20000000f00 */
[----:B------:R-:W-:Y:S02]  /*1530*/  IMAD.SHL.U32 R28, R31, 0x40, RZ ;  /* 0x000000401f1c7824 */ /* 0x000fe400078e00ff */
[----:B------:R-:W-:Y:S02]  /*1540*/  IMAD R4, R16, c[0x0][0x370], RZ ;  /* 0x0000dc0010047a24 */ /* 0x000fe400078e02ff */
[----:B------:R-:W-:Y:S01]  /*1550*/  IMAD.IADD R12, R8, 0x1, R0 ;  /* 0x00000001080c7824 */ /* 0x000fe200078e0200 */
[----:B------:R-:W-:Y:S01]  /*1560*/  IADD3 R14, P3, P1, R6, R28, R14 ;  /* 0x0000001c060e7210 */ /* 0x000fe2000797e00e */
[C---:B------:R-:W-:Y:S01]  /*1570*/  IMAD R7, R8.reuse, c[0x0][0x374], R4 ;  /* 0x0000dd0008077a24 */ /* 0x040fe200078e0204 */
[----:B------:R-:W-:Y:S01]  /*1580*/  SHF.R.S32.HI R4, RZ, 0x1f, R28 ;  /* 0x0000001fff047819 */ /* 0x000fe2000001141c */
[----:B------:R-:W-:Y:S01]  /*1590*/  IMAD.WIDE.U32 R2, R8, c[0x0][0x370], R2 ;  /* 0x0000dc0008027a25 */ /* 0x000fe200078e0002 */
[----:B------:R-:W-:-:S02]  /*15a0*/  IADD3 R6, P4, R244, R8, RZ ;  /* 0x00000008f4067210 */ /* 0x000fc40007f9e0ff */
[----:B--2---:R-:W-:Y:S01]  /*15b0*/  SHF.R.S32.HI R33, RZ, 0x1f, R30 ;  /* 0x0000001fff217819 */ /* 0x004fe2000001141e */
[----:B------:R-:W-:Y:S01]  /*15c0*/  IMAD.IADD R3, R3, 0x1, R7 ;  /* 0x0000000103037824 */ /* 0x000fe200078e0207 */
[----:B------:R-:W-:Y:S01]  /*15d0*/  IADD3.X R9, R9, R4, R34, P3, P1 ;  /* 0x0000000409097210 */ /* 0x000fe20001fe2422 */
[----:B------:R-:W-:Y:S01]  /*15e0*/  IMAD.MOV.U32 R229, RZ, RZ, R10 ;  /* 0x000000ffffe57224 */ /* 0x000fe200078e000a */
[----:B------:R-:W-:Y:S01]  /*15f0*/  LEA.HI R5, R33, R30, RZ, 0x5 ;  /* 0x0000001e21057211 */ /* 0x000fe200078f28ff */
[----:B------:R-:W-:Y:S01]  /*1600*/  IMAD.WIDE.U32 R2, R36, c[0x0][0x378], R2 ;  /* 0x0000de0024027a25 */ /* 0x000fe200078e0002 */
[----:B------:R-:W-:Y:S02]  /*1610*/  SHF.R.S32.HI R28, RZ, 0x1f, R244 ;  /* 0x0000001fff1c7819 */ /* 0x000fe400000114f4 */
[----:B------:R-:W-:Y:S02]  /*1620*/  LOP3.LUT R0, R5, 0xffffffe0, RZ, 0xc0, !PT ;  /* 0xffffffe005007812 */ /* 0x000fe400078ec0ff */
[----:B------:R-:W-:-:S02]  /*1630*/  SHF.R.S32.HI R5, RZ, 0x5, R5 ;  /* 0x00000005ff057819 */ /* 0x000fc40000011405 */
[----:B------:R-:W-:Y:S01]  /*1640*/  IADD3.X R7, R28, R16, RZ, P4, !PT ;  /* 0x000000101c077210 */ /* 0x000fe200027fe4ff */
[----:B------:R-:W-:Y:S01]  /*1650*/  IMAD.IADD R0, R30, 0x1, -R0 ;  /* 0x000000011e007824 */ /* 0x000fe200078e0a00 */
[----:B------:R-:W-:-:S03]  /*1660*/  IADD3 R14, P3, P1, R21, R14, R18 ;  /* 0x0000000e150e7210 */ /* 0x000fc6000797e012 */
[----:B------:R-:W-:Y:S01]  /*1670*/  IMAD R4, R5, R31, R0 ;  /* 0x0000001f05047224 */ /* 0x000fe200078e0200 */
[----:B------:R-:W-:Y:S01]  /*1680*/  IADD3 R0, -R205, R230, R243 ;  /* 0x000000e6cd007210 */ /* 0x000fe20007ffe1f3 */
[----:B------:R-:W-:Y:S01]  /*1690*/  IMAD R7, R7, c[0x0][0x190], RZ ;  /* 0x0000640007077a24 */ /* 0x000fe200078e02ff */
[----:B------:R-:W-:Y:S01]  /*16a0*/  IADD3.X R9, R17, R9, R15, P3, P1 ;  /* 0x0000000911097210 */ /* 0x000fe20001fe240f */
[----:B------:R-:W-:Y:S01]  /*16b0*/  IMAD R5, R32, c[0x0][0x378], RZ ;  /* 0x0000de0020057a24 */ /* 0x000fe200078e02ff */
[----:B------:R-:W-:Y:S01]  /*16c0*/  IADD3 R0, R0, -c[0x0][0x2e8], RZ ;  /* 0x8000ba0000007a10 */ /* 0x000fe20007ffe0ff */
[----:B------:R-:W-:Y:S01]  /*16d0*/  IMAD R10, R6, c[0x0][0x194], R7 ;  /* 0x00006500060a7a24 */ /* 0x000fe200078e0207 */
[----:B------:R-:W-:Y:S01]  /*16e0*/  IADD3 R178, P1, R4, R14, RZ ;  /* 0x0000000e04b27210 */ /* 0x000fe20007f3e0ff */
[----:B------:R-:W-:Y:S01]  /*16f0*/  IMAD.WIDE.U32 R6, R6, c[0x0][0x190], R216 ;  /* 0x0000640006067a25 */ /* 0x000fe200078e00d8 */
[----:B------:R-:W-:Y:S02]  /*1700*/  SHF.R.S32.HI R8, RZ, 0x1f, R0 ;  /* 0x0000001fff087819 */ /* 0x000fe40000011400 */
[----:B------:R-:W-:Y:S01]  /*1710*/  LEA.HI.X.SX32 R9, R4, R9, 0x1, P1 ;  /* 0x0000000904097211 */ /* 0x000fe200008f0eff */
[----:B------:R-:W-:Y:S01]  /*1720*/  IMAD R5, R36, c[0x0][0x37c], R5 ;  /* 0x0000df0024057a24 */ /* 0x000fe200078e0205 */
[----:B------:R-:W-:Y:S01]  /*1730*/  LEA.HI R0, R8, R0, RZ, 0x6 ;  /* 0x0000000008007211 */ /* 0x000fe200078f30ff */
[----:B------:R-:W-:Y:S01]  /*1740*/  IMAD.MOV.U32 R4, RZ, RZ, R2 ;  /* 0x000000ffff047224 */ /* 0x000fe200078e0002 */
[----:B------:R-:W-:Y:S01]  /*1750*/  IADD3 R6, P3, R25, R6, RZ ;  /* 0x0000000619067210 */ /* 0x000fe20007f7e0ff */
[----:B------:R-:W-:Y:S01]  /*1760*/  IMAD.IADD R5, R3, 0x1, R5 ;  /* 0x0000000103057824 */ /* 0x000fe200078e0205 */
[----:B------:R-:W-:Y:S01]  /*1770*/  SHF.R.S32.HI R0, RZ, 0x6, R0 ;  /* 0x00000006ff007819 */ /* 0x000fe20000011400 */
[----:B------:R-:W-:Y:S01]  /*1780*/  IMAD R8, R32, c[0x0][0x1a8], RZ ;  /* 0x00006a0020087a24 */ /* 0x000fe200078e02ff */
[----:B------:R-:W-:Y:S01]  /*1790*/  IADD3.X R7, R23, R7, R10, P3, !PT ;  /* 0x0000000717077210 */ /* 0x000fe20001ffe40a */
[----:B------:R-:W-:Y:S01]  /*17a0*/  IMAD R2, R28, c[0x0][0x370], RZ ;  /* 0x0000dc001c027a24 */ /* 0x000fe200078e02ff */
[----:B------:R-:W-:Y:S01]  /*17b0*/  IMNMX R242, RZ, R0, !PT ;  /* 0x00000000fff27217 */ /* 0x000fe20007800200 */
[----:B------:R-:W-:Y:S01]  /*17c0*/  IMAD R8, R36, c[0x0][0x1ac], R8 ;  /* 0x00006b0024087a24 */ /* 0x000fe200078e0208 */
[----:B------:R-:W-:Y:S01]  /*17d0*/  LEA R179, P1, R178, c[0x0][0x350], 0x2 ;  /* 0x0000d400b2b37a11 */ /* 0x000fe200078210ff */
[----:B------:R-:W-:Y:S01]  /*17e0*/  IMAD.WIDE.U32 R10, R36, c[0x0][0x1a8], R6 ;  /* 0x00006a00240a7a25 */ /* 0x000fe200078e0006 */
[----:B------:R-:W-:-:S02]  /*17f0*/  ISETP.GT.AND P5, PT, R203, R242, PT ;  /* 0x000000f2cb00720c */ /* 0x000fc40003fa4270 */
[----:B------:R-:W-:Y:S01]  /*1800*/  LEA.HI.X R178, R178, c[0x0][0x354], R9, 0x2, P1 ;  /* 0x0000d500b2b27a11 */ /* 0x000fe200008f1409 */
[----:B------:R-:W-:Y:S01]  /*1810*/  IMAD R0, R244, c[0x0][0x374], R2 ;  /* 0x0000dd00f4007a24 */ /* 0x000fe200078e0202 */
[----:B------:R-:W-:Y:S01]  /*1820*/  LEA R208, P4, R10, c[0x0][0x160], 0x1 ;  /* 0x000058000ad07a11 */ /* 0x000fe200078808ff */
[----:B------:R-:W-:Y:S01]  /*1830*/  IMAD.WIDE.U32 R4, R244, c[0x0][0x370], R4 ;  /* 0x0000dc00f4047a25 */ /* 0x000fe200078e0004 */
[----:B------:R-:W-:-:S03]  /*1840*/  IADD3 R203, R203, -0x1, RZ ;  /* 0xffffffffcbcb7810 */ /* 0x000fc60007ffe0ff */
[----:B------:R-:W-:Y:S01]  /*1850*/  IMAD.IADD R16, R11, 0x1, R8 ;  /* 0x000000010b107824 */ /* 0x000fe200078e0208 */
[----:B------:R-:W-:Y:S01]  /*1860*/  IADD3 R15, R5, R0, RZ ;  /* 0x00000000050f7210 */ /* 0x000fe20007ffe0ff */
[----:B------:R-:W-:Y:S01]  /*1870*/  IMAD.WIDE R2, R12, R35, c[0x0][0x3c8] ;  /* 0x0000f2000c027625 */ /* 0x000fe200078e0223 */
[----:B------:R-:W-:Y:S02]  /*1880*/  LEA R206, P3, R4, c[0x0][0x330], 0x1 ;  /* 0x0000cc0004ce7a11 */ /* 0x000fe400078608ff */
[----:B------:R-:W-:Y:S01]  /*1890*/  LEA.HI.X R209, R10, c[0x0][0x164], R16, 0x1, P4 ;  /* 0x000059000ad17a11 */ /* 0x000fe200020f0c10 */
[----:B------:R-:W-:Y:S01]  /*18a0*/  IMAD.MOV.U32 R227, RZ, RZ, R2 ;  /* 0x000000ffffe37224 */ /* 0x000fe200078e0002 */
[----:B------:R-:W-:Y:S01]  /*18b0*/  LEA.HI.X R207, R4, c[0x0][0x334], R15, 0x1, P3 ;  /* 0x0000cd0004cf7a11 */ /* 0x000fe200018f0c0f */
[----:B------:R-:W-:Y:S01]  /*18c0*/  IMAD.MOV.U32 R225, RZ, RZ, R3 ;  /* 0x000000ffffe17224 */ /* 0x000fe200078e0003 */
        /* <DEDUP_REMOVED lines=16> */
.L_x_882:
        /* <DEDUP_REMOVED lines=15> */
.L_x_883:
        /* <DEDUP_REMOVED lines=25> */
.L_x_885:
[----:B------:R-:W-:Y:S05]  /*1c50*/  BSYNC B0 ;  /* 0x0000000000007941 */ /* 0x000fea0003800000 */
.L_x_884:
        /* <DEDUP_REMOVED lines=17> */
.L_x_887:
[----:B------:R-:W-:Y:S05]  /*1d70*/  BSYNC B0 ;  /* 0x0000000000007941 */ /* 0x000fea0003800000 */
.L_x_886:
        /* <DEDUP_REMOVED lines=23> */
.L_x_889:
[----:B------:R-:W-:Y:S05]  /*1ef0*/  BSYNC B0 ;  /* 0x0000000000007941 */ /* 0x000fea0003800000 */
.L_x_888:
        /* <DEDUP_REMOVED lines=16> */
.L_x_881:
        /* <DEDUP_REMOVED lines=43> */
.L_x_892:
[----:B------:R-:W-:Y:S05]  /*22b0*/  BSYNC B0 ;  /* 0x0000000000007941 */ /* 0x000fea0003800000 */
.L_x_891:
        /* <DEDUP_REMOVED lines=30> */
.L_x_894:
[----:B------:R-:W-:Y:S05]  /*24a0*/  BSYNC B0 ;  /* 0x0000000000007941 */ /* 0x000fea0003800000 */
.L_x_893:
        /* <DEDUP_REMOVED lines=20> */
.L_x_896:
[----:B------:R-:W-:Y:S05]  /*25f0*/  BSYNC B0 ;  /* 0x0000000000007941 */ /* 0x000fea0003800000 */
.L_x_895:
        /* <DEDUP_REMOVED lines=28> */
.L_x_898:
[----:B------:R-:W-:Y:S05]  /*27c0*/  BSYNC B0 ;  /* 0x0000000000007941 */ /* 0x000fea0003800000 */
.L_x_897:
        /* <DEDUP_REMOVED lines=15> */
.L_x_900:
        /* <DEDUP_REMOVED lines=19> */
.L_x_901:
[----:B------:R-:W-:Y:S05]  /*29f0*/  BSYNC B0 ;  /* 0x0000000000007941 */ /* 0x000fea0003800000 */
.L_x_899:
        /* <DEDUP_REMOVED lines=14> */
.L_x_903:
        /* <DEDUP_REMOVED lines=27> */
.L_x_904:
[----:B------:R-:W-:Y:S05]  /*2c90*/  BSYNC B0 ;  /* 0x0000000000007941 */ /* 0x000fea0003800000 */
.L_x_902:
[----:B--2---:R-:W2:Y:S01]  /*2ca0*/  LDL R4, [R1] ;  /* 0x0000000001047983 */ /* 0x004ea20000100800 */
        /* <DEDUP_REMOVED lines=48> */
.L_x_906:
[----:B------:R-:W-:Y:S05]  /*2fb0*/  BSYNC B0 ;  /* 0x0000000000007941 */ /* 0x000fea0003800000 */
.L_x_905:
        /* <DEDUP_REMOVED lines=28> */
.L_x_908:
[----:B------:R-:W-:Y:S05]  /*3180*/  BSYNC B0 ;  /* 0x0000000000007941 */ /* 0x000fea0003800000 */
.L_x_907:
[----:B------:R-:W0:Y:S01]  /*3190*/  LDGDEPBAR ;  /* 0x00000000000079af */ /* 0x000e220000000000 */
[----:B------:R-:W-:Y:S01]  /*31a0*/  LEA.HI R0, R33, R30, RZ, 0x4 ;  /* 0x0000001e21007211 */ /* 0x000fe200078f20ff */
[----:B------:R-:W-:Y:S01]  /*31b0*/  IMAD.MOV.U32 R188, RZ, RZ, 0x40 ;  /* 0x00000040ffbc7424 */ /* 0x000fe200078e00ff */
[----:B------:R-:W-:Y:S01]  /*31c0*/  IADD3 R247, R243, R230, RZ ;  /* 0x000000e6f3f77210 */ /* 0x000fe20007ffe0ff */
[----:B------:R-:W-:Y:S01]  /*31d0*/  IMAD.MOV.U32 R218, RZ, RZ, c[0x0][0x2e4] ;  /* 0x0000b900ffda7624 */ /* 0x000fe200078e00ff */
[----:B------:R-:W-:Y:S01]  /*31e0*/  LOP3.LUT R0, R0, 0xfffffff0, RZ, 0xc0, !PT ;  /* 0xfffffff000007812 */ /* 0x000fe200078ec0ff */
[----:B------:R-:W-:Y:S01]  /*31f0*/  IMAD.MOV.U32 R204, RZ, RZ, R201 ;  /* 0x000000ffffcc7224 */ /* 0x000fe200078e00c9 */
        /* <DEDUP_REMOVED lines=17> */
[----:B------:R-:W-:-:S04]  /*3310*/  DEPBAR.LE SB0, 0x1 ;  /* 0x000080400000791a */ /* 0x000fc80000000000 */
[----:B------:R-:W-:Y:S01]  /*3320*/  BAR.SYNC.DEFER_BLOCKING 0x0 ;  /* 0x0000000000007b1d */ /* 0x000fe20000010000 */
[----:B------:R-:W-:Y:S01]  /*3330*/  IMAD.IADD R0, R0, 0x1, -R2 ;  /* 0x0000000100007824 */ /* 0x000fe200078e0a02 */
[----:B------:R-:W-:Y:S01]  /*3340*/  IADD3 R2, R198, 0x2000, RZ ;  /* 0x00002000c6027810 */ /* 0x000fe20007ffe0ff */
[----:B------:R-:W-:Y:S01]  /*3350*/  CS2R R74, SRZ ;  /* 0x00000000004a7805 */ /* 0x000fe2000001ff00 */
[----:B------:R-:W-:Y:S01]  /*3360*/  CS2R R72, SRZ ;  /* 0x0000000000487805 */ /* 0x000fe2000001ff00 */
[----:B------:R-:W-:Y:S01]  /*3370*/  CS2R R70, SRZ ;  /* 0x0000000000467805 */ /* 0x000fe2000001ff00 */
[----:B------:R-:W-:Y:S01]  /*3380*/  R2P PR, R0, 0x6 ;  /* 0x0000000600007804 */ /* 0x000fe20000000000 */
[----:B------:R-:W-:Y:S01]  /*3390*/  CS2R R68, SRZ ;  /* 0x0000000000447805 */ /* 0x000fe2000001ff00 */
[----:B------:R-:W-:Y:S01]  /*33a0*/  IADD3 R0, R199, 0x2000, RZ ;  /* 0x00002000c7007810 */ /* 0x000fe20007ffe0ff */
[----:B------:R-:W-:Y:S01]  /*33b0*/  CS2R R46, SRZ ;  /* 0x00000000002e7805 */ /* 0x000fe2000001ff00 */
[----:B------:R-:W-:Y:S01]  /*33c0*/  SEL R2, R2, R198, !P0 ;  /* 0x000000c602027207 */ /* 0x000fe20004000000 */
[----:B------:R-:W-:Y:S01]  /*33d0*/  CS2R R44, SRZ ;  /* 0x00000000002c7805 */ /* 0x000fe2000001ff00 */
[----:B------:R-:W-:Y:S01]  /*33e0*/  SEL R0, R0, R199, !P0 ;  /* 0x000000c700007207 */ /* 0x000fe20004000000 */
[----:B------:R-:W-:Y:S01]  /*33f0*/  CS2R R50, SRZ ;  /* 0x0000000000327805 */ /* 0x000fe2000001ff00 */
[----:B------:R-:W-:Y:S01]  /*3400*/  SEL R193, R193, 0xffffffe0, !P1 ;  /* 0xffffffe0c1c17807 */ /* 0x000fe20004800000 */
[----:B------:R-:W-:Y:S01]  /*3410*/  IMAD.SHL.U32 R187, R2, 0x2, RZ ;  /* 0x0000000202bb7824 */ /* 0x000fe200078e00ff */
[----:B------:R-:W-:Y:S01]  /*3420*/  SHF.L.U32 R184, R0, 0x1, RZ ;  /* 0x0000000100b87819 */ /* 0x000fe200000006ff */
[----:B------:R-:W-:Y:S01]  /*3430*/  IMAD.MOV.U32 R0, RZ, RZ, c[0x0][0x22c] ;  /* 0x00008b00ff007624 */ /* 0x000fe200078e00ff */
[----:B------:R-:W-:Y:S01]  /*3440*/  SEL R188, R188, 0xffffffc0, !P2 ;  /* 0xffffffc0bcbc7807 */ /* 0x000fe20005000000 */
[----:B------:R-:W-:Y:S01]  /*3450*/  IMAD.IADD R195, R194, 0x1, R193 ;  /* 0x00000001c2c37824 */ /* 0x000fe200078e02c1 */
[----:B------:R-:W-:Y:S01]  /*3460*/  CS2R R48, SRZ ;  /* 0x0000000000307805 */ /* 0x000fe2000001ff00 */
[----:B------:R-:W-:Y:S01]  /*3470*/  IMAD R0, R0, c[0x0][0x1c0], RZ ;  /* 0x0000700000007a24 */ /* 0x000fe200078e02ff */
[----:B------:R-:W-:Y:S01]  /*3480*/  CS2R R42, SRZ ;  /* 0x00000000002a7805 */ /* 0x000fe2000001ff00 */
[----:B------:R-:W-:Y:S01]  /*3490*/  CS2R R40, SRZ ;  /* 0x0000000000287805 */ /* 0x000fe2000001ff00 */
[----:B------:R1:W2:Y:S01]  /*34a0*/  LDSM.16.M88.4 R104, [R189+0x10000] ;  /* 0x01000000bd68783b */ /* 0x0002a20000000200 */
[C---:B------:R-:W-:Y:S01]  /*34b0*/  IMAD.SHL.U32 R212, R0.reuse, 0x8, RZ ;  /* 0x0000000800d47824 */ /* 0x040fe200078e00ff */
[----:B------:R-:W-:Y:S01]  /*34c0*/  SHF.L.U32 R249, R0, 0x4, RZ ;  /* 0x0000000400f97819 */ /* 0x000fe200000006ff */
[----:B------:R-:W-:Y:S01]  /*34d0*/  CS2R R38, SRZ ;  /* 0x0000000000267805 */ /* 0x000fe2000001ff00 */
[----:B------:R1:W3:Y:S01]  /*34e0*/  LDSM.16.M88.4 R108, [R189+0x10800] ;  /* 0x01080000bd6c783b */ /* 0x0002e20000000200 */
[----:B------:R-:W-:Y:S01]  /*34f0*/  CS2R R36, SRZ ;  /* 0x0000000000247805 */ /* 0x000fe2000001ff00 */
[C---:B------:R-:W-:Y:S01]  /*3500*/  IADD3 R4, R249.reuse, 0x20, RZ ;  /* 0x00000020f9047810 */ /* 0x040fe20007ffe0ff */
[----:B------:R-:W-:Y:S01]  /*3510*/  CS2R R30, SRZ ;  /* 0x00000000001e7805 */ /* 0x000fe2000001ff00 */
[----:B------:R1:W4:Y:S01]  /*3520*/  LDSM.16.M88.4 R112, [R190+0x10000] ;  /* 0x01000000be70783b */ /* 0x0003220000000200 */
[C---:B------:R-:W-:Y:S01]  /*3530*/  IADD3 R2, R249.reuse, 0x60, RZ ;  /* 0x00000060f9027810 */ /* 0x040fe20007ffe0ff */
[----:B------:R-:W-:Y:S01]  /*3540*/  CS2R R28, SRZ ;  /* 0x00000000001c7805 */ /* 0x000fe2000001ff00 */
[----:B------:R-:W-:Y:S01]  /*3550*/  IADD3 R3, R249, 0x40, RZ ;  /* 0x00000040f9037810 */ /* 0x000fe20007ffe0ff */
[----:B------:R1:W1:Y:S01]  /*3560*/  LDSM.16.M88.4 R116, [R190+0x10800] ;  /* 0x01080000be74783b */ /* 0x0002620000000200 */
[C---:B------:R-:W-:Y:S01]  /*3570*/  IMAD.IADD R252, R212.reuse, 0x1, R4 ;  /* 0x00000001d4fc7824 */ /* 0x040fe200078e0204 */
[----:B------:R-:W-:Y:S01]  /*3580*/  CS2R R34, SRZ ;  /* 0x0000000000227805 */ /* 0x000fe2000001ff00 */
[C---:B------:R-:W-:Y:S01]  /*3590*/  IADD3 R251, R212.reuse, R3, RZ ;  /* 0x00000003d4fb7210 */ /* 0x040fe20007ffe0ff */
[----:B------:R1:W1:Y:S01]  /*35a0*/  LDSM.16.M88.4 R120, [R191+0x10000] ;  /* 0x01000000bf78783b */ /* 0x0002620000000200 */
[C---:B------:R-:W-:Y:S01]  /*35b0*/  IMAD.IADD R250, R212.reuse, 0x1, R2 ;  /* 0x00000001d4fa7824 */ /* 0x040fe200078e0202 */
[----:B------:R-:W-:Y:S01]  /*35c0*/  CS2R R32, SRZ ;  /* 0x0000000000207805 */ /* 0x000fe2000001ff00 */
[C---:B------:R-:W-:Y:S01]  /*35d0*/  IMAD.IADD R4, R212.reuse, 0x1, R252 ;  /* 0x00000001d4047824 */ /* 0x040fe200078e02fc */
[----:B------:R1:W1:Y:S01]  /*35e0*/  LDSM.16.M88.4 R124, [R191+0x10800] ;  /* 0x01080000bf7c783b */ /* 0x0002620000000200 */
[C---:B------:R-:W-:Y:S01]  /*35f0*/  IADD3 R3, R212.reuse, R251, RZ ;  /* 0x000000fbd4037210 */ /* 0x040fe20007ffe0ff */
[C---:B------:R-:W-:Y:S01]  /*3600*/  IMAD.IADD R2, R212.reuse, 0x1, R250 ;  /* 0x00000001d4027824 */ /* 0x040fe200078e02fa */
[----:B------:R-:W-:Y:S01]  /*3610*/  CS2R R26, SRZ ;  /* 0x00000000001a7805 */ /* 0x000fe2000001ff00 */
[----:B------:R1:W1:Y:S01]  /*3620*/  LDSM.16.M88.4 R128, [R200+0x10000] ;  /* 0x01000000c880783b */ /* 0x0002620000000200 */
[C---:B------:R-:W-:Y:S01]  /*3630*/  IMAD.IADD R236, R212.reuse, 0x1, R4 ;  /* 0x00000001d4ec7824 */ /* 0x040fe200078e0204 */
[C---:B------:R-:W-:Y:S01]  /*3640*/  IADD3 R234, R212.reuse, R3, RZ ;  /* 0x00000003d4ea7210 */ /* 0x040fe20007ffe0ff */
[C---:B------:R-:W-:Y:S01]  /*3650*/  IMAD.IADD R232, R212.reuse, 0x1, R2 ;  /* 0x00000001d4e87824 */ /* 0x040fe200078e0202 */
[----:B------:R1:W1:Y:S01]  /*3660*/  LDSM.16.M88.4 R132, [R200+0x10800] ;  /* 0x01080000c884783b */ /* 0x0002620000000200 */
[C---:B------:R-:W-:Y:S01]  /*3670*/  IMAD.IADD R235, R212.reuse, 0x1, R236 ;  /* 0x00000001d4eb7824 */ /* 0x040fe200078e02ec */
[C---:B------:R-:W-:Y:S01]  /*3680*/  IADD3 R233, R212.reuse, R234, RZ ;  /* 0x000000ead4e97210 */ /* 0x040fe20007ffe0ff */
[----:B------:R-:W-:Y:S01]  /*3690*/  IMAD.IADD R231, R212, 0x1, R232 ;  /* 0x00000001d4e77824 */ /* 0x000fe200078e02e8 */
[----:B------:R1:W1:Y:S01]  /*36a0*/  LDSM.16.M88.4 R136, [R189+0x12000] ;  /* 0x01200000bd88783b */ /* 0x0002620000000200 */
[----:B------:R-:W-:Y:S01]  /*36b0*/  CS2R R24, SRZ ;  /* 0x0000000000187805 */ /* 0x000fe2000001ff00 */
[----:B------:R-:W-:Y:S01]  /*36c0*/  CS2R R22, SRZ ;  /* 0x0000000000167805 */ /* 0x000fe2000001ff00 */
[----:B------:R-:W-:Y:S01]  /*36d0*/  CS2R R20, SRZ ;  /* 0x0000000000147805 */ /* 0x000fe2000001ff00 */
[----:B------:R1:W1:Y:S01]  /*36e0*/  LDSM.16.M88.4 R140, [R189+0x12800] ;  /* 0x01280000bd8c783b */ /* 0x0002620000000200 */
[----:B------:R-:W-:Y:S01]  /*36f0*/  IADD3 R248, R248, -c[0x0][0x2e8], RZ ;  /* 0x8000ba00f8f87a10 */ /* 0x000fe20007ffe0ff */
[----:B------:R-:W-:Y:S01]  /*3700*/  IMAD.IADD R196, R194, 0x1, R188 ;  /* 0x00000001c2c47824 */ /* 0x000fe200078e02bc */
[----:B------:R-:W-:Y:S01]  /*3710*/  IADD3 R238, R212, R233, RZ ;  /* 0x000000e9d4ee7210 */ /* 0x000fe20007ffe0ff */
[----:B------:R1:W1:Y:S01]  /*3720*/  LDSM.16.M88.4 R144, [R190+0x12000] ;  /* 0x01200000be90783b */ /* 0x0002620000000200 */
[----:B------:R-:W-:-:S02]  /*3730*/  IMAD.IADD R197, R188, 0x1, R195 ;  /* 0x00000001bcc57824 */ /* 0x000fc400078e02c3 */
[C---:B------:R-:W-:Y:S01]  /*3740*/  IMAD.IADD R239, R212.reuse, 0x1, R235 ;  /* 0x00000001d4ef7824 */ /* 0x040fe200078e02eb */
[----:B------:R1:W1:Y:S01]  /*3750*/  LDSM.16.M88.4 R148, [R190+0x12800] ;  /* 0x01280000be94783b */ /* 0x0002620000000200 */
[----:B------:R-:W-:-:S03]  /*3760*/  IMAD.IADD R237, R212, 0x1, R231 ;  /* 0x00000001d4ed7824 */ /* 0x000fc600078e02e7 */
[----:B------:R1:W1:Y:S04]  /*3770*/  LDSM.16.M88.4 R152, [R191+0x12000] ;  /* 0x01200000bf98783b */ /* 0x0002680000000200 */
[----:B------:R1:W1:Y:S04]  /*3780*/  LDSM.16.M88.4 R156, [R191+0x12800] ;  /* 0x01280000bf9c783b */ /* 0x0002680000000200 */
[----:B------:R1:W1:Y:S04]  /*3790*/  LDSM.16.M88.4 R160, [R200+0x12000] ;  /* 0x01200000c8a0783b */ /* 0x0002680000000200 */
[----:B--234-:R1:W1:Y:S02]  /*37a0*/  LDSM.16.M88.4 R164, [R200+0x12800] ;  /* 0x01280000c8a4783b */ /* 0x01c2640000000200 */
.L_x_913:
[----:B------:R-:W0:Y:S01]  /*37b0*/  LDGDEPBAR ;  /* 0x00000000000079af */ /* 0x000e220000000000 */
[C---:B------:R-:W-:Y:S02]  /*37c0*/  IADD3 R0, R187.reuse, R193, RZ ;  /* 0x000000c1bb007210 */ /* 0x040fe40007ffe0ff */
[-C--:B------:R-:W-:Y:S02]  /*37d0*/  IADD3 R3, R187, R188.reuse, RZ ;  /* 0x000000bcbb037210 */ /* 0x080fe40007ffe0ff */
[----:B------:R-:W-:Y:S02]  /*37e0*/  IADD3 R2, R0, R188, RZ ;  /* 0x000000bc00027210 */ /* 0x000fe40007ffe0ff */
[----:B------:R-:W-:Y:S02]  /*37f0*/  MOV R210, R179 ;  /* 0x000000b300d27202 */ /* 0x000fe40000000f00 */
[----:B------:R-:W-:Y:S01]  /*3800*/  MOV R211, R178 ;  /* 0x000000b200d37202 */ /* 0x000fe20000000f00 */
[----:B------:R-:W-:Y:S04]  /*3810*/  DEPBAR.LE SB0, 0x0 ;  /* 0x000080000000791a */ /* 0x000fe80000000000 */
[----:B------:R-:W-:Y:S06]  /*3820*/  BAR.SYNC.DEFER_BLOCKING 0x0 ;  /* 0x0000000000007b1d */ /* 0x000fec0000010000 */
[----:B------:R-:W-:Y:S06]  /*3830*/  LDSM.16.M88.4 R16, [R187] ;  /* 0x00000000bb10783b */ /* 0x000fec0000000200 */
[----:B------:R-:W2:Y:S06]  /*3840*/  LDSM.16.M88.4 R8, [R189+0xc000] ;  /* 0x00c00000bd08783b */ /* 0x000eac0000000200 */
[----:B------:R-:W3:Y:S06]  /*3850*/  LDSM.16.M88.4 R52, [R189+0xc800] ;  /* 0x00c80000bd34783b */ /* 0x000eec0000000200 */
[----:B------:R-:W-:Y:S06]  /*3860*/  LDSM.16.M88.4 R56, [R0] ;  /* 0x000000000038783b */ /* 0x000fec0000000200 */
[----:B------:R-:W4:Y:S06]  /*3870*/  LDSM.16.M88.4 R60, [R190+0xc000] ;  /* 0x00c00000be3c783b */ /* 0x000f2c0000000200 */
[----:B------:R-:W1:Y:S06]  /*3880*/  LDSM.16.M88.4 R64, [R190+0xc800] ;  /* 0x00c80000be40783b */ /* 0x000e6c0000000200 */
[----:B------:R-:W-:Y:S01]  /*3890*/  LDSM.16.M88.4 R100, [R191+0xc800] ;  /* 0x00c80000bf64783b */ /* 0x000fe20000000200 */
[C---:B--2---:R-:W-:Y:S08]  /*38a0*/  HMMA.16816.F32.BF16 R4, R16.reuse, R8, RZ ;  /* 0x000000081004723c */ /* 0x044ff000000418ff */
[C---:B------:R-:W-:Y:S08]  /*38b0*/  HMMA.16816.F32.BF16 R8, R16.reuse, R10, RZ ;  /* 0x0000000a1008723c */ /* 0x040ff000000418ff */
[C---:B---3--:R-:W-:Y:S08]  /*38c0*/  HMMA.16816.F32.BF16 R12, R16.reuse, R52, RZ ;  /* 0x00000034100c723c */ /* 0x048ff000000418ff */
[----:B------:R-:W-:Y:S01]  /*38d0*/  HMMA.16816.F32.BF16 R16, R16, R54, RZ ;  /* 0x000000361010723c */ /* 0x000fe200000418ff */
[----:B------:R-:W-:Y:S07]  /*38e0*/  LDSM.16.M88.4 R52, [R3] ;  /* 0x000000000334783b */ /* 0x000fee0000000200 */
[C---:B----4-:R-:W-:Y:S08]  /*38f0*/  HMMA.16816.F32.BF16 R4, R56.reuse, R60, R4 ;  /* 0x0000003c3804723c */ /* 0x050ff00000041804 */
[C---:B------:R-:W-:Y:S01]  /*3900*/  HMMA.16816.F32.BF16 R8, R56.reuse, R62, R8 ;  /* 0x0000003e3808723c */ /* 0x040fe20000041808 */
[----:B------:R-:W2:Y:S07]  /*3910*/  LDSM.16.M88.4 R60, [R191+0xc000] ;  /* 0x00c00000bf3c783b */ /* 0x000eae0000000200 */
[C---:B-1----:R-:W-:Y:S07]  /*3920*/  HMMA.16816.F32.BF16 R12, R56.reuse, R64, R12 ;  /* 0x00000040380c723c */ /* 0x042fee000004180c */
[----:B------:R-:W-:Y:S01]  /*3930*/  IADD3 R64, P0, R241, R227, RZ ;  /* 0x000000e3f1407210 */ /* 0x000fe20007f1e0ff */
[----:B------:R-:W-:Y:S01]  /*3940*/  HMMA.16816.F32.BF16 R16, R56, R66, R16 ;  /* 0x000000423810723c */ /* 0x000fe20000041810 */
[----:B------:R-:W-:Y:S03]  /*3950*/  LDSM.16.M88.4 R56, [R2] ;  /* 0x000000000238783b */ /* 0x000fe60000000200 */
[----:B------:R-:W-:Y:S04]  /*3960*/  IADD3.X R65, R240, R225, RZ, P0, !PT ;  /* 0x000000e1f0417210 */ /* 0x000fe800007fe4ff */
[C---:B--2---:R-:W-:Y:S08]  /*3970*/  HMMA.16816.F32.BF16 R4, R52.reuse, R60, R4 ;  /* 0x0000003c3404723c */ /* 0x044ff00000041804 */
[C---:B------:R-:W-:Y:S01]  /*3980*/  HMMA.16816.F32.BF16 R8, R52.reuse, R62, R8 ;  /* 0x0000003e3408723c */ /* 0x040fe20000041808 */
[----:B------:R-:W1:Y:S07]  /*3990*/  LDSM.16.M88.4 R60, [R192+0xc000] ;  /* 0x00c00000c03c783b */ /* 0x000e6e0000000200 */
[C---:B------:R-:W-:Y:S01]  /*39a0*/  HMMA.16816.F32.BF16 R12, R52.reuse, R100, R12 ;  /* 0x00000064340c723c */ /* 0x040fe2000004180c */
[----:B-----5:R2:W5:Y:S06]  /*39b0*/  LDG.E R101, [R64.64] ;  /* 0x0000000640657981 */ /* 0x02056c000c1e1900 */
[----:B------:R2:W5:Y:S01]  /*39c0*/  LDG.E R100, [R64.64+0x20] ;  /* 0x0000200640647981 */ /* 0x000562000c1e1900 */
[----:B------:R-:W-:Y:S05]  /*39d0*/  HMMA.16816.F32.BF16 R16, R52, R102, R16 ;  /* 0x000000663410723c */ /* 0x000fea0000041810 */
[----:B------:R-:W3:Y:S06]  /*39e0*/  LDSM.16.M88.4 R52, [R192+0xc800] ;  /* 0x00c80000c034783b */ /* 0x000eec0000000200 */
[----:B--2---:R-:W-:Y:S01]  /*39f0*/  LDSM.16.M88.4 R64, [R190+0xe000] ;  /* 0x00e00000be40783b */ /* 0x004fe20000000200 */
[C---:B-1----:R-:W-:Y:S08]  /*3a00*/  HMMA.16816.F32.BF16 R4, R56.reuse, R60, R4 ;  /* 0x0000003c3804723c */ /* 0x042ff00000041804 */
[C---:B------:R-:W-:Y:S01]  /*3a10*/  HMMA.16816.F32.BF16 R8, R56.reuse, R62, R8 ;  /* 0x0000003e3808723c */ /* 0x040fe20000041808 */
[----:B------:R-:W-:Y:S07]  /*3a20*/  LDSM.16.M88.4 R60, [R187+0x2000] ;  /* 0x00200000bb3c783b */ /* 0x000fee0000000200 */
[C---:B---3--:R-:W-:Y:S08]  /*3a30*/  HMMA.16816.F32.BF16 R12, R56.reuse, R52, R12 ;  /* 0x00000034380c723c */ /* 0x048ff0000004180c */
[----:B------:R-:W-:Y:S01]  /*3a40*/  HMMA.16816.F32.BF16 R16, R56, R54, R16 ;  /* 0x000000363810723c */ /* 0x000fe20000041810 */
[----:B------:R-:W1:Y:S06]  /*3a50*/  LDSM.16.M88.4 R52, [R189+0xe000] ;  /* 0x00e00000bd34783b */ /* 0x000e6c0000000200 */
[----:B------:R-:W2:Y:S01]  /*3a60*/  LDSM.16.M88.4 R56, [R189+0xe800] ;  /* 0x00e80000bd38783b */ /* 0x000ea20000000200 */
[C---:B-1----:R-:W-:Y:S08]  /*3a70*/  HMMA.16816.F32.BF16 R4, R60.reuse, R52, R4 ;  /* 0x000000343c04723c */ /* 0x042ff00000041804 */
[C---:B------:R-:W-:Y:S01]  /*3a80*/  HMMA.16816.F32.BF16 R8, R60.reuse, R54, R8 ;  /* 0x000000363c08723c */ /* 0x040fe20000041808 */
[----:B------:R1:W3:Y:S07]  /*3a90*/  LDSM.16.M88.4 R52, [R0+0x2000] ;  /* 0x002000000034783b */ /* 0x0002ee0000000200 */
[C---:B--2---:R-:W-:Y:S08]  /*3aa0*/  HMMA.16816.F32.BF16 R12, R60.reuse, R56, R12 ;  /* 0x000000383c0c723c */ /* 0x044ff0000004180c */
[----:B------:R-:W-:Y:S01]  /*3ab0*/  HMMA.16816.F32.BF16 R16, R60, R58, R16 ;  /* 0x0000003a3c10723c */ /* 0x000fe20000041810 */
[----:B------:R-:W2:Y:S06]  /*3ac0*/  LDSM.16.M88.4 R56, [R190+0xe800] ;  /* 0x00e80000be38783b */ /* 0x000eac0000000200 */
[----:B------:R-:W-:Y:S01]  /*3ad0*/  LDSM.16.M88.4 R60, [R3+0x2000] ;  /* 0x00200000033c783b */ /* 0x000fe20000000200 */
[----:B-1----:R-:W-:Y:S04]  /*3ae0*/  SHF.L.U32 R0, R203, 0x6, RZ ;  /* 0x00000006cb007819 */ /* 0x002fe800000006ff */
[----:B------:R-:W-:Y:S01]  /*3af0*/  ISETP.GE.AND P0, PT, R0, R248, PT ;  /* 0x000000f80000720c */ /* 0x000fe20003f06270 */
[C---:B---3--:R-:W-:Y:S08]  /*3b00*/  HMMA.16816.F32.BF16 R4, R52.reuse, R64, R4 ;  /* 0x000000403404723c */ /* 0x048ff00000041804 */
[C---:B------:R-:W-:Y:S01]  /*3b10*/  HMMA.16816.F32.BF16 R8, R52.reuse, R66, R8 ;  /* 0x000000423408723c */ /* 0x040fe20000041808 */
[----:B------:R-:W1:Y:S07]  /*3b20*/  LDSM.16.M88.4 R64, [R191+0xe000] ;  /* 0x00e00000bf40783b */ /* 0x000e6e0000000200 */
[C---:B--2---:R-:W-:Y:S08]  /*3b30*/  HMMA.16816.F32.BF16 R12, R52.reuse, R56, R12 ;  /* 0x00000038340c723c */ /* 0x044ff0000004180c */
[----:B------:R-:W-:Y:S01]  /*3b40*/  HMMA.16816.F32.BF16 R16, R52, R58, R16 ;  /* 0x0000003a3410723c */ /* 0x000fe20000041810 */
[----:B------:R-:W2:Y:S06]  /*3b50*/  LDSM.16.M88.4 R52, [R191+0xe800] ;  /* 0x00e80000bf34783b */ /* 0x000eac0000000200 */
[----:B------:R-:W-:Y:S01]  /*3b60*/  LDSM.16.M88.4 R56, [R2+0x2000] ;  /* 0x002000000238783b */ /* 0x000fe20000000200 */
[C---:B-1----:R-:W-:Y:S08]  /*3b70*/  HMMA.16816.F32.BF16 R4, R60.reuse, R64, R4 ;  /* 0x000000403c04723c */ /* 0x042ff00000041804 */
[C---:B------:R-:W-:Y:S01]  /*3b80*/  HMMA.16816.F32.BF16 R8, R60.reuse, R66, R8 ;  /* 0x000000423c08723c */ /* 0x040fe20000041808 */
[----:B------:R-:W1:Y:S07]  /*3b90*/  LDSM.16.M88.4 R64, [R192+0xe000] ;  /* 0x00e00000c040783b */ /* 0x000e6e0000000200 */
[C---:B--2---:R-:W-:Y:S08]  /*3ba0*/  HMMA.16816.F32.BF16 R12, R60.reuse, R52, R12 ;  /* 0x000000343c0c723c */ /* 0x044ff0000004180c */
[----:B------:R-:W-:Y:S01]  /*3bb0*/  HMMA.16816.F32.BF16 R16, R60, R54, R16 ;  /* 0x000000363c10723c */ /* 0x000fe20000041810 */
[----:B------:R-:W2:Y:S07]  /*3bc0*/  LDSM.16.M88.4 R52, [R192+0xe800] ;  /* 0x00e80000c034783b */ /* 0x000eae0000000200 */
[C---:B-1----:R-:W-:Y:S08]  /*3bd0*/  HMMA.16816.F32.BF16 R4, R56.reuse, R64, R4 ;  /* 0x000000403804723c */ /* 0x042ff00000041804 */
[C---:B------:R-:W-:Y:S08]  /*3be0*/  HMMA.16816.F32.BF16 R8, R56.reuse, R66, R8 ;  /* 0x000000423808723c */ /* 0x040ff00000041808 */
[C---:B--2---:R-:W-:Y:S08]  /*3bf0*/  HMMA.16816.F32.BF16 R12, R56.reuse, R52, R12 ;  /* 0x00000034380c723c */ /* 0x044ff0000004180c */
[----:B------:R-:W-:Y:S04]  /*3c00*/  HMMA.16816.F32.BF16 R16, R56, R54, R16 ;  /* 0x000000363810723c */ /* 0x000fe80000041810 */
[----:B------:R-:W-:Y:S02]  /*3c10*/  FMUL.FTZ R4, R4, c[0x0][0x2ec] ;  /* 0x0000bb0004047a20 */ /* 0x000fe40000410000 */
[----:B------:R-:W-:Y:S02]  /*3c20*/  FMUL.FTZ R5, R5, c[0x0][0x2ec] ;  /* 0x0000bb0005057a20 */ /* 0x000fe40000410000 */
[----:B------:R-:W1:Y:S01]  /*3c30*/  MUFU.TANH R67, R4 ;  /* 0x0000000400437308 */ /* 0x000e620000002400 */
[----:B------:R-:W-:Y:S03]  /*3c40*/  FMUL.FTZ R6, R6, c[0x0][0x2ec] ;  /* 0x0000bb0006067a20 */ /* 0x000fe60000410000 */
[----:B------:R-:W-:Y:S02]  /*3c50*/  FMUL.FTZ R7, R7, c[0x0][0x2ec] ;  /* 0x0000bb0007077a20 */ /* 0x000fe40000410000 */
[----:B------:R-:W-:Y:S02]  /*3c60*/  FMUL.FTZ R8, R8, c[0x0][0x2ec] ;  /* 0x0000bb0008087a20 */ /* 0x000fe40000410000 */
[----:B------:R-:W-:Y:S02]  /*3c70*/  FMUL.FTZ R12, R12, c[0x0][0x2ec] ;  /* 0x0000bb000c0c7a20 */ /* 0x000fe40000410000 */
[----:B------:R-:W2:Y:S01]  /*3c80*/  MUFU.TANH R66, R5 ;  /* 0x0000000500427308 */ /* 0x000ea20000002400 */
[----:B------:R-:W-:Y:S02]  /*3c90*/  FMUL.FTZ R9, R9, c[0x0][0x2ec] ;  /* 0x0000bb0009097a20 */ /* 0x000fe40000410000 */
[----:B------:R-:W-:Y:S02]  /*3ca0*/  FMUL.FTZ R10, R10, c[0x0][0x2ec] ;  /* 0x0000bb000a0a7a20 */ /* 0x000fe40000410000 */
[----:B------:R-:W-:Y:S02]  /*3cb0*/  FMUL.FTZ R11, R11, c[0x0][0x2ec] ;  /* 0x0000bb000b0b7a20 */ /* 0x000fe40000410000 */
[----:B------:R-:W-:Y:S02]  /*3cc0*/  FMUL.FTZ R13, R13, c[0x0][0x2ec] ;  /* 0x0000bb000d0d7a20 */ /* 0x000fe40000410000 */
[----:B------:R-:W-:Y:S01]  /*3cd0*/  FMUL.FTZ R14, R14, c[0x0][0x2ec] ;  /* 0x0000bb000e0e7a20 */ /* 0x000fe20000410000 */
[----:B------:R3:W4:Y:S01]  /*3ce0*/  MUFU.TANH R63, R12 ;  /* 0x0000000c003f7308 */ /* 0x0007220000002400 */
[----:B------:R-:W-:Y:S02]  /*3cf0*/  FMUL.FTZ R15, R15, c[0x0][0x2ec] ;  /* 0x0000bb000f0f7a20 */ /* 0x000fe40000410000 */
[----:B------:R-:W-:Y:S02]  /*3d00*/  FMUL.FTZ R16, R16, c[0x0][0x2ec] ;  /* 0x0000bb0010107a20 */ /* 0x000fe40000410000 */
[----:B------:R-:W-:Y:S02]  /*3d10*/  FMUL.FTZ R17, R17, c[0x0][0x2ec] ;  /* 0x0000bb0011117a20 */ /* 0x000fe40000410000 */
[----:B------:R-:W-:Y:S02]  /*3d20*/  FMUL.FTZ R18, R18, c[0x0][0x2ec] ;  /* 0x0000bb0012127a20 */ /* 0x000fe40000410000 */
[----:B------:R-:W-:Y:S01]  /*3d30*/  FMUL.FTZ R19, R19, c[0x0][0x2ec] ;  /* 0x0000bb0013137a20 */ /* 0x000fe20000410000 */
[----:B------:R1:W1:Y:S10]  /*3d40*/  MUFU.TANH R65, R6 ;  /* 0x0000000600417308 */ /* 0x0002740000002400 */
[----:B------:R1:W1:Y:S01]  /*3d50*/  MUFU.TANH R64, R7 ;  /* 0x0000000700407308 */ /* 0x0002620000002400 */
[----:B---3--:R-:W-:Y:S09]  /*3d60*/  MOV R12, c[0x0][0x2e4] ;  /* 0x0000b900000c7a02 */ /* 0x008ff20000000f00 */
[----:B------:R3:W1:Y:S10]  /*3d70*/  MUFU.TANH R173, R8 ;  /* 0x0000000800ad7308 */ /* 0x0006740000002400 */
        /* <DEDUP_REMOVED lines=9> */
[----:B------:R3:W1:Y:S01]  /*3e10*/  MUFU.TANH R102, R19 ;  /* 0x0000001300667308 */ /* 0x0006620000002400 */
[----:B------:R-:W-:-:S05]  /*3e20*/  @!P0 BRA `(.L_x_909) ;  /* 0x0000017000008947 */ /* 0x000fca0003800000 */
[----:B--2-4-:R-:W-:Y:S01]  /*3e30*/  IADD3 R3, R218, R247, -R205 ;  /* 0x000000f7da037210 */ /* 0x014fe20007ffe8cd */
[----:B------:R-:W-:Y:S01]  /*3e40*/  IMAD.MOV.U32 R12, RZ, RZ, R218 ;  /* 0x000000ffff0c7224 */ /* 0x000fe200078e00da */
[----:B------:R-:W-:Y:S01]  /*3e50*/  IADD3 R2, R0, 0x40, RZ ;  /* 0x0000004000027810 */ /* 0x000fe20007ffe0ff */
[----:B-1-3--:R-:W-:Y:S01]  /*3e60*/  IMAD.MOV.U32 R9, RZ, RZ, R102 ;  /* 0x000000ffff097224 */ /* 0x00afe200078e0066 */
[----:B------:R-:W-:Y:S01]  /*3e70*/  IADD3 R4, R243, 0x40, RZ ;  /* 0x00000040f3047810 */ /* 0x000fe20007ffe0ff */
[----:B------:R-:W-:Y:S01]  /*3e80*/  IMAD.MOV.U32 R19, RZ, RZ, R168 ;  /* 0x000000ffff137224 */ /* 0x000fe200078e00a8 */
[----:B------:R-:W-:Y:S01]  /*3e90*/  ISETP.GE.AND P1, PT, R2, R3, PT ;  /* 0x000000030200720c */ /* 0x000fe20003f26270 */
[----:B------:R-:W-:Y:S01]  /*3ea0*/  IMAD.MOV.U32 R18, RZ, RZ, R169 ;  /* 0x000000ffff127224 */ /* 0x000fe200078e00a9 */
[----:B------:R-:W-:Y:S01]  /*3eb0*/  ISETP.LT.AND P0, PT, R4, R205, PT ;  /* 0x000000cd0400720c */ /* 0x000fe20003f01270 */
[----:B------:R-:W-:Y:S01]  /*3ec0*/  IMAD.MOV.U32 R6, RZ, RZ, R61 ;  /* 0x000000ffff067224 */ /* 0x000fe200078e003d */
[----:B------:R-:W-:Y:S01]  /*3ed0*/  MOV R8, R103 ;  /* 0x0000006700087202 */ /* 0x000fe20000000f00 */
        /* <DEDUP_REMOVED lines=9> */
[----:B------:R-:W-:Y:S02]  /*3f70*/  MOV R13, R65 ;  /* 0x00000041000d7202 */ /* 0x000fe40000000f00 */
[----:B------:R-:W-:Y:S01]  /*3f80*/  MOV R53, R67 ;  /* 0x0000004300357202 */ /* 0x000fe20000000f00 */
[----:B------:R-:W-:-:S05]  /*3f90*/  @!P1 BRA P0, `(.L_x_910) ;  /* 0x0000048000009947 */ /* 0x000fca0000000000 */
.L_x_909:
[--C-:B--2-4-:R-:W-:Y:S01]  /*3fa0*/  IADD3 R4, R205, 0x1, -R230.reuse ;  /* 0x00000001cd047810 */ /* 0x114fe20007ffe8e6 */
[----:B------:R-:W2:Y:S01]  /*3fb0*/  LDL R2, [R1] ;  /* 0x0000000001027983 */ /* 0x000ea20000100800 */
[-C--:B------:R-:W-:Y:S01]  /*3fc0*/  IADD3 R5, -R12, R205.reuse, -R230 ;  /* 0x000000cd0c057210 */ /* 0x080fe20007ffe9e6 */
[----:B------:R-:W-:Y:S01]  /*3fd0*/  IMAD.MOV.U32 R218, RZ, RZ, R12 ;  /* 0x000000ffffda7224 */ /* 0x000fe200078e000c */
[----:B------:R-:W-:Y:S01]  /*3fe0*/  IADD3 R4, R4, c[0x0][0x2e8], RZ ;  /* 0x0000ba0004047a10 */ /* 0x000fe20007ffe0ff */
[----:B---3--:R-:W3:Y:S01]  /*3ff0*/  LDL R10, [R1+0xc] ;  /* 0x00000c00010a7983 */ /* 0x008ee20000100800 */
[----:B--2---:R-:W-:Y:S02]  /*4000*/  IMAD.IADD R2, R2, 0x1, R0 ;  /* 0x0000000102027824 */ /* 0x004fe400078e0200 */
[----:B---3--:R-:W-:Y:S03]  /*4010*/  IMAD R0, R246, 0x40, R10 ;  /* 0x00000040f6007824 */ /* 0x008fe600078e020a */
[C---:B------:R-:W-:Y:S01]  /*4020*/  IADD3 R3, R2.reuse, 0x8, RZ ;  /* 0x0000000802037810 */ /* 0x040fe20007ffe0ff */
[C---:B-1----:R-:W-:Y:S02]  /*4030*/  IMAD.IADD R6, R2.reuse, 0x1, R5 ;  /* 0x0000000102067824 */ /* 0x042fe400078e0205 */
        /* <DEDUP_REMOVED lines=62> */
.L_x_910:
[C---:B------:R-:W-:Y:S01]  /*4420*/  FMUL.FTZ R2, R219.reuse, 1.4426950216293334961 ;  /* 0x3fb8aa3bdb027820 */ /* 0x040fe20000410000 */
[----:B------:R-:W-:Y:S01]  /*4430*/  FSETP.NEU.FTZ.AND P0, PT, R219, -INF , PT ;  /* 0xff800000db00780b */ /* 0x000fe20003f1d000 */
[----:B------:R-:W-:Y:S01]  /*4440*/  FMUL.FTZ R10, R220, 1.4426950216293334961 ;  /* 0x3fb8aa3bdc0a7820 */ /* 0x000fe20000410000 */
[----:B------:R-:W-:Y:S02]  /*4450*/  ISETP.GT.AND P6, PT, R203, R242, PT ;  /* 0x000000f2cb00720c */ /* 0x000fe40003fc4270 */
[----:B------:R-:W-:Y:S02]  /*4460*/  FSEL R2, R2, RZ, P0 ;  /* 0x000000ff02027208 */ /* 0x000fe40000000000 */
[----:B------:R-:W-:Y:S03]  /*4470*/  FSETP.NEU.FTZ.AND P0, PT, R220, -INF , PT ;  /* 0xff800000dc00780b */ /* 0x000fe60003f1d000 */
[--C-:B------:R-:W-:Y:S04]  /*4480*/  FFMA.FTZ R0, R53, c[0x0][0x23c], -R2.reuse ;  /* 0x00008f0035007a23 */ /* 0x100fe80000010802 */
[----:B------:R1:W-:Y:S02]  /*4490*/  MUFU.EX2 R57, R0 ;  /* 0x0000000000397308 */ /* 0x0003e40000000800 */
[----:B-1----:R-:W-:Y:S08]  /*44a0*/  FFMA.FTZ R0, R52, c[0x0][0x23c], -R2 ;  /* 0x00008f0034007a23 */ /* 0x002ff00000010802 */
[----:B------:R1:W2:Y:S02]  /*44b0*/  MUFU.EX2 R174, R0 ;  /* 0x0000000000ae7308 */ /* 0x0002a40000000800 */
[----:B-1----:R-:W-:Y:S05]  /*44c0*/  FSEL R0, R10, RZ, P0 ;  /* 0x000000ff0a007208 */ /* 0x002fea0000000000 */
[--C-:B------:R-:W-:Y:S02]  /*44d0*/  FFMA.FTZ R3, R3, c[0x0][0x23c], -R0.reuse ;  /* 0x00008f0003037a23 */ /* 0x100fe40000010800 */
[----:B------:R-:W-:Y:S02]  /*44e0*/  FFMA.FTZ R10, R13, c[0x0][0x23c], -R0 ;  /* 0x00008f000d0a7a23 */ /* 0x000fe40000010800 */
[----:B------:R1:W-:Y:S10]  /*44f0*/  MUFU.EX2 R58, R3 ;  /* 0x00000003003a7308 */ /* 0x0003f40000000800 */
[----:B------:R-:W-:Y:S01]  /*4500*/  MUFU.EX2 R59, R10 ;  /* 0x0000000a003b7308 */ /* 0x000fe20000000800 */
[--C-:B-1----:R-:W-:Y:S09]  /*4510*/  FFMA.FTZ R3, R14, c[0x0][0x23c], -R2.reuse ;  /* 0x00008f000e037a23 */ /* 0x102ff20000010802 */
[----:B------:R1:W-:Y:S02]  /*4520*/  MUFU.EX2 R178, R3 ;  /* 0x0000000300b27308 */ /* 0x0003e40000000800 */
[----:B-1----:R-:W-:Y:S08]  /*4530*/  FFMA.FTZ R3, R15, c[0x0][0x23c], -R2 ;  /* 0x00008f000f037a23 */ /* 0x002ff00000010802 */
[----:B------:R1:W-:Y:S02]  /*4540*/  MUFU.EX2 R177, R3 ;  /* 0x0000000300b17308 */ /* 0x0003e40000000800 */
[--C-:B-1----:R-:W-:Y:S01]  /*4550*/  FFMA.FTZ R3, R4, c[0x0][0x23c], -R0.reuse ;  /* 0x00008f0004037a23 */ /* 0x102fe20000010800 */
[----:B--2---:R-:W-:Y:S07]  /*4560*/  F2FP.BF16.PACK_AB R4, R174, R57 ;  /* 0x00000039ae04723e */ /* 0x004fee00000010ff */
[----:B------:R1:W-:Y:S01]  /*4570*/  MUFU.EX2 R176, R3 ;  /* 0x0000000300b07308 */ /* 0x0003e20000000800 */
[----:B------:R2:W-:Y:S01]  /*4580*/  STS [R222+0x12000], R4 ;  /* 0x01200004de007388 */ /* 0x0005e20000000800 */
[----:B-1----:R-:W-:Y:S08]  /*4590*/  FFMA.FTZ R3, R5, c[0x0][0x23c], -R0 ;  /* 0x00008f0005037a23 */ /* 0x002ff00000010800 */
[----:B------:R1:W-:Y:S02]  /*45a0*/  MUFU.EX2 R175, R3 ;  /* 0x0000000300af7308 */ /* 0x0003e40000000800 */
[--C-:B-1----:R-:W-:Y:S08]  /*45b0*/  FFMA.FTZ R3, R16, c[0x0][0x23c], -R2.reuse ;  /* 0x00008f0010037a23 */ /* 0x102ff00000010802 */
[----:B------:R1:W-:Y:S02]  /*45c0*/  MUFU.EX2 R182, R3 ;  /* 0x0000000300b67308 */ /* 0x0003e40000000800 */
[----:B-1----:R-:W-:Y:S08]  /*45d0*/  FFMA.FTZ R3, R17, c[0x0][0x23c], -R2 ;  /* 0x00008f0011037a23 */ /* 0x002ff00000010802 */
[----:B------:R1:W3:Y:S02]  /*45e0*/  MUFU.EX2 R181, R3 ;  /* 0x0000000300b57308 */ /* 0x0002e40000000800 */
[--C-:B-1----:R-:W-:Y:S01]  /*45f0*/  FFMA.FTZ R3, R6, c[0x0][0x23c], -R0.reuse ;  /* 0x00008f0006037a23 */ /* 0x102fe20000010800 */
[----:B---3--:R-:W-:Y:S07]  /*4600*/  F2FP.BF16.PACK_AB R5, R181, R182 ;  /* 0x000000b6b505723e */ /* 0x008fee00000010ff */
[----:B------:R1:W-:Y:S02]  /*4610*/  MUFU.EX2 R180, R3 ;  /* 0x0000000300b47308 */ /* 0x0003e40000000800 */
[----:B-1----:R-:W-:Y:S08]  /*4620*/  FFMA.FTZ R3, R7, c[0x0][0x23c], -R0 ;  /* 0x00008f0007037a23 */ /* 0x002ff00000010800 */
[----:B------:R1:W2:Y:S02]  /*4630*/  MUFU.EX2 R179, R3 ;  /* 0x0000000300b37308 */ /* 0x0002a40000000800 */
[--C-:B-1----:R-:W-:Y:S01]  /*4640*/  FFMA.FTZ R3, R18, c[0x0][0x23c], -R2.reuse ;  /* 0x00008f0012037a23 */ /* 0x102fe20000010802 */
[----:B--2---:R-:W-:Y:S01]  /*4650*/  F2FP.BF16.PACK_AB R4, R179, R180 ;  /* 0x000000b4b304723e */ /* 0x004fe200000010ff */
[----:B------:R-:W-:Y:S06]  /*4660*/  FFMA.FTZ R2, R19, c[0x0][0x23c], -R2 ;  /* 0x00008f0013027a23 */ /* 0x000fec0000010802 */
[----:B------:R1:W-:Y:S10]  /*4670*/  MUFU.EX2 R215, R3 ;  /* 0x0000000300d77308 */ /* 0x0003f40000000800 */
[----:B------:R2:W3:Y:S01]  /*4680*/  MUFU.EX2 R214, R2 ;  /* 0x0000000200d67308 */ /* 0x0004e20000000800 */
[----:B-1----:R-:W-:Y:S05]  /*4690*/  F2FP.BF16.PACK_AB R3, R58, R59 ;  /* 0x0000003b3a03723e */ /* 0x002fea00000010ff */
[----:B------:R3:W-:Y:S01]  /*46a0*/  STS [R222+0x12400], R3 ;  /* 0x01240003de007388 */ /* 0x0007e20000000800 */
[--C-:B--2---:R-:W-:Y:S02]  /*46b0*/  FFMA.FTZ R2, R8, c[0x0][0x23c], -R0.reuse ;  /* 0x00008f0008027a23 */ /* 0x104fe40000010800 */
[----:B------:R-:W-:Y:S02]  /*46c0*/  FFMA.FTZ R0, R9, c[0x0][0x23c], -R0 ;  /* 0x00008f0009007a23 */ /* 0x000fe40000010800 */
[----:B------:R1:W-:Y:S10]  /*46d0*/  MUFU.EX2 R213, R2 ;  /* 0x0000000200d57308 */ /* 0x0003f40000000800 */
[----:B------:R2:W4:Y:S01]  /*46e0*/  MUFU.EX2 R183, R0 ;  /* 0x0000000000b77308 */ /* 0x0005220000000800 */
[----:B---3--:R-:W-:Y:S02]  /*46f0*/  F2FP.BF16.PACK_AB R3, R214, R215 ;  /* 0x000000d7d603723e */ /* 0x008fe400000010ff */
[----:B-1----:R-:W-:Y:S05]  /*4700*/  F2FP.BF16.PACK_AB R2, R177, R178 ;  /* 0x000000b2b102723e */ /* 0x002fea00000010ff */
[----:B------:R4:W-:Y:S01]  /*4710*/  STS [R224+0x12000], R2 ;  /* 0x01200002e0007388 */ /* 0x0009e20000000800 */
[----:B--2---:R-:W-:Y:S05]  /*4720*/  F2FP.BF16.PACK_AB R0, R175, R176 ;  /* 0x000000b0af00723e */ /* 0x004fea00000010ff */
[----:B------:R1:W-:Y:S04]  /*4730*/  STS [R224+0x12400], R0 ;  /* 0x01240000e0007388 */ /* 0x0003e80000000800 */
[----:B------:R-:W-:Y:S04]  /*4740*/  STS [R221+0x12000], R5 ;  /* 0x01200005dd007388 */ /* 0x000fe80000000800 */
[----:B------:R-:W-:Y:S04]  /*4750*/  STS [R221+0x12400], R4 ;  /* 0x01240004dd007388 */ /* 0x000fe80000000800 */
[----:B------:R-:W-:Y:S01]  /*4760*/  STS [R223+0x12000], R3 ;  /* 0x01200003df007388 */ /* 0x000fe20000000800 */
[----:B----4-:R-:W-:Y:S05]  /*4770*/  F2FP.BF16.PACK_AB R2, R183, R213 ;  /* 0x000000d5b702723e */ /* 0x010fea00000010ff */
[----:B------:R2:W-:Y:S01]  /*4780*/  STS [R223+0x12400], R2 ;  /* 0x01240002df007388 */ /* 0x0005e20000000800 */
[----:B-1----:R-:W-:Y:S04]  /*4790*/  SHF.L.U32 R0, R198, 0x1, RZ ;  /* 0x00000001c6007819 */ /* 0x002fe800000006ff */
[CC--:B------:R-:W-:Y:S01]  /*47a0*/  IADD3 R56, R188.reuse, R0.reuse, RZ ;  /* 0x00000000bc387210 */ /* 0x0c0fe20007ffe0ff */
[----:B------:R-:W1:Y:S01]  /*47b0*/  LDSM.16.M88.4 R16, [R0+0x8000] ;  /* 0x008000000010783b */ /* 0x000e620000000200 */
[----:B--2---:R-:W-:Y:S04]  /*47c0*/  IADD3 R2, R193, R0, RZ ;  /* 0x00000000c1027210 */ /* 0x004fe80007ffe0ff */
[----:B------:R-:W-:Y:S03]  /*47d0*/  IADD3 R3, R188, R2, RZ ;  /* 0x00000002bc037210 */ /* 0x000fe60007ffe0ff */
[----:B------:R-:W2:Y:S01]  /*47e0*/  LDSM.16.M88.4 R52, [R2+0x8000] ;  /* 0x008000000234783b */ /* 0x000ea20000000200 */
        /* <DEDUP_REMOVED lines=18> */
[----:B------:R1:W2:Y:S03]  /*4910*/  LDSM.16.M88.4 R52, [R0+0xa000] ;  /* 0x00a000000034783b */ /* 0x0002a60000000200 */
[----:B-1----:R-:W-:Y:S04]  /*4920*/  FFMA.FTZ R0, -R64, R64, 1 ;  /* 0x3f80000040007423 */ /* 0x002fe80000010140 */
[----:B------:R-:W-:Y:S01]  /*4930*/  FMUL.FTZ R0, R0, c[0x0][0x2ec] ;  /* 0x0000bb0000007a20 */ /* 0x000fe20000410000 */
[C---:B--2---:R-:W-:Y:S08]  /*4940*/  HMMA.16816.F32.BF16 R4, R52.reuse, R136, R4 ;  /* 0x000000883404723c */ /* 0x044ff00000041804 */
        /* <DEDUP_REMOVED lines=27> */
[----:B------:R-:W-:Y:S02]  /*4b00*/  FFMA.FTZ R4, -R67, R67, 1 ;  /* 0x3f80000043047423 */ /* 0x000fe40000010143 */
[----:B------:R-:W-:Y:S02]  /*4b10*/  FMUL.FTZ R5, R174, R5 ;  /* 0x00000005ae057220 */ /* 0x000fe40000410000 */
[----:B------:R-:W-:Y:S02]  /*4b20*/  FMUL.FTZ R6, R59, R6 ;  /* 0x000000063b067220 */ /* 0x000fe40000410000 */
[----:B------:R-:W-:Y:S02]  /*4b30*/  FMUL.FTZ R7, R58, R7 ;  /* 0x000000073a077220 */ /* 0x000fe40000410000 */
[----:B------:R-:W-:Y:S02]  /*4b40*/  FMUL.FTZ R4, R4, c[0x0][0x2ec] ;  /* 0x0000bb0004047a20 */ /* 0x000fe40000410000 */
        /* <DEDUP_REMOVED lines=8> */
[----:B------:R-:W-:Y:S02]  /*4bd0*/  FFMA.FTZ R4, -R173, R173, 1 ;  /* 0x3f800000ad047423 */ /* 0x000fe400000101ad */
[----:B------:R-:W-:Y:S02]  /*4be0*/  FFMA.FTZ R3, -R172, R172, 1 ;  /* 0x3f800000ac037423 */ /* 0x000fe400000101ac */
[----:B------:R-:W-:Y:S02]  /*4bf0*/  FFMA.FTZ R2, -R171, R171, 1 ;  /* 0x3f800000ab027423 */ /* 0x000fe400000101ab */
[----:B------:R-:W-:Y:S02]  /*4c00*/  FFMA.FTZ R0, -R170, R170, 1 ;  /* 0x3f800000aa007423 */ /* 0x000fe400000101aa */
        /* <DEDUP_REMOVED lines=109> */
.L_x_911:
        /* <DEDUP_REMOVED lines=106> */
.L_x_912:
[----:B------:R-:W-:Y:S01]  /*5980*/  LDSM.16.M88.4 R64, [R194] ;  /* 0x00000000c240783b */ /* 0x000fe20000000200 */
[----:B-1----:R-:W-:Y:S02]  /*5990*/  IMAD.MOV.U32 R2, RZ, RZ, c[0x0][0x22c] ;  /* 0x00008b00ff027624 */ /* 0x002fe400078e00ff */
[----:B------:R-:W-:Y:S01]  /*59a0*/  IMAD.MOV.U32 R213, RZ, RZ, c[0x0][0x22c] ;  /* 0x00008b00ffd57624 */ /* 0x000fe200078e00ff */
[----:B------:R-:W1:Y:S01]  /*59b0*/  LDSM.16.MT88.4 R16, [R0+0xc000] ;  /* 0x00c000000010783b */ /* 0x000e620000004200 */
[----:B------:R-:W-:Y:S02]  /*59c0*/  IMAD R2, R2, c[0x0][0x1c0], RZ ;  /* 0x0000700002027a24 */ /* 0x000fe400078e02ff */
[----:B------:R-:W-:Y:S01]  /*59d0*/  IMAD R213, R213, c[0x0][0x1c0], RZ ;  /* 0x00007000d5d57a24 */ /* 0x000fe200078e02ff */
[----:B------:R-:W2:Y:S01]  /*59e0*/  LDSM.16.M88.4 R60, [R194+0x1000] ;  /* 0x00100000c23c783b */ /* 0x000ea20000000200 */
[----:B------:R-:W-:Y:S02]  /*59f0*/  IMAD.U32 R2, R2, -0x40, RZ ;  /* 0xffffffc002027824 */ /* 0x000fe400078e00ff */
[----:B------:R-:W-:Y:S01]  /*5a00*/  IMAD R213, R213, 0x18, RZ ;  /* 0x00000018d5d57824 */ /* 0x000fe200078e02ff */
[----:B------:R-:W3:Y:S01]  /*5a10*/  LDSM.16.MT88.4 R100, [R0+0xe000] ;  /* 0x00e000000064783b */ /* 0x000ee20000004200 */
[----:B------:R-:W-:Y:S02]  /*5a20*/  IMAD.MOV.U32 R215, RZ, RZ, c[0x0][0x22c] ;  /* 0x00008b00ffd77624 */ /* 0x000fe400078e00ff */
[----:B------:R-:W-:Y:S01]  /*5a30*/  IMAD.MOV.U32 R214, RZ, RZ, c[0x0][0x22c] ;  /* 0x00008b00ffd67624 */ /* 0x000fe200078e00ff */
[----:B------:R-:W-:Y:S01]  /*5a40*/  LDSM.16.M88.4 R168, [R195] ;  /* 0x00000000c3a8783b */ /* 0x000fe20000000200 */
[----:B------:R-:W-:Y:S02]  /*5a50*/  IMAD R215, R215, c[0x0][0x1c0], RZ ;  /* 0x00007000d7d77a24 */ /* 0x000fe400078e02ff */
[----:B------:R-:W-:Y:S01]  /*5a60*/  IMAD R214, R214, c[0x0][0x1c0], RZ ;  /* 0x00007000d6d67a24 */ /* 0x000fe200078e02ff */
[----:B------:R-:W4:Y:S01]  /*5a70*/  LDSM.16.MT88.4 R172, [R0+0xc800] ;  /* 0x00c8000000ac783b */ /* 0x000f220000004200 */
[----:B------:R-:W-:Y:S02]  /*5a80*/  IMAD.SHL.U32 R215, R215, 0x20, RZ ;  /* 0x00000020d7d77824 */ /* 0x000fe400078e00ff */
[----:B------:R-:W-:Y:S01]  /*5a90*/  IMAD R214, R214, 0x28, RZ ;  /* 0x00000028d6d67824 */ /* 0x000fe200078e02ff */
        /* <DEDUP_REMOVED lines=29> */
[C---:B------:R-:W-:Y:S07]  /*5c70*/  HMMA.16816.F32.BF16 R56, R176.reuse, R168, R56 ;  /* 0x000000a8b038723c */ /* 0x040fee0000041838 */
[----:B------:R-:W-:Y:S01]  /*5c80*/  @P6 IADD3 R168, P1, R241, R229, RZ ;  /* 0x000000e5f1a86210 */ /* 0x000fe20007f3e0ff */
[-C--:B------:R-:W-:Y:S01]  /*5c90*/  HMMA.16816.F32.BF16 R60, R176, R170.reuse, R60 ;  /* 0x000000aab03c723c */ /* 0x080fe2000004183c */
[----:B------:R-:W1:Y:S03]  /*5ca0*/  LDSM.16.MT88.4 R176, [R0+0xd800] ;  /* 0x00d8000000b0783b */ /* 0x000e660000004200 */
[----:B------:R-:W-:Y:S04]  /*5cb0*/  @P6 IMAD.X R169, R240, 0x1, R228, P1 ;  /* 0x00000001f0a96824 */ /* 0x000fe800008e06e4 */
[----:B------:R-:W-:Y:S01]  /*5cc0*/  HMMA.16816.F32.BF16 R64, R100, R170, R64 ;  /* 0x000000aa6440723c */ /* 0x000fe20000041840 */
[----:B------:R2:W3:Y:S04]  /*5cd0*/  LDSM.16.MT88.4 R100, [R0+0xf800] ;  /* 0x00f800000064783b */ /* 0x0004e80000004200 */
[----:B------:R4:W5:Y:S04]  /*5ce0*/  @P6 LDG.E R219, [R168.64+-0x100] ;  /* 0xffff0006a8db6981 */ /* 0x000968000c1e1900 */
[----:B------:R4:W5:Y:S03]  /*5cf0*/  @P6 LDG.E R220, [R168.64+-0xe0] ;  /* 0xffff2006a8dc6981 */ /* 0x000966000c1e1900 */
[----:B--2---:R-:W-:Y:S04]  /*5d00*/  IMAD.MOV.U32 R0, RZ, RZ, c[0x0][0x22c] ;  /* 0x00008b00ff007624 */ /* 0x004fe800078e00ff */
[----:B------:R-:W-:Y:S04]  /*5d10*/  IMAD R0, R0, c[0x0][0x1c0], RZ ;  /* 0x0000700000007a24 */ /* 0x000fe800078e02ff */
[----:B------:R-:W-:Y:S01]  /*5d20*/  IMAD R0, R0, 0x38, RZ ;  /* 0x0000003800007824 */ /* 0x000fe200078e02ff */
[-C--:B-1----:R-:W-:Y:S08]  /*5d30*/  HMMA.16816.F32.BF16 R4, R172, R176.reuse, R4 ;  /* 0x000000b0ac04723c */ /* 0x082ff00000041804 */
[C---:B------:R-:W-:Y:S08]  /*5d40*/  HMMA.16816.F32.BF16 R8, R180.reuse, R176, R8 ;  /* 0x000000b0b408723c */ /* 0x040ff00000041808 */
[-C--:B------:R-:W-:Y:S08]  /*5d50*/  HMMA.16816.F32.BF16 R12, R180, R178.reuse, R12 ;  /* 0x000000b2b40c723c */ /* 0x080ff0000004180c */
[C---:B------:R-:W-:Y:S07]  /*5d60*/  HMMA.16816.F32.BF16 R16, R172.reuse, R178, R16 ;  /* 0x000000b2ac10723c */ /* 0x040fee0000041810 */
[C---:B------:R-:W-:Y:S01]  /*5d70*/  LEA R179, P0, R2.reuse, R210, 0x2 ;  /* 0x000000d202b37211 */ /* 0x040fe200078010ff */
[-C--:B---3--:R-:W-:Y:S04]  /*5d80*/  HMMA.16816.F32.BF16 R52, R172, R100.reuse, R52 ;  /* 0x00000064ac34723c */ /* 0x088fe80000041834 */
[----:B------:R-:W-:Y:S01]  /*5d90*/  LEA.HI.X.SX32 R178, R2, R211, 0x2, P0 ;  /* 0x000000d302b27211 */ /* 0x000fe200000f16ff */
[----:B------:R-:W-:Y:S03]  /*5da0*/  IMAD.MOV.U32 R2, RZ, RZ, R179 ;  /* 0x000000ffff027224 */ /* 0x000fe600078e00b3 */
[C---:B------:R-:W-:Y:S04]  /*5db0*/  HMMA.16816.F32.BF16 R56, R180.reuse, R100, R56 ;  /* 0x00000064b438723c */ /* 0x040fe80000041838 */
[----:B------:R-:W-:Y:S01]  /*5dc0*/  IMAD.MOV.U32 R3, RZ, RZ, R178 ;  /* 0x000000ffff037224 */ /* 0x000fe200078e00b2 */
[-C--:B------:R-:W-:Y:S02]  /*5dd0*/  LEA R176, P0, R249, R2.reuse, 0x2 ;  /* 0x00000002f9b07211 */ /* 0x080fe400078010ff */
[CC--:B------:R-:W-:Y:S01]  /*5de0*/  LEA R100, P1, R212.reuse, R2.reuse, 0x2 ;  /* 0x00000002d4647211 */ /* 0x0c0fe200078210ff */
[-C--:B------:R-:W-:Y:S01]  /*5df0*/  HMMA.16816.F32.BF16 R60, R180, R102.reuse, R60 ;  /* 0x00000066b43c723c */ /* 0x080fe2000004183c */
[----:B------:R1:W-:Y:S03]  /*5e00*/  RED.E.ADD.F32.FTZ.RN.STRONG.GPU [R2.64], R4 ;  /* 0x000000040200798e */ /* 0x0003e6000c10e786 */
[-C--:B------:R-:W-:Y:S02]  /*5e10*/  LEA.HI.X.SX32 R101, R212, R3.reuse, 0x2, P1 ;  /* 0x00000003d4657211 */ /* 0x080fe400008f16ff */
[CC--:B------:R-:W-:Y:S02]  /*5e20*/  LEA R170, P1, R213.reuse, R2.reuse, 0x2 ;  /* 0x00000002d5aa7211 */ /* 0x0c0fe400078210ff */
[----:B------:R-:W-:Y:S01]  /*5e30*/  HMMA.16816.F32.BF16 R64, R172, R102, R64 ;  /* 0x00000066ac40723c */ /* 0x000fe20000041840 */
[----:B------:R2:W-:Y:S03]  /*5e40*/  RED.E.ADD.F32.FTZ.RN.STRONG.GPU [R100.64], R5 ;  /* 0x000000056400798e */ /* 0x0005e6000c10e786 */
[-C--:B------:R-:W-:Y:S01]  /*5e50*/  LEA.HI.X.SX32 R171, R213, R3.reuse, 0x2, P1 ;  /* 0x00000003d5ab7211 */ /* 0x080fe200008f16ff */
[----:B------:R-:W-:Y:S01]  /*5e60*/  IMAD.MOV.U32 R213, RZ, RZ, c[0x0][0x22c] ;  /* 0x00008b00ffd57624 */ /* 0x000fe200078e00ff */
[-C--:B------:R-:W-:Y:S02]  /*5e70*/  LEA.HI.X.SX32 R177, R249, R3.reuse, 0x2, P0 ;  /* 0x00000003f9b17211 */ /* 0x080fe400000f16ff */
[-C--:B----4-:R-:W-:Y:S01]  /*5e80*/  LEA R168, P0, R215, R2.reuse, 0x2 ;  /* 0x00000002d7a87211 */ /* 0x090fe200078010ff */
[----:B------:R-:W-:Y:S02]  /*5e90*/  IMAD R213, R213, c[0x0][0x1c0], RZ ;  /* 0x00007000d5d57a24 */ /* 0x000fe400078e02ff */
[----:B------:R3:W-:Y:S01]  /*5ea0*/  RED.E.ADD.F32.FTZ.RN.STRONG.GPU [R176.64], R6 ;  /* 0x00000006b000798e */ /* 0x0007e2000c10e786 */
[CC--:B------:R-:W-:Y:S01]  /*5eb0*/  LEA R102, P2, R214.reuse, R2.reuse, 0x2 ;  /* 0x00000002d6667211 */ /* 0x0c0fe200078410ff */
[----:B------:R-:W-:Y:S01]  /*5ec0*/  IMAD R213, R213, 0x30, RZ ;  /* 0x00000030d5d57824 */ /* 0x000fe200078e02ff */
[-C--:B------:R-:W-:Y:S01]  /*5ed0*/  LEA.HI.X.SX32 R169, R215, R3.reuse, 0x2, P0 ;  /* 0x00000003d7a97211 */ /* 0x080fe200000f16ff */
[----:B------:R4:W-:Y:S01]  /*5ee0*/  RED.E.ADD.F32.FTZ.RN.STRONG.GPU [R170.64], R7 ;  /* 0x00000007aa00798e */ /* 0x0009e2000c10e786 */
[-C--:B------:R-:W-:Y:S02]  /*5ef0*/  LEA.HI.X.SX32 R103, R214, R3.reuse, 0x2, P2 ;  /* 0x00000003d6677211 */ /* 0x080fe400010f16ff */
[----:B------:R-:W-:Y:S01]  /*5f00*/  IADD3 R172, R249, 0x40, RZ ;  /* 0x00000040f9ac7810 */ /* 0x000fe20007ffe0ff */
[----:B------:R4:W-:Y:S01]  /*5f10*/  RED.E.ADD.F32.FTZ.RN.STRONG.GPU [R168.64], R8 ;  /* 0x00000008a800798e */ /* 0x0009e2000c10e786 */
[CC--:B-1----:R-:W-:Y:S03]  /*5f20*/  LEA R4, P1, R213.reuse, R2.reuse, 0x2 ;  /* 0x00000002d5047211 */ /* 0x0c2fe600078210ff */
[----:B------:R1:W-:Y:S01]  /*5f30*/  RED.E.ADD.F32.FTZ.RN.STRONG.GPU [R102.64], R9 ;  /* 0x000000096600798e */ /* 0x0003e2000c10e786 */
[-C--:B--2---:R-:W-:Y:S02]  /*5f40*/  LEA.HI.X.SX32 R5, R213, R3.reuse, 0x2, P1 ;  /* 0x00000003d5057211 */ /* 0x084fe400008f16ff */
[----:B------:R-:W-:Y:S03]  /*5f50*/  IADD3 R213, R249, 0x20, RZ ;  /* 0x00000020f9d57810 */ /* 0x000fe60007ffe0ff */
[----:B------:R2:W-:Y:S01]  /*5f60*/  RED.E.ADD.F32.FTZ.RN.STRONG.GPU [R4.64], R10 ;  /* 0x0000000a0400798e */ /* 0x0005e2000c10e786 */
[CC--:B---3--:R-:W-:Y:S04]  /*5f70*/  LEA R6, P0, R0.reuse, R2.reuse, 0x2 ;  /* 0x0000000200067211 */ /* 0x0c8fe800078010ff */
[-C--:B----4-:R-:W-:Y:S01]  /*5f80*/  LEA.HI.X.SX32 R7, R0, R3.reuse, 0x2, P0 ;  /* 0x0000000300077211 */ /* 0x090fe200000f16ff */
[----:B------:R-:W-:Y:S01]  /*5f90*/  IMAD.IADD R0, R212, 0x1, R252 ;  /* 0x00000001d4007824 */ /* 0x000fe200078e02fc */
[CC--:B------:R-:W-:Y:S03]  /*5fa0*/  LEA R8, P2, R236.reuse, R2.reuse, 0x2 ;  /* 0x00000002ec087211 */ /* 0x0c0fe600078410ff */
[----:B------:R3:W-:Y:S01]  /*5fb0*/  RED.E.ADD.F32.FTZ.RN.STRONG.GPU [R6.64], R11 ;  /* 0x0000000b0600798e */ /* 0x0007e2000c10e786 */
[-C--:B-1----:R-:W-:Y:S03]  /*5fc0*/  LEA.HI.X.SX32 R9, R236, R3.reuse, 0x2, P2 ;  /* 0x00000003ec097211 */ /* 0x082fe600010f16ff */
[----:B------:R1:W-:Y:S04]  /*5fd0*/  RED.E.ADD.F32.FTZ.RN.STRONG.GPU [R2.64+0x80], R16 ;  /* 0x000080100200798e */ /* 0x0003e8000c10e786 */
[----:B------:R-:W-:Y:S01]  /*5fe0*/  RED.E.ADD.F32.FTZ.RN.STRONG.GPU [R100.64+0x80], R17 ;  /* 0x000080116400798e */ /* 0x000fe2000c10e786 */
[CC--:B--2---:R-:W-:Y:S04]  /*5ff0*/  LEA R4, P0, R213.reuse, R2.reuse, 0x2 ;  /* 0x00000002d5047211 */ /* 0x0c4fe800078010ff */
[-C--:B------:R-:W-:Y:S02]  /*6000*/  LEA.HI.X.SX32 R5, R213, R3.reuse, 0x2, P0 ;  /* 0x00000003d5057211 */ /* 0x080fe400000f16ff */
[-C--:B------:R-:W-:Y:S03]  /*6010*/  LEA R10, P0, R0, R2.reuse, 0x2 ;  /* 0x00000002000a7211 */ /* 0x080fe600078010ff */
[----:B------:R2:W-:Y:S01]  /*6020*/  RED.E.ADD.F32.FTZ.RN.STRONG.GPU [R4.64], R18 ;  /* 0x000000120400798e */ /* 0x0005e2000c10e786 */
[-C--:B---3--:R-:W-:Y:S02]  /*6030*/  LEA R6, P1, R252, R2.reuse, 0x2 ;  /* 0x00000002fc067211 */ /* 0x088fe400078210ff */
[-C--:B------:R-:W-:Y:S01]  /*6040*/  LEA.HI.X.SX32 R11, R0, R3.reuse, 0x2, P0 ;  /* 0x00000003000b7211 */ /* 0x080fe200000f16ff */
[----:B------:R-:W-:Y:S01]  /*6050*/  IMAD.IADD R0, R212, 0x1, R251 ;  /* 0x00000001d4007824 */ /* 0x000fe200078e02fb */
[-C--:B------:R-:W-:Y:S02]  /*6060*/  LEA.HI.X.SX32 R7, R252, R3.reuse, 0x2, P1 ;  /* 0x00000003fc077211 */ /* 0x080fe400008f16ff */
[----:B-1----:R-:W-:Y:S03]  /*6070*/  IADD3 R16, R249, 0x60, RZ ;  /* 0x00000060f9107810 */ /* 0x002fe60007ffe0ff */
[----:B------:R1:W-:Y:S04]  /*6080*/  RED.E.ADD.F32.FTZ.RN.STRONG.GPU [R6.64], R19 ;  /* 0x000000130600798e */ /* 0x0003e8000c10e786 */
[----:B------:R3:W-:Y:S04]  /*6090*/  RED.E.ADD.F32.FTZ.RN.STRONG.GPU [R10.64], R12 ;  /* 0x0000000c0a00798e */ /* 0x0007e8000c10e786 */
[----:B------:R4:W-:Y:S01]  /*60a0*/  RED.E.ADD.F32.FTZ.RN.STRONG.GPU [R8.64], R13 ;  /* 0x0000000d0800798e */ /* 0x0009e2000c10e786 */
[CC--:B--2---:R-:W-:Y:S04]  /*60b0*/  LEA R4, P1, R235.reuse, R2.reuse, 0x2 ;  /* 0x00000002eb047211 */ /* 0x0c4fe800078210ff */
[-C--:B------:R-:W-:Y:S05]  /*60c0*/  LEA.HI.X.SX32 R5, R235, R3.reuse, 0x2, P1 ;  /* 0x00000003eb057211 */ /* 0x080fea00008f16ff */
[----:B------:R2:W-:Y:S01]  /*60d0*/  RED.E.ADD.F32.FTZ.RN.STRONG.GPU [R4.64], R14 ;  /* 0x0000000e0400798e */ /* 0x0005e2000c10e786 */
[CC--:B-1----:R-:W-:Y:S04]  /*60e0*/  LEA R6, P0, R239.reuse, R2.reuse, 0x2 ;  /* 0x00000002ef067211 */ /* 0x0c2fe800078010ff */
        /* <DEDUP_REMOVED lines=8> */
[-C--:B--2---:R-:W-:Y:S02]  /*6170*/  LEA R4, P0, R172, R2.reuse, 0x2 ;  /* 0x00000002ac047211 */ /* 0x084fe400078010ff */
[-C--:B------:R-:W-:Y:S02]  /*6180*/  LEA R14, P5, R16, R2.reuse, 0x2 ;  /* 0x00000002100e7211 */ /* 0x080fe400078a10ff */
[-C--:B------:R-:W-:Y:S02]  /*6190*/  LEA.HI.X.SX32 R5, R172, R3.reuse, 0x2, P0 ;  /* 0x00000003ac057211 */ /* 0x080fe400000f16ff */
[CC--:B------:R-:W-:Y:S03]  /*61a0*/  LEA R10, P0, R0.reuse, R2.reuse, 0x2 ;  /* 0x00000002000a7211 */ /* 0x0c0fe600078010ff */
[----:B------:R2:W-:Y:S01]  /*61b0*/  RED.E.ADD.F32.FTZ.RN.STRONG.GPU [R4.64], R54 ;  /* 0x000000360400798e */ /* 0x0005e2000c10e786 */
[-C--:B------:R-:W-:Y:S01]  /*61c0*/  LEA.HI.X.SX32 R11, R0, R3.reuse, 0x2, P0 ;  /* 0x00000003000b7211 */ /* 0x080fe200000f16ff */
[----:B------:R-:W-:Y:S02]  /*61d0*/  IMAD.IADD R0, R212, 0x1, R250 ;  /* 0x00000001d4007824 */ /* 0x000fe400078e02fa */
[----:B------:R3:W-:Y:S01]  /*61e0*/  RED.E.ADD.F32.FTZ.RN.STRONG.GPU [R12.64], R55 ;  /* 0x000000370c00798e */ /* 0x0007e2000c10e786 */
[CC--:B-1----:R-:W-:Y:S02]  /*61f0*/  LEA R6, P1, R233.reuse, R2.reuse, 0x2 ;  /* 0x00000002e9067211 */ /* 0x0c2fe400078210ff */
[-C--:B------:R-:W-:Y:S01]  /*6200*/  LEA.HI.X.SX32 R15, R16, R3.reuse, 0x2, P5 ;  /* 0x00000003100f7211 */ /* 0x080fe200028f16ff */
[----:B------:R1:W-:Y:S01]  /*6210*/  RED.E.ADD.F32.FTZ.RN.STRONG.GPU [R10.64], R56 ;  /* 0x000000380a00798e */ /* 0x0003e2000c10e786 */
[-C--:B------:R-:W-:Y:S03]  /*6220*/  LEA.HI.X.SX32 R7, R233, R3.reuse, 0x2, P1 ;  /* 0x00000003e9077211 */ /* 0x080fe600008f16ff */
[----:B------:R4:W-:Y:S04]  /*6230*/  RED.E.ADD.F32.FTZ.RN.STRONG.GPU [R8.64], R57 ;  /* 0x000000390800798e */ /* 0x0009e8000c10e786 */
[----:B------:R4:W-:Y:S04]  /*6240*/  RED.E.ADD.F32.FTZ.RN.STRONG.GPU [R6.64], R58 ;  /* 0x0000003a0600798e */ /* 0x0009e8000c10e786 */
[----:B------:R-:W-:Y:S04]  /*6250*/  LDSM.16.MT88.4 R16, [R184+0x2000] ;  /* 0x00200000b810783b */ /* 0x000fe80000004200 */
[----:B------:R-:W-:Y:S01]  /*6260*/  LDSM.16.MT88.4 R52, [R186+0x10800] ;  /* 0x01080000ba34783b */ /* 0x000fe20000004200 */
[CC--:B--2---:R-:W-:Y:S04]  /*6270*/  LEA R4, P0, R238.reuse, R2.reuse, 0x2 ;  /* 0x00000002ee047211 */ /* 0x0c4fe800078010ff */
[-C--:B------:R-:W-:Y:S02]  /*6280*/  LEA.HI.X.SX32 R5, R238, R3.reuse, 0x2, P0 ;  /* 0x00000003ee057211 */ /* 0x080fe400000f16ff */
[-C--:B---3--:R-:W-:Y:S02]  /*6290*/  LEA R12, P4, R250, R2.reuse, 0x2 ;  /* 0x00000002fa0c7211 */ /* 0x088fe400078810ff */
[-C--:B-1----:R-:W-:Y:S01]  /*62a0*/  LEA R10, P3, R0, R2.reuse, 0x2 ;  /* 0x00000002000a7211 */ /* 0x082fe200078610ff */
[----:B------:R1:W-:Y:S01]  /*62b0*/  RED.E.ADD.F32.FTZ.RN.STRONG.GPU [R4.64], R59 ;  /* 0x0000003b0400798e */ /* 0x0003e2000c10e786 */
[-C--:B------:R-:W-:Y:S02]  /*62c0*/  LEA.HI.X.SX32 R13, R250, R3.reuse, 0x2, P4 ;  /* 0x00000003fa0d7211 */ /* 0x080fe400020f16ff */
[-C--:B----4-:R-:W-:Y:S01]  /*62d0*/  LEA R8, P2, R232, R2.reuse, 0x2 ;  /* 0x00000002e8087211 */ /* 0x090fe200078410ff */
[----:B------:R2:W-:Y:S01]  /*62e0*/  RED.E.ADD.F32.FTZ.RN.STRONG.GPU [R2.64+0x180], R64 ;  /* 0x000180400200798e */ /* 0x0005e2000c10e786 */
[-C--:B------:R-:W-:Y:S02]  /*62f0*/  LEA.HI.X.SX32 R11, R0, R3.reuse, 0x2, P3 ;  /* 0x00000003000b7211 */ /* 0x080fe400018f16ff */
[CC--:B------:R-:W-:Y:S01]  /*6300*/  LEA R6, P1, R231.reuse, R2.reuse, 0x2 ;  /* 0x00000002e7067211 */ /* 0x0c0fe200078210ff */
[----:B------:R-:W-:Y:S01]  /*6310*/  RED.E.ADD.F32.FTZ.RN.STRONG.GPU [R100.64+0x180], R65 ;  /* 0x000180416400798e */ /* 0x000fe2000c10e786 */
[-C--:B------:R-:W-:Y:S02]  /*6320*/  LEA.HI.X.SX32 R9, R232, R3.reuse, 0x2, P2 ;  /* 0x00000003e8097211 */ /* 0x080fe400010f16ff */
[-C--:B------:R-:W-:Y:S01]  /*6330*/  LEA.HI.X.SX32 R7, R231, R3.reuse, 0x2, P1 ;  /* 0x00000003e7077211 */ /* 0x080fe200008f16ff */
[----:B------:R-:W-:Y:S01]  /*6340*/  RED.E.ADD.F32.FTZ.RN.STRONG.GPU [R14.64], R66 ;  /* 0x000000420e00798e */ /* 0x000fe2000c10e786 */
[----:B------:R-:W-:Y:S02]  /*6350*/  LOP3.LUT R0, R203, 0x1, RZ, 0xc0, !PT ;  /* 0x00000001cb007812 */ /* 0x000fe400078ec0ff */
[----:B------:R-:W-:Y:S01]  /*6360*/  @P6 IADD3 R227, P1, R227, -0x100, RZ ;  /* 0xffffff00e3e36810 */ /* 0x000fe20007f3e0ff */
[----:B------:R-:W-:Y:S03]  /*6370*/  RED.E.ADD.F32.FTZ.RN.STRONG.GPU [R12.64], R67 ;  /* 0x000000430c00798e */ /* 0x000fe6000c10e786 */
[----:B------:R-:W-:Y:S01]  /*6380*/  @P6 IADD3.X R225, R225, -0x1, RZ, P1, !PT ;  /* 0xffffffffe1e16810 */ /* 0x000fe20000ffe4ff */
[----:B------:R-:W-:Y:S04]  /*6390*/  RED.E.ADD.F32.FTZ.RN.STRONG.GPU [R10.64], R60 ;  /* 0x0000003c0a00798e */ /* 0x000fe8000c10e786 */
[----:B------:R-:W-:Y:S01]  /*63a0*/  RED.E.ADD.F32.FTZ.RN.STRONG.GPU [R8.64], R61 ;  /* 0x0000003d0800798e */ /* 0x000fe2000c10e786 */
[C---:B-1----:R-:W-:Y:S03]  /*63b0*/  LEA R4, P0, R237.reuse, R2, 0x2 ;  /* 0x00000002ed047211 */ /* 0x042fe600078010ff */
[----:B------:R-:W-:Y:S01]  /*63c0*/  RED.E.ADD.F32.FTZ.RN.STRONG.GPU [R6.64], R62 ;  /* 0x0000003e0600798e */ /* 0x000fe2000c10e786 */
[----:B------:R-:W-:Y:S03]  /*63d0*/  LEA.HI.X.SX32 R5, R237, R3, 0x2, P0 ;  /* 0x00000003ed057211 */ /* 0x000fe600000f16ff */
[----:B------:R-:W-:Y:S01]  /*63e0*/  LDSM.16.MT88.4 R8, [R184] ;  /* 0x00000000b808783b */ /* 0x000fe20000004200 */
[----:B------:R-:W-:Y:S02]  /*63f0*/  ISETP.NE.U32.AND P0, PT, R0, 0x1, PT ;  /* 0x000000010000780c */ /* 0x000fe40003f05070 */
[----:B------:R-:W-:Y:S01]  /*6400*/  @P6 IADD3 R0, P2, R229, -0x100, RZ ;  /* 0xffffff00e5006810 */ /* 0x000fe20007f5e0ff */
[----:B------:R-:W-:Y:S01]  /*6410*/  RED.E.ADD.F32.FTZ.RN.STRONG.GPU [R4.64], R63 ;  /* 0x0000003f0400798e */ /* 0x000fe2000c10e786 */
[C---:B--2---:R-:W-:Y:S02]  /*6420*/  IADD3 R3, R203.reuse, -0x1, RZ ;  /* 0xffffffffcb037810 */ /* 0x044fe40007ffe0ff */
[----:B------:R-:W-:Y:S01]  /*6430*/  @P6 IADD3.X R2, R228, -0x1, RZ, P2, !PT ;  /* 0xffffffffe4026810 */ /* 0x000fe200017fe4ff */
[----:B------:R-:W1:Y:S01]  /*6440*/  LDSM.16.MT88.4 R4, [R186+0x10000] ;  /* 0x01000000ba04783b */ /* 0x000e620000004200 */
[----:B------:R-:W-:Y:S01]  /*6450*/  @P6 IMAD.MOV.U32 R229, RZ, RZ, R0 ;  /* 0x000000ffffe56224 */ /* 0x000fe200078e0000 */
[----:B------:R-:W-:Y:S01]  /*6460*/  ISETP.GT.AND P2, PT, R203, R242, PT ;  /* 0x000000f2cb00720c */ /* 0x000fe20003f44270 */
[----:B------:R-:W-:Y:S01]  /*6470*/  IMAD.MOV.U32 R203, RZ, RZ, R3 ;  /* 0x000000ffffcb7224 */ /* 0x000fe200078e0003 */
        /* <DEDUP_REMOVED lines=167> */
.L_x_914:
        /* <DEDUP_REMOVED lines=15> */
.L_x_915:
[----:B------:R-:W-:Y:S01]  /*6fe0*/  BAR.SYNC.DEFER_BLOCKING 0x0 ;  /* 0x0000000000007b1d */ /* 0x000fe20000010000 */
[----:B------:R-:W-:Y:S01]  /*6ff0*/  SHF.R.S32.HI R20, RZ, 0x1f, R243 ;  /* 0x0000001fff147819 */ /* 0x000fe200000114f3 */
[----:B------:R-:W-:Y:S01]  /*7000*/  IMAD R11, R246, -0x40, R205 ;  /* 0xffffffc0f60b7824 */ /* 0x000fe200078e02cd */
[----:B------:R-:W-:Y:S02]  /*7010*/  SHF.R.S32.HI R3, RZ, 0x1f, R216 ;  /* 0x0000001fff037819 */ /* 0x000fe400000114d8 */
[----:B------:R-:W-:Y:S01]  /*7020*/  MOV R2, R216 ;  /* 0x000000d800027202 */ /* 0x000fe20000000f00 */
[----:B------:R-:W1:Y:S01]  /*7030*/  S2R R49, SR_CTAID.Z ;  /* 0x0000000000317919 */ /* 0x000e620000002700 */
[----:B------:R-:W-:Y:S01]  /*7040*/  IMAD R0, R20, c[0x0][0x3a0], RZ ;  /* 0x0000e80014007a24 */ /* 0x000fe200078e02ff */
[----:B------:R-:W-:Y:S01]  /*7050*/  ISETP.GE.AND P3, PT, R244, R11, PT ;  /* 0x0000000bf400720c */ /* 0x000fe20003f66270 */
[----:B------:R-:W-:Y:S01]  /*7060*/  BSSY B0, `(.L_x_916) ;  /* 0x0000020000007945 */ /* 0x000fe20003800000 */
[----:B------:R-:W-:Y:S01]  /*7070*/  IMAD.WIDE.U32 R4, R243, c[0x0][0x3a0], R2 ;  /* 0x0000e800f3047a25 */ /* 0x000fe200078e0002 */
[----:B------:R-:W-:-:S03]  /*7080*/  SHF.R.S32.HI R23, RZ, 0x1f, R244 ;  /* 0x0000001fff177819 */ /* 0x000fc600000114f4 */
        /* <DEDUP_REMOVED lines=18> */
[----:B------:R-:W-:Y:S01]  /*71b0*/  IMAD R0, R23, c[0x0][0x3a0], RZ ;  /* 0x0000e80017007a24 */ /* 0x000fe200078e02ff */
[----:B------:R-:W-:Y:S01]  /*71c0*/  ISETP.GE.AND P0, PT, R226, c[0x0][0x220], PT ;  /* 0x00008800e2007a0c */ /* 0x000fe20003f06270 */
[----:B------:R-:W-:-:S02]  /*71d0*/  IMAD.MOV.U32 R6, RZ, RZ, R4 ;  /* 0x000000ffff067224 */ /* 0x000fc400078e0004 */
[C---:B------:R-:W-:Y:S02]  /*71e0*/  IMAD R0, R244.reuse, c[0x0][0x3a4], R0 ;  /* 0x0000e900f4007a24 */ /* 0x040fe400078e0200 */
[----:B------:R-:W-:-:S04]  /*71f0*/  IMAD.WIDE.U32 R8, R244, c[0x0][0x3a0], R6 ;  /* 0x0000e800f4087a25 */ /* 0x000fc800078e0006 */
[----:B------:R-:W4:Y:S01]  /*7200*/  @!P1 LDS.128 R12, [R202+0xc000] ;  /* 0x00c00000ca0c9984 */ /* 0x000f220000000c00 */
[----:B------:R-:W-:Y:S01]  /*7210*/  IMAD.IADD R0, R0, 0x1, R9 ;  /* 0x0000000100007824 */ /* 0x000fe200078e0209 */
[----:B------:R-:W-:-:S04]  /*7220*/  LEA R6, P2, R8, c[0x0][0x340], 0x1 ;  /* 0x0000d00008067a11 */ /* 0x000fc800078408ff */
[----:B------:R-:W-:-:S05]  /*7230*/  LEA.HI.X R7, R8, c[0x0][0x344], R0, 0x1, P2 ;  /* 0x0000d10008077a11 */ /* 0x000fca00010f0c00 */
[----:B--2---:R2:W-:Y:S04]  /*7240*/  @!P0 STG.E.128 [R6.64+0x80], R16 ;  /* 0x0000801006008986 */ /* 0x0045e8000c101d06 */
[----:B----4-:R2:W-:Y:S02]  /*7250*/  @!P1 STG.E.128 [R6.64], R12 ;  /* 0x0000000c06009986 */ /* 0x0105e4000c101d06 */
.L_x_917:
[----:B------:R-:W-:Y:S05]  /*7260*/  BSYNC B0 ;  /* 0x0000000000007941 */ /* 0x000fea0003800000 */
.L_x_916:
        /* <DEDUP_REMOVED lines=15> */
[----:B---3--:R2:W-:Y:S04]  /*7360*/  @!P1 STG.E.128 [R4.64], R28 ;  /* 0x0000001c04009986 */ /* 0x0085e8000c101d06 */
[----:B----4-:R2:W-:Y:S02]  /*7370*/  @!P0 STG.E.128 [R4.64+0x80], R24 ;  /* 0x0000801804008986 */ /* 0x0105e4000c101d06 */
.L_x_919:
[----:B------:R-:W-:Y:S05]  /*7380*/  BSYNC B0 ;  /* 0x0000000000007941 */ /* 0x000fea0003800000 */
.L_x_918:
[----:B------:R-:W-:Y:S01]  /*7390*/  IMAD.WIDE.U32 R2, R243, c[0x0][0x3a8], R2 ;  /* 0x0000ea00f3027a25 */ /* 0x000fe200078e0002 */
[----:B------:R-:W-:Y:S03]  /*73a0*/  BSSY B0, `(.L_x_920) ;  /* 0x0000016000007945 */ /* 0x000fe60003800000 */
[----:B------:R-:W-:Y:S01]  /*73b0*/  IMAD R0, R20, c[0x0][0x3a8], RZ ;  /* 0x0000ea0014007a24 */ /* 0x000fe200078e02ff */
[----:B------:R-:W-:Y:S01]  /*73c0*/  IADD3 R2, P0, R21, R2, RZ ;  /* 0x0000000215027210 */ /* 0x000fe20007f1e0ff */
[----:B--2---:R-:W-:-:S02]  /*73d0*/  IMAD R4, R48, c[0x0][0x3c0], RZ ;  /* 0x0000f00030047a24 */ /* 0x004fc400078e02ff */
        /* <DEDUP_REMOVED lines=18> */
.L_x_921:
[----:B------:R-:W-:Y:S05]  /*7500*/  BSYNC B0 ;  /* 0x0000000000007941 */ /* 0x000fea0003800000 */
.L_x_920:
        /* <DEDUP_REMOVED lines=14> */
.L_x_890:
[----:B------:R-:W-:Y:S05]  /*75f0*/  BSYNC B1 ;  /* 0x0000000000017941 */ /* 0x000fea0003800000 */
.L_x_876:
        /* <DEDUP_REMOVED lines=9> */
.L_x_922:
[----:B------:R-:W-:Y:S05]  /*7690*/  EXIT ;  /* 0x000000000000794d */ /* 0x000fea0003800000 */
.L_x_924:
        /* <DEDUP_REMOVED lines=14> */
.L_x_2066:


//--------------------- .text._ZN5flash44flash_bwd_dq_dk_dv_loop_seqk_parallel_kernelI23Flash_bwd_kernel_traitsILi128ELi64ELi64ELi8ELi4ELi2ELi2ELb1ELb0EN7cutlass10bfloat16_tE19Flash_kernel_traitsILi128ELi64ELi64ELi8ES3_EELb1ELb0ELb0ELb0ELb1ELb1ELb0EEEvNS_16Flash_bwd_paramsE --------------------------
	.section	.text._ZN5flash44flash_bwd_dq_dk_dv_loop_seqk_parallel_kernelI23Flash_bwd_kernel_traitsILi128ELi64ELi64ELi8ELi4ELi2ELi2ELb1ELb0EN7cutlass10bfloat16_tE19Flash_kernel_traitsILi128ELi64ELi64ELi8ES3_EELb1ELb0ELb0ELb0ELb1ELb1ELb0EEEvNS_16Flash_bwd_paramsE,"ax",@progbits
	.sectioninfo	@"SHI_REGISTERS=255"
	.align	128
        .global         _ZN5flash44flash_bwd_dq_dk_dv_loop_seqk_parallel_kernelI23Flash_bwd_kernel_traitsILi128ELi64ELi64ELi8ELi4ELi2ELi2ELb1ELb0EN7cutlass10bfloat16_tE19Flash_kernel_traitsILi128ELi64ELi64ELi8ES3_EELb1ELb0ELb0ELb0ELb1ELb1ELb0EEEvNS_16Flash_bwd_paramsE
        .type           _ZN5flash44flash_bwd_dq_dk_dv_loop_seqk_parallel_kernelI23Flash_bwd_kernel_traitsILi128ELi64ELi64ELi8ELi4ELi2ELi2ELb1ELb0EN7cutlass10bfloat16_tE19Flash_kernel_traitsILi128ELi64ELi64ELi8ES3_EELb1ELb0ELb0ELb0ELb1ELb1ELb0EEEvNS_16Flash_bwd_paramsE,@function
        .size           _ZN5flash44flash_bwd_dq_dk_dv_loop_seqk_parallel_kernelI23Flash_bwd_kernel_traitsILi128ELi64ELi64ELi8ELi4ELi2ELi2ELb1ELb0EN7cutlass10bfloat16_tE19Flash_kernel_traitsILi128ELi64ELi64ELi8ES3_EELb1ELb0ELb0ELb0ELb1ELb1ELb0EEEvNS_16Flash_bwd_paramsE,(.L_x_2067 - _ZN5flash44flash_bwd_dq_dk_dv_loop_seqk_parallel_kernelI23Flash_bwd_kernel_traitsILi128ELi64ELi64ELi8ELi4ELi2ELi2ELb1ELb0EN7cutlass10bfloat16_tE19Flash_kernel_traitsILi128ELi64ELi64ELi8ES3_EELb1ELb0ELb0ELb0ELb1ELb1ELb0EEEvNS_16Flash_bwd_paramsE)
        .other          _ZN5flash44flash_bwd_dq_dk_dv_loop_seqk_parallel_kernelI23Flash_bwd_kernel_traitsILi128ELi64ELi64ELi8ELi4ELi2ELi2ELb1ELb0EN7cutlass10bfloat16_tE19Flash_kernel_traitsILi128ELi64ELi64ELi8ES3_EELb1ELb0ELb0ELb0ELb1ELb1ELb0EEEvNS_16Flash_bwd_paramsE,@"STO_CUDA_ENTRY STV_DEFAULT"
_ZN5flash44flash_bwd_dq_dk_dv_loop_seqk_parallel_kernelI23Flash_bwd_kernel_traitsILi128ELi64ELi64ELi8ELi4ELi2ELi2ELb1ELb0EN7cutlass10bfloat16_tE19Flash_kernel_traitsILi128ELi64ELi64ELi8ES3_EELb1ELb0ELb0ELb0ELb1ELb1ELb0EEEvNS_16Flash_bwd_paramsE:
.text._ZN5flash44flash_bwd_dq_dk_dv_loop_seqk_parallel_kernelI23Flash_bwd_kernel_traitsILi128ELi64ELi64ELi8ELi4ELi2ELi2ELb1ELb0EN7cutlass10bfloat16_tE19Flash_kernel_traitsILi128ELi64ELi64ELi8ES3_EELb1ELb0ELb0ELb0ELb1ELb1ELb0EEEvNS_16Flash_bwd_paramsE:
        /* <DEDUP_REMOVED lines=12> */
[----:B------:R-:W-:Y:S01]  /*00c0*/  UMOV UR7, 0x80 ;  /* 0x0000008000077882 */ /* 0x000fe20000000000 */
[----:B------:R-:W-:Y:S01]  /*00d0*/  IMAD.MOV.U32 R215, RZ, RZ, -0x10 ;  /* 0xfffffff0ffd77424 */ /* 0x000fe200078e00ff */
[----:B------:R-:W-:Y:S02]  /*00e0*/  ULDC UR8, c[0x0][0x210] ;  /* 0x0000840000087ab9 */ /* 0x000fe40000000800 */
[----:B------:R-:W-:Y:S02]  /*00f0*/  ULDC UR12, c[0x0][0x234] ;  /* 0x00008d00000c7ab9 */ /* 0x000fe40000000800 */
[----:B------:R-:W-:Y:S02]  /*0100*/  ULDC UR11, c[0x0][0x224] ;  /* 0x00008900000b7ab9 */ /* 0x000fe40000000800 */
[----:B------:R-:W-:-:S02]  /*0110*/  ULDC UR4, c[0x0][0x22c] ;  /* 0x00008b0000047ab9 */ /* 0x000fc40000000800 */
[----:B------:R-:W-:Y:S02]  /*0120*/  UIMAD UR12, UR7, UR8, UR12 ;  /* 0x00000008070c72a4 */ /* 0x000fe4000f8e020c */
[----:B------:R-:W-:Y:S02]  /*0130*/  UIADD3 UR11, UR7, UR11, URZ ;  /* 0x0000000b070b7290 */ /* 0x000fe4000fffe03f */
[----:B------:R-:W-:Y:S02]  /*0140*/  USHF.R.S32.HI UR7, URZ, 0x1f, UR4 ;  /* 0x0000001f3f077899 */ /* 0x000fe40008011404 */
[----:B------:R-:W-:Y:S02]  /*0150*/  ULDC UR5, c[0x0][0x1c0] ;  /* 0x0000700000057ab9 */ /* 0x000fe40000000800 */
[----:B------:R-:W-:Y:S02]  /*0160*/  ULDC UR6, c[0x0][0x1c0] ;  /* 0x0000700000067ab9 */ /* 0x000fe40000000800 */
[----:B------:R-:W-:Y:S01]  /*0170*/  UIMAD UR10, UR4, UR5, URZ ;  /* 0x00000005040a72a4 */ /* 0x000fe2000f8e023f */
[----:B-1----:R-:W-:Y:S01]  /*0180*/  SHF.R.S32.HI R3, RZ, 0x1f, R11 ;  /* 0x0000001fff037819 */ /* 0x002fe2000001140b */
[----:B------:R-:W-:-:S02]  /*0190*/  UIMAD.WIDE.U32 UR14, UR4, UR5, URZ ;  /* 0x00000005040e72a5 */ /* 0x000fc4000f8e003f */
[----:B------:R-:W-:Y:S01]  /*01a0*/  USHF.R.S32.HI UR6, URZ, 0x1f, UR6 ;  /* 0x0000001f3f067899 */ /* 0x000fe20008011406 */
[CC--:B------:R-:W-:Y:S01]  /*01b0*/  LEA.HI R2, R3.reuse, R11.reuse, RZ, 0x4 ;  /* 0x0000000b03027211 */ /* 0x0c0fe200078f20ff */
[----:B------:R-:W-:Y:S01]  /*01c0*/  UIMAD UR5, UR7, UR5, URZ ;  /* 0x00000005070572a4 */ /* 0x000fe2000f8e023f */
[CC--:B------:R-:W-:Y:S01]  /*01d0*/  LEA.HI R0, R3.reuse, R11.reuse, RZ, 0x2 ;  /* 0x0000000b03007211 */ /* 0x0c0fe200078f10ff */
[----:B------:R-:W-:Y:S01]  /*01e0*/  USHF.L.U32 UR9, UR10, 0x6, URZ ;  /* 0x000000060a097899 */ /* 0x000fe2000800063f */
[----:B------:R-:W-:Y:S01]  /*01f0*/  SHF.R.S32.HI R4, RZ, 0x4, R2 ;  /* 0x00000004ff047819 */ /* 0x000fe20000011402 */
[----:B------:R-:W-:Y:S01]  /*0200*/  UIMAD UR5, UR6, UR4, UR5 ;  /* 0x00000004060572a4 */ /* 0x000fe2000f8e0205 */
[CC--:B------:R-:W-:Y:S01]  /*0210*/  LEA.HI R10, R3.reuse, R11.reuse, RZ, 0x5 ;  /* 0x0000000b030a7211 */ /* 0x0c0fe200078f28ff */
[----:B------:R-:W-:Y:S01]  /*0220*/  ULDC.64 UR16, c[0x0][0x118] ;  /* 0x0000460000107ab9 */ /* 0x000fe20000000a00 */
[----:B------:R-:W-:Y:S01]  /*0230*/  LEA.HI R8, R3, R11, RZ, 0x3 ;  /* 0x0000000b03087211 */ /* 0x000fe200078f18ff */
[----:B------:R-:W-:Y:S01]  /*0240*/  USHF.R.S32.HI UR8, URZ, 0x1f, UR9 ;  /* 0x0000001f3f087899 */ /* 0x000fe20008011409 */
[C---:B------:R-:W-:Y:S01]  /*0250*/  LOP3.LUT R5, R2.reuse, 0xfffffff0, RZ, 0xc0, !PT ;  /* 0xfffffff002057812 */ /* 0x040fe200078ec0ff */
[----:B------:R-:W-:Y:S01]  /*0260*/  UIADD3 UR7, UR15, UR5, URZ ;  /* 0x000000050f077290 */ /* 0x000fe2000fffe03f */
[----:B------:R-:W-:Y:S01]  /*0270*/  LEA.HI R2, R2, R4, RZ, 0x1 ;  /* 0x0000000402027211 */ /* 0x000fe200078f08ff */
[----:B------:R-:W-:Y:S01]  /*0280*/  ULDC.U8 UR6, c[0x0][0x3d0] ;  /* 0x0000f40000067ab9 */ /* 0x000fe20000000000 */
[----:B------:R-:W-:-:S02]  /*0290*/  SHF.R.S32.HI R6, RZ, 0x2, R0 ;  /* 0x00000002ff067819 */ /* 0x000fc40000011400 */
[----:B------:R-:W-:Y:S02]  /*02a0*/  SHF.R.S32.HI R7, RZ, 0x1f, R0 ;  /* 0x0000001fff077819 */ /* 0x000fe40000011400 */
[CC--:B------:R-:W-:Y:S02]  /*02b0*/  LEA.HI R12, R3.reuse, R11.reuse, RZ, 0x7 ;  /* 0x0000000b030c7211 */ /* 0x0c0fe400078f38ff */
[----:B------:R-:W-:Y:S02]  /*02c0*/  LEA.HI R13, R3, R11, RZ, 0x6 ;  /* 0x0000000b030d7211 */ /* 0x000fe400078f30ff */
[----:B------:R-:W-:Y:S02]  /*02d0*/  LOP3.LUT R0, R0, 0x7ffffffc, RZ, 0xc0, !PT ;  /* 0x7ffffffc00007812 */ /* 0x000fe400078ec0ff */
[----:B------:R-:W-:Y:S02]  /*02e0*/  LOP3.LUT R9, R10, 0xffffffe0, RZ, 0xc0, !PT ;  /* 0xffffffe00a097812 */ /* 0x000fe400078ec0ff */
[----:B------:R-:W-:Y:S01]  /*02f0*/  LOP3.LUT R3, R8, 0xfffffff8, RZ, 0xc0, !PT ;  /* 0xfffffff808037812 */ /* 0x000fe200078ec0ff */
[C---:B------:R-:W-:Y:S01]  /*0300*/  IMAD.IADD R14, R11.reuse, 0x1, -R0 ;  /* 0x000000010b0e7824 */ /* 0x040fe200078e0a00 */
[----:B------:R-:W-:Y:S01]  /*0310*/  SHF.R.S32.HI R19, RZ, 0x3, R8 ;  /* 0x00000003ff137819 */ /* 0x000fe20000011408 */
[C---:B------:R-:W-:Y:S01]  /*0320*/  IMAD.IADD R18, R11.reuse, 0x1, -R9 ;  /* 0x000000010b127824 */ /* 0x040fe200078e0a09 */
[----:B------:R-:W-:Y:S01]  /*0330*/  LOP3.LUT R2, R2, 0xfffffffe, RZ, 0xc0, !PT ;  /* 0xfffffffe02027812 */ /* 0x000fe200078ec0ff */
[C---:B------:R-:W-:Y:S01]  /*0340*/  IMAD.IADD R3, R11.reuse, 0x1, -R3 ;  /* 0x000000010b037824 */ /* 0x040fe200078e0a03 */
[----:B------:R-:W-:Y:S01]  /*0350*/  SHF.R.S32.HI R21, RZ, 0x5, R10 ;  /* 0x00000005ff157819 */ /* 0x000fe2000001140a */
[----:B------:R-:W-:Y:S01]  /*0360*/  IMAD.IADD R9, R11, 0x1, -R5 ;  /* 0x000000010b097824 */ /* 0x000fe200078e0a05 */
[----:B------:R-:W-:Y:S01]  /*0370*/  LEA.HI R0, R7, R6, RZ, 0x3 ;  /* 0x0000000607007211 */ /* 0x000fe200078f18ff */
[----:B------:R-:W-:Y:S01]  /*0380*/  IMAD.SHL.U32 R5, R19, 0x40, RZ ;  /* 0x0000004013057824 */ /* 0x000fe200078e00ff */
[C---:B------:R-:W-:Y:S01]  /*0390*/  LOP3.LUT P4, RZ, R3.reuse, 0x2, RZ, 0xc0, !PT ;  /* 0x0000000203ff7812 */ /* 0x040fe2000788c0ff */
[----:B------:R-:W-:Y:S01]  /*03a0*/  IMAD.IADD R11, R4, 0x1, -R2 ;  /* 0x00000001040b7824 */ /* 0x000fe200078e0a02 */
[----:B------:R-:W-:Y:S01]  /*03b0*/  LEA.HI R4, R10, R21, RZ, 0x1 ;  /* 0x000000150a047211 */ /* 0x000fe200078f08ff */
[----:B------:R-:W-:Y:S01]  /*03c0*/  IMAD.SHL.U32 R16, R3, 0x8, RZ ;  /* 0x0000000803107824 */ /* 0x000fe200078e00ff */
[----:B------:R-:W-:Y:S01]  /*03d0*/  LOP3.LUT R2, R0, 0xfffffff8, RZ, 0xc0, !PT ;  /* 0xfffffff800027812 */ /* 0x000fe200078ec0ff */
[----:B------:R-:W-:Y:S01]  /*03e0*/  IMAD.SHL.U32 R190, R11, 0x200, RZ ;  /* 0x000002000bbe7824 */ /* 0x000fe200078e00ff */
[----:B------:R-:W-:Y:S01]  /*03f0*/  LOP3.LUT R0, R5, 0x1c0, RZ, 0xc0, !PT ;  /* 0x000001c005007812 */ /* 0x000fe200078ec0ff */
[----:B------:R-:W-:Y:S01]  /*0400*/  STL [R1+0x20], R18 ;  /* 0x0000201201007387 */ /* 0x000fe20000100800 */
[----:B------:R-:W-:Y:S01]  /*0410*/  LOP3.LUT R4, R4, 0xfffffffe, RZ, 0xc0, !PT ;  /* 0xfffffffe04047812 */ /* 0x000fe200078ec0ff */
[----:B------:R-:W-:Y:S01]  /*0420*/  IMAD.IADD R6, R6, 0x1, -R2 ;  /* 0x0000000106067824 */ /* 0x000fe200078e0a02 */
[----:B------:R-:W-:-:S02]  /*0430*/  LOP3.LUT R5, R0, 0x38, R16, 0xf8, !PT ;  /* 0x0000003800057812 */ /* 0x000fc400078ef810 */
[----:B------:R-:W-:Y:S01]  /*0440*/  SHF.R.U32.HI R2, RZ, 0x3, R0 ;  /* 0x00000003ff027819 */ /* 0x000fe20000011600 */
[C---:B------:R-:W-:Y:S01]  /*0450*/  IMAD.SHL.U32 R0, R3.reuse, 0x40, RZ ;  /* 0x0000004003007824 */ /* 0x040fe200078e00ff */
[----:B------:R-:W-:Y:S01]  /*0460*/  LOP3.LUT P3, RZ, R3, 0x4, RZ, 0xc0, !PT ;  /* 0x0000000403ff7812 */ /* 0x000fe2000786c0ff */
[----:B------:R-:W-:Y:S01]  /*0470*/  IMAD.IADD R197, R21, 0x1, -R4 ;  /* 0x0000000115c57824 */ /* 0x000fe200078e0a04 */
[----:B------:R-:W-:Y:S02]  /*0480*/  LOP3.LUT R7, R5, R2, RZ, 0x3c, !PT ;  /* 0x0000000205077212 */ /* 0x000fe400078e3cff */
[----:B------:R-:W-:Y:S01]  /*0490*/  SHF.R.S32.HI R3, RZ, 0x1f, R9 ;  /* 0x0000001fff037819 */ /* 0x000fe20000011409 */
[----:B------:R-:W-:Y:S01]  /*04a0*/  IMAD.SHL.U32 R2, R197, 0x10, RZ ;  /* 0x00000010c5027824 */ /* 0x000fe200078e00ff */
[----:B------:R-:W-:Y:S02]  /*04b0*/  LOP3.LUT R0, R0, 0x1c0, RZ, 0xc0, !PT ;  /* 0x000001c000007812 */ /* 0x000fe400078ec0ff */
[----:B------:R-:W-:-:S02]  /*04c0*/  SHF.R.S32.HI R22, RZ, 0x7, R12 ;  /* 0x00000007ff167819 */ /* 0x000fc4000001140c */
[----:B------:R-:W-:Y:S02]  /*04d0*/  LEA.HI R12, R3, R9, RZ, 0x3 ;  /* 0x00000009030c7211 */ /* 0x000fe400078f18ff */
[----:B------:R-:W-:Y:S01]  /*04e0*/  LOP3.LUT R3, R0, 0x10, R2, 0xf8, !PT ;  /* 0x0000001000037812 */ /* 0x000fe200078ef802 */
[----:B------:R-:W-:Y:S01]  /*04f0*/  IMAD R2, R22, 0x800, R190 ;  /* 0x0000080016027824 */ /* 0x000fe200078e02be */
[----:B------:R-:W-:Y:S02]  /*0500*/  LOP3.LUT R194, R0, 0x8, R8, 0xf8, !PT ;  /* 0x0000000800c27812 */ /* 0x000fe400078ef808 */
[----:B------:R-:W-:Y:S02]  /*0510*/  SHF.R.U32.HI R0, RZ, 0x3, R0 ;  /* 0x00000003ff007819 */ /* 0x000fe40000011600 */
[----:B------:R-:W-:Y:S02]  /*0520*/  LOP3.LUT R3, R3, 0x8, R8, 0xf8, !PT ;  /* 0x0000000803037812 */ /* 0x000fe400078ef808 */
[----:B------:R-:W-:-:S02]  /*0530*/  LOP3.LUT R5, R12, 0xfffffff8, RZ, 0xc0, !PT ;  /* 0xfffffff80c057812 */ /* 0x000fc400078ec0ff */
[----:B------:R-:W-:Y:S02]  /*0540*/  LOP3.LUT R194, R194, R0, RZ, 0x3c, !PT ;  /* 0x00000000c2c27212 */ /* 0x000fe400078e3cff */
[----:B------:R-:W-:Y:S01]  /*0550*/  LOP3.LUT R190, R190, R3, R0, 0xf6, !PT ;  /* 0x00000003bebe7212 */ /* 0x000fe200078ef600 */
[----:B------:R-:W-:Y:S01]  /*0560*/  IMAD.IADD R20, R9, 0x1, -R5 ;  /* 0x0000000109147824 */ /* 0x000fe200078e0a05 */
[C---:B------:R-:W-:Y:S01]  /*0570*/  LOP3.LUT R4, R6.reuse, 0x1, RZ, 0xc0, !PT ;  /* 0x0000000106047812 */ /* 0x040fe200078ec0ff */
[----:B------:R-:W-:Y:S01]  /*0580*/  IMAD.SHL.U32 R3, R6, 0x40, RZ ;  /* 0x0000004006037824 */ /* 0x000fe200078e00ff */
[----:B------:R-:W-:Y:S01]  /*0590*/  SHF.R.S32.HI R0, RZ, 0x6, R13 ;  /* 0x00000006ff007819 */ /* 0x000fe2000001140d */
[----:B------:R-:W-:Y:S01]  /*05a0*/  IMAD.IADD R194, R2, 0x1, R194 ;  /* 0x0000000102c27824 */ /* 0x000fe200078e02c2 */
[----:B------:R-:W-:Y:S01]  /*05b0*/  ISETP.NE.U32.AND P0, PT, R4, 0x1, PT ;  /* 0x000000010400780c */ /* 0x000fe20003f05070 */
[----:B------:R-:W-:Y:S01]  /*05c0*/  STL [R1], R20 ;  /* 0x0000001401007387 */ /* 0x000fe20000100800 */
[----:B------:R-:W-:Y:S01]  /*05d0*/  SHF.R.S32.HI R4, RZ, 0x1f, R10 ;  /* 0x0000001fff047819 */ /* 0x000fe2000001140a */
[----:B------:R-:W-:Y:S01]  /*05e0*/  IMAD R5, R0, 0x200, R7 ;  /* 0x0000020000057824 */ /* 0x000fe200078e0207 */
[----:B------:R-:W-:Y:S01]  /*05f0*/  R2P PR, R6, 0x6 ;  /* 0x0000000606007804 */ /* 0x000fe20000000000 */
[----:B------:R-:W-:Y:S01]  /*0600*/  IMAD.SHL.U32 R2, R0, 0x8, RZ ;  /* 0x0000000800027824 */ /* 0x000fe200078e00ff */
[----:B------:R-:W-:Y:S01]  /*0610*/  LEA.HI R6, R4, R21, RZ, 0x2 ;  /* 0x0000001504067211 */ /* 0x000fe200078f10ff */
[----:B------:R-:W-:Y:S01]  /*0620*/  IMAD.SHL.U32 R4, R11, 0x20, RZ ;  /* 0x000000200b047824 */ /* 0x000fe200078e00ff */
[----:B------:R-:W-:Y:S01]  /*0630*/  LOP3.LUT R0, R3, 0x1c0, RZ, 0xc0, !PT ;  /* 0x000001c003007812 */ /* 0x000fe200078ec0ff */
[----:B------:R1:W-:Y:S01]  /*0640*/  STL [R1+0x18], R5 ;  /* 0x0000180501007387 */ /* 0x0003e20000100800 */
[----:B------:R-:W-:-:S02]  /*0650*/  LOP3.LUT R2, R2, 0x18, RZ, 0xc0, !PT ;  /* 0x0000001802027812 */ /* 0x000fc400078ec0ff */
[----:B------:R-:W-:Y:S01]  /*0660*/  SHF.R.U32.HI R3, RZ, 0x3, R0 ;  /* 0x00000003ff037819 */ /* 0x000fe20000011600 */
[----:B------:R2:W-:Y:S01]  /*0670*/  STL [R1+0x14], R15 ;  /* 0x0000140f01007387 */ /* 0x0005e20000100800 */
[----:B------:R-:W-:Y:S02]  /*0680*/  LOP3.LUT R6, R6, 0xfffffffc, RZ, 0xc0, !PT ;  /* 0xfffffffc06067812 */ /* 0x000fe400078ec0ff */
[----:B------:R-:W-:Y:S02]  /*0690*/  LOP3.LUT R7, R2, 0x20, R4, 0xf8, !PT ;  /* 0x0000002002077812 */ /* 0x000fe400078ef804 */
[----:B------:R-:W-:Y:S01]  /*06a0*/  SHF.R.S32.HI R17, RZ, 0x1f, R16 ;  /* 0x0000001fff117819 */ /* 0x000fe20000011410 */
[----:B------:R-:W-:Y:S01]  /*06b0*/  IMAD.IADD R252, R21, 0x1, -R6 ;  /* 0x0000000115fc7824 */ /* 0x000fe200078e0a06 */
[----:B------:R-:W-:Y:S02]  /*06c0*/  SEL R189, R189, 0xffffffc0, !P3 ;  /* 0xffffffc0bdbd7807 */ /* 0x000fe40005800000 */
[----:B------:R-:W-:-:S03]  /*06d0*/  SEL R215, R215, 0x10, !P0 ;  /* 0x00000010d7d77807 */ /* 0x000fc60004000000 */
[----:B------:R-:W-:Y:S02]  /*06e0*/  IMAD R192, R194, 0x2, R189 ;  /* 0x00000002c2c07824 */ /* 0x000fe400078e02bd */
[----:B-1----:R-:W-:-:S05]  /*06f0*/  IMAD.SHL.U32 R5, R22, 0x20, RZ ;  /* 0x0000002016057824 */ /* 0x002fca00078e00ff */
[----:B------:R-:W-:Y:S02]  /*0700*/  LOP3.LUT R4, R0, 0x20, R5, 0xf8, !PT ;  /* 0x0000002000047812 */ /* 0x000fe400078ef805 */
[----:B------:R-:W-:Y:S01]  /*0710*/  LOP3.LUT R5, R3, R0, R2, 0x1e, !PT ;  /* 0x0000000003057212 */ /* 0x000fe200078e1e02 */
[----:B------:R-:W-:Y:S01]  /*0720*/  IMAD.SHL.U32 R0, R14, 0x2, RZ ;  /* 0x000000020e007824 */ /* 0x000fe200078e00ff */
[----:B------:R-:W-:Y:S01]  /*0730*/  LOP3.LUT R3, R4, R3, RZ, 0x3c, !PT ;  /* 0x0000000304037212 */ /* 0x000fe200078e3cff */
[----:B------:R-:W-:Y:S02]  /*0740*/  IMAD.SHL.U32 R4, R20, 0x40, RZ ;  /* 0x0000004014047824 */ /* 0x000fe400078e00ff */
[--C-:B------:R-:W-:Y:S02]  /*0750*/  IMAD R2, R252, 0x400, R0.reuse ;  /* 0x00000400fc027824 */ /* 0x100fe400078e0200 */
[----:B------:R-:W-:Y:S02]  /*0760*/  IMAD R0, R197, 0x400, R0 ;  /* 0x00000400c5007824 */ /* 0x000fe400078e0200 */
[----:B------:R-:W-:Y:S01]  /*0770*/  IMAD.IADD R213, R2, 0x1, R3 ;  /* 0x0000000102d57824 */ /* 0x000fe200078e0203 */
[----:B------:R-:W-:Y:S01]  /*0780*/  LOP3.LUT R2, R4, 0x1c0, RZ, 0xc0, !PT ;  /* 0x000001c004027812 */ /* 0x000fe200078ec0ff */
[----:B------:R-:W-:-:S02]  /*0790*/  IMAD.IADD R250, R0, 0x1, R5 ;  /* 0x0000000100fa7824 */ /* 0x000fc400078e0205 */
[----:B------:R-:W-:Y:S01]  /*07a0*/  IMAD.SHL.U32 R0, R11, 0x8, RZ ;  /* 0x000000080b007824 */ /* 0x000fe200078e00ff */
[----:B------:R-:W-:Y:S01]  /*07b0*/  SHF.R.U32.HI R3, RZ, 0x3, R2 ;  /* 0x00000003ff037819 */ /* 0x000fe20000011602 */
[----:B------:R-:W-:Y:S01]  /*07c0*/  IMAD.SHL.U32 R4, R12, 0x40, RZ ;  /* 0x000000400c047824 */ /* 0x000fe200078e00ff */
[----:B------:R-:W-:Y:S01]  /*07d0*/  LEA R250, R250, 0xc000, 0x1 ;  /* 0x0000c000fafa7811 */ /* 0x000fe200078e08ff */
[----:B------:R-:W-:Y:S01]  /*07e0*/  IMAD.SHL.U32 R213, R213, 0x2, RZ ;  /* 0x00000002d5d57824 */ /* 0x000fe200078e00ff */
[----:B------:R-:W-:Y:S02]  /*07f0*/  LOP3.LUT R5, R2, 0x8, R0, 0xf8, !PT ;  /* 0x0000000802057812 */ /* 0x000fe400078ef800 */
[----:B------:R-:W-:Y:S01]  /*0800*/  LOP3.LUT R0, R4, 0xfffffe00, RZ, 0xc0, !PT ;  /* 0xfffffe0004007812 */ /* 0x000fe200078ec0ff */
[----:B------:R-:W-:Y:S01]  /*0810*/  IMAD.IADD R216, R213, 0x1, R215 ;  /* 0x00000001d5d87824 */ /* 0x000fe200078e02d7 */
[----:B------:R-:W-:Y:S02]  /*0820*/  LOP3.LUT R2, R3, R7, R2, 0x1e, !PT ;  /* 0x0000000703027212 */ /* 0x000fe400078e1e02 */
[----:B------:R-:W-:Y:S01]  /*0830*/  LOP3.LUT R3, R5, R3, RZ, 0x3c, !PT ;  /* 0x0000000305037212 */ /* 0x000fe200078e3cff */
[--C-:B------:R-:W-:Y:S01]  /*0840*/  IMAD R200, R252, 0x400, R0.reuse ;  /* 0x00000400fcc87824 */ /* 0x100fe200078e0200 */
[----:B------:R-:W-:Y:S01]  /*0850*/  LOP3.LUT R198, R2, R0, RZ, 0xfc, !PT ;  /* 0x0000000002c67212 */ /* 0x000fe200078efcff */
[----:B------:R-:W-:Y:S01]  /*0860*/  IMAD R197, R197, 0x400, R0 ;  /* 0x00000400c5c57824 */ /* 0x000fe200078e0200 */
[--C-:B------:R-:W-:Y:S01]  /*0870*/  SHF.R.S32.HI R0, RZ, 0x1f, R18.reuse ;  /* 0x0000001fff007819 */ /* 0x100fe20000011412 */
[----:B------:R-:W-:Y:S01]  /*0880*/  IMAD.IADD R200, R200, 0x1, R3 ;  /* 0x00000001c8c87824 */ /* 0x000fe200078e0203 */
[----:B------:R-:W-:Y:S01]  /*0890*/  SHF.R.S32.HI R5, RZ, 0x1f, R19 ;  /* 0x0000001fff057819 */ /* 0x000fe20000011413 */
[----:B------:R-:W-:Y:S01]  /*08a0*/  IMAD.IADD R197, R3, 0x1, R197 ;  /* 0x0000000103c57824 */ /* 0x000fe200078e02c5 */
[----:B------:R-:W-:Y:S01]  /*08b0*/  LEA.HI R0, R0, R18, RZ, 0x2 ;  /* 0x0000001200007211 */ /* 0x000fe200078f10ff */
[----:B------:R-:W-:Y:S01]  /*08c0*/  IMAD.MOV.U32 R3, RZ, RZ, 0x20 ;  /* 0x00000020ff037424 */ /* 0x000fe200078e00ff */
[----:B------:R-:W-:Y:S01]  /*08d0*/  SHF.R.S32.HI R4, RZ, 0x1f, R18 ;  /* 0x0000001fff047819 */ /* 0x000fe20000011412 */
[----:B------:R2:W-:Y:S01]  /*08e0*/  STL [R1+0x24], R5 ;  /* 0x0000240501007387 */ /* 0x0005e20000100800 */
[----:B------:R-:W-:-:S02]  /*08f0*/  SHF.R.S32.HI R2, RZ, 0x2, R0 ;  /* 0x00000002ff027819 */ /* 0x000fc40000011400 */
[----:B------:R-:W-:Y:S01]  /*0900*/  SEL R0, R3, 0xffffffe0, !P4 ;  /* 0xffffffe003007807 */ /* 0x000fe20006000000 */
[----:B------:R2:W-:Y:S01]  /*0910*/  STL [R1+0x28], R4 ;  /* 0x0000280401007387 */ /* 0x0005e20000100800 */
[C---:B------:R-:W-:Y:S01]  /*0920*/  IADD3 R214, R213.reuse, 0x20, RZ ;  /* 0x00000020d5d67810 */ /* 0x040fe20007ffe0ff */
[----:B------:R-:W-:Y:S01]  /*0930*/  IMAD R2, R252, 0x10, R2 ;  /* 0x00000010fc027824 */ /* 0x000fe200078e0202 */
[----:B------:R-:W-:Y:S01]  /*0940*/  @P1 IADD3 R214, R213, -0x20, RZ ;  /* 0xffffffe0d5d61810 */ /* 0x000fe20007ffe0ff */
[----:B------:R2:W-:Y:S01]  /*0950*/  STL.64 [R1+0x8], R16 ;  /* 0x0000081001007387 */ /* 0x0005e20000100a00 */
[----:B------:R-:W-:Y:S01]  /*0960*/  IMAD R193, R194, 0x2, R0 ;  /* 0x00000002c2c17824 */ /* 0x000fe200078e0200 */
[----:B------:R-:W-:Y:S01]  /*0970*/  IADD3 R251, R250, 0x40, RZ ;  /* 0x00000040fafb7810 */ /* 0x000fe20007ffe0ff */
[----:B------:R-:W-:Y:S01]  /*0980*/  IMAD.SHL.U32 R194, R194, 0x2, RZ ;  /* 0x00000002c2c27824 */ /* 0x000fe200078e00ff */
[----:B------:R2:W-:Y:S01]  /*0990*/  STL [R1+0x1c], R2 ;  /* 0x00001c0201007387 */ /* 0x0005e20000100800 */
[----:B------:R-:W-:Y:S01]  /*09a0*/  IMAD.IADD R196, R189, 0x1, R193 ;  /* 0x00000001bdc47824 */ /* 0x000fe200078e02c1 */
[----:B------:R-:W-:Y:S01]  /*09b0*/  LEA R197, R197, 0x10000, 0x1 ;  /* 0x00010000c5c57811 */ /* 0x000fe200078e08ff */
[----:B------:R-:W-:Y:S01]  /*09c0*/  IMAD R189, R190, 0x2, R189 ;  /* 0x00000002bebd7824 */ /* 0x000fe200078e02bd */
[----:B------:R-:W-:Y:S01]  /*09d0*/  @P2 IADD3 R251, R250, -0x40, RZ ;  /* 0xffffffc0fafb2810 */ /* 0x000fe20007ffe0ff */
[----:B------:R-:W-:-:S02]  /*09e0*/  IMAD.IADD R199, R0, 0x1, R192 ;  /* 0x0000000100c77824 */ /* 0x000fc400078e02c0 */
[----:B------:R-:W-:Y:S02]  /*09f0*/  IMAD.SHL.U32 R190, R190, 0x2, RZ ;  /* 0x00000002bebe7824 */ /* 0x000fe400078e00ff */
[----:B------:R-:W-:Y:S02]  /*0a00*/  IMAD.IADD R215, R215, 0x1, R214 ;  /* 0x00000001d7d77824 */ /* 0x000fe400078e02d6 */
.L_x_933:
[----:B------:R-:W-:Y:S01]  /*0a10*/  ISETP.NE.U32.AND P0, PT, RZ, c[0x0][0x250], PT ;  /* 0x00009400ff007a0c */ /* 0x000fe20003f05070 */
[----:B------:R-:W3:Y:S01]  /*0a20*/  LDL R55, [R1+0x14] ;  /* 0x0000140001377983 */ /* 0x000ee20000100800 */
[----:B------:R-:W-:Y:S01]  /*0a30*/  ISETP.NE.U32.AND P1, PT, RZ, c[0x0][0x258], PT ;  /* 0x00009600ff007a0c */ /* 0x000fe20003f25070 */
[----:B-12---:R-:W-:Y:S01]  /*0a40*/  IMAD.MOV.U32 R4, RZ, RZ, RZ ;  /* 0x000000ffff047224 */ /* 0x006fe200078e00ff */
[----:B------:R-:W-:Y:S02]  /*0a50*/  ISETP.NE.AND.EX P0, PT, RZ, c[0x0][0x254], PT, P0 ;  /* 0x00009500ff007a0c */ /* 0x000fe40003f05300 */
[----:B------:R-:W-:-:S11]  /*0a60*/  ISETP.NE.AND.EX P1, PT, RZ, c[0x0][0x25c], PT, P1 ;  /* 0x00009700ff007a0c */ /* 0x000fd60003f25310 */
[----:B------:R-:W1:Y:S01]  /*0a70*/  @P0 S2R R7, SR_CTAID.Y ;  /* 0x0000000000070919 */ /* 0x000e620000002600 */
[----:B------:R-:W-:Y:S02]  /*0a80*/  @P0 IMAD.MOV.U32 R6, RZ, RZ, 0x4 ;  /* 0x00000004ff060424 */ /* 0x000fe400078e00ff */
[----:B------:R-:W-:Y:S01]  /*0a90*/  @P1 IMAD.MOV.U32 R2, RZ, RZ, 0x4 ;  /* 0x00000004ff021424 */ /* 0x000fe200078e00ff */
[----:B------:R-:W2:Y:S01]  /*0aa0*/  @P1 S2R R3, SR_CTAID.Y ;  /* 0x0000000000031919 */ /* 0x000ea20000002600 */
[----:B-1----:R-:W-:-:S04]  /*0ab0*/  @P0 IMAD.WIDE R6, R7, R6, c[0x0][0x250] ;  /* 0x0000940007060625 */ /* 0x002fc800078e0206 */
[----:B--2---:R-:W-:Y:S01]  /*0ac0*/  @P1 IMAD.WIDE R2, R3, R2, c[0x0][0x258] ;  /* 0x0000960003021625 */ /* 0x004fe200078e0202 */
[----:B------:R-:W2:Y:S04]  /*0ad0*/  @P0 LDG.E R4, [R6.64] ;  /* 0x0000001006040981 */ /* 0x000ea8000c1e1900 */
[----:B------:R-:W2:Y:S01]  /*0ae0*/  @P1 LDG.E R0, [R2.64] ;  /* 0x0000001002001981 */ /* 0x000ea2000c1e1900 */
[----:B------:R-:W-:-:S04]  /*0af0*/  @!P1 ISETP.NE.U32.AND P0, PT, RZ, c[0x0][0x268], PT ;  /* 0x00009a00ff009a0c */ /* 0x000fc80003f05070 */
[----:B------:R-:W-:-:S04]  /*0b00*/  @!P1 ISETP.NE.AND.EX P0, PT, RZ, c[0x0][0x26c], PT, P0 ;  /* 0x00009b00ff009a0c */ /* 0x000fc80003f05300 */
[----:B------:R-:W-:Y:S01]  /*0b10*/  @!P1 SEL R2, RZ, c[0x0][0x21c], !P0 ;  /* 0x00008700ff029a07 */ /* 0x000fe20004000000 */
[----:B---3--:R-:W-:Y:S02]  /*0b20*/  IMAD.SHL.U32 R5, R55, 0x40, RZ ;  /* 0x0000004037057824 */ /* 0x008fe400078e00ff */
[--C-:B--2---:R-:W-:Y:S01]  /*0b30*/  @P1 IMAD.IADD R0, R0, 0x1, -R4.reuse ;  /* 0x0000000100001824 */ /* 0x104fe200078e0a04 */
[----:B------:R-:W-:-:S04]  /*0b40*/  @!P1 IADD3 R0, R2, c[0x0][0x218], -R4 ;  /* 0x0000860002009a10 */ /* 0x000fc80007ffe804 */
[----:B------:R-:W-:-:S13]  /*0b50*/  ISETP.GE.AND P0, PT, R5, R0, PT ;  /* 0x000000000500720c */ /* 0x000fda0003f06270 */
[----:B------:R-:W-:Y:S05]  /*0b60*/  @P0 BRA `(.L_x_925) ;  /* 0x00004b8000000947 */ /* 0x000fea0003800000 */
[----:B------:R-:W-:Y:S01]  /*0b70*/  IABS R6, c[0x0][0x1c8] ;  /* 0x0000720000067a13 */ /* 0x000fe20000000000 */
[----:B------:R-:W1:Y:S01]  /*0b80*/  S2R R53, SR_CTAID.Z ;  /* 0x0000000000357919 */ /* 0x000e620000002700 */
[----:B------:R-:W-:Y:S01]  /*0b90*/  ISETP.NE.U32.AND P1, PT, RZ, c[0x0][0x240], PT ;  /* 0x00009000ff007a0c */ /* 0x000fe20003f25070 */
[----:B------:R-:W-:Y:S01]  /*0ba0*/  IMAD.MOV.U32 R28, RZ, RZ, c[0x0][0x214] ;  /* 0x00008500ff1c7624 */ /* 0x000fe200078e00ff */
[----:B------:R-:W2:Y:S01]  /*0bb0*/  I2F.RP R2, R6 ;  /* 0x0000000600027306 */ /* 0x000ea20000209400 */
[----:B------:R-:W3:Y:S01]  /*0bc0*/  S2R R52, SR_CTAID.Y ;  /* 0x0000000000347919 */ /* 0x000ee20000002600 */
[----:B------:R-:W-:Y:S02]  /*0bd0*/  ISETP.NE.AND.EX P1, PT, RZ, c[0x0][0x244], PT, P1 ;  /* 0x00009100ff007a0c */ /* 0x000fe40003f25310 */
[----:B------:R-:W-:Y:S01]  /*0be0*/  IADD3 R203, R28, 0x3f, RZ ;  /* 0x0000003f1ccb7810 */ /* 0x000fe20007ffe0ff */
[----:B------:R-:W4:Y:S01]  /*0bf0*/  S2R R9, SR_CTAID.X ;  /* 0x0000000000097919 */ /* 0x000f220000002500 */
[----:B------:R-:W-:-:S02]  /*0c00*/  ISETP.NE.AND P5, PT, RZ, UR6, PT ;  /* 0x00000006ff007c0c */ /* 0x000fc4000bfa5270 */
[----:B------:R-:W-:Y:S01]  /*0c10*/  SHF.R.S32.HI R8, RZ, 0x1f, R4 ;  /* 0x0000001fff087819 */ /* 0x000fe20000011404 */
[----:B--2---:R-:W2:Y:S01]  /*0c20*/  MUFU.RCP R2, R2 ;  /* 0x0000000200027308 */ /* 0x004ea20000001000 */
[----:B-1----:R-:W-:Y:S01]  /*0c30*/  IABS R7, R53 ;  /* 0x0000003500077213 */ /* 0x002fe20000000000 */
[----:B------:R-:W-:Y:S01]  /*0c40*/  IMAD R26, R53, c[0x0][0x22c], RZ ;  /* 0x00008b00351a7a24 */ /* 0x000fe200078e02ff */
[----:B------:R-:W-:Y:S01]  /*0c50*/  SHF.R.S32.HI R25, RZ, 0x1f, R53 ;  /* 0x0000001fff197819 */ /* 0x000fe20000011435 */
[----:B---3--:R-:W-:Y:S01]  /*0c60*/  IMAD.WIDE R22, R52, 0x80, RZ ;  /* 0x0000008034167825 */ /* 0x008fe200078e02ff */
[----:B------:R-:W-:Y:S02]  /*0c70*/  SHF.R.S32.HI R24, RZ, 0x1f, R52 ;  /* 0x0000001fff187819 */ /* 0x000fe40000011434 */
[----:B------:R-:W-:Y:S02]  /*0c80*/  SHF.R.S32.HI R27, RZ, 0x1f, R26 ;  /* 0x0000001fff1b7819 */ /* 0x000fe4000001141a */
[----:B------:R-:W-:-:S02]  /*0c90*/  SEL R21, R22, RZ, P1 ;  /* 0x000000ff16157207 */ /* 0x000fc40000800000 */
[----:B--2---:R-:W-:Y:S02]  /*0ca0*/  IADD3 R2, R2, 0xffffffe, RZ ;  /* 0x0ffffffe02027810 */ /* 0x004fe40007ffe0ff */
[----:B------:R-:W-:Y:S02]  /*0cb0*/  SEL R22, R23, RZ, P1 ;  /* 0x000000ff17167207 */ /* 0x000fe40000800000 */
[----:B------:R-:W1:Y:S02]  /*0cc0*/  F2I.FTZ.U32.TRUNC.NTZ R3, R2 ;  /* 0x0000000200037305 */ /* 0x000e64000021f000 */
[----:B-1----:R-:W-:Y:S02]  /*0cd0*/  IMAD.MOV R0, RZ, RZ, -R3 ;  /* 0x000000ffff007224 */ /* 0x002fe400078e0a03 */
[----:B------:R-:W-:Y:S02]  /*0ce0*/  IMAD.MOV.U32 R2, RZ, RZ, RZ ;  /* 0x000000ffff027224 */ /* 0x000fe400078e00ff */
[----:B------:R-:W-:-:S04]  /*0cf0*/  IMAD R0, R0, R6, RZ ;  /* 0x0000000600007224 */ /* 0x000fc800078e02ff */
[----:B------:R-:W-:-:S04]  /*0d00*/  IMAD.HI.U32 R0, R3, R0, R2 ;  /* 0x0000000003007227 */ /* 0x000fc800078e0002 */
[----:B------:R-:W-:Y:S02]  /*0d10*/  IMAD.MOV.U32 R3, RZ, RZ, R7 ;  /* 0x000000ffff037224 */ /* 0x000fe400078e0007 */
[----:B------:R-:W1:Y:S02]  /*0d20*/  LDC.U8 R7, c[0x0][0x328] ;  /* 0x0000ca00ff077b82 */ /* 0x000e640000000000 */
[----:B------:R-:W-:-:S04]  /*0d30*/  IMAD.HI.U32 R0, R0, R3, RZ ;  /* 0x0000000300007227 */ /* 0x000fc800078e00ff */
[----:B------:R-:W-:-:S04]  /*0d40*/  IMAD.MOV R2, RZ, RZ, -R0 ;  /* 0x000000ffff027224 */ /* 0x000fc800078e0a00 */
[----:B------:R-:W-:-:S05]  /*0d50*/  IMAD R2, R6, R2, R3 ;  /* 0x0000000206027224 */ /* 0x000fca00078e0203 */
[----:B------:R-:W-:Y:S02]  /*0d60*/  ISETP.GT.U32.AND P2, PT, R6, R2, PT ;  /* 0x000000020600720c */ /* 0x000fe40003f44070 */
[----:B-1----:R-:W-:Y:S02]  /*0d70*/  ISETP.NE.AND P0, PT, R7, RZ, PT ;  /* 0x000000ff0700720c */ /* 0x002fe40003f05270 */
[----:B------:R-:W-:-:S09]  /*0d80*/  SHF.R.S32.HI R7, RZ, 0x1f, R5 ;  /* 0x0000001fff077819 */ /* 0x000fd20000011405 */
[----:B------:R-:W-:Y:S01]  /*0d90*/  @!P2 IMAD.IADD R2, R2, 0x1, -R6 ;  /* 0x000000010202a824 */ /* 0x000fe200078e0a06 */
[----:B------:R-:W-:Y:S02]  /*0da0*/  @!P2 IADD3 R0, R0, 0x1, RZ ;  /* 0x000000010000a810 */ /* 0x000fe40007ffe0ff */
[----:B------:R-:W-:Y:S02]  /*0db0*/  ISETP.NE.AND P2, PT, RZ, c[0x0][0x1c8], PT ;  /* 0x00007200ff007a0c */ /* 0x000fe40003f45270 */
[----:B------:R-:W-:Y:S01]  /*0dc0*/  ISETP.GE.U32.AND P3, PT, R2, R6, PT ;  /* 0x000000060200720c */ /* 0x000fe20003f66070 */
[----:B----4-:R-:W-:Y:S01]  /*0dd0*/  IMAD.WIDE.U32 R2, R9, c[0x0][0x3d8], RZ ;  /* 0x0000f60009027a25 */ /* 0x010fe200078e00ff */
[----:B------:R-:W-:-:S03]  /*0de0*/  LOP3.LUT R6, R53, c[0x0][0x1c8], RZ, 0x3c, !PT ;  /* 0x0000720035067a12 */ /* 0x000fc600078e3cff */
[----:B------:R-:W-:Y:S01]  /*0df0*/  IMAD R9, R9, c[0x0][0x3dc], R3 ;  /* 0x0000f70009097a24 */ /* 0x000fe200078e0203 */
[----:B------:R-:W-:Y:S01]  /*0e00*/  ISETP.GE.AND P1, PT, R6, RZ, PT ;  /* 0x000000ff0600720c */ /* 0x000fe20003f26270 */
[----:B------:R-:W-:Y:S01]  /*0e10*/  @P0 IMAD R6, R52, c[0x0][0x214], RZ ;  /* 0x0000850034060a24 */ /* 0x000fe200078e02ff */
[----:B------:R-:W-:Y:S02]  /*0e20*/  SHF.R.S32.HI R3, RZ, 0x1f, R203 ;  /* 0x0000001fff037819 */ /* 0x000fe400000114cb */
[----:B------:R-:W-:Y:S01]  /*0e30*/  SEL R23, R2, RZ, P5 ;  /* 0x000000ff02177207 */ /* 0x000fe20002800000 */
[----:B------:R-:W-:Y:S01]  /*0e40*/  @!P0 IMAD R2, R52, c[0x0][0x1c0], R53 ;  /* 0x0000700034028a24 */ /* 0x000fe200078e0235 */
[----:B------:R-:W-:Y:S01]  /*0e50*/  LEA.HI R203, R3, R203, RZ, 0x6 ;  /* 0x000000cb03cb7211 */ /* 0x000fe200078f30ff */
[----:B------:R-:W-:Y:S01]  /*0e60*/  @P0 IMAD R6, R53, c[0x0][0x234], R6 ;  /* 0x00008d0035060a24 */ /* 0x000fe200078e0206 */
[----:B------:R-:W-:Y:S01]  /*0e70*/  @P3 IADD3 R0, R0, 0x1, RZ ;  /* 0x0000000100003810 */ /* 0x000fe20007ffe0ff */
[----:B------:R-:W-:Y:S01]  /*0e80*/  @!P0 IMAD R6, R2, c[0x0][0x214], RZ ;  /* 0x0000850002068a24 */ /* 0x000fe200078e02ff */
[----:B------:R-:W-:-:S02]  /*0e90*/  LOP3.LUT R2, R203, 0xffffffc0, RZ, 0xc0, !PT ;  /* 0xffffffc0cb027812 */ /* 0x000fc400078ec0ff */
[----:B------:R-:W-:Y:S01]  /*0ea0*/  SEL R20, R9, RZ, P5 ;  /* 0x000000ff09147207 */ /* 0x000fe20002800000 */
[----:B------:R-:W-:Y:S01]  /*0eb0*/  @!P1 IMAD.MOV R0, RZ, RZ, -R0 ;  /* 0x000000ffff009224 */ /* 0x000fe200078e0a00 */
[----:B------:R-:W-:Y:S02]  /*0ec0*/  IADD3 R2, R2, -0x40, RZ ;  /* 0xffffffc002027810 */ /* 0x000fe40007ffe0ff */
[----:B------:R-:W-:Y:S02]  /*0ed0*/  @!P2 LOP3.LUT R0, RZ, c[0x0][0x1c8], RZ, 0x33, !PT ;  /* 0x00007200ff00aa12 */ /* 0x000fe400078e33ff */
[----:B------:R-:W-:Y:S02]  /*0ee0*/  SHF.R.S32.HI R3, RZ, 0x1f, R2 ;  /* 0x0000001fff037819 */ /* 0x000fe40000011402 */
[----:B------:R-:W-:Y:S01]  /*0ef0*/  SHF.R.S32.HI R17, RZ, 0x1f, R0 ;  /* 0x0000001fff117819 */ /* 0x000fe20000011400 */
[----:B------:R-:W-:Y:S05]  /*0f00*/  @!P0 BRA `(.L_x_926) ;  /* 0x0000003000008947 */ /* 0x000fea0003800000 */
[----:B------:R-:W-:-:S04]  /*0f10*/  IMAD R9, R52, UR11, RZ ;  /* 0x0000000b34097c24 */ /* 0x000fc8000f8e02ff */
[----:B------:R-:W-:Y:S01]  /*0f20*/  IMAD R19, R53, UR12, R9 ;  /* 0x0000000c35137c24 */ /* 0x000fe2000f8e0209 */
[----:B------:R-:W-:Y:S05]  /*0f30*/  BRA `(.L_x_927) ;  /* 0x0000002000007947 */ /* 0x000fea0003800000 */
.L_x_926:
[----:B------:R-:W-:-:S04]  /*0f40*/  IMAD R9, R52, c[0x0][0x1c0], R53 ;  /* 0x0000700034097a24 */ /* 0x000fc800078e0235 */
[----:B------:R-:W-:Y:S02]  /*0f50*/  IMAD R19, R9, c[0x0][0x224], RZ ;  /* 0x0000890009137a24 */ /* 0x000fe400078e02ff */
.L_x_927:
[----:B------:R-:W2:Y:S04]  /*0f60*/  LDL.64 R32, [R1+0x8] ;  /* 0x0000080001207983 */ /* 0x000ea80000100a00 */
[----:B------:R-:W3:Y:S01]  /*0f70*/  LDL R31, [R1+0x24] ;  /* 0x00002400011f7983 */ /* 0x000ee20000100800 */
[----:B------:R-:W-:Y:S01]  /*0f80*/  IADD3 R12, P0, R5, R4, RZ ;  /* 0x00000004050c7210 */ /* 0x000fe20007f1e0ff */
[----:B------:R-:W-:Y:S01]  /*0f90*/  IMAD.IADD R5, R2, 0x1, R6 ;  /* 0x0000000102057824 */ /* 0x000fe200078e0206 */
[----:B------:R-:W-:Y:S01]  /*0fa0*/  MOV R54, 0x4 ;  /* 0x0000000400367802 */ /* 0x000fe20000000f00 */
[----:B------:R-:W1:Y:S01]  /*0fb0*/  S2R R29, SR_TID.X ;  /* 0x00000000001d7919 */ /* 0x000e620000002100 */
[----:B------:R-:W-:Y:S01]  /*0fc0*/  IADD3.X R8, R8, R7, RZ, P0, !PT ;  /* 0x0000000708087210 */ /* 0x000fe200007fe4ff */
[----:B------:R-:W-:Y:S01]  /*0fd0*/  IMAD R14, R24, c[0x0][0x368], RZ ;  /* 0x0000da00180e7a24 */ /* 0x000fe200078e02ff */
[----:B------:R-:W-:Y:S01]  /*0fe0*/  LEA.HI.SX32 R203, R203, 0xffffffff, 0x1a ;  /* 0xffffffffcbcb7811 */ /* 0x000fe200078fd2ff */
[----:B------:R-:W4:Y:S01]  /*0ff0*/  S2R R30, SR_TID.X ;  /* 0x00000000001e7919 */ /* 0x000f220000002100 */
[----:B------:R-:W-:-:S03]  /*1000*/  IMAD.WIDE R10, R5, R54, c[0x0][0x200] ;  /* 0x00008000050a7625 */ /* 0x000fc600078e0236 */
[----:B------:R-:W-:Y:S01]  /*1010*/  STL [R1+0x4], R12 ;  /* 0x0000040c01007387 */ /* 0x000fe20000100800 */
[----:B------:R-:W-:Y:S01]  /*1020*/  IMAD R4, R8, c[0x0][0x1a0], RZ ;  /* 0x0000680008047a24 */ /* 0x000fe200078e02ff */
[----:B------:R-:W-:Y:S01]  /*1030*/  MOV R222, R10 ;  /* 0x0000000a00de7202 */ /* 0x000fe20000000f00 */
[----:B------:R-:W-:Y:S01]  /*1040*/  IMAD R14, R52, c[0x0][0x36c], R14 ;  /* 0x0000db00340e7a24 */ /* 0x000fe200078e020e */
[----:B------:R4:W-:Y:S01]  /*1050*/  STL [R1+0x10], R8 ;  /* 0x0000100801007387 */ /* 0x0009e20000100800 */
[----:B------:R-:W-:Y:S01]  /*1060*/  IMAD R9, R12, c[0x0][0x1a4], R4 ;  /* 0x000069000c097a24 */ /* 0x000fe200078e0204 */
[----:B------:R-:W-:Y:S01]  /*1070*/  MOV R221, R11 ;  /* 0x0000000b00dd7202 */ /* 0x000fe20000000f00 */
[C---:B------:R-:W-:Y:S01]  /*1080*/  IMAD R16, R24.reuse, c[0x0][0x188], RZ ;  /* 0x0000620018107a24 */ /* 0x040fe200078e02ff */
[----:B------:R-:W3:Y:S01]  /*1090*/  LDL R56, [R1+0x20] ;  /* 0x0000200001387983 */ /* 0x000ee20000100800 */
[----:B------:R-:W-:Y:S02]  /*10a0*/  IMAD R18, R24, c[0x0][0x180], RZ ;  /* 0x0000600018127a24 */ /* 0x000fe400078e02ff */
[----:B------:R-:W-:Y:S01]  /*10b0*/  IMAD R16, R52, c[0x0][0x18c], R16 ;  /* 0x0000630034107a24 */ /* 0x000fe200078e0210 */
[----:B-1----:R-:W-:-:S04]  /*10c0*/  SHF.R.S32.HI R29, RZ, 0x1f, R29 ;  /* 0x0000001fff1d7819 */ /* 0x002fc8000001141d */
[----:B----4-:R-:W-:-:S04]  /*10d0*/  LEA.HI R29, R29, R30, RZ, 0x3 ;  /* 0x0000001e1d1d7211 */ /* 0x010fc800078f18ff */
[----:B------:R-:W-:Y:S01]  /*10e0*/  SHF.R.S32.HI R29, RZ, 0x3, R29 ;  /* 0x00000003ff1d7819 */ /* 0x000fe2000001141d */
[----:B------:R-:W-:-:S04]  /*10f0*/  IMAD R8, R8, c[0x0][0x198], RZ ;  /* 0x0000660008087a24 */ /* 0x000fc800078e02ff */
[C---:B------:R-:W-:Y:S01]  /*1100*/  IMAD R8, R12.reuse, c[0x0][0x19c], R8 ;  /* 0x000067000c087a24 */ /* 0x040fe200078e0208 */
[----:B------:R-:W-:Y:S01]  /*1110*/  @P5 BAR.SYNC.DEFER_BLOCKING 0x0 ;  /* 0x0000000000005b1d */ /* 0x000fe20000010000 */
[----:B--2---:R-:W-:-:S04]  /*1120*/  IMAD.WIDE.U32 R6, R12, c[0x0][0x1a0], R32 ;  /* 0x000068000c067a25 */ /* 0x004fc800078e0020 */
[----:B------:R-:W-:Y:S01]  /*1130*/  IMAD.WIDE.U32 R4, R12, c[0x0][0x198], R32 ;  /* 0x000066000c047a25 */ /* 0x000fe200078e0020 */
[----:B------:R-:W-:-:S03]  /*1140*/  IADD3 R12, P0, R29, R2, RZ ;  /* 0x000000021d0c7210 */ /* 0x000fc60007f1e0ff */
[----:B------:R-:W-:-:S04]  /*1150*/  IMAD.WIDE.U32 R10, R52, c[0x0][0x368], R32 ;  /* 0x0000da00340a7a25 */ /* 0x000fc800078e0020 */
[----:B---3--:R-:W-:Y:S01]  /*1160*/  IMAD.X R13, R31, 0x1, R3, P0 ;  /* 0x000000011f0d7824 */ /* 0x008fe200000e0603 */
[----:B------:R-:W-:Y:S01]  /*1170*/  IADD3 R11, R11, R14, RZ ;  /* 0x0000000e0b0b7210 */ /* 0x000fe20007ffe0ff */
[----:B------:R-:W-:Y:S02]  /*1180*/  IMAD.IADD R7, R7, 0x1, R9 ;  /* 0x0000000107077824 */ /* 0x000fe400078e0209 */
[----:B------:R-:W-:Y:S02]  /*1190*/  IMAD R15, R13, c[0x0][0x190], RZ ;  /* 0x000064000d0f7a24 */ /* 0x000fe400078e02ff */
[----:B------:R-:W-:-:S04]  /*11a0*/  IMAD.WIDE.U32 R6, R52, c[0x0][0x188], R6 ;  /* 0x0000620034067a25 */ /* 0x000fc800078e0006 */
[----:B------:R-:W-:Y:S01]  /*11b0*/  IMAD R13, R13, c[0x0][0x370], RZ ;  /* 0x0000dc000d0d7a24 */ /* 0x000fe200078e02ff */
[----:B------:R-:W-:Y:S01]  /*11c0*/  IADD3 R7, R7, R16, RZ ;  /* 0x0000001007077210 */ /* 0x000fe20007ffe0ff */
[----:B------:R-:W-:Y:S02]  /*11d0*/  IMAD.IADD R5, R5, 0x1, R8 ;  /* 0x0000000105057824 */ /* 0x000fe400078e0208 */
[----:B------:R-:W-:Y:S02]  /*11e0*/  IMAD R14, R52, c[0x0][0x184], R18 ;  /* 0x00006100340e7a24 */ /* 0x000fe400078e0212 */
[----:B------:R-:W-:-:S04]  /*11f0*/  IMAD.WIDE.U32 R8, R12, c[0x0][0x190], R32 ;  /* 0x000064000c087a25 */ /* 0x000fc800078e0020 */
[C---:B------:R-:W-:Y:S02]  /*1200*/  IMAD R15, R12.reuse, c[0x0][0x194], R15 ;  /* 0x000065000c0f7a24 */ /* 0x040fe400078e020f */
[C---:B------:R-:W-:Y:S02]  /*1210*/  IMAD R18, R12.reuse, c[0x0][0x374], R13 ;  /* 0x0000dd000c127a24 */ /* 0x040fe400078e020d */
[----:B------:R-:W-:-:S04]  /*1220*/  IMAD.WIDE.U32 R12, R12, c[0x0][0x370], R10 ;  /* 0x0000dc000c0c7a25 */ /* 0x000fc800078e000a */
[----:B------:R-:W-:-:S04]  /*1230*/  IMAD.WIDE.U32 R4, R52, c[0x0][0x180], R4 ;  /* 0x0000600034047a25 */ /* 0x000fc800078e0004 */
[----:B------:R-:W-:Y:S02]  /*1240*/  IMAD R11, R17, c[0x0][0x1b8], RZ ;  /* 0x00006e00110b7a24 */ /* 0x000fe400078e02ff */
[----:B------:R-:W-:Y:S01]  /*1250*/  IMAD.IADD R5, R5, 0x1, R14 ;  /* 0x0000000105057824 */ /* 0x000fe200078e020e */
[----:B------:R-:W-:Y:S01]  /*1260*/  LEA.HI R14, R203, R203, RZ, 0x1 ;  /* 0x000000cbcb0e7211 */ /* 0x000fe200078f08ff */
[----:B------:R-:W-:Y:S02]  /*1270*/  IMAD R10, R17, c[0x0][0x1b0], RZ ;  /* 0x00006c00110a7a24 */ /* 0x000fe400078e02ff */
[----:B------:R-:W-:Y:S01]  /*1280*/  IMAD R16, R0, c[0x0][0x1bc], R11 ;  /* 0x00006f0000107a24 */ /* 0x000fe200078e020b */
[----:B------:R-:W-:Y:S01]  /*1290*/  LOP3.LUT R14, R14, 0xfffffffe, RZ, 0xc0, !PT ;  /* 0xfffffffe0e0e7812 */ /* 0x000fe200078ec0ff */
[----:B------:R-:W-:-:S03]  /*12a0*/  IMAD.WIDE.U32 R6, R0, c[0x0][0x1b8], R6 ;  /* 0x00006e0000067a25 */ /* 0x000fc600078e0006 */
[----:B------:R-:W-:Y:S01]  /*12b0*/  IADD3 R14, R203, -R14, RZ ;  /* 0x8000000ecb0e7210 */ /* 0x000fe20007ffe0ff */
[C---:B------:R-:W-:Y:S02]  /*12c0*/  IMAD R17, R0.reuse, c[0x0][0x1b4], R10 ;  /* 0x00006d0000117a24 */ /* 0x040fe400078e020a */
[----:B------:R-:W-:Y:S01]  /*12d0*/  IMAD.WIDE.U32 R4, R0, c[0x0][0x1b0], R4 ;  /* 0x00006c0000047a25 */ /* 0x000fe200078e0004 */
[----:B------:R-:W-:-:S03]  /*12e0*/  ISETP.NE.AND P0, PT, R14, 0x1, PT ;  /* 0x000000010e00780c */ /* 0x000fc60003f05270 */
[----:B------:R-:W-:Y:S01]  /*12f0*/  IMAD.IADD R7, R7, 0x1, R16 ;  /* 0x0000000107077824 */ /* 0x000fe200078e0210 */
[----:B------:R-:W-:Y:S01]  /*1300*/  IADD3 R5, R5, R17, RZ ;  /* 0x0000001105057210 */ /* 0x000fe20007ffe0ff */
[----:B------:R-:W-:Y:S02]  /*1310*/  IMAD.IADD R9, R9, 0x1, R15 ;  /* 0x0000000109097824 */ /* 0x000fe400078e020f */
[C---:B------:R-:W-:Y:S02]  /*1320*/  IMAD R0, R25.reuse, c[0x0][0x378], RZ ;  /* 0x0000de0019007a24 */ /* 0x040fe400078e02ff */
[----:B------:R-:W-:Y:S02]  /*1330*/  IMAD R16, R25, c[0x0][0x1a8], RZ ;  /* 0x00006a0019107a24 */ /* 0x000fe400078e02ff */
[----:B------:R-:W-:Y:S01]  /*1340*/  IMAD R15, R24, c[0x0][0x178], RZ ;  /* 0x00005e00180f7a24 */ /* 0x000fe200078e02ff */
[----:B------:R-:W2:Y:S01]  /*1350*/  LDL R25, [R1+0x1c] ;  /* 0x00001c0001197983 */ /* 0x000ea20000100800 */
[----:B------:R-:W-:-:S03]  /*1360*/  IMAD.WIDE.U32 R10, R52, c[0x0][0x178], R8 ;  /* 0x00005e00340a7a25 */ /* 0x000fc600078e0008 */
[----:B------:R-:W3:Y:S01]  /*1370*/  LDL R24, [R1+0x18] ;  /* 0x0000180001187983 */ /* 0x000ee20000100800 */
[----:B------:R-:W-:Y:S02]  /*1380*/  IMAD R15, R52, c[0x0][0x17c], R15 ;  /* 0x00005f00340f7a24 */ /* 0x000fe400078e020f */
[----:B------:R-:W-:Y:S02]  /*1390*/  IMAD.IADD R9, R13, 0x1, R18 ;  /* 0x000000010d097824 */ /* 0x000fe400078e0212 */
[----:B------:R-:W-:Y:S01]  /*13a0*/  IMAD.MOV.U32 R8, RZ, RZ, R12 ;  /* 0x000000ffff087224 */ /* 0x000fe200078e000c */
[----:B------:R-:W-:Y:S01]  /*13b0*/  IADD3 R11, R11, R15, RZ ;  /* 0x0000000f0b0b7210 */ /* 0x000fe20007ffe0ff */
[C---:B------:R-:W-:Y:S02]  /*13c0*/  IMAD R17, R31.reuse, c[0x0][0x1a0], RZ ;  /* 0x000068001f117a24 */ /* 0x040fe400078e02ff */
[----:B------:R-:W-:Y:S02]  /*13d0*/  IMAD R18, R31, c[0x0][0x198], RZ ;  /* 0x000066001f127a24 */ /* 0x000fe400078e02ff */
[----:B------:R-:W-:-:S04]  /*13e0*/  IMAD.WIDE.U32 R12, R53, c[0x0][0x1a8], R10 ;  /* 0x00006a00350c7a25 */ /* 0x000fc800078e000a */
[----:B------:R-:W-:-:S04]  /*13f0*/  IMAD.WIDE.U32 R14, R53, c[0x0][0x378], R8 ;  /* 0x0000de00350e7a25 */ /* 0x000fc800078e0008 */
[C---:B------:R-:W-:Y:S02]  /*1400*/  IMAD R17, R29.reuse, c[0x0][0x1a4], R17 ;  /* 0x000069001d117a24 */ /* 0x040fe400078e0211 */
[----:B------:R-:W-:-:S04]  /*1410*/  IMAD.WIDE.U32 R10, R29, c[0x0][0x1a0], R6 ;  /* 0x000068001d0a7a25 */ /* 0x000fc800078e0006 */
[C---:B------:R-:W-:Y:S02]  /*1420*/  IMAD R18, R29.reuse, c[0x0][0x19c], R18 ;  /* 0x000067001d127a24 */ /* 0x040fe400078e0212 */
[----:B------:R-:W-:Y:S01]  /*1430*/  IMAD.WIDE.U32 R8, R29, c[0x0][0x198], R4 ;  /* 0x000066001d087a25 */ /* 0x000fe200078e0004 */
[----:B------:R-:W-:-:S03]  /*1440*/  LEA R6, P2, R10, c[0x0][0x170], 0x1 ;  /* 0x00005c000a067a11 */ /* 0x000fc600078408ff */
[C---:B------:R-:W-:Y:S02]  /*1450*/  IMAD R0, R53.reuse, c[0x0][0x37c], R0 ;  /* 0x0000df0035007a24 */ /* 0x040fe400078e0200 */
[----:B------:R-:W-:Y:S02]  /*1460*/  IMAD R16, R53, c[0x0][0x1ac], R16 ;  /* 0x00006b0035107a24 */ /* 0x000fe400078e0210 */
[----:B------:R-:W-:Y:S01]  /*1470*/  IMAD.IADD R5, R11, 0x1, R17 ;  /* 0x000000010b057824 */ /* 0x000fe200078e0211 */
[----:B------:R-:W-:Y:S02]  /*1480*/  IADD3 R9, R9, R18, RZ ;  /* 0x0000001209097210 */ /* 0x000fe40007ffe0ff */
[----:B------:R-:W-:Y:S02]  /*1490*/  LEA R4, P1, R8, c[0x0][0x168], 0x1 ;  /* 0x00005a0008047a11 */ /* 0x000fe400078208ff */
[----:B------:R-:W-:Y:S02]  /*14a0*/  IADD3 R15, R15, R0, RZ ;  /* 0x000000000f0f7210 */ /* 0x000fe40007ffe0ff */
[----:B------:R-:W-:-:S02]  /*14b0*/  IADD3 R0, R13, R16, RZ ;  /* 0x000000100d007210 */ /* 0x000fc40007ffe0ff */
[----:B------:R-:W-:Y:S02]  /*14c0*/  LEA R208, P4, R12, c[0x0][0x160], 0x1 ;  /* 0x000058000cd07a11 */ /* 0x000fe400078808ff */
[----:B------:R-:W-:Y:S02]  /*14d0*/  LEA.HI.X R7, R10, c[0x0][0x174], R5, 0x1, P2 ;  /* 0x00005d000a077a11 */ /* 0x000fe400010f0c05 */
[----:B------:R-:W-:Y:S02]  /*14e0*/  LEA R206, P3, R14, c[0x0][0x330], 0x1 ;  /* 0x0000cc000ece7a11 */ /* 0x000fe400078608ff */
[----:B------:R-:W-:Y:S01]  /*14f0*/  LEA.HI.X R5, R8, c[0x0][0x16c], R9, 0x1, P1 ;  /* 0x00005b0008057a11 */ /* 0x000fe200008f0c09 */
[----:B------:R-:W-:Y:S01]  /*1500*/  IMAD.MOV.U32 R9, RZ, RZ, c[0x0][0x190] ;  /* 0x00006400ff097624 */ /* 0x000fe200078e00ff */
[----:B------:R-:W-:Y:S02]  /*1510*/  MOV R11, c[0x0][0x370] ;  /* 0x0000dc00000b7a02 */ /* 0x000fe40000000f00 */
[----:B------:R-:W-:-:S02]  /*1520*/  LEA.HI.X R209, R12, c[0x0][0x164], R0, 0x1, P4 ;  /* 0x000059000cd17a11 */ /* 0x000fc400020f0c00 */
[----:B------:R-:W-:Y:S02]  /*1530*/  MOV R0, c[0x0][0x198] ;  /* 0x0000660000007a02 */ /* 0x000fe40000000f00 */
[----:B------:R-:W-:Y:S01]  /*1540*/  LEA.HI.X R207, R14, c[0x0][0x334], R15, 0x1, P3 ;  /* 0x0000cd000ecf7a11 */ /* 0x000fe200018f0c0f */
[----:B------:R-:W-:Y:S01]  /*1550*/  IMAD.MOV.U32 R16, RZ, RZ, c[0x0][0x19c] ;  /* 0x00006700ff107624 */ /* 0x000fe200078e00ff */
[----:B------:R-:W-:Y:S02]  /*1560*/  MOV R13, c[0x0][0x374] ;  /* 0x0000dd00000d7a02 */ /* 0x000fe40000000f00 */
[----:B------:R-:W-:Y:S02]  /*1570*/  LEA R12, P3, R11, R206, 0x6 ;  /* 0x000000ce0b0c7211 */ /* 0x000fe400078630ff */
[----:B------:R-:W-:Y:S02]  /*1580*/  MOV R17, c[0x0][0x194] ;  /* 0x0000650000117a02 */ /* 0x000fe40000000f00 */
[----:B------:R-:W-:-:S02]  /*1590*/  LEA R10, P2, R9, R208, 0x6 ;  /* 0x000000d0090a7211 */ /* 0x000fc400078430ff */
[----:B------:R-:W-:Y:S02]  /*15a0*/  MOV R15, c[0x0][0x1a0] ;  /* 0x00006800000f7a02 */ /* 0x000fe40000000f00 */
[C---:B------:R-:W-:Y:S01]  /*15b0*/  LEA R8, P1, R0.reuse, R4, 0x6 ;  /* 0x0000000400087211 */ /* 0x040fe200078230ff */
[----:B------:R-:W-:Y:S01]  /*15c0*/  IMAD.MOV.U32 R18, RZ, RZ, c[0x0][0x1a4] ;  /* 0x00006900ff127624 */ /* 0x000fe200078e00ff */
[----:B------:R-:W-:Y:S02]  /*15d0*/  LEA.HI.X R13, R11, R207, R13, 0x6, P3 ;  /* 0x000000cf0b0d7211 */ /* 0x000fe400018f340d */
[----:B------:R-:W-:Y:S02]  /*15e0*/  LEA.HI.X R11, R9, R209, R17, 0x6, P2 ;  /* 0x000000d1090b7211 */ /* 0x000fe400010f3411 */
[----:B------:R-:W-:Y:S02]  /*15f0*/  LEA R14, P4, R15, R6, 0x6 ;  /* 0x000000060f0e7211 */ /* 0x000fe400078830ff */
[----:B------:R-:W-:-:S02]  /*1600*/  LEA.HI.X R9, R0, R5, R16, 0x6, P1 ;  /* 0x0000000500097211 */ /* 0x000fc400008f3410 */
[----:B------:R-:W-:Y:S02]  /*1610*/  LEA.HI.X R15, R15, R7, R18, 0x6, P4 ;  /* 0x000000070f0f7211 */ /* 0x000fe400020f3412 */
        /* <DEDUP_REMOVED lines=28> */
[----:B--2---:R-:W-:-:S02]  /*17e0*/  SHF.R.S32.HI R0, RZ, 0x1f, R25 ;  /* 0x0000001fff007819 */ /* 0x004fc40000011419 */
[C---:B---3--:R-:W-:Y:S02]  /*17f0*/  SHF.L.U32 R211, R24.reuse, 0x1, RZ ;  /* 0x0000000118d37819 */ /* 0x048fe400000006ff */
[----:B------:R-:W-:Y:S02]  /*1800*/  IADD3 R16, R24, 0x2000, RZ ;  /* 0x0000200018107810 */ /* 0x000fe40007ffe0ff */
[----:B------:R-:W-:Y:S01]  /*1810*/  SHF.L.U64.HI R231, R25, 0x2, R0 ;  /* 0x0000000219e77819 */ /* 0x000fe20000010200 */
[----:B------:R-:W-:Y:S01]  /*1820*/  @!PT LDS RZ, [RZ] ;  /* 0x00000000fffff984 */ /* 0x000fe20000000800 */
[----:B------:R-:W-:Y:S01]  /*1830*/  @!PT LDS RZ, [RZ] ;  /* 0x00000000fffff984 */ /* 0x000fe20000000800 */
[----:B------:R-:W-:Y:S01]  /*1840*/  @!PT LDS RZ, [RZ] ;  /* 0x00000000fffff984 */ /* 0x000fe20000000800 */
[----:B------:R1:W-:Y:S01]  /*1850*/  LDGSTS.E.BYPASS.LTC128B.128 [R211+0x10000], [R6.64] ;  /* 0x1000000006d37fae */ /* 0x0003e2000b901d50 */
[----:B------:R-:W-:-:S03]  /*1860*/  SEL R0, R16, R24, !P0 ;  /* 0x0000001810007207 */ /* 0x000fc60004000000 */
[----:B------:R-:W2:Y:S01]  /*1870*/  S2R R24, SR_TID.X ;  /* 0x0000000000187919 */ /* 0x000ea20000002100 */
[----:B------:R-:W-:-:S03]  /*1880*/  SHF.L.U32 R234, R25, 0x2, RZ ;  /* 0x0000000219ea7819 */ /* 0x000fc600000006ff */
[----:B------:R1:W-:Y:S01]  /*1890*/  LDGSTS.E.BYPASS.LTC128B.128 [R211+0x12000], [R6.64+0x80] ;  /* 0x1200008006d37fae */ /* 0x0003e2000b901d50 */
[----:B------:R-:W-:-:S03]  /*18a0*/  SHF.L.U32 R210, R0, 0x1, RZ ;  /* 0x0000000100d27819 */ /* 0x000fc600000006ff */
[----:B------:R3:W-:Y:S04]  /*18b0*/  LDGSTS.E.BYPASS.LTC128B.128 [R211+0x11000], [R14.64] ;  /* 0x110000000ed37fae */ /* 0x0007e8000b901d50 */
[----:B------:R3:W-:Y:S04]  /*18c0*/  LDGSTS.E.BYPASS.LTC128B.128 [R211+0x13000], [R14.64+0x80] ;  /* 0x130000800ed37fae */ /* 0x0007e8000b901d50 */
[----:B------:R-:W0:Y:S04]  /*18d0*/  LDGDEPBAR ;  /* 0x00000000000079af */ /* 0x000e280000000000 */
[----:B------:R-:W4:Y:S04]  /*18e0*/  S2R R25, SR_TID.X ;  /* 0x0000000000197919 */ /* 0x000f280000002100 */
        /* <DEDUP_REMOVED lines=13> */
[----:B--2---:R-:W-:-:S02]  /*19c0*/  SHF.R.S32.HI R24, RZ, 0x1f, R24 ;  /* 0x0000001fff187819 */ /* 0x004fc40000011418 */
[----:B-1----:R-:W-:Y:S02]  /*19d0*/  IADD3 R6, P1, R234, R222, RZ ;  /* 0x000000deea067210 */ /* 0x002fe40007f3e0ff */
[----:B----4-:R-:W-:-:S04]  /*19e0*/  LEA.HI R24, R24, R25, RZ, 0x5 ;  /* 0x0000001918187211 */ /* 0x010fc800078f28ff */
[----:B------:R-:W-:Y:S01]  /*19f0*/  SHF.R.S32.HI R24, RZ, 0x5, R24 ;  /* 0x00000005ff187819 */ /* 0x000fe20000011418 */
[----:B------:R-:W-:-:S04]  /*1a00*/  IMAD.X R7, R231, 0x1, R221, P1 ;  /* 0x00000001e7077824 */ /* 0x000fc800008e06dd */
[----:B------:R-:W-:Y:S01]  /*1a10*/  IMAD R0, R24, UR10, R56 ;  /* 0x0000000a18007c24 */ /* 0x000fe2000f8e0238 */
[----:B------:R1:W5:Y:S01]  /*1a20*/  LDG.E R218, [R6.64] ;  /* 0x0000001006da7981 */ /* 0x000362000c1e1900 */
[----:B---3--:R-:W-:-:S03]  /*1a30*/  IMAD.WIDE R4, R52, c[0x0][0x224], R2 ;  /* 0x0000890034047a25 */ /* 0x008fc600078e0202 */
[----:B------:R-:W-:Y:S02]  /*1a40*/  IADD3 R3, P2, P1, R0, UR9, R26 ;  /* 0x0000000900037c10 */ /* 0x000fe4000f95e01a */
[----:B------:R-:W-:Y:S01]  /*1a50*/  SHF.R.S32.HI R0, RZ, 0x1f, R0 ;  /* 0x0000001fff007819 */ /* 0x000fe20000011400 */
[----:B------:R-:W-:-:S04]  /*1a60*/  DEPBAR.LE SB0, 0x1 ;  /* 0x000080400000791a */ /* 0x000fc80000000000 */
[----:B-1----:R1:W5:Y:S04]  /*1a70*/  LDG.E R7, [R6.64+0x20] ;  /* 0x0000201006077981 */ /* 0x002368000c1e1900 */
[----:B------:R-:W-:Y:S01]  /*1a80*/  BAR.SYNC.DEFER_BLOCKING 0x0 ;  /* 0x0000000000007b1d */ /* 0x000fe20000010000 */
[----:B-1----:R-:W-:Y:S02]  /*1a90*/  IADD3.X R6, R0, UR8, R27, P2, P1 ;  /* 0x0000000800067c10 */ /* 0x002fe400097e241b */
[----:B------:R-:W-:-:S03]  /*1aa0*/  IADD3 R0, P2, R4, R21, RZ ;  /* 0x0000001504007210 */ /* 0x000fc60007f5e0ff */
[----:B------:R1:W2:Y:S01]  /*1ab0*/  LDSM.16.M88.4 R104, [R194+0x10000] ;  /* 0x01000000c268783b */ /* 0x0002a20000000200 */
        /* <DEDUP_REMOVED lines=10> */
[C---:B------:R-:W-:Y:S02]  /*1b60*/  LEA R204, P1, R4.reuse, c[0x0][0x350], 0x2 ;  /* 0x0000d40004cc7a11 */ /* 0x040fe400078210ff */
[----:B------:R1:W1:Y:S02]  /*1b70*/  LDSM.16.M88.4 R120, [R192+0x10000] ;  /* 0x01000000c078783b */ /* 0x0002640000000200 */
[----:B------:R-:W-:Y:S02]  /*1b80*/  IADD3 R0, R5, R3, RZ ;  /* 0x0000000305007210 */ /* 0x000fe40007ffe0ff */
[----:B------:R1:W1:Y:S01]  /*1b90*/  LDSM.16.M88.4 R124, [R192+0x10800] ;  /* 0x01080000c07c783b */ /* 0x0002620000000200 */
[----:B------:R-:W-:Y:S01]  /*1ba0*/  CS2R R28, SRZ ;  /* 0x00000000001c7805 */ /* 0x000fe2000001ff00 */
[----:B------:R-:W-:-:S02]  /*1bb0*/  LEA.HI.X R205, R4, c[0x0][0x354], R0, 0x2, P1 ;  /* 0x0000d50004cd7a11 */ /* 0x000fc400008f1400 */
        /* <DEDUP_REMOVED lines=12> */
[----:B------:R1:W1:Y:S04]  /*1c80*/  LDSM.16.M88.4 R156, [R192+0x12800] ;  /* 0x01280000c09c783b */ /* 0x0002680000000200 */
[----:B------:R1:W1:Y:S04]  /*1c90*/  LDSM.16.M88.4 R160, [R199+0x12000] ;  /* 0x01200000c7a0783b */ /* 0x0002680000000200 */
[----:B------:R1:W1:Y:S01]  /*1ca0*/  LDSM.16.M88.4 R164, [R199+0x12800] ;  /* 0x01280000c7a4783b */ /* 0x0002620000000200 */
[----:B------:R-:W-:Y:S05]  /*1cb0*/  @!P2 BRA `(.L_x_928) ;  /* 0x00002d600000a947 */ /* 0x000fea0003800000 */
[----:B--234-:R-:W-:Y:S01]  /*1cc0*/  IMAD.MOV.U32 R232, RZ, RZ, c[0x0][0x308] ;  /* 0x0000c200ffe87624 */ /* 0x01cfe200078e00ff */
[----:B------:R-:W2:Y:S01]  /*1cd0*/  LDL R8, [R1+0x28] ;  /* 0x0000280001087983 */ /* 0x000ea20000100800 */
[----:B------:R-:W-:-:S05]  /*1ce0*/  IMAD.MOV.U32 R233, RZ, RZ, c[0x0][0x30c] ;  /* 0x0000c300ffe97624 */ /* 0x000fca00078e00ff */
[----:B------:R3:W4:Y:S04]  /*1cf0*/  LDG.E.64 R2, [R232.64+0x8] ;  /* 0x00000810e8027981 */ /* 0x000728000c1e1b00 */
[----:B---3--:R-:W3:Y:S01]  /*1d00*/  LDG.E.64 R232, [R232.64] ;  /* 0x00000010e8e87981 */ /* 0x008ee2000c1e1b00 */
[----:B------:R-:W-:Y:S02]  /*1d10*/  IMAD R0, R52, c[0x0][0x1c0], R53 ;  /* 0x0000700034007a24 */ /* 0x000fe400078e0235 */
[----:B------:R-:W-:Y:S01]  /*1d20*/  IMAD.MOV.U32 R220, RZ, RZ, R4 ;  /* 0x000000ffffdc7224 */ /* 0x000fe200078e0004 */
[----:B------:R-:W1:Y:S01]  /*1d30*/  S2R R9, SR_TID.X ;  /* 0x0000000000097919 */ /* 0x000e620000002100 */
[----:B------:R-:W-:Y:S02]  /*1d40*/  IMAD.SHL.U32 R0, R0, 0x20, RZ ;  /* 0x0000002000007824 */ /* 0x000fe400078e00ff */
[----:B------:R-:W-:-:S02]  /*1d50*/  IMAD.MOV.U32 R219, RZ, RZ, R5 ;  /* 0x000000ffffdb7224 */ /* 0x000fc400078e0005 */
[----:B-----5:R-:W-:Y:S01]  /*1d60*/  IMAD.MOV.U32 R217, RZ, RZ, R7 ;  /* 0x000000ffffd97224 */ /* 0x020fe200078e0007 */
[----:B------:R-:W-:Y:S01]  /*1d70*/  SHF.R.S32.HI R245, RZ, 0x1f, R0 ;  /* 0x0000001ffff57819 */ /* 0x000fe20000011400 */
[----:B------:R-:W-:Y:S01]  /*1d80*/  IMAD.MOV.U32 R95, RZ, RZ, RZ ;  /* 0x000000ffff5f7224 */ /* 0x000fe200078e00ff */
[----:B----4-:R-:W-:Y:S02]  /*1d90*/  IADD3 R238, P2, P1, R0, R2, R56 ;  /* 0x0000000200ee7210 */ /* 0x010fe4000795e038 */
[----:B------:R-:W-:Y:S02]  /*1da0*/  IADD3 R2, R198, 0x2000, RZ ;  /* 0x00002000c6027810 */ /* 0x000fe40007ffe0ff */
[----:B--2---:R-:W-:Y:S02]  /*1db0*/  IADD3.X R245, R245, R3, R8, P2, P1 ;  /* 0x00000003f5f57210 */ /* 0x004fe400017e2408 */
[----:B------:R-:W2:Y:S01]  /*1dc0*/  S2R R8, SR_TID.X ;  /* 0x0000000000087919 */ /* 0x000ea20000002100 */
[----:B------:R-:W-:-:S02]  /*1dd0*/  IADD3 R0, R200, 0x2000, RZ ;  /* 0x00002000c8007810 */ /* 0x000fc40007ffe0ff */
[----:B------:R-:W-:Y:S02]  /*1de0*/  SEL R2, R2, R198, !P0 ;  /* 0x000000c602027207 */ /* 0x000fe40004000000 */
[----:B------:R-:W-:-:S03]  /*1df0*/  SEL R0, R0, R200, !P0 ;  /* 0x000000c800007207 */ /* 0x000fc60004000000 */
[----:B------:R-:W-:Y:S02]  /*1e00*/  IMAD.SHL.U32 R188, R2, 0x2, RZ ;  /* 0x0000000202bc7824 */ /* 0x000fe400078e00ff */
[----:B------:R-:W-:Y:S01]  /*1e10*/  IMAD.SHL.U32 R191, R0, 0x2, RZ ;  /* 0x0000000200bf7824 */ /* 0x000fe200078e00ff */
[----:B--2---:R-:W-:-:S04]  /*1e20*/  SHF.R.S32.HI R8, RZ, 0x1f, R8 ;  /* 0x0000001fff087819 */ /* 0x004fc80000011408 */
[----:B-1----:R-:W-:-:S04]  /*1e30*/  LEA.HI R8, R8, R9, RZ, 0x7 ;  /* 0x0000000908087211 */ /* 0x002fc800078f38ff */
[----:B------:R-:W-:-:S05]  /*1e40*/  SHF.R.S32.HI R8, RZ, 0x7, R8 ;  /* 0x00000007ff087819 */ /* 0x000fca0000011408 */
[----:B------:R-:W-:-:S05]  /*1e50*/  IMAD R3, R55, 0x2, R8 ;  /* 0x0000000237037824 */ /* 0x000fca00078e0208 */
[----:B---3--:R-:W-:Y:S02]  /*1e60*/  LOP3.LUT R3, R233, R3, RZ, 0x3c, !PT ;  /* 0x00000003e9037212 */ /* 0x008fe400078e3cff */
[----:B------:R-:W-:Y:S01]  /*1e70*/  IMAD.MOV.U32 R0, RZ, RZ, c[0x0][0x22c] ;  /* 0x00008b00ff007624 */ /* 0x000fe200078e00ff */
[----:B------:R-:W-:Y:S01]  /*1e80*/  IADD3 R5, R232, -0x4ab325aa, RZ ;  /* 0xb54cda56e8057810 */ /* 0x000fe20007ffe0ff */
[----:B------:R-:W-:Y:S01]  /*1e90*/  IMAD.WIDE.U32 R238, R238, -0x2daee0ad, RZ ;  /* 0xd2511f53eeee7825 */ /* 0x000fe200078e00ff */
[C---:B------:R-:W-:Y:S02]  /*1ea0*/  IADD3 R4, R232.reuse, 0x1715609d, RZ ;  /* 0x1715609de8047810 */ /* 0x040fe40007ffe0ff */
[----:B------:R-:W-:Y:S01]  /*1eb0*/  IADD3 R5, R232, -0x255992d5, RZ ;  /* 0xdaa66d2be8057810 */ /* 0x000fe20007ffe0ff */
[----:B------:R-:W-:Y:S01]  /*1ec0*/  IMAD R0, R0, c[0x0][0x1c0], RZ ;  /* 0x0000700000007a24 */ /* 0x000fe200078e02ff */
[----:B------:R-:W-:Y:S01]  /*1ed0*/  IADD3 R2, R232, 0x78dde6e4, RZ ;  /* 0x78dde6e4e8027810 */ /* 0x000fe20007ffe0ff */
[----:B------:R-:W-:Y:S01]  /*1ee0*/  IMAD.SHL.U32 R195, R200, 0x2, RZ ;  /* 0x00000002c8c37824 */ /* 0x000fe200078e00ff */
[----:B------:R-:W-:Y:S01]  /*1ef0*/  IADD3 R4, R232, 0x3c6ef372, RZ ;  /* 0x3c6ef372e8047810 */ /* 0x000fe20007ffe0ff */
[C---:B------:R-:W-:Y:S01]  /*1f00*/  IMAD.SHL.U32 R212, R0.reuse, 0x8, RZ ;  /* 0x0000000800d47824 */ /* 0x040fe200078e00ff */
[----:B------:R-:W-:Y:S01]  /*1f10*/  SHF.L.U32 R246, R0, 0x4, RZ ;  /* 0x0000000400f67819 */ /* 0x000fe200000006ff */
[----:B------:R-:W-:Y:S01]  /*1f20*/  IMAD.MOV.U32 R202, RZ, RZ, 0x20 ;  /* 0x00000020ffca7424 */ /* 0x000fe200078e00ff */
[----:B------:R-:W-:Y:S01]  /*1f30*/  IADD3 R2, R232, -0x61c88647, RZ ;  /* 0x9e3779b9e8027810 */ /* 0x000fe20007ffe0ff */
[----:B------:R-:W-:Y:S01]  /*1f40*/  IMAD.MOV.U32 R201, RZ, RZ, 0x40 ;  /* 0x00000040ffc97424 */ /* 0x000fe200078e00ff */
[----:B------:R-:W-:-:S02]  /*1f50*/  IADD3 R5, R246, 0x20, RZ ;  /* 0x00000020f6057810 */ /* 0x000fc40007ffe0ff */
[C---:B------:R-:W-:Y:S02]  /*1f60*/  IADD3 R4, R246.reuse, 0x40, RZ ;  /* 0x00000040f6047810 */ /* 0x040fe40007ffe0ff */
[----:B------:R-:W-:Y:S01]  /*1f70*/  IADD3 R2, R246, 0x60, RZ ;  /* 0x00000060f6027810 */ /* 0x000fe20007ffe0ff */
[C---:B------:R-:W-:Y:S01]  /*1f80*/  IMAD.IADD R249, R212.reuse, 0x1, R5 ;  /* 0x00000001d4f97824 */ /* 0x040fe200078e0205 */
[----:B------:R-:W-:Y:S01]  /*1f90*/  LOP3.LUT R3, R3, R239, RZ, 0x3c, !PT ;  /* 0x000000ef03037212 */ /* 0x000fe200078e3cff */
[C---:B------:R-:W-:Y:S01]  /*1fa0*/  IMAD.IADD R248, R212.reuse, 0x1, R4 ;  /* 0x00000001d4f87824 */ /* 0x040fe200078e0204 */
[C---:B------:R-:W-:Y:S01]  /*1fb0*/  IADD3 R247, R212.reuse, R2, RZ ;  /* 0x00000002d4f77210 */ /* 0x040fe20007ffe0ff */
[C---:B------:R-:W-:Y:S01]  /*1fc0*/  IMAD.IADD R5, R212.reuse, 0x1, R249 ;  /* 0x00000001d4057824 */ /* 0x040fe200078e02f9 */
[C---:B------:R-:W-:Y:S01]  /*1fd0*/  IADD3 R244, R233.reuse, 0x646e171e, RZ ;  /* 0x646e171ee9f47810 */ /* 0x040fe20007ffe0ff */
[C---:B------:R-:W-:Y:S01]  /*1fe0*/  IMAD.IADD R4, R212.reuse, 0x1, R248 ;  /* 0x00000001d4047824 */ /* 0x040fe200078e02f8 */
[C---:B------:R-:W-:Y:S01]  /*1ff0*/  IADD3 R243, R233.reuse, -0x56f99767, RZ ;  /* 0xa9066899e9f37810 */ /* 0x040fe20007ffe0ff */
[C---:B------:R-:W-:Y:S01]  /*2000*/  IMAD.IADD R2, R212.reuse, 0x1, R247 ;  /* 0x00000001d4027824 */ /* 0x040fe200078e02f7 */
[C---:B------:R-:W-:Y:S01]  /*2010*/  IADD3 R230, R212.reuse, R5, RZ ;  /* 0x00000005d4e67210 */ /* 0x040fe20007ffe0ff */
[C---:B------:R-:W-:Y:S01]  /*2020*/  IMAD.IADD R228, R212.reuse, 0x1, R4 ;  /* 0x00000001d4e47824 */ /* 0x040fe200078e0204 */
[C---:B------:R-:W-:Y:S01]  /*2030*/  IADD3 R242, R233.reuse, -0x126145ec, RZ ;  /* 0xed9eba14e9f27810 */ /* 0x040fe20007ffe0ff */
[C---:B------:R-:W-:Y:S01]  /*2040*/  IMAD.IADD R226, R212.reuse, 0x1, R2 ;  /* 0x00000001d4e27824 */ /* 0x040fe200078e0202 */
[C---:B------:R-:W-:Y:S01]  /*2050*/  IADD3 R241, R233.reuse, 0x32370b8f, RZ ;  /* 0x32370b8fe9f17810 */ /* 0x040fe20007ffe0ff */
[C---:B------:R-:W-:Y:S01]  /*2060*/  IMAD.IADD R229, R212.reuse, 0x1, R230 ;  /* 0x00000001d4e57824 */ /* 0x040fe200078e02e6 */
[C---:B------:R-:W-:Y:S01]  /*2070*/  IADD3 R227, R212.reuse, R228, RZ ;  /* 0x000000e4d4e37210 */ /* 0x040fe20007ffe0ff */
[----:B------:R-:W-:Y:S01]  /*2080*/  IMAD.IADD R223, R212, 0x1, R226 ;  /* 0x00000001d4df7824 */ /* 0x000fe200078e02e2 */
[----:B------:R-:W-:Y:S01]  /*2090*/  IADD3 R240, R233, 0x76cf5d0a, RZ ;  /* 0x76cf5d0ae9f07810 */ /* 0x000fe20007ffe0ff */
[----:B------:R-:W-:Y:S01]  /*20a0*/  IMAD.WIDE.U32 R224, R3, -0x326172a9, RZ ;  /* 0xcd9e8d5703e07825 */ /* 0x000fe200078e00ff */
[----:B------:R-:W-:-:S02]  /*20b0*/  IADD3 R237, R233, -0x4498517b, RZ ;  /* 0xbb67ae85e9ed7810 */ /* 0x000fc40007ffe0ff */
[C---:B------:R-:W-:Y:S01]  /*20c0*/  IADD3 R235, R212.reuse, R227, RZ ;  /* 0x000000e3d4eb7210 */ /* 0x040fe20007ffe0ff */
[C---:B------:R-:W-:Y:S02]  /*20d0*/  IMAD.IADD R236, R212.reuse, 0x1, R229 ;  /* 0x00000001d4ec7824 */ /* 0x040fe400078e02e5 */
[----:B------:R-:W-:Y:S02]  /*20e0*/  IMAD.IADD R233, R212, 0x1, R223 ;  /* 0x00000001d4e97824 */ /* 0x000fe400078e02df */
.L_x_931:
[----:B------:R-:W2:Y:S01]  /*20f0*/  LDL R0, [R1] ;  /* 0x0000000001007983 */ /* 0x000ea20000100800 */
[----:B------:R-:W-:Y:S01]  /*2100*/  IADD3 R171, R232, -0x61c88647, RZ ;  /* 0x9e3779b9e8ab7810 */ /* 0x000fe20007ffe0ff */
[----:B------:R-:W-:Y:S02]  /*2110*/  ULDC.U8 UR4, c[0x0][0x2d8] ;  /* 0x0000b60000047ab9 */ /* 0x000fe40000000000 */
[----:B------:R-:W0:Y:S01]  /*2120*/  LDGDEPBAR ;  /* 0x00000000000079af */ /* 0x000e220000000000 */
[----:B--2---:R-:W-:Y:S01]  /*2130*/  R2P PR, R0, 0x6 ;  /* 0x0000000600007804 */ /* 0x004fe20000000000 */
[----:B------:R-:W-:Y:S06]  /*2140*/  DEPBAR.LE SB0, 0x0 ;  /* 0x000080000000791a */ /* 0x000fec0000000000 */
[----:B------:R-:W-:Y:S01]  /*2150*/  BAR.SYNC.DEFER_BLOCKING 0x0 ;  /* 0x0000000000007b1d */ /* 0x000fe20000010000 */
[----:B------:R-:W-:Y:S02]  /*2160*/  SEL R168, R202, 0xffffffe0, !P1 ;  /* 0xffffffe0caa87807 */ /* 0x000fe40004800000 */
[----:B------:R-:W-:Y:S02]  /*2170*/  SEL R185, R201, 0xffffffc0, !P2 ;  /* 0xffffffc0c9b97807 */ /* 0x000fe40005000000 */
[----:B-----5:R-:W-:Y:S01]  /*2180*/  FSETP.NEU.FTZ.AND P0, PT, R218, -INF , PT ;  /* 0xff800000da00780b */ /* 0x020fe20003f1d000 */
[C---:B------:R-:W-:Y:S02]  /*2190*/  IMAD.IADD R0, R191.reuse, 0x1, R168 ;  /* 0x00000001bf007824 */ /* 0x040fe400078e02a8 */
[----:B------:R-:W-:Y:S02]  /*21a0*/  IMAD.IADD R3, R191, 0x1, R185 ;  /* 0x00000001bf037824 */ /* 0x000fe400078e02b9 */
[----:B------:R-:W-:Y:S01]  /*21b0*/  IMAD.IADD R2, R185, 0x1, R0 ;  /* 0x00000001b9027824 */ /* 0x000fe200078e0200 */
        /* <DEDUP_REMOVED lines=17> */
[----:B------:R-:W-:Y:S07]  /*22d0*/  LDSM.16.M88.4 R64, [R196+0xc000] ;  /* 0x00c00000c440783b */ /* 0x000fee0000000200 */
[C---:B-1----:R-:W-:Y:S01]  /*22e0*/  HMMA.16816.F32.BF16 R4, R52.reuse, R100, R4 ;  /* 0x000000643404723c */ /* 0x042fe20000041804 */
[----:B------:R-:W1:Y:S07]  /*22f0*/  LDSM.16.M88.4 R56, [R2] ;  /* 0x000000000238783b */ /* 0x000e6e0000000200 */
        /* <DEDUP_REMOVED lines=11> */
[----:B------:R3:W-:Y:S07]  /*23b0*/  LDSM.16.M88.4 R56, [R0+0x2000] ;  /* 0x002000000038783b */ /* 0x0007ee0000000200 */
[C---:B--2---:R-:W-:Y:S01]  /*23c0*/  HMMA.16816.F32.BF16 R4, R52.reuse, R60, R4 ;  /* 0x0000003c3404723c */ /* 0x044fe20000041804 */
[----:B------:R-:W2:Y:S07]  /*23d0*/  LDSM.16.M88.4 R100, [R193+0xe000] ;  /* 0x00e00000c164783b */ /* 0x000eae0000000200 */
[C---:B------:R-:W-:Y:S01]  /*23e0*/  HMMA.16816.F32.BF16 R8, R52.reuse, R62, R8 ;  /* 0x0000003e3408723c */ /* 0x040fe20000041808 */
[----:B------:R-:W4:Y:S03]  /*23f0*/  LDSM.16.M88.4 R60, [R193+0xe800] ;  /* 0x00e80000c13c783b */ /* 0x000f260000000200 */
[C---:B---3--:R-:W-:Y:S04]  /*2400*/  FMUL.FTZ R0, R217.reuse, 1.4426950216293334961 ;  /* 0x3fb8aa3bd9007820 */ /* 0x048fe80000410000 */
[C---:B-1----:R-:W-:Y:S08]  /*2410*/  HMMA.16816.F32.BF16 R12, R52.reuse, R64, R12 ;  /* 0x00000040340c723c */ /* 0x042ff0000004180c */
[----:B------:R-:W-:Y:S01]  /*2420*/  HMMA.16816.F32.BF16 R16, R52, R66, R16 ;  /* 0x000000423410723c */ /* 0x000fe20000041810 */
[----:B------:R1:W-:Y:S08]  /*2430*/  LDSM.16.M88.4 R52, [R3+0x2000] ;  /* 0x002000000334783b */ /* 0x0003f00000000200 */
[----:B------:R-:W3:Y:S01]  /*2440*/  LDSM.16.M88.4 R64, [R192+0xe000] ;  /* 0x00e00000c040783b */ /* 0x000ee20000000200 */
[C---:B--2---:R-:W-:Y:S08]  /*2450*/  HMMA.16816.F32.BF16 R4, R56.reuse, R100, R4 ;  /* 0x000000643804723c */ /* 0x044ff00000041804 */
[C---:B------:R-:W-:Y:S01]  /*2460*/  HMMA.16816.F32.BF16 R8, R56.reuse, R102, R8 ;  /* 0x000000663808723c */ /* 0x040fe20000041808 */
[----:B------:R-:W-:Y:S03]  /*2470*/  LDSM.16.M88.4 R100, [R196+0xe000] ;  /* 0x00e00000c464783b */ /* 0x000fe60000000200 */
[----:B-1----:R-:W-:Y:S04]  /*2480*/  IADD3 R3, R232, -0x4ab325aa, RZ ;  /* 0xb54cda56e8037810 */ /* 0x002fe80007ffe0ff */
[C---:B----4-:R-:W-:Y:S08]  /*2490*/  HMMA.16816.F32.BF16 R12, R56.reuse, R60, R12 ;  /* 0x0000003c380c723c */ /* 0x050ff0000004180c */
[----:B------:R-:W-:Y:S01]  /*24a0*/  HMMA.16816.F32.BF16 R16, R56, R62, R16 ;  /* 0x0000003e3810723c */ /* 0x000fe20000041810 */
[----:B------:R-:W1:Y:S07]  /*24b0*/  LDSM.16.M88.4 R56, [R192+0xe800] ;  /* 0x00e80000c038783b */ /* 0x000e6e0000000200 */
[C---:B---3--:R-:W-:Y:S01]  /*24c0*/  HMMA.16816.F32.BF16 R4, R52.reuse, R64, R4 ;  /* 0x000000403404723c */ /* 0x048fe20000041804 */
[----:B------:R2:W3:Y:S07]  /*24d0*/  LDSM.16.M88.4 R60, [R2+0x2000] ;  /* 0x00200000023c783b */ /* 0x0004ee0000000200 */
[C---:B------:R-:W-:Y:S04]  /*24e0*/  HMMA.16816.F32.BF16 R8, R52.reuse, R66, R8 ;  /* 0x000000423408723c */ /* 0x040fe80000041808 */
[----:B--2---:R-:W-:Y:S05]  /*24f0*/  FMUL.FTZ R2, R218, 1.4426950216293334961 ;  /* 0x3fb8aa3bda027820 */ /* 0x004fea0000410000 */
[----:B------:R-:W-:Y:S02]  /*2500*/  FSEL R2, R2, RZ, P0 ;  /* 0x000000ff02027208 */ /* 0x000fe40000000000 */
[----:B------:R-:W-:Y:S01]  /*2510*/  FSETP.NEU.FTZ.AND P0, PT, R217, -INF , PT ;  /* 0xff800000d900780b */ /* 0x000fe20003f1d000 */
[C---:B-1----:R-:W-:Y:S03]  /*2520*/  HMMA.16816.F32.BF16 R12, R52.reuse, R56, R12 ;  /* 0x00000038340c723c */ /* 0x042fe6000004180c */
[----:B------:R-:W-:Y:S04]  /*2530*/  FSEL R0, R0, RZ, P0 ;  /* 0x000000ff00007208 */ /* 0x000fe80000000000 */
[----:B------:R-:W-:Y:S01]  /*2540*/  IMAD R56, R203, 0x4, R252 ;  /* 0x00000004cb387824 */ /* 0x000fe200078e02fc */
[----:B------:R-:W-:Y:S01]  /*2550*/  HMMA.16816.F32.BF16 R16, R52, R58, R16 ;  /* 0x0000003a3410723c */ /* 0x000fe20000041810 */
[----:B------:R-:W1:Y:S03]  /*2560*/  LDSM.16.M88.4 R52, [R196+0xe800] ;  /* 0x00e80000c434783b */ /* 0x000e660000000200 */
[----:B------:R-:W-:Y:S04]  /*2570*/  IMAD.WIDE.U32 R56, R56, -0x326172a9, RZ ;  /* 0xcd9e8d5738387825 */ /* 0x000fe800078e00ff */
[C---:B---3--:R-:W-:Y:S05]  /*2580*/  HMMA.16816.F32.BF16 R4, R60.reuse, R100, R4 ;  /* 0x000000643c04723c */ /* 0x048fea0000041804 */
[----:B------:R-:W-:Y:S02]  /*2590*/  LOP3.LUT R56, R225, R56, R171, 0x96, !PT ;  /* 0x00000038e1387212 */ /* 0x000fe400078e96ab */
[----:B------:R-:W-:Y:S01]  /*25a0*/  IADD3 R171, R232, 0x3c6ef372, RZ ;  /* 0x3c6ef372e8ab7810 */ /* 0x000fe20007ffe0ff */
[C---:B------:R-:W-:Y:S11]  /*25b0*/  HMMA.16816.F32.BF16 R8, R60.reuse, R102, R8 ;  /* 0x000000663c08723c */ /* 0x040ff60000041808 */
[----:B------:R-:W-:Y:S05]  /*25c0*/  @!UPT UIADD3 URZ, URZ, URZ, URZ ;  /* 0x0000003f3f3ff290 */ /* 0x000fea000fffe03f */
[--C-:B------:R-:W-:Y:S02]  /*25d0*/  FFMA.FTZ R4, R4, c[0x0][0x23c], -R2.reuse ;  /* 0x00008f0004047a23 */ /* 0x100fe40000010802 */
[----:B------:R-:W-:Y:S02]  /*25e0*/  FFMA.FTZ R5, R5, c[0x0][0x23c], -R2 ;  /* 0x00008f0005057a23 */ /* 0x000fe40000010802 */
[----:B------:R2:W3:Y:S01]  /*25f0*/  MUFU.EX2 R170, R4 ;  /* 0x0000000400aa7308 */ /* 0x0004e20000000800 */
[--C-:B------:R-:W-:Y:S02]  /*2600*/  FFMA.FTZ R6, R6, c[0x0][0x23c], -R0.reuse ;  /* 0x00008f0006067a23 */ /* 0x100fe40000010800 */
[----:B------:R-:W-:Y:S01]  /*2610*/  FFMA.FTZ R7, R7, c[0x0][0x23c], -R0 ;  /* 0x00008f0007077a23 */ /* 0x000fe20000010800 */
[C---:B-1----:R-:W-:Y:S03]  /*2620*/  HMMA.16816.F32.BF16 R12, R60.reuse, R52, R12 ;  /* 0x000000343c0c723c */ /* 0x042fe6000004180c */
[----:B------:R-:W-:Y:S03]  /*2630*/  FFMA.FTZ R8, R8, c[0x0][0x23c], -R2 ;  /* 0x00008f0008087a23 */ /* 0x000fe60000010802 */
[----:B------:R1:W4:Y:S01]  /*2640*/  MUFU.EX2 R169, R5 ;  /* 0x0000000500a97308 */ /* 0x0003220000000800 */
[--C-:B------:R-:W-:Y:S01]  /*2650*/  FFMA.FTZ R10, R10, c[0x0][0x23c], -R0.reuse ;  /* 0x00008f000a0a7a23 */ /* 0x100fe20000010800 */
[----:B------:R-:W-:Y:S04]  /*2660*/  HMMA.16816.F32.BF16 R16, R60, R54, R16 ;  /* 0x000000363c10723c */ /* 0x000fe80000041810 */
[----:B------:R-:W-:Y:S02]  /*2670*/  FFMA.FTZ R11, R11, c[0x0][0x23c], -R0 ;  /* 0x00008f000b0b7a23 */ /* 0x000fe40000010800 */
[----:B------:R-:W-:Y:S02]  /*2680*/  FFMA.FTZ R100, R9, c[0x0][0x23c], -R2 ;  /* 0x00008f0009647a23 */ /* 0x000fe40000010802 */
[----:B------:R5:W-:Y:S01]  /*2690*/  MUFU.EX2 R103, R6 ;  /* 0x0000000600677308 */ /* 0x000be20000000800 */
[----:B--2---:R-:W-:Y:S03]  /*26a0*/  LOP3.LUT R4, R57, R245, R232, 0x96, !PT ;  /* 0x000000f539047212 */ /* 0x004fe600078e96e8 */
[----:B------:R-:W-:Y:S06]  /*26b0*/  IMAD.WIDE.U32 R56, R56, -0x2daee0ad, RZ ;  /* 0xd2511f5338387825 */ /* 0x000fec00078e00ff */
[----:B------:R2:W-:Y:S01]  /*26c0*/  MUFU.EX2 R102, R7 ;  /* 0x0000000700667308 */ /* 0x0005e20000000800 */
[--C-:B------:R-:W-:Y:S02]  /*26d0*/  FFMA.FTZ R12, R12, c[0x0][0x23c], -R2.reuse ;  /* 0x00008f000c0c7a23 */ /* 0x100fe40000010802 */
[--C-:B------:R-:W-:Y:S02]  /*26e0*/  FFMA.FTZ R13, R13, c[0x0][0x23c], -R2.reuse ;  /* 0x00008f000d0d7a23 */ /* 0x100fe40000010802 */
[----:B-1----:R-:W-:Y:S04]  /*26f0*/  IMAD.WIDE.U32 R4, R4, -0x2daee0ad, RZ ;  /* 0xd2511f5304047825 */ /* 0x002fe800078e00ff */
[----:B------:R-:W-:Y:S01]  /*2700*/  FFMA.FTZ R16, R16, c[0x0][0x23c], -R2 ;  /* 0x00008f0010107a23 */ /* 0x000fe20000010802 */
[----:B------:R1:W1:Y:S01]  /*2710*/  MUFU.EX2 R101, R8 ;  /* 0x0000000800657308 */ /* 0x0002620000000800 */
[----:B------:R-:W-:Y:S01]  /*2720*/  LOP3.LUT R4, R57, R4, R240, 0x96, !PT ;  /* 0x0000000439047212 */ /* 0x000fe200078e96f0 */
[----:B------:R-:W-:Y:S01]  /*2730*/  FFMA.FTZ R2, R17, c[0x0][0x23c], -R2 ;  /* 0x00008f0011027a23 */ /* 0x000fe20000010802 */
[----:B-----5:R-:W-:Y:S01]  /*2740*/  LOP3.LUT R6, R5, R238, R237, 0x96, !PT ;  /* 0x000000ee05067212 */ /* 0x020fe200078e96ed */
[--C-:B------:R-:W-:Y:S02]  /*2750*/  FFMA.FTZ R18, R18, c[0x0][0x23c], -R0.reuse ;  /* 0x00008f0012127a23 */ /* 0x100fe40000010800 */
[----:B------:R-:W-:Y:S04]  /*2760*/  IMAD.WIDE.U32 R52, R4, -0x326172a9, RZ ;  /* 0xcd9e8d5704347825 */ /* 0x000fe800078e00ff */
[----:B------:R5:W-:Y:S01]  /*2770*/  MUFU.EX2 R67, R10 ;  /* 0x0000000a00437308 */ /* 0x000be20000000800 */
[--C-:B------:R-:W-:Y:S02]  /*2780*/  FFMA.FTZ R14, R14, c[0x0][0x23c], -R0.reuse ;  /* 0x00008f000e0e7a23 */ /* 0x100fe40000010800 */
[--C-:B------:R-:W-:Y:S02]  /*2790*/  FFMA.FTZ R15, R15, c[0x0][0x23c], -R0.reuse ;  /* 0x00008f000f0f7a23 */ /* 0x100fe40000010800 */
[----:B--2---:R-:W-:Y:S04]  /*27a0*/  IMAD.WIDE.U32 R6, R6, -0x326172a9, RZ ;  /* 0xcd9e8d5706067825 */ /* 0x004fe800078e00ff */
[----:B------:R-:W-:Y:S01]  /*27b0*/  FFMA.FTZ R0, R19, c[0x0][0x23c], -R0 ;  /* 0x00008f0013007a23 */ /* 0x000fe20000010800 */
[----:B------:R2:W-:Y:S01]  /*27c0*/  MUFU.EX2 R66, R11 ;  /* 0x0000000b00427308 */ /* 0x0005e20000000800 */
[----:B-1----:R-:W-:Y:S02]  /*27d0*/  LOP3.LUT R8, R7, R224, R171, 0x96, !PT ;  /* 0x000000e007087212 */ /* 0x002fe400078e96ab */
[----:B------:R-:W-:Y:S03]  /*27e0*/  IADD3 R171, R232, -0x255992d5, RZ ;  /* 0xdaa66d2be8ab7810 */ /* 0x000fe60007ffe0ff */
[----:B------:R-:W-:Y:S01]  /*27f0*/  IMAD.WIDE.U32 R8, R8, -0x2daee0ad, RZ ;  /* 0xd2511f5308087825 */ /* 0x000fe200078e00ff */
[----:B------:R-:W-:Y:S03]  /*2800*/  LOP3.LUT R6, R53, R6, R171, 0x96, !PT ;  /* 0x0000000635067212 */ /* 0x000fe600078e96ab */
[----:B------:R1:W-:Y:S01]  /*2810*/  MUFU.EX2 R65, R12 ;  /* 0x0000000c00417308 */ /* 0x0003e20000000800 */
[----:B------:R-:W-:Y:S02]  /*2820*/  IADD3 R171, R232, 0x78dde6e4, RZ ;  /* 0x78dde6e4e8ab7810 */ /* 0x000fe40007ffe0ff */
[----:B------:R-:W-:Y:S01]  /*2830*/  LOP3.LUT R4, R9, R56, R241, 0x96, !PT ;  /* 0x0000003809047212 */ /* 0x000fe200078e96f1 */
[----:B------:R-:W-:Y:S04]  /*2840*/  IMAD.WIDE.U32 R6, R6, -0x2daee0ad, RZ ;  /* 0xd2511f5306067825 */ /* 0x000fe800078e00ff */
[----:B------:R-:W-:Y:S01]  /*2850*/  IMAD.WIDE.U32 R4, R4, -0x326172a9, RZ ;  /* 0xcd9e8d5704047825 */ /* 0x000fe200078e00ff */
[----:B-----5:R-:W-:Y:S01]  /*2860*/  LOP3.LUT R10, R7, R8, R242, 0x96, !PT ;  /* 0x00000008070a7212 */ /* 0x020fe200078e96f2 */
[----:B------:R5:W-:Y:S03]  /*2870*/  MUFU.EX2 R64, R13 ;  /* 0x0000000d00407308 */ /* 0x000be60000000800 */
[----:B------:R-:W-:Y:S01]  /*2880*/  LOP3.LUT R8, R5, R52, R171, 0x96, !PT ;  /* 0x0000003405087212 */ /* 0x000fe200078e96ab */
[----:B--2---:R-:W-:Y:S01]  /*2890*/  IMAD.WIDE.U32 R10, R10, -0x326172a9, RZ ;  /* 0xcd9e8d570a0a7825 */ /* 0x004fe200078e00ff */
[----:B------:R-:W-:Y:S03]  /*28a0*/  IADD3 R171, R232, 0x1715609d, RZ ;  /* 0x1715609de8ab7810 */ /* 0x000fe60007ffe0ff */
[----:B------:R-:W-:Y:S01]  /*28b0*/  IMAD.WIDE.U32 R8, R8, -0x2daee0ad, RZ ;  /* 0xd2511f5308087825 */ /* 0x000fe200078e00ff */
[----:B------:R-:W-:Y:S01]  /*28c0*/  LOP3.LUT R7, R11, R4, R171, 0x96, !PT ;  /* 0x000000040b077212 */ /* 0x000fe200078e96ab */
[----:B------:R2:W-:Y:S02]  /*28d0*/  MUFU.EX2 R60, R2 ;  /* 0x00000002003c7308 */ /* 0x0005e40000000800 */
[----:B------:R-:W-:Y:S01]  /*28e0*/  IMAD.MOV.U32 R171, RZ, RZ, c[0x0][0x1c0] ;  /* 0x00007000ffab7624 */ /* 0x000fe200078e00ff */
[----:B------:R-:W-:Y:S01]  /*28f0*/  LOP3.LUT R4, R9, R6, R243, 0x96, !PT ;  /* 0x0000000609047212 */ /* 0x000fe200078e96f3 */
[----:B------:R-:W-:Y:S04]  /*2900*/  IMAD.WIDE.U32 R6, R7, -0x2daee0ad, RZ ;  /* 0xd2511f5307067825 */ /* 0x000fe800078e00ff */
[----:B------:R-:W-:Y:S01]  /*2910*/  IMAD.WIDE.U32 R4, R4, -0x326172a9, RZ ;  /* 0xcd9e8d5704047825 */ /* 0x000fe200078e00ff */
[--C-:B-1----:R-:W-:Y:S01]  /*2920*/  SHF.R.U32.HI R12, RZ, 0x10, R6.reuse ;  /* 0x00000010ff0c7819 */ /* 0x102fe20000011606 */
[----:B------:R-:W-:Y:S01]  /*2930*/  MUFU.EX2 R100, R100 ;  /* 0x0000006400647308 */ /* 0x000fe20000000800 */
[C---:B------:R-:W-:Y:S01]  /*2940*/  LOP3.LUT R9, R6.reuse, 0xff, RZ, 0xc0, !PT ;  /* 0x000000ff06097812 */ /* 0x040fe200078ec0ff */
[----:B------:R-:W-:Y:S01]  /*2950*/  IMAD R171, R171, c[0x0][0x22c], RZ ;  /* 0x00008b00abab7a24 */ /* 0x000fe200078e02ff */
[----:B------:R-:W-:Y:S02]  /*2960*/  LOP3.LUT R3, R5, R10, R3, 0x96, !PT ;  /* 0x0000000a05037212 */ /* 0x000fe400078e9603 */
[----:B-----5:R-:W-:Y:S01]  /*2970*/  LOP3.LUT R13, R6, 0xffff, RZ, 0xc0, !PT ;  /* 0x0000ffff060d7812 */ /* 0x020fe200078ec0ff */
[----:B------:R-:W-:Y:S01]  /*2980*/  IMAD.U32 R171, R171, -0x40, RZ ;  /* 0xffffffc0abab7824 */ /* 0x000fe200078e00ff */
[----:B------:R-:W-:Y:S02]  /*2990*/  SHF.R.U32.HI R10, RZ, 0x18, R6 ;  /* 0x00000018ff0a7819 */ /* 0x000fe40000011606 */
[----:B------:R-:W-:Y:S01]  /*29a0*/  LOP3.LUT R6, R3, 0xff, RZ, 0xc0, !PT ;  /* 0x000000ff03067812 */ /* 0x000fe200078ec0ff */
[----:B------:R-:W1:Y:S01]  /*29b0*/  MUFU.EX2 R58, R0 ;  /* 0x00000000003a7308 */ /* 0x000e620000000800 */
[----:B------:R-:W-:Y:S02]  /*29c0*/  LOP3.LUT R8, R7, R8, R244, 0x96, !PT ;  /* 0x0000000807087212 */ /* 0x000fe400078e96f4 */
[----:B------:R-:W-:Y:S02]  /*29d0*/  LOP3.LUT R7, R3, 0xffff, RZ, 0xc0, !PT ;  /* 0x0000ffff03077812 */ /* 0x000fe400078ec0ff */
[----:B------:R-:W-:Y:S02]  /*29e0*/  ISETP.LE.U32.AND P1, PT, R6, UR4, PT ;  /* 0x0000000406007c0c */ /* 0x000fe4000bf23070 */
[----:B------:R-:W-:Y:S02]  /*29f0*/  SHF.R.U32.HI R6, RZ, 0x8, R7 ;  /* 0x00000008ff067819 */ /* 0x000fe40000011607 */
[----:B------:R-:W-:Y:S01]  /*2a00*/  LOP3.LUT R7, R4, 0xffff, RZ, 0xc0, !PT ;  /* 0x0000ffff04077812 */ /* 0x000fe200078ec0ff */
[----:B------:R-:W-:Y:S01]  /*2a10*/  MUFU.EX2 R63, R14 ;  /* 0x0000000e003f7308 */ /* 0x000fe20000000800 */
[----:B------:R-:W-:Y:S02]  /*2a20*/  LOP3.LUT R5, R6, 0xffff, RZ, 0xc0, !PT ;  /* 0x0000ffff06057812 */ /* 0x000fe400078ec0ff */
[----:B------:R-:W-:Y:S02]  /*2a30*/  ISETP.LE.U32.AND P3, PT, R9, UR4, PT ;  /* 0x0000000409007c0c */ /* 0x000fe4000bf63070 */
[----:B------:R-:W-:Y:S02]  /*2a40*/  LOP3.LUT R9, R4, 0xff, RZ, 0xc0, !PT ;  /* 0x000000ff04097812 */ /* 0x000fe400078ec0ff */
[--C-:B------:R-:W-:Y:S01]  /*2a50*/  SHF.R.U32.HI R6, RZ, 0x10, R3.reuse ;  /* 0x00000010ff067819 */ /* 0x100fe20000011603 */
[----:B---3--:R-:W-:Y:S01]  /*2a60*/  @!P1 FADD.FTZ R170, -R170, -RZ ;  /* 0x800000ffaaaa9221 */ /* 0x008fe20000010100 */
[----:B------:R-:W-:Y:S01]  /*2a70*/  ISETP.LE.U32.AND P5, PT, R5, UR4, PT ;  /* 0x0000000405007c0c */ /* 0x000fe2000bfa3070 */
[----:B------:R-:W-:Y:S01]  /*2a80*/  MUFU.EX2 R62, R15 ;  /* 0x0000000f003e7308 */ /* 0x000fe20000000800 */
[----:B------:R-:W-:Y:S02]  /*2a90*/  SHF.R.U32.HI R3, RZ, 0x18, R3 ;  /* 0x00000018ff037819 */ /* 0x000fe40000011603 */
[----:B------:R-:W-:Y:S02]  /*2aa0*/  ISETP.LE.U32.AND P1, PT, R9, UR4, PT ;  /* 0x0000000409007c0c */ /* 0x000fe4000bf23070 */
[----:B------:R-:W-:Y:S02]  /*2ab0*/  ISETP.LE.U32.AND P6, PT, R3, UR4, PT ;  /* 0x0000000403007c0c */ /* 0x000fe4000bfc3070 */
[----:B------:R-:W-:Y:S02]  /*2ac0*/  SHF.R.U32.HI R3, RZ, 0x8, R7 ;  /* 0x00000008ff037819 */ /* 0x000fe40000011607 */
[----:B------:R-:W-:Y:S01]  /*2ad0*/  LOP3.LUT R5, R6, 0xff, RZ, 0xc0, !PT ;  /* 0x000000ff06057812 */ /* 0x000fe200078ec0ff */
[----:B------:R-:W3:Y:S01]  /*2ae0*/  MUFU.EX2 R61, R16 ;  /* 0x00000010003d7308 */ /* 0x000ee20000000800 */
[----:B------:R-:W-:Y:S01]  /*2af0*/  ISETP.LE.U32.AND P0, PT, R10, UR4, PT ;  /* 0x000000040a007c0c */ /* 0x000fe2000bf03070 */
[----:B----4-:R-:W-:Y:S01]  /*2b00*/  @!P5 FADD.FTZ R169, -R169, -RZ ;  /* 0x800000ffa9a9d221 */ /* 0x010fe20000010100 */
[--C-:B------:R-:W-:Y:S02]  /*2b10*/  SHF.R.U32.HI R10, RZ, 0x10, R4.reuse ;  /* 0x00000010ff0a7819 */ /* 0x100fe40000011604 */
[----:B------:R-:W-:Y:S01]  /*2b20*/  LOP3.LUT R3, R3, 0xffff, RZ, 0xc0, !PT ;  /* 0x0000ffff03037812 */ /* 0x000fe200078ec0ff */
[----:B------:R-:W-:Y:S01]  /*2b30*/  @!P1 FADD.FTZ R101, -R101, -RZ ;  /* 0x800000ff65659221 */ /* 0x000fe20000010100 */
[----:B------:R-:W-:Y:S01]  /*2b40*/  ISETP.LE.U32.AND P4, PT, R5, UR4, PT ;  /* 0x0000000405007c0c */ /* 0x000fe2000bf83070 */
[----:B------:R-:W-:Y:S01]  /*2b50*/  @!P6 FADD.FTZ R102, -R102, -RZ ;  /* 0x800000ff6666e221 */ /* 0x000fe20000010100 */
[----:B------:R-:W-:Y:S01]  /*2b60*/  SHF.R.U32.HI R11, RZ, 0x18, R4 ;  /* 0x00000018ff0b7819 */ /* 0x000fe20000011604 */
[----:B------:R-:W4:Y:S01]  /*2b70*/  MUFU.EX2 R59, R18 ;  /* 0x00000012003b7308 */ /* 0x000f220000000800 */
[----:B------:R-:W-:Y:S02]  /*2b80*/  ISETP.LE.U32.AND P5, PT, R3, UR4, PT ;  /* 0x0000000403007c0c */ /* 0x000fe4000bfa3070 */
[----:B--2---:R-:W-:Y:S01]  /*2b90*/  LOP3.LUT R2, R10, 0xff, RZ, 0xc0, !PT ;  /* 0x000000ff0a027812 */ /* 0x004fe200078ec0ff */
[----:B-1----:R-:W-:Y:S01]  /*2ba0*/  @!P0 FADD.FTZ R58, -R58, -RZ ;  /* 0x800000ff3a3a8221 */ /* 0x002fe20000010100 */
[----:B------:R-:W-:Y:S02]  /*2bb0*/  LOP3.LUT R4, R8, 0xff, RZ, 0xc0, !PT ;  /* 0x000000ff08047812 */ /* 0x000fe400078ec0ff */
[----:B------:R-:W-:Y:S02]  /*2bc0*/  ISETP.LE.U32.AND P6, PT, R2, UR4, PT ;  /* 0x0000000402007c0c */ /* 0x000fe4000bfc3070 */
[----:B------:R-:W-:Y:S01]  /*2bd0*/  ISETP.LE.U32.AND P1, PT, R11, UR4, PT ;  /* 0x000000040b007c0c */ /* 0x000fe2000bf23070 */
[----:B------:R-:W-:Y:S01]  /*2be0*/  @!P4 FADD.FTZ R103, -R103, -RZ ;  /* 0x800000ff6767c221 */ /* 0x000fe20000010100 */
[----:B------:R-:W-:Y:S02]  /*2bf0*/  ISETP.LE.U32.AND P2, PT, R4, UR4, PT ;  /* 0x0000000404007c0c */ /* 0x000fe4000bf43070 */
[--C-:B------:R-:W-:Y:S01]  /*2c00*/  SHF.R.U32.HI R4, RZ, 0x18, R8.reuse ;  /* 0x00000018ff047819 */ /* 0x100fe20000011608 */
[----:B------:R-:W-:Y:S01]  /*2c10*/  @!P5 FADD.FTZ R100, -R100, -RZ ;  /* 0x800000ff6464d221 */ /* 0x000fe20000010100 */
[----:B------:R-:W-:Y:S01]  /*2c20*/  SHF.R.U32.HI R3, RZ, 0x10, R8 ;  /* 0x00000010ff037819 */ /* 0x000fe20000011608 */
[----:B---3--:R-:W-:Y:S01]  /*2c30*/  @!P3 FADD.FTZ R61, -R61, -RZ ;  /* 0x800000ff3d3db221 */ /* 0x008fe20000010100 */
[----:B------:R-:W-:Y:S02]  /*2c40*/  LOP3.LUT R8, R8, 0xffff, RZ, 0xc0, !PT ;  /* 0x0000ffff08087812 */ /* 0x000fe400078ec0ff */
[----:B------:R-:W-:Y:S01]  /*2c50*/  LOP3.LUT R3, R3, 0xff, RZ, 0xc0, !PT ;  /* 0x000000ff03037812 */ /* 0x000fe200078ec0ff */
[----:B------:R-:W-:Y:S01]  /*2c60*/  @!P6 FADD.FTZ R67, -R67, -RZ ;  /* 0x800000ff4343e221 */ /* 0x000fe20000010100 */
[----:B------:R-:W-:Y:S01]  /*2c70*/  SHF.R.U32.HI R2, RZ, 0x8, R8 ;  /* 0x00000008ff027819 */ /* 0x000fe20000011608 */
[----:B------:R-:W-:Y:S01]  /*2c80*/  @!P1 FADD.FTZ R66, -R66, -RZ ;  /* 0x800000ff42429221 */ /* 0x000fe20000010100 */
[----:B------:R-:W-:Y:S01]  /*2c90*/  ISETP.LE.U32.AND P5, PT, R3, UR4, PT ;  /* 0x0000000403007c0c */ /* 0x000fe2000bfa3070 */
[----:B------:R-:W-:Y:S01]  /*2ca0*/  @!P2 FADD.FTZ R65, -R65, -RZ ;  /* 0x800000ff4141a221 */ /* 0x000fe20000010100 */
[----:B------:R-:W-:Y:S02]  /*2cb0*/  LOP3.LUT R2, R2, 0xffff, RZ, 0xc0, !PT ;  /* 0x0000ffff02027812 */ /* 0x000fe400078ec0ff */
[----:B------:R-:W-:Y:S02]  /*2cc0*/  LOP3.LUT R3, R12, 0xff, RZ, 0xc0, !PT ;  /* 0x000000ff0c037812 */ /* 0x000fe400078ec0ff */
[----:B------:R-:W-:Y:S02]  /*2cd0*/  SHF.R.U32.HI R0, RZ, 0x8, R13 ;  /* 0x00000008ff007819 */ /* 0x000fe4000001160d */
[----:B------:R-:W-:Y:S02]  /*2ce0*/  ISETP.LE.U32.AND P6, PT, R2, UR4, PT ;  /* 0x0000000402007c0c */ /* 0x000fe4000bfc3070 */
[----:B------:R-:W-:Y:S02]  /*2cf0*/  F2FP.RELU.BF16.PACK_AB R2, R102, R103 ;  /* 0x000000676602723e */ /* 0x000fe400000018ff */
[----:B------:R-:W-:Y:S01]  /*2d00*/  LOP3.LUT R0, R0, 0xffff, RZ, 0xc0, !PT ;  /* 0x0000ffff00007812 */ /* 0x000fe200078ec0ff */
[----:B------:R-:W-:Y:S01]  /*2d10*/  @!P5 FADD.FTZ R63, -R63, -RZ ;  /* 0x800000ff3f3fd221 */ /* 0x000fe20000010100 */
[----:B------:R-:W-:Y:S01]  /*2d20*/  ISETP.LE.U32.AND P1, PT, R3, UR4, PT ;  /* 0x0000000403007c0c */ /* 0x000fe2000bf23070 */
[----:B------:R1:W-:Y:S01]  /*2d30*/  STS [R213+0x12400], R2 ;  /* 0x01240002d5007388 */ /* 0x0003e20000000800 */
[----:B------:R-:W-:Y:S02]  /*2d40*/  F2FP.RELU.BF16.PACK_AB R3, R169, R170 ;  /* 0x000000aaa903723e */ /* 0x000fe400000018ff */
[----:B------:R-:W-:Y:S02]  /*2d50*/  ISETP.LE.U32.AND P2, PT, R0, UR4, PT ;  /* 0x0000000400007c0c */ /* 0x000fe4000bf43070 */
[----:B------:R-:W-:Y:S01]  /*2d60*/  F2FP.RELU.BF16.PACK_AB R0, R100, R101 ;  /* 0x000000656400723e */ /* 0x000fe200000018ff */
[----:B------:R2:W-:Y:S01]  /*2d70*/  STS [R213+0x12000], R3 ;  /* 0x01200003d5007388 */ /* 0x0005e20000000800 */
[----:B------:R-:W-:Y:S01]  /*2d80*/  ISETP.LE.U32.AND P4, PT, R4, UR4, PT ;  /* 0x0000000404007c0c */ /* 0x000fe2000bf83070 */
[----:B------:R-:W-:Y:S01]  /*2d90*/  @!P6 FADD.FTZ R64, -R64, -RZ ;  /* 0x800000ff4040e221 */ /* 0x000fe20000010100 */
[----:B------:R-:W-:Y:S01]  /*2da0*/  F2FP.RELU.BF16.PACK_AB R5, R66, R67 ;  /* 0x000000434205723e */ /* 0x000fe200000018ff */
[----:B------:R3:W-:Y:S01]  /*2db0*/  STS [R216+0x12000], R0 ;  /* 0x01200000d8007388 */ /* 0x0007e20000000800 */
[----:B------:R-:W-:Y:S01]  /*2dc0*/  IADD3 R56, P0, R234, R220, RZ ;  /* 0x000000dcea387210 */ /* 0x000fe20007f1e0ff */
[----:B----4-:R-:W-:Y:S01]  /*2dd0*/  @!P1 FADD.FTZ R59, -R59, -RZ ;  /* 0x800000ff3b3b9221 */ /* 0x010fe20000010100 */
[----:B------:R-:W-:Y:S01]  /*2de0*/  F2FP.RELU.BF16.PACK_AB R4, R64, R65 ;  /* 0x000000414004723e */ /* 0x000fe200000018ff */
[----:B------:R-:W-:Y:S01]  /*2df0*/  STS [R216+0x12400], R5 ;  /* 0x01240005d8007388 */ /* 0x000fe20000000800 */
[----:B------:R-:W-:Y:S01]  /*2e00*/  FSETP.GE.FTZ.AND P1, PT, R169, RZ, PT ;  /* 0x000000ffa900720b */ /* 0x000fe20003f36000 */
[----:B------:R-:W-:Y:S01]  /*2e10*/  @!P2 FADD.FTZ R60, -R60, -RZ ;  /* 0x800000ff3c3ca221 */ /* 0x000fe20000010100 */
[----:B------:R-:W-:Y:S01]  /*2e20*/  FSETP.GE.FTZ.AND P2, PT, R170, RZ, PT ;  /* 0x000000ffaa00720b */ /* 0x000fe20003f56000 */
[----:B------:R-:W-:Y:S01]  /*2e30*/  STS [R214+0x12000], R4 ;  /* 0x01200004d6007388 */ /* 0x000fe20000000800 */
[----:B------:R-:W-:Y:S01]  /*2e40*/  IMAD.X R57, R231, 0x1, R219, P0 ;  /* 0x00000001e7397824 */ /* 0x000fe200000e06db */
[----:B------:R-:W-:Y:S01]  /*2e50*/  LEA R204, P0, R171, R204, 0x2 ;  /* 0x000000ccabcc7211 */ /* 0x000fe200078010ff */
[----:B------:R-:W-:Y:S01]  /*2e60*/  @!P4 FADD.FTZ R62, -R62, -RZ ;  /* 0x800000ff3e3ec221 */ /* 0x000fe20000010100 */
[----:B------:R-:W-:Y:S02]  /*2e70*/  FSETP.GE.FTZ.AND P5, PT, R101, RZ, PT ;  /* 0x000000ff6500720b */ /* 0x000fe40003fb6000 */
[----:B------:R-:W-:Y:S02]  /*2e80*/  LEA.HI.X.SX32 R205, R171, R205, 0x2, P0 ;  /* 0x000000cdabcd7211 */ /* 0x000fe400000f16ff */
[C---:B-1----:R-:W-:Y:S02]  /*2e90*/  F2FP.RELU.BF16.PACK_AB R2, R60.reuse, R61 ;  /* 0x0000003d3c02723e */ /* 0x042fe400000018ff */
[----:B------:R-:W-:Y:S02]  /*2ea0*/  FSETP.GE.FTZ.AND P0, PT, R60, RZ, PT ;  /* 0x000000ff3c00720b */ /* 0x000fe40003f16000 */
[----:B------:R-:W-:Y:S02]  /*2eb0*/  FSETP.GE.FTZ.AND P3, PT, R65, RZ, PT ;  /* 0x000000ff4100720b */ /* 0x000fe40003f76000 */
[----:B--2---:R-:W-:Y:S02]  /*2ec0*/  F2FP.RELU.BF16.PACK_AB R3, R62, R63 ;  /* 0x0000003f3e03723e */ /* 0x004fe400000018ff */
[----:B------:R-:W-:Y:S02]  /*2ed0*/  FSETP.GE.FTZ.AND P4, PT, R100, RZ, PT ;  /* 0x000000ff6400720b */ /* 0x000fe40003f96000 */
[----:B---3--:R-:W-:Y:S01]  /*2ee0*/  F2FP.RELU.BF16.PACK_AB R0, R58, R59 ;  /* 0x0000003b3a00723e */ /* 0x008fe200000018ff */
[----:B------:R1:W-:Y:S04]  /*2ef0*/  STS [R214+0x12400], R3 ;  /* 0x01240003d6007388 */ /* 0x0003e80000000800 */
[----:B------:R-:W-:Y:S04]  /*2f00*/  STS [R215+0x12000], R2 ;  /* 0x01200002d7007388 */ /* 0x000fe80000000800 */
[----:B------:R2:W-:Y:S04]  /*2f10*/  STS [R215+0x12400], R0 ;  /* 0x01240000d7007388 */ /* 0x0005e80000000800 */
[----:B------:R-:W3:Y:S01]  /*2f20*/  LDSM.16.M88.4 R16, [R195+0x8000] ;  /* 0x00800000c310783b */ /* 0x000ee20000000200 */
[C---:B-1----:R-:W-:Y:S02]  /*2f30*/  IMAD.IADD R3, R195.reuse, 0x1, R185 ;  /* 0x00000001c3037824 */ /* 0x042fe400078e02b9 */
[----:B--2---:R-:W-:Y:S04]  /*2f40*/  IMAD.IADD R0, R195, 0x1, R168 ;  /* 0x00000001c3007824 */ /* 0x004fe800078e02a8 */
[----:B------:R-:W-:Y:S01]  /*2f50*/  IMAD.IADD R2, R185, 0x1, R0 ;  /* 0x00000001b9027824 */ /* 0x000fe200078e0200 */
[----:B------:R-:W1:Y:S01]  /*2f60*/  LDSM.16.M88.4 R52, [R0+0x8000] ;  /* 0x008000000034783b */ /* 0x000e620000000200 */
        /* <DEDUP_REMOVED lines=23> */
[----:B------:R1:W2:Y:S08]  /*30e0*/  LDSM.16.M88.4 R52, [R0+0xa000] ;  /* 0x00a000000034783b */ /* 0x0002b00000000200 */
[----:B-1----:R-:W3:Y:S01]  /*30f0*/  LDG.E R0, [R56.64+0x20] ;  /* 0x0000201038007981 */ /* 0x002ee2000c1e1900 */
        /* <DEDUP_REMOVED lines=10> */
[----:B-1----:R-:W4:Y:S01]  /*31a0*/  LDG.E R2, [R56.64] ;  /* 0x0000001038027981 */ /* 0x002f22000c1e1900 */
[C---:B--2---:R-:W-:Y:S08]  /*31b0*/  HMMA.16816.F32.BF16 R4, R52.reuse, R160, R4 ;  /* 0x000000a03404723c */ /* 0x044ff00000041804 */
[C---:B------:R-:W-:Y:S08]  /*31c0*/  HMMA.16816.F32.BF16 R8, R52.reuse, R162, R8 ;  /* 0x000000a23408723c */ /* 0x040ff00000041808 */
[C---:B------:R-:W-:Y:S08]  /*31d0*/  HMMA.16816.F32.BF16 R12, R52.reuse, R164, R12 ;  /* 0x000000a4340c723c */ /* 0x040ff0000004180c */
[----:B------:R-:W-:Y:S08]  /*31e0*/  HMMA.16816.F32.BF16 R16, R52, R166, R16 ;  /* 0x000000a63410723c */ /* 0x000ff00000041810 */
[C---:B---3--:R-:W-:Y:S04]  /*31f0*/  FADD.FTZ R10, -R0.reuse, R10 ;  /* 0x0000000a000a7221 */ /* 0x048fe80000010100 */
[C---:B------:R-:W-:Y:S02]  /*3200*/  FADD.FTZ R6, -R0.reuse, R6 ;  /* 0x0000000600067221 */ /* 0x040fe40000010100 */
[----:B------:R-:W-:Y:S02]  /*3210*/  FADD.FTZ R7, -R0, R7 ;  /* 0x0000000700077221 */ /* 0x000fe40000010100 */
[C---:B----4-:R-:W-:Y:S02]  /*3220*/  FADD.FTZ R3, -R2.reuse, R5 ;  /* 0x0000000502037221 */ /* 0x050fe40000010100 */
[C---:B------:R-:W-:Y:S02]  /*3230*/  FADD.FTZ R4, -R2.reuse, R4 ;  /* 0x0000000402047221 */ /* 0x040fe40000010100 */
[----:B------:R-:W-:Y:S01]  /*3240*/  FADD.FTZ R5, -R2, R12 ;  /* 0x0000000c02057221 */ /* 0x000fe20000010100 */
[-C--:B------:R-:W-:Y:S02]  /*3250*/  FSEL R3, R3, R2.reuse, P1 ;  /* 0x0000000203037208 */ /* 0x080fe40000800000 */
[-C--:B------:R-:W-:Y:S02]  /*3260*/  FSEL R4, R4, R2.reuse, P2 ;  /* 0x0000000204047208 */ /* 0x080fe40001000000 */
        /* <DEDUP_REMOVED lines=23> */
[----:B------:R-:W-:Y:S01]  /*33e0*/  FMUL.FTZ R64, R64, R4 ;  /* 0x0000000440407220 */ /* 0x000fe20000410000 */
[----:B------:R-:W-:Y:S01]  /*33f0*/  FSETP.GE.FTZ.AND P0, PT, R58, RZ, PT ;  /* 0x000000ff3a00720b */ /* 0x000fe20003f16000 */
[----:B------:R-:W-:Y:S01]  /*3400*/  FMUL.FTZ R61, R61, R3 ;  /* 0x000000033d3d7220 */ /* 0x000fe20000410000 */
[----:B------:R-:W-:Y:S01]  /*3410*/  ISETP.GE.AND P4, PT, R203, 0x1, PT ;  /* 0x00000001cb00780c */ /* 0x000fe20003f86270 */
[C---:B------:R-:W-:Y:S01]  /*3420*/  FADD.FTZ R4, -R0.reuse, R14 ;  /* 0x0000000e00047221 */ /* 0x040fe20000010100 */
[----:B------:R-:W-:Y:S01]  /*3430*/  FSETP.GE.FTZ.AND P2, PT, R103, RZ, PT ;  /* 0x000000ff6700720b */ /* 0x000fe20003f56000 */
[----:B------:R-:W-:Y:S01]  /*3440*/  FADD.FTZ R3, -R0, R15 ;  /* 0x0000000f00037221 */ /* 0x000fe20000010100 */
[----:B------:R-:W-:Y:S01]  /*3450*/  FSETP.GE.FTZ.AND P1, PT, R102, RZ, PT ;  /* 0x000000ff6600720b */ /* 0x000fe20003f36000 */
[----:B------:R-:W-:Y:S01]  /*3460*/  FMUL.FTZ R67, R67, R2 ;  /* 0x0000000243437220 */ /* 0x000fe20000410000 */
[-C--:B------:R-:W-:Y:S01]  /*3470*/  FSEL R6, R6, R0.reuse, P2 ;  /* 0x0000000006067208 */ /* 0x080fe20001000000 */
[----:B------:R-:W-:Y:S01]  /*3480*/  FADD.FTZ R2, -R0, R18 ;  /* 0x0000001200027221 */ /* 0x000fe20000010100 */
[----:B------:R-:W-:Y:S01]  /*3490*/  FSEL R7, R7, R0, P1 ;  /* 0x0000000007077208 */ /* 0x000fe20000800000 */
[----:B------:R-:W-:Y:S01]  /*34a0*/  FMUL.FTZ R9, R101, R9 ;  /* 0x0000000965097220 */ /* 0x000fe20000410000 */
[----:B------:R-:W-:Y:S01]  /*34b0*/  FSETP.GE.FTZ.AND P2, PT, R62, RZ, PT ;  /* 0x000000ff3e00720b */ /* 0x000fe20003f56000 */
[----:B------:R-:W-:Y:S01]  /*34c0*/  FMUL.FTZ R103, R103, R6 ;  /* 0x0000000667677220 */ /* 0x000fe20000410000 */
[----:B------:R-:W-:Y:S01]  /*34d0*/  FSETP.GE.FTZ.AND P1, PT, R59, RZ, PT ;  /* 0x000000ff3b00720b */ /* 0x000fe20003f36000 */
[----:B------:R-:W-:Y:S01]  /*34e0*/  FMUL.FTZ R102, R102, R7 ;  /* 0x0000000766667220 */ /* 0x000fe20000410000 */
[-C--:B------:R-:W-:Y:S01]  /*34f0*/  FSEL R4, R4, R0.reuse, P3 ;  /* 0x0000000004047208 */ /* 0x080fe20001800000 */
[----:B------:R-:W-:Y:S01]  /*3500*/  FMUL.FTZ R66, R66, R5 ;  /* 0x0000000542427220 */ /* 0x000fe20000410000 */
[-C--:B------:R-:W-:Y:S02]  /*3510*/  FSEL R3, R3, R0.reuse, P2 ;  /* 0x0000000003037208 */ /* 0x080fe40001000000 */
        /* <DEDUP_REMOVED lines=30> */
.L_x_929:
        /* <DEDUP_REMOVED lines=85> */
.L_x_930:
        /* <DEDUP_REMOVED lines=55> */
[----:B------:R-:W-:Y:S02]  /*3fc0*/  IMAD R171, R171, 0x30, RZ ;  /* 0x00000030abab7824 */ /* 0x000fe400078e02ff */
[----:B--2---:R-:W-:Y:S04]  /*3fd0*/  IMAD.MOV.U32 R0, RZ, RZ, c[0x0][0x22c] ;  /* 0x00008b00ff007624 */ /* 0x004fe800078e00ff */
[----:B------:R-:W-:Y:S02]  /*3fe0*/  IMAD R0, R0, c[0x0][0x1c0], RZ ;  /* 0x0000700000007a24 */ /* 0x000fe400078e02ff */
[----:B------:R2:W-:Y:S01]  /*3ff0*/  RED.E.ADD.F32.FTZ.RN.STRONG.GPU [R204.64], R4 ;  /* 0x00000004cc00798e */ /* 0x0005e2000c10e790 */
[C---:B---3--:R-:W-:Y:S03]  /*4000*/  HMMA.16816.F32.BF16 R8, R176.reuse, R180, R8 ;  /* 0x000000b4b008723c */ /* 0x048fe60000041808 */
[----:B------:R3:W-:Y:S01]  /*4010*/  RED.E.ADD.F32.FTZ.RN.STRONG.GPU [R2.64], R5 ;  /* 0x000000050200798e */ /* 0x0007e2000c10e790 */
[----:B------:R-:W-:Y:S03]  /*4020*/  IMAD R0, R0, 0x18, RZ ;  /* 0x0000001800007824 */ /* 0x000fe600078e02ff */
[----:B------:R-:W-:Y:S01]  /*4030*/  IMAD.MOV.U32 R181, RZ, RZ, c[0x0][0x22c] ;  /* 0x00008b00ffb57624 */ /* 0x000fe200078e00ff */
[-C--:B------:R-:W-:Y:S04]  /*4040*/  HMMA.16816.F32.BF16 R12, R176, R182.reuse, R12 ;  /* 0x000000b6b00c723c */ /* 0x080fe8000004180c */
[----:B------:R-:W-:Y:S01]  /*4050*/  IMAD R181, R181, c[0x0][0x1c0], RZ ;  /* 0x00007000b5b57a24 */ /* 0x000fe200078e02ff */
[-C--:B------:R-:W-:Y:S02]  /*4060*/  LEA R168, P1, R0, R204.reuse, 0x2 ;  /* 0x000000cc00a87211 */ /* 0x080fe400078210ff */
[CC--:B-1----:R-:W-:Y:S01]  /*4070*/  LEA R100, P0, R246.reuse, R204.reuse, 0x2 ;  /* 0x000000ccf6647211 */ /* 0x0c2fe200078010ff */
[C---:B------:R-:W-:Y:S04]  /*4080*/  HMMA.16816.F32.BF16 R16, R172.reuse, R182, R16 ;  /* 0x000000b6ac10723c */ /* 0x040fe80000041810 */
[-C--:B------:R-:W-:Y:S01]  /*4090*/  LEA.HI.X.SX32 R101, R246, R205.reuse, 0x2, P0 ;  /* 0x000000cdf6657211 */ /* 0x080fe200000f16ff */
[----:B------:R-:W-:Y:S01]  /*40a0*/  IMAD.SHL.U32 R181, R181, 0x20, RZ ;  /* 0x00000020b5b57824 */ /* 0x000fe200078e00ff */
[-C--:B------:R-:W-:Y:S01]  /*40b0*/  LEA.HI.X.SX32 R169, R0, R205.reuse, 0x2, P1 ;  /* 0x000000cd00a97211 */ /* 0x080fe200008f16ff */
[----:B------:R-:W-:Y:S01]  /*40c0*/  IMAD.MOV.U32 R0, RZ, RZ, c[0x0][0x22c] ;  /* 0x00008b00ff007624 */ /* 0x000fe200078e00ff */
[-C--:B------:R-:W-:Y:S01]  /*40d0*/  HMMA.16816.F32.BF16 R52, R172, R184.reuse, R52 ;  /* 0x000000b8ac34723c */ /* 0x080fe20000041834 */
[----:B------:R1:W-:Y:S03]  /*40e0*/  RED.E.ADD.F32.FTZ.RN.STRONG.GPU [R100.64], R6 ;  /* 0x000000066400798e */ /* 0x0003e6000c10e790 */
[-C--:B------:R-:W-:Y:S01]  /*40f0*/  LEA R102, P0, R181, R204.reuse, 0x2 ;  /* 0x000000ccb5667211 */ /* 0x080fe200078010ff */
[----:B------:R4:W-:Y:S01]  /*4100*/  RED.E.ADD.F32.FTZ.RN.STRONG.GPU [R168.64], R7 ;  /* 0x00000007a800798e */ /* 0x0009e2000c10e790 */
[-C--:B--2---:R-:W-:Y:S01]  /*4110*/  LEA R4, P1, R171, R204.reuse, 0x2 ;  /* 0x000000ccab047211 */ /* 0x084fe200078210ff */
[----:B------:R-:W-:Y:S01]  /*4120*/  IMAD R0, R0, c[0x0][0x1c0], RZ ;  /* 0x0000700000007a24 */ /* 0x000fe200078e02ff */
[C---:B------:R-:W-:Y:S04]  /*4130*/  HMMA.16816.F32.BF16 R56, R176.reuse, R184, R56 ;  /* 0x000000b8b038723c */ /* 0x040fe80000041838 */
[-C--:B------:R-:W-:Y:S01]  /*4140*/  LEA.HI.X.SX32 R103, R181, R205.reuse, 0x2, P0 ;  /* 0x000000cdb5677211 */ /* 0x080fe200000f16ff */
[----:B------:R-:W-:Y:S01]  /*4150*/  IMAD R0, R0, 0x38, RZ ;  /* 0x0000003800007824 */ /* 0x000fe200078e02ff */
[-C--:B---3--:R-:W-:Y:S02]  /*4160*/  LEA.HI.X.SX32 R5, R171, R205.reuse, 0x2, P1 ;  /* 0x000000cdab057211 */ /* 0x088fe400008f16ff */
[-C--:B------:R-:W-:Y:S01]  /*4170*/  HMMA.16816.F32.BF16 R60, R176, R186.reuse, R60 ;  /* 0x000000bab03c723c */ /* 0x080fe2000004183c */
[----:B------:R2:W-:Y:S03]  /*4180*/  RED.E.ADD.F32.FTZ.RN.STRONG.GPU [R102.64], R8 ;  /* 0x000000086600798e */ /* 0x0005e6000c10e790 */
[----:B------:R-:W-:Y:S04]  /*4190*/  IADD3 R171, R246, 0x20, RZ ;  /* 0x00000020f6ab7810 */ /* 0x000fe80007ffe0ff */
[----:B------:R-:W-:Y:S04]  /*41a0*/  HMMA.16816.F32.BF16 R64, R172, R186, R64 ;  /* 0x000000baac40723c */ /* 0x000fe80000041840 */
[-C--:B-1----:R-:W-:Y:S02]  /*41b0*/  LEA R100, P2, R170, R204.reuse, 0x2 ;  /* 0x000000ccaa647211 */ /* 0x082fe400078410ff */
[-C--:B------:R-:W-:Y:S02]  /*41c0*/  LEA R6, P0, R0, R204.reuse, 0x2 ;  /* 0x000000cc00067211 */ /* 0x080fe400078010ff */
[-C--:B------:R-:W-:Y:S04]  /*41d0*/  LEA.HI.X.SX32 R101, R170, R205.reuse, 0x2, P2 ;  /* 0x000000cdaa657211 */ /* 0x080fe800010f16ff */
[-C--:B----4-:R-:W-:Y:S01]  /*41e0*/  LEA.HI.X.SX32 R7, R0, R205.reuse, 0x2, P0 ;  /* 0x000000cd00077211 */ /* 0x090fe200000f16ff */
[----:B------:R1:W-:Y:S01]  /*41f0*/  RED.E.ADD.F32.FTZ.RN.STRONG.GPU [R100.64], R9 ;  /* 0x000000096400798e */ /* 0x0003e2000c10e790 */
[----:B------:R-:W-:Y:S01]  /*4200*/  IMAD.IADD R0, R212, 0x1, R249 ;  /* 0x00000001d4007824 */ /* 0x000fe200078e02f9 */
[----:B------:R-:W-:Y:S02]  /*4210*/  IADD3 R170, R246, 0x40, RZ ;  /* 0x00000040f6aa7810 */ /* 0x000fe40007ffe0ff */
[----:B------:R3:W-:Y:S01]  /*4220*/  RED.E.ADD.F32.FTZ.RN.STRONG.GPU [R4.64], R10 ;  /* 0x0000000a0400798e */ /* 0x0007e2000c10e790 */
[CC--:B--2---:R-:W-:Y:S03]  /*4230*/  LEA R8, P2, R230.reuse, R204.reuse, 0x2 ;  /* 0x000000cce6087211 */ /* 0x0c4fe600078410ff */
[----:B------:R2:W-:Y:S04]  /*4240*/  RED.E.ADD.F32.FTZ.RN.STRONG.GPU [R6.64], R11 ;  /* 0x0000000b0600798e */ /* 0x0005e8000c10e790 */
[----:B------:R-:W-:Y:S04]  /*4250*/  RED.E.ADD.F32.FTZ.RN.STRONG.GPU [R204.64+0x80], R16 ;  /* 0x00008010cc00798e */ /* 0x000fe8000c10e790 */
[----:B------:R-:W-:Y:S01]  /*4260*/  RED.E.ADD.F32.FTZ.RN.STRONG.GPU [R2.64+0x80], R17 ;  /* 0x000080110200798e */ /* 0x000fe2000c10e790 */
[-C--:B-1----:R-:W-:Y:S02]  /*4270*/  LEA.HI.X.SX32 R9, R230, R205.reuse, 0x2, P2 ;  /* 0x000000cde6097211 */ /* 0x082fe400010f16ff */
[----:B------:R-:W-:Y:S02]  /*4280*/  IADD3 R100, R246, 0x60, RZ ;  /* 0x00000060f6647810 */ /* 0x000fe40007ffe0ff */
[CC--:B---3--:R-:W-:Y:S04]  /*4290*/  LEA R4, P0, R171.reuse, R204.reuse, 0x2 ;  /* 0x000000ccab047211 */ /* 0x0c8fe800078010ff */
        /* <DEDUP_REMOVED lines=120> */
.L_x_928:
[----:B--234-:R-:W2:Y:S04]  /*4a20*/  LDL.LU R58, [R1+0x10] ;  /* 0x00001000013a7983 */ /* 0x01cea80000300800 */
[----:B------:R-:W3:Y:S04]  /*4a30*/  LDL.64 R56, [R1+0x8] ;  /* 0x0000080001387983 */ /* 0x000ee80000100a00 */
[----:B------:R-:W4:Y:S01]  /*4a40*/  LDL.LU R55, [R1+0x4] ;  /* 0x0000040001377983 */ /* 0x000f220000300800 */
[----:B------:R-:W-:-:S02]  /*4a50*/  FMUL.FTZ R46, R46, c[0x0][0x2dc] ;  /* 0x0000b7002e2e7a20 */ /* 0x000fc40000410000 */
[----:B------:R-:W-:Y:S02]  /*4a60*/  FMUL.FTZ R10, R47, c[0x0][0x2dc] ;  /* 0x0000b7002f0a7a20 */ /* 0x000fe40000410000 */
[----:B------:R-:W-:Y:S02]  /*4a70*/  FMUL.FTZ R53, R21, c[0x0][0x2dc] ;  /* 0x0000b70015357a20 */ /* 0x000fe40000410000 */
[----:B------:R-:W-:Y:S01]  /*4a80*/  FMUL.FTZ R32, R32, c[0x0][0x2dc] ;  /* 0x0000b70020207a20 */ /* 0x000fe20000410000 */
[----:B------:R-:W-:Y:S01]  /*4a90*/  F2FP.BF16.PACK_AB R10, R10, R46 ;  /* 0x0000002e0a0a723e */ /* 0x000fe200000010ff */
[----:B------:R-:W-:Y:S01]  /*4aa0*/  FMUL.FTZ R21, R33, c[0x0][0x2dc] ;  /* 0x0000b70021157a20 */ /* 0x000fe20000410000 */
[----:B------:R-:W4:Y:S01]  /*4ab0*/  LDL R46, [R1+0x24] ;  /* 0x00002400012e7983 */ /* 0x000f220000100800 */
[----:B------:R-:W-:Y:S02]  /*4ac0*/  FMUL.FTZ R68, R68, c[0x0][0x2e0] ;  /* 0x0000b80044447a20 */ /* 0x000fe40000410000 */
[----:B------:R-:W-:Y:S01]  /*4ad0*/  FMUL.FTZ R6, R69, c[0x0][0x2e0] ;  /* 0x0000b80045067a20 */ /* 0x000fe20000410000 */
[----:B------:R-:W-:Y:S01]  /*4ae0*/  F2FP.BF16.PACK_AB R21, R21, R32 ;  /* 0x000000201515723e */ /* 0x000fe200000010ff */
[----:B------:R-:W-:Y:S01]  /*4af0*/  FMUL.FTZ R70, R70, c[0x0][0x2e0] ;  /* 0x0000b80046467a20 */ /* 0x000fe20000410000 */
[----:B------:R-:W1:Y:S01]  /*4b00*/  S2R R32, SR_CTAID.Y ;  /* 0x0000000000207919 */ /* 0x000e620000002600 */
[----:B------:R-:W-:Y:S01]  /*4b10*/  FMUL.FTZ R0, R71, c[0x0][0x2e0] ;  /* 0x0000b80047007a20 */ /* 0x000fe20000410000 */
[----:B------:R-:W-:Y:S01]  /*4b20*/  F2FP.BF16.PACK_AB R6, R6, R68 ;  /* 0x000000440606723e */ /* 0x000fe200000010ff */
[----:B------:R-:W-:Y:S01]  /*4b30*/  FMUL.FTZ R52, R22, c[0x0][0x2dc] ;  /* 0x0000b70016347a20 */ /* 0x000fe20000410000 */
[----:B------:R-:W-:Y:S01]  /*4b40*/  BAR.SYNC.DEFER_BLOCKING 0x0 ;  /* 0x0000000000007b1d */ /* 0x000fe20000010000 */
[----:B------:R-:W-:Y:S01]  /*4b50*/  FMUL.FTZ R2, R28, c[0x0][0x2dc] ;  /* 0x0000b7001c027a20 */ /* 0x000fe20000410000 */
[----:B------:R-:W-:Y:S01]  /*4b60*/  F2FP.BF16.PACK_AB R0, R0, R70 ;  /* 0x000000460000723e */ /* 0x000fe200000010ff */
[----:B------:R-:W-:-:S02]  /*4b70*/  FMUL.FTZ R80, R80, c[0x0][0x2e0] ;  /* 0x0000b80050507a20 */ /* 0x000fc40000410000 */
[----:B-----5:R-:W-:Y:S02]  /*4b80*/  FMUL.FTZ R7, R81, c[0x0][0x2e0] ;  /* 0x0000b80051077a20 */ /* 0x020fe40000410000 */
        /* <DEDUP_REMOVED lines=93> */
[----:B------:R-:W1:Y:S04]  /*5160*/  S2R R31, SR_CTAID.Z ;  /* 0x00000000001f7919 */ /* 0x000e680000002700 */
        /* <DEDUP_REMOVED lines=12> */
[----:B-1----:R-:W-:-:S03]  /*5230*/  SHF.R.S32.HI R0, RZ, 0x1f, R32 ;  /* 0x0000001fff007819 */ /* 0x002fc60000011420 */
[----:B------:R-:W-:Y:S04]  /*5240*/  STS [R251+0x6000], R13 ;  /* 0x0060000dfb007388 */ /* 0x000fe80000000800 */
[----:B------:R-:W-:Y:S04]  /*5250*/  STS [R251+0x6400], R12 ;  /* 0x0064000cfb007388 */ /* 0x000fe80000000800 */
[----:B------:R-:W-:Y:S04]  /*5260*/  STS [R250+0x7000], R15 ;  /* 0x0070000ffa007388 */ /* 0x000fe80000000800 */
[----:B------:R-:W-:Y:S04]  /*5270*/  STS [R250+0x7400], R14 ;  /* 0x0074000efa007388 */ /* 0x000fe80000000800 */
[----:B------:R-:W-:Y:S04]  /*5280*/  STS [R251+0x7000], R11 ;  /* 0x0070000bfb007388 */ /* 0x000fe80000000800 */
[----:B------:R1:W-:Y:S04]  /*5290*/  STS [R251+0x7400], R10 ;  /* 0x0074000afb007388 */ /* 0x0003e80000000800 */
[----:B------:R-:W-:Y:S01]  /*52a0*/  BAR.SYNC.DEFER_BLOCKING 0x0 ;  /* 0x0000000000007b1d */ /* 0x000fe20000010000 */
[----:B------:R-:W-:-:S02]  /*52b0*/  IMAD R7, R0, c[0x0][0x388], RZ ;  /* 0x0000e20000077a24 */ /* 0x000fc400078e02ff */
[----:B------:R-:W-:-:S03]  /*52c0*/  IMAD R6, R0, c[0x0][0x390], RZ ;  /* 0x0000e40000067a24 */ /* 0x000fc600078e02ff */
[----:B------:R-:W1:Y:S01]  /*52d0*/  S2R R44, SR_TID.X ;  /* 0x00000000002c7919 */ /* 0x000e620000002100 */
[----:B------:R-:W-:-:S03]  /*52e0*/  IMAD R0, R32, c[0x0][0x38c], R7 ;  /* 0x0000e30020007a24 */ /* 0x000fc600078e0207 */
[----:B------:R-:W1:Y:S01]  /*52f0*/  S2R R45, SR_TID.X ;  /* 0x00000000002d7919 */ /* 0x000e620000002100 */
[----:B------:R-:W-:-:S03]  /*5300*/  IMAD R6, R32, c[0x0][0x394], R6 ;  /* 0x0000e50020067a24 */ /* 0x000fc600078e0206 */
[----:B------:R-:W1:Y:S04]  /*5310*/  LDS.128 R40, [R211+0xc000] ;  /* 0x00c00000d3287984 */ /* 0x000e680000000c00 */
[----:B------:R-:W-:Y:S04]  /*5320*/  LDS.128 R36, [R211+0xd000] ;  /* 0x00d00000d3247984 */ /* 0x000fe80000000c00 */
[----:B------:R-:W-:Y:S04]  /*5330*/  LDS.128 R24, [R211+0x10000] ;  /* 0x01000000d3187984 */ /* 0x000fe80000000c00 */
[----:B------:R-:W-:Y:S04]  /*5340*/  LDS.128 R16, [R211+0x12000] ;  /* 0x01200000d3107984 */ /* 0x000fe80000000c00 */
[----:B------:R-:W-:Y:S04]  /*5350*/  LDS.128 R20, [R211+0x11000] ;  /* 0x01100000d3147984 */ /* 0x000fe80000000c00 */
[----:B------:R-:W-:Y:S01]  /*5360*/  LDS.128 R12, [R211+0x13000] ;  /* 0x01300000d30c7984 */ /* 0x000fe20000000c00 */
[----:B--2---:R-:W-:-:S02]  /*5370*/  IMAD R4, R58, c[0x0][0x3a0], RZ ;  /* 0x0000e8003a047a24 */ /* 0x004fc400078e02ff */
[----:B------:R-:W-:Y:S01]  /*5380*/  IMAD R29, R58, c[0x0][0x3a8], RZ ;  /* 0x0000ea003a1d7a24 */ /* 0x000fe200078e02ff */
[----:B---3--:R-:W-:Y:S02]  /*5390*/  MOV R2, R56 ;  /* 0x0000003800027202 */ /* 0x008fe40000000f00 */
[----:B------:R-:W-:Y:S01]  /*53a0*/  MOV R3, R57 ;  /* 0x0000003900037202 */ /* 0x000fe20000000f00 */
[C---:B----4-:R-:W-:Y:S02]  /*53b0*/  IMAD R30, R55.reuse, c[0x0][0x3a4], R4 ;  /* 0x0000e900371e7a24 */ /* 0x050fe400078e0204 */
[C---:B------:R-:W-:Y:S02]  /*53c0*/  IMAD R29, R55.reuse, c[0x0][0x3ac], R29 ;  /* 0x0000eb00371d7a24 */ /* 0x040fe400078e021d */
[----:B------:R-:W-:-:S04]  /*53d0*/  IMAD.WIDE.U32 R4, R55, c[0x0][0x3a0], R2 ;  /* 0x0000e80037047a25 */ /* 0x000fc800078e0002 */
[----:B------:R-:W-:Y:S01]  /*53e0*/  IMAD.WIDE.U32 R2, R55, c[0x0][0x3a8], R2 ;  /* 0x0000ea0037027a25 */ /* 0x000fe200078e0002 */
[----:B------:R-:W-:-:S04]  /*53f0*/  IADD3 R5, R5, R30, RZ ;  /* 0x0000001e05057210 */ /* 0x000fc80007ffe0ff */
[----:B------:R-:W-:Y:S01]  /*5400*/  IADD3 R3, R3, R29, RZ ;  /* 0x0000001d03037210 */ /* 0x000fe20007ffe0ff */
[----:B------:R-:W-:-:S04]  /*5410*/  IMAD.WIDE.U32 R4, R32, c[0x0][0x388], R4 ;  /* 0x0000e20020047a25 */ /* 0x000fc800078e0004 */
[----:B------:R-:W-:Y:S01]  /*5420*/  IMAD.WIDE.U32 R2, R32, c[0x0][0x390], R2 ;  /* 0x0000e40020027a25 */ /* 0x000fe200078e0002 */
[----:B------:R-:W-:Y:S01]  /*5430*/  IADD3 R5, R5, R0, RZ ;  /* 0x0000000005057210 */ /* 0x000fe20007ffe0ff */
[----:B------:R-:W2:Y:S01]  /*5440*/  LDS.128 R32, [R211+0xe000] ;  /* 0x00e00000d3207984 */ /* 0x000ea20000000c00 */
[----:B------:R-:W-:Y:S02]  /*5450*/  SHF.R.S32.HI R0, RZ, 0x1f, R31 ;  /* 0x0000001fff007819 */ /* 0x000fe4000001141f */
[----:B------:R-:W-:-:S03]  /*5460*/  IADD3 R3, R3, R6, RZ ;  /* 0x0000000603037210 */ /* 0x000fc60007ffe0ff */
[C---:B------:R-:W-:Y:S02]  /*5470*/  IMAD R7, R0.reuse, c[0x0][0x3b8], RZ ;  /* 0x0000ee0000077a24 */ /* 0x040fe400078e02ff */
[----:B------:R-:W-:Y:S02]  /*5480*/  IMAD R6, R0, c[0x0][0x3c0], RZ ;  /* 0x0000f00000067a24 */ /* 0x000fe400078e02ff */
[C---:B------:R-:W-:Y:S02]  /*5490*/  IMAD R0, R31.reuse, c[0x0][0x3bc], R7 ;  /* 0x0000ef001f007a24 */ /* 0x040fe400078e0207 */
[C---:B------:R-:W-:Y:S02]  /*54a0*/  IMAD R6, R31.reuse, c[0x0][0x3c4], R6 ;  /* 0x0000f1001f067a24 */ /* 0x040fe400078e0206 */
[----:B------:R-:W-:-:S04]  /*54b0*/  IMAD.WIDE.U32 R4, R31, c[0x0][0x3b8], R4 ;  /* 0x0000ee001f047a25 */ /* 0x000fc800078e0004 */
[----:B------:R-:W-:Y:S02]  /*54c0*/  IMAD.WIDE.U32 R2, R31, c[0x0][0x3c0], R2 ;  /* 0x0000f0001f027a25 */ /* 0x000fe400078e0002 */
[----:B------:R-:W3:Y:S01]  /*54d0*/  LDS.128 R28, [R211+0xf000] ;  /* 0x00f00000d31c7984 */ /* 0x000ee20000000c00 */
[----:B-1----:R-:W-:-:S04]  /*54e0*/  SHF.R.S32.HI R44, RZ, 0x1f, R44 ;  /* 0x0000001fff2c7819 */ /* 0x002fc8000001142c */
[----:B------:R-:W-:Y:S02]  /*54f0*/  LEA.HI R44, R44, R45, RZ, 0x3 ;  /* 0x0000002d2c2c7211 */ /* 0x000fe400078f18ff */
[----:B------:R-:W-:Y:S01]  /*5500*/  IADD3 R5, R5, R0, RZ ;  /* 0x0000000005057210 */ /* 0x000fe20007ffe0ff */
[C---:B------:R-:W-:Y:S01]  /*5510*/  IMAD R0, R46.reuse, c[0x0][0x3a8], RZ ;  /* 0x0000ea002e007a24 */ /* 0x040fe200078e02ff */
[----:B------:R-:W-:Y:S02]  /*5520*/  IADD3 R3, R3, R6, RZ ;  /* 0x0000000603037210 */ /* 0x000fe40007ffe0ff */
[----:B------:R-:W-:Y:S01]  /*5530*/  SHF.R.S32.HI R44, RZ, 0x3, R44 ;  /* 0x00000003ff2c7819 */ /* 0x000fe2000001142c */
[----:B------:R-:W-:-:S04]  /*5540*/  IMAD R10, R46, c[0x0][0x3a0], RZ ;  /* 0x0000e8002e0a7a24 */ /* 0x000fc800078e02ff */
[C---:B------:R-:W-:Y:S02]  /*5550*/  IMAD R0, R44.reuse, c[0x0][0x3ac], R0 ;  /* 0x0000eb002c007a24 */ /* 0x040fe400078e0200 */
[----:B------:R-:W-:-:S04]  /*5560*/  IMAD.WIDE.U32 R6, R44, c[0x0][0x3a8], R2 ;  /* 0x0000ea002c067a25 */ /* 0x000fc800078e0002 */
[C---:B------:R-:W-:Y:S02]  /*5570*/  IMAD R10, R44.reuse, c[0x0][0x3a4], R10 ;  /* 0x0000e9002c0a7a24 */ /* 0x040fe400078e020a */
[----:B------:R-:W-:Y:S01]  /*5580*/  IMAD.WIDE.U32 R8, R44, c[0x0][0x3a0], R4 ;  /* 0x0000e8002c087a25 */ /* 0x000fe200078e0004 */
[----:B------:R-:W-:Y:S02]  /*5590*/  IADD3 R0, R7, R0, RZ ;  /* 0x0000000007007210 */ /* 0x000fe40007ffe0ff */
        /* <DEDUP_REMOVED lines=11> */
[----:B------:R-:W-:Y:S02]  /*5650*/  LEA.HI.X R9, R7, R5, R9, 0x6, P1 ;  /* 0x0000000507097211 */ /* 0x000fe400008f3409 */
[----:B------:R-:W-:Y:S01]  /*5660*/  LEA.HI.X R7, R0, R3, R10, 0x6, P0 ;  /* 0x0000000300077211 */ /* 0x000fe200000f340a */
[----:B------:R1:W-:Y:S04]  /*5670*/  STG.E.128 [R4.64], R40 ;  /* 0x0000002804007986 */ /* 0x0003e8000c101d10 */
[----:B--2---:R1:W-:Y:S04]  /*5680*/  STG.E.128 [R4.64+0x80], R32 ;  /* 0x0000802004007986 */ /* 0x0043e8000c101d10 */
[----:B------:R1:W-:Y:S04]  /*5690*/  STG.E.128 [R8.64], R36 ;  /* 0x0000002408007986 */ /* 0x0003e8000c101d10 */
[----:B---3--:R1:W-:Y:S04]  /*56a0*/  STG.E.128 [R8.64+0x80], R28 ;  /* 0x0000801c08007986 */ /* 0x0083e8000c101d10 */
[----:B------:R1:W-:Y:S04]  /*56b0*/  STG.E.128 [R2.64], R24 ;  /* 0x0000001802007986 */ /* 0x0003e8000c101d10 */
[----:B------:R1:W-:Y:S04]  /*56c0*/  STG.E.128 [R2.64+0x80], R16 ;  /* 0x0000801002007986 */ /* 0x0003e8000c101d10 */
[----:B------:R1:W-:Y:S04]  /*56d0*/  STG.E.128 [R6.64], R20 ;  /* 0x0000001406007986 */ /* 0x0003e8000c101d10 */
[----:B------:R1:W-:Y:S02]  /*56e0*/  STG.E.128 [R6.64+0x80], R12 ;  /* 0x0000800c06007986 */ /* 0x0003e4000c101d10 */
.L_x_925:
[----:B------:R-:W2:Y:S01]  /*56f0*/  LDL.LU R0, [R1+0x14] ;  /* 0x0000140001007983 */ /* 0x000ea20000300800 */
[----:B------:R-:W-:-:S02]  /*5700*/  ULDC UR5, c[0x0][0x218] ;  /* 0x0000860000057ab9 */ /* 0x000fc40000000800 */
[----:B------:R-:W-:-:S04]  /*5710*/  UIADD3 UR5, UR5, 0x3f, URZ ;  /* 0x0000003f05057890 */ /* 0x000fc8000fffe03f */
[----:B------:R-:W-:-:S04]  /*5720*/  USHF.R.S32.HI UR4, URZ, 0x1f, UR5 ;  /* 0x0000001f3f047899 */ /* 0x000fc80008011405 */
[----:B------:R-:W-:-:S04]  /*5730*/  ULEA.HI UR4, UR4, UR5, URZ, 0x6 ;  /* 0x0000000504047291 */ /* 0x000fc8000f8f303f */
[----:B------:R-:W-:Y:S01]  /*5740*/  USHF.R.S32.HI UR4, URZ, 0x6, UR4 ;  /* 0x000000063f047899 */ /* 0x000fe20008011404 */
[----:B--2---:R-:W-:-:S05]  /*5750*/  IADD3 R0, R0, c[0x0][0xc], RZ ;  /* 0x0000030000007a10 */ /* 0x004fca0007ffe0ff */
[----:B------:R-:W-:Y:S01]  /*5760*/  ISETP.GE.AND P0, PT, R0, UR4, PT ;  /* 0x0000000400007c0c */ /* 0x000fe2000bf06270 */
[----:B------:R2:W-:-:S12]  /*5770*/  STL [R1+0x14], R0 ;  /* 0x0000140001007387 */ /* 0x0005d80000100800 */
[----:B------:R-:W-:Y:S01]  /*5780*/  @P0 CALL.REL.NOINC `(.L_x_932) ;  /* 0x0000001000000944 */ /* 0x000fe20003c00000 */
[----:B------:R-:W-:Y:S05]  /*5790*/  BRA `(.L_x_933) ;  /* 0xffffb27000007947 */ /* 0x000fea000383ffff */
.L_x_932:
[----:B------:R-:W-:Y:S05]  /*57a0*/  EXIT ;  /* 0x000000000000794d */ /* 0x000fea0003800000 */
.L_x_934:
        /* <DEDUP_REMOVED lines=13> */
.L_x_2067:


//--------------------- .text._ZN5flash44flash_bwd_dq_dk_dv_loop_seqk_parallel_kernelI23Flash_bwd_kernel_traitsILi128ELi64ELi64ELi8ELi4ELi2ELi2ELb1ELb0EN7cutlass10bfloat16_tE19Flash_kernel_traitsILi128ELi64ELi64ELi8ES3_EELb0ELb0ELb0ELb0ELb1ELb1ELb1EEEvNS_16Flash_bwd_paramsE --------------------------
	.section	.text._ZN5flash44flash_bwd_dq_dk_dv_loop_seqk_parallel_kernelI23Flash_bwd_kernel_traitsILi128ELi64ELi64ELi8ELi4ELi2ELi2ELb1ELb0EN7cutlass10bfloat16_tE19Flash_kernel_traitsILi128ELi64ELi64ELi8ES3_EELb0ELb0ELb0ELb0ELb1ELb1ELb1EEEvNS_16Flash_bwd_paramsE,"ax",@progbits
	.sectioninfo	@"SHI_REGISTERS=255"
	.align	128
        .global         _ZN5flash44flash_bwd_dq_dk_dv_loop_seqk_parallel_kernelI23Flash_bwd_kernel_traitsILi128ELi64ELi64ELi8ELi4ELi2ELi2ELb1ELb0EN7cutlass10bfloat16_tE19Flash_kernel_traitsILi128ELi64ELi64ELi8ES3_EELb0ELb0ELb0ELb0ELb1ELb1ELb1EEEvNS_16Flash_bwd_paramsE
        .type           _ZN5flash44flash_bwd_dq_dk_dv_loop_seqk_parallel_kernelI23Flash_bwd_kernel_traitsILi128ELi64ELi64ELi8ELi4ELi2ELi2ELb1ELb0EN7cutlass10bfloat16_tE19Flash_kernel_traitsILi128ELi64ELi64ELi8ES3_EELb0ELb0ELb0ELb0ELb1ELb1ELb1EEEvNS_16Flash_bwd_paramsE,@function
        .size           _ZN5flash44flash_bwd_dq_dk_dv_loop_seqk_parallel_kernelI23Flash_bwd_kernel_traitsILi128ELi64ELi64ELi8ELi4ELi2ELi2ELb1ELb0EN7cutlass10bfloat16_tE19Flash_kernel_traitsILi128ELi64ELi64ELi8ES3_EELb0ELb0ELb0ELb0ELb1ELb1ELb1EEEvNS_16Flash_bwd_paramsE,(.L_x_2068 - _ZN5flash44flash_bwd_dq_dk_dv_loop_seqk_parallel_kernelI23Flash_bwd_kernel_traitsILi128ELi64ELi64ELi8ELi4ELi2ELi2ELb1ELb0EN7cutlass10bfloat16_tE19Flash_kernel_traitsILi128ELi64ELi64ELi8ES3_EELb0ELb0ELb0ELb0ELb1ELb1ELb1EEEvNS_16Flash_bwd_paramsE)
        .other          _ZN5flash44flash_bwd_dq_dk_dv_loop_seqk_parallel_kernelI23Flash_bwd_kernel_traitsILi128ELi64ELi64ELi8ELi4ELi2ELi2ELb1ELb0EN7cutlass10bfloat16_tE19Flash_kernel_traitsILi128ELi64ELi64ELi8ES3_EELb0ELb0ELb0ELb0ELb1ELb1ELb1EEEvNS_16Flash_bwd_paramsE,@"STO_CUDA_ENTRY STV_DEFAULT"
_ZN5flash44flash_bwd_dq_dk_dv_loop_seqk_parallel_kernelI23Flash_bwd_kernel_traitsILi128ELi64ELi64ELi8ELi4ELi2ELi2ELb1ELb0EN7cutlass10bfloat16_tE19Flash_kernel_traitsILi128ELi64ELi64ELi8ES3_EELb0ELb0ELb0ELb0ELb1ELb1ELb1EEEvNS_16Flash_bwd_paramsE:
.text._ZN5flash44flash_bwd_dq_dk_dv_loop_seqk_parallel_kernelI23Flash_bwd_kernel_traitsILi128ELi64ELi64ELi8ELi4ELi2ELi2ELb1ELb0EN7cutlass10bfloat16_tE19Flash_kernel_traitsILi128ELi64ELi64ELi8ES3_EELb0ELb0ELb0ELb0ELb1ELb1ELb1EEEvNS_16Flash_bwd_paramsE:
        /* <DEDUP_REMOVED lines=150> */
.L_x_943:
        /* <DEDUP_REMOVED lines=82> */
.L_x_936:
[----:B------:R-:W-:-:S04]  /*0e80*/  IMAD R3, R23, c[0x0][0x1c0], R24 ;  /* 0x0000700017037a24 */ /* 0x000fc800078e0218 */
[----:B------:R-:W-:Y:S02]  /*0e90*/  IMAD R18, R3, c[0x0][0x224], RZ ;  /* 0x0000890003127a24 */ /* 0x000fe400078e02ff */
.L_x_937:
        /* <DEDUP_REMOVED lines=232> */
[----:B------:R-:W-:Y:S02]  /*1d20*/  IMAD.U32 R251, R251, -0x40, RZ ;  /* 0xffffffc0fbfb7824 */ /* 0x000fe400078e00ff */
[----:B------:R-:W-:Y:S01]  /*1d30*/  IMAD R252, R0, 0x30, RZ ;  /* 0x0000003000fc7824 */ /* 0x000fe200078e02ff */
[----:B------:R-:W-:Y:S01]  /*1d40*/  IADD3 R243, R234, 0x20, RZ ;  /* 0x00000020eaf37810 */ /* 0x000fe20007ffe0ff */
        /* <DEDUP_REMOVED lines=18> */
.L_x_941:
        /* <DEDUP_REMOVED lines=18> */
[----:B------:R-:W-:Y:S01]  /*1f90*/  LDSM.16.M88.4 R100, [R2] ;  /* 0x000000000264783b */ /* 0x000fe20000000200 */
[C---:B------:R-:W-:Y:S07]  /*1fa0*/  HMMA.16816.F32.BF16 R8, R16.reuse, R10, RZ ;  /* 0x0000000a1008723c */ /* 0x040fee00000418ff */
[----:B------:R-:W2:Y:S01]  /*1fb0*/  LDSM.16.M88.4 R104, [R194+0xc000] ;  /* 0x00c00000c268783b */ /* 0x000ea20000000200 */
[C---:B---3--:R-:W-:Y:S07]  /*1fc0*/  HMMA.16816.F32.BF16 R12, R16.reuse, R52, RZ ;  /* 0x00000034100c723c */ /* 0x048fee00000418ff */
[----:B------:R-:W-:Y:S01]  /*1fd0*/  LDSM.16.M88.4 R112, [R197+0xc000] ;  /* 0x00c00000c570783b */ /* 0x000fe20000000200 */
[----:B------:R-:W-:Y:S07]  /*1fe0*/  HMMA.16816.F32.BF16 R16, R16, R54, RZ ;  /* 0x000000361010723c */ /* 0x000fee00000418ff */
[----:B------:R-:W3:Y:S01]  /*1ff0*/  LDSM.16.M88.4 R52, [R194+0xc800] ;  /* 0x00c80000c234783b */ /* 0x000ee20000000200 */
[C---:B----4-:R-:W-:Y:S07]  /*2000*/  HMMA.16816.F32.BF16 R4, R56.reuse, R60, R4 ;  /* 0x0000003c3804723c */ /* 0x050fee0000041804 */
[----:B------:R-:W4:Y:S01]  /*2010*/  LDSM.16.M88.4 R108, [R3] ;  /* 0x00000000036c783b */ /* 0x000f220000000200 */
[C---:B------:R-:W-:Y:S07]  /*2020*/  HMMA.16816.F32.BF16 R8, R56.reuse, R62, R8 ;  /* 0x0000003e3808723c */ /* 0x040fee0000041808 */
[----:B------:R-:W-:Y:S01]  /*2030*/  LDSM.16.M88.4 R60, [R191+0x2000] ;  /* 0x00200000bf3c783b */ /* 0x000fe20000000200 */
[C---:B-1----:R-:W-:Y:S08]  /*2040*/  HMMA.16816.F32.BF16 R12, R56.reuse, R64, R12 ;  /* 0x00000040380c723c */ /* 0x042ff0000004180c */
[----:B------:R-:W-:Y:S01]  /*2050*/  HMMA.16816.F32.BF16 R16, R56, R66, R16 ;  /* 0x000000423810723c */ /* 0x000fe20000041810 */
[----:B------:R-:W1:Y:S07]  /*2060*/  LDSM.16.M88.4 R56, [R197+0xc800] ;  /* 0x00c80000c538783b */ /* 0x000e6e0000000200 */
[C---:B--2---:R-:W-:Y:S01]  /*2070*/  HMMA.16816.F32.BF16 R4, R100.reuse, R104, R4 ;  /* 0x000000686404723c */ /* 0x044fe20000041804 */
[----:B------:R-:W2:Y:S07]  /*2080*/  LDSM.16.M88.4 R64, [R192+0xe000] ;  /* 0x00e00000c040783b */ /* 0x000eae0000000200 */
        /* <DEDUP_REMOVED lines=9> */
[C---:B-1----:R-:W-:Y:S08]  /*2120*/  HMMA.16816.F32.BF16 R12, R108.reuse, R56, R12 ;  /* 0x000000386c0c723c */ /* 0x042ff0000004180c */
[----:B------:R-:W-:Y:S01]  /*2130*/  HMMA.16816.F32.BF16 R16, R108, R58, R16 ;  /* 0x0000003a6c10723c */ /* 0x000fe20000041810 */
[----:B------:R-:W1:Y:S07]  /*2140*/  LDSM.16.M88.4 R56, [R193+0xe800] ;  /* 0x00e80000c138783b */ /* 0x000e6e0000000200 */
[C---:B--2---:R-:W-:Y:S01]  /*2150*/  HMMA.16816.F32.BF16 R4, R60.reuse, R64, R4 ;  /* 0x000000403c04723c */ /* 0x044fe20000041804 */
[----:B------:R2:W1:Y:S07]  /*2160*/  LDSM.16.M88.4 R108, [R2+0x2000] ;  /* 0x00200000026c783b */ /* 0x00046e0000000200 */
[C---:B------:R-:W-:Y:S01]  /*2170*/  HMMA.16816.F32.BF16 R8, R60.reuse, R66, R8 ;  /* 0x000000423c08723c */ /* 0x040fe20000041808 */
[----:B------:R-:W-:Y:S07]  /*2180*/  LDSM.16.M88.4 R64, [R197+0xe000] ;  /* 0x00e00000c540783b */ /* 0x000fee0000000200 */
[C---:B---3--:R-:W-:Y:S08]  /*2190*/  HMMA.16816.F32.BF16 R12, R60.reuse, R52, R12 ;  /* 0x000000343c0c723c */ /* 0x048ff0000004180c */
[----:B------:R-:W-:Y:S01]  /*21a0*/  HMMA.16816.F32.BF16 R16, R60, R54, R16 ;  /* 0x000000363c10723c */ /* 0x000fe20000041810 */
[----:B------:R-:W3:Y:S03]  /*21b0*/  LDSM.16.M88.4 R52, [R194+0xe800] ;  /* 0x00e80000c234783b */ /* 0x000ee60000000200 */
[----:B--2---:R-:W-:Y:S04]  /*21c0*/  FMUL.FTZ R2, R218, 1.4426950216293334961 ;  /* 0x3fb8aa3bda027820 */ /* 0x004fe80000410000 */
[C---:B----4-:R-:W-:Y:S01]  /*21d0*/  HMMA.16816.F32.BF16 R4, R100.reuse, R104, R4 ;  /* 0x000000686404723c */ /* 0x050fe20000041804 */
[----:B------:R-:W2:Y:S04]  /*21e0*/  LDSM.16.M88.4 R60, [R3+0x2000] ;  /* 0x00200000033c783b */ /* 0x000ea80000000200 */
[----:B------:R-:W-:Y:S02]  /*21f0*/  FSEL R2, R2, RZ, P0 ;  /* 0x000000ff02027208 */ /* 0x000fe40000000000 */
[----:B------:R-:W-:Y:S01]  /*2200*/  FSETP.NEU.FTZ.AND P0, PT, R217, -INF , PT ;  /* 0xff800000d900780b */ /* 0x000fe20003f1d000 */
[C---:B------:R-:W-:Y:S08]  /*2210*/  HMMA.16816.F32.BF16 R8, R100.reuse, R106, R8 ;  /* 0x0000006a6408723c */ /* 0x040ff00000041808 */
[C---:B-1----:R-:W-:Y:S08]  /*2220*/  HMMA.16816.F32.BF16 R12, R100.reuse, R56, R12 ;  /* 0x00000038640c723c */ /* 0x042ff0000004180c */
[----:B------:R-:W-:Y:S08]  /*2230*/  HMMA.16816.F32.BF16 R16, R100, R58, R16 ;  /* 0x0000003a6410723c */ /* 0x000ff00000041810 */
[C---:B------:R-:W-:Y:S08]  /*2240*/  HMMA.16816.F32.BF16 R4, R108.reuse, R112, R4 ;  /* 0x000000706c04723c */ /* 0x040ff00000041804 */
[C---:B------:R-:W-:Y:S08]  /*2250*/  HMMA.16816.F32.BF16 R8, R108.reuse, R114, R8 ;  /* 0x000000726c08723c */ /* 0x040ff00000041808 */
[C---:B---3--:R-:W-:Y:S08]  /*2260*/  HMMA.16816.F32.BF16 R12, R108.reuse, R52, R12 ;  /* 0x000000346c0c723c */ /* 0x048ff0000004180c */
[----:B------:R-:W-:Y:S01]  /*2270*/  HMMA.16816.F32.BF16 R16, R108, R54, R16 ;  /* 0x000000366c10723c */ /* 0x000fe20000041810 */
[----:B------:R-:W1:Y:S07]  /*2280*/  LDSM.16.M88.4 R52, [R197+0xe800] ;  /* 0x00e80000c534783b */ /* 0x000e6e0000000200 */
[C---:B--2---:R-:W-:Y:S08]  /*2290*/  HMMA.16816.F32.BF16 R4, R60.reuse, R64, R4 ;  /* 0x000000403c04723c */ /* 0x044ff00000041804 */
[C---:B------:R-:W-:Y:S11]  /*22a0*/  HMMA.16816.F32.BF16 R8, R60.reuse, R66, R8 ;  /* 0x000000423c08723c */ /* 0x040ff60000041808 */
[----:B------:R-:W-:Y:S05]  /*22b0*/  @!UPT UIADD3 URZ, URZ, URZ, URZ ;  /* 0x0000003f3f3ff290 */ /* 0x000fea000fffe03f */
[----:B------:R-:W-:Y:S02]  /*22c0*/  FMUL.FTZ R4, R4, c[0x0][0x2ec] ;  /* 0x0000bb0004047a20 */ /* 0x000fe40000410000 */
[----:B------:R-:W-:Y:S02]  /*22d0*/  FMUL.FTZ R5, R5, c[0x0][0x2ec] ;  /* 0x0000bb0005057a20 */ /* 0x000fe40000410000 */
[----:B------:R-:W2:Y:S01]  /*22e0*/  MUFU.TANH R113, R4 ;  /* 0x0000000400717308 */ /* 0x000ea20000002400 */
[----:B------:R-:W-:Y:S02]  /*22f0*/  FMUL.FTZ R6, R6, c[0x0][0x2ec] ;  /* 0x0000bb0006067a20 */ /* 0x000fe40000410000 */
[----:B------:R-:W-:Y:S01]  /*2300*/  FMUL.FTZ R7, R7, c[0x0][0x2ec] ;  /* 0x0000bb0007077a20 */ /* 0x000fe20000410000 */
[C---:B-1----:R-:W-:Y:S03]  /*2310*/  HMMA.16816.F32.BF16 R12, R60.reuse, R52, R12 ;  /* 0x000000343c0c723c */ /* 0x042fe6000004180c */
[----:B------:R-:W-:Y:S03]  /*2320*/  FMUL.FTZ R8, R8, c[0x0][0x2ec] ;  /* 0x0000bb0008087a20 */ /* 0x000fe60000410000 */
[----:B------:R-:W1:Y:S01]  /*2330*/  MUFU.TANH R111, R5 ;  /* 0x00000005006f7308 */ /* 0x000e620000002400 */
[----:B------:R-:W-:Y:S01]  /*2340*/  FMUL.FTZ R9, R9, c[0x0][0x2ec] ;  /* 0x0000bb0009097a20 */ /* 0x000fe20000410000 */
[----:B------:R-:W-:Y:S04]  /*2350*/  HMMA.16816.F32.BF16 R16, R60, R54, R16 ;  /* 0x000000363c10723c */ /* 0x000fe80000041810 */
[----:B------:R-:W-:Y:S02]  /*2360*/  FMUL.FTZ R10, R10, c[0x0][0x2ec] ;  /* 0x0000bb000a0a7a20 */ /* 0x000fe40000410000 */
[----:B------:R-:W-:Y:S02]  /*2370*/  FMUL.FTZ R11, R11, c[0x0][0x2ec] ;  /* 0x0000bb000b0b7a20 */ /* 0x000fe40000410000 */
[----:B------:R-:W3:Y:S01]  /*2380*/  MUFU.TANH R184, R6 ;  /* 0x0000000600b87308 */ /* 0x000ee20000002400 */
[--C-:B--2---:R-:W-:Y:S07]  /*2390*/  FFMA.FTZ R0, R113, c[0x0][0x23c], -R2.reuse ;  /* 0x00008f0071007a23 */ /* 0x104fee0000010802 */
[----:B------:R-:W-:Y:S02]  /*23a0*/  FMUL.FTZ R14, R14, c[0x0][0x2ec] ;  /* 0x0000bb000e0e7a20 */ /* 0x000fe40000410000 */
[----:B------:R2:W-:Y:S01]  /*23b0*/  MUFU.EX2 R65, R0 ;  /* 0x0000000000417308 */ /* 0x0005e20000000800 */
[----:B------:R-:W-:Y:S02]  /*23c0*/  FMUL.FTZ R15, R15, c[0x0][0x2ec] ;  /* 0x0000bb000f0f7a20 */ /* 0x000fe40000410000 */
[----:B------:R-:W-:Y:S02]  /*23d0*/  FMUL.FTZ R12, R12, c[0x0][0x2ec] ;  /* 0x0000bb000c0c7a20 */ /* 0x000fe40000410000 */
[----:B-1----:R-:W-:Y:S02]  /*23e0*/  FFMA.FTZ R3, R111, c[0x0][0x23c], -R2 ;  /* 0x00008f006f037a23 */ /* 0x002fe40000010802 */
[----:B------:R-:W-:Y:S02]  /*23f0*/  FMUL.FTZ R16, R16, c[0x0][0x2ec] ;  /* 0x0000bb0010107a20 */ /* 0x000fe40000410000 */
[----:B------:R-:W-:Y:S01]  /*2400*/  FMUL.FTZ R17, R17, c[0x0][0x2ec] ;  /* 0x0000bb0011117a20 */ /* 0x000fe20000410000 */
[----:B------:R3:W-:Y:S01]  /*2410*/  MUFU.EX2 R58, R3 ;  /* 0x00000003003a7308 */ /* 0x0007e20000000800 */
[----:B------:R-:W-:Y:S02]  /*2420*/  FMUL.FTZ R18, R18, c[0x0][0x2ec] ;  /* 0x0000bb0012127a20 */ /* 0x000fe40000410000 */
[----:B------:R-:W-:Y:S02]  /*2430*/  FMUL.FTZ R19, R19, c[0x0][0x2ec] ;  /* 0x0000bb0013137a20 */ /* 0x000fe40000410000 */
[----:B------:R-:W-:Y:S05]  /*2440*/  FMUL.FTZ R13, R13, c[0x0][0x2ec] ;  /* 0x0000bb000d0d7a20 */ /* 0x000fea0000410000 */
[----:B------:R-:W1:Y:S01]  /*2450*/  MUFU.TANH R183, R7 ;  /* 0x0000000700b77308 */ /* 0x000e620000002400 */
[----:B--2---:R-:W-:Y:S05]  /*2460*/  FMUL.FTZ R0, R217, 1.4426950216293334961 ;  /* 0x3fb8aa3bd9007820 */ /* 0x004fea0000410000 */
[----:B------:R-:W-:Y:S04]  /*2470*/  FSEL R0, R0, RZ, P0 ;  /* 0x000000ff00007208 */ /* 0x000fe80000000000 */
[----:B------:R-:W2:Y:S01]  /*2480*/  MUFU.TANH R109, R8 ;  /* 0x00000008006d7308 */ /* 0x000ea20000002400 */
[----:B------:R-:W-:Y:S01]  /*2490*/  IADD3 R56, P0, R229, R220, RZ ;  /* 0x000000dce5387210 */ /* 0x000fe20007f1e0ff */
[--C-:B---3--:R-:W-:Y:S03]  /*24a0*/  FFMA.FTZ R3, R184, c[0x0][0x23c], -R0.reuse ;  /* 0x00008f00b8037a23 */ /* 0x108fe60000010800 */
[----:B------:R-:W-:Y:S02]  /*24b0*/  IADD3.X R57, R233, R219, RZ, P0, !PT ;  /* 0x000000dbe9397210 */ /* 0x000fe400007fe4ff */
[C---:B------:R-:W-:Y:S03]  /*24c0*/  LEA R204, P0, R251.reuse, R204, 0x2 ;  /* 0x000000ccfbcc7211 */ /* 0x040fe600078010ff */
[----:B------:R1:W-:Y:S01]  /*24d0*/  MUFU.EX2 R102, R3 ;  /* 0x0000000300667308 */ /* 0x0003e20000000800 */
[----:B------:R-:W-:Y:S09]  /*24e0*/  LEA.HI.X.SX32 R205, R251, R205, 0x2, P0 ;  /* 0x000000cdfbcd7211 */ /* 0x000ff200000f16ff */
[----:B------:R-:W3:Y:S10]  /*24f0*/  MUFU.TANH R108, R9 ;  /* 0x00000009006c7308 */ /* 0x000ef40000002400 */
[----:B------:R-:W4:Y:S01]  /*2500*/  MUFU.TANH R182, R10 ;  /* 0x0000000a00b67308 */ /* 0x000f220000002400 */
[----:B-1----:R-:W-:Y:S09]  /*2510*/  FFMA.FTZ R3, R183, c[0x0][0x23c], -R0 ;  /* 0x00008f00b7037a23 */ /* 0x002ff20000010800 */
[----:B------:R2:W-:Y:S10]  /*2520*/  MUFU.EX2 R101, R3 ;  /* 0x0000000300657308 */ /* 0x0005f40000000800 */
[----:B------:R-:W-:Y:S10]  /*2530*/  MUFU.TANH R181, R11 ;  /* 0x0000000b00b57308 */ /* 0x000ff40000002400 */
[----:B------:R-:W-:Y:S01]  /*2540*/  MUFU.TANH R187, R14 ;  /* 0x0000000e00bb7308 */ /* 0x000fe20000002400 */
[--C-:B--2---:R-:W-:Y:S09]  /*2550*/  FFMA.FTZ R3, R109, c[0x0][0x23c], -R2.reuse ;  /* 0x00008f006d037a23 */ /* 0x104ff20000010802 */
[----:B------:R3:W-:Y:S10]  /*2560*/  MUFU.EX2 R60, R3 ;  /* 0x00000003003c7308 */ /* 0x0007f40000000800 */
[----:B------:R-:W-:Y:S10]  /*2570*/  MUFU.TANH R186, R15 ;  /* 0x0000000f00ba7308 */ /* 0x000ff40000002400 */
[----:B------:R-:W-:Y:S01]  /*2580*/  MUFU.TANH R107, R16 ;  /* 0x00000010006b7308 */ /* 0x000fe20000002400 */
[----:B---3--:R-:W-:Y:S09]  /*2590*/  FFMA.FTZ R3, R108, c[0x0][0x23c], -R2 ;  /* 0x00008f006c037a23 */ /* 0x008ff20000010802 */
[----:B------:R4:W-:Y:S10]  /*25a0*/  MUFU.EX2 R59, R3 ;  /* 0x00000003003b7308 */ /* 0x0009f40000000800 */
[----:B------:R-:W-:Y:S10]  /*25b0*/  MUFU.TANH R106, R17 ;  /* 0x00000011006a7308 */ /* 0x000ff40000002400 */
[----:B------:R-:W1:Y:S01]  /*25c0*/  MUFU.TANH R112, R12 ;  /* 0x0000000c00707308 */ /* 0x000e620000002400 */
[----:B----4-:R-:W-:Y:S09]  /*25d0*/  FFMA.FTZ R3, R182, c[0x0][0x23c], -R0 ;  /* 0x00008f00b6037a23 */ /* 0x010ff20000010800 */
[----:B------:R2:W-:Y:S10]  /*25e0*/  MUFU.EX2 R67, R3 ;  /* 0x0000000300437308 */ /* 0x0005f40000000800 */
[----:B------:R-:W3:Y:S01]  /*25f0*/  MUFU.TANH R110, R13 ;  /* 0x0000000d006e7308 */ /* 0x000ee20000002400 */
[----:B-1----:R-:W-:Y:S09]  /*2600*/  FFMA.FTZ R5, R112, c[0x0][0x23c], -R2 ;  /* 0x00008f0070057a23 */ /* 0x002ff20000010802 */
[----:B------:R-:W-:Y:S01]  /*2610*/  MUFU.TANH R115, R18 ;  /* 0x0000001200737308 */ /* 0x000fe20000002400 */
[----:B--2---:R-:W-:Y:S09]  /*2620*/  FFMA.FTZ R3, R181, c[0x0][0x23c], -R0 ;  /* 0x00008f00b5037a23 */ /* 0x004ff20000010800 */
[----:B------:R1:W2:Y:S01]  /*2630*/  MUFU.EX2 R66, R3 ;  /* 0x0000000300427308 */ /* 0x0002a20000000800 */
[----:B---3--:R-:W-:Y:S09]  /*2640*/  FFMA.FTZ R4, R110, c[0x0][0x23c], -R2 ;  /* 0x00008f006e047a23 */ /* 0x008ff20000010802 */
[----:B------:R-:W-:Y:S10]  /*2650*/  MUFU.TANH R114, R19 ;  /* 0x0000001300727308 */ /* 0x000ff40000002400 */
[----:B------:R2:W-:Y:S01]  /*2660*/  MUFU.EX2 R62, R5 ;  /* 0x00000005003e7308 */ /* 0x0005e20000000800 */
[--C-:B-1----:R-:W-:Y:S09]  /*2670*/  FFMA.FTZ R3, R187, c[0x0][0x23c], -R0.reuse ;  /* 0x00008f00bb037a23 */ /* 0x102ff20000010800 */
[----:B------:R1:W-:Y:S10]  /*2680*/  MUFU.EX2 R105, R3 ;  /* 0x0000000300697308 */ /* 0x0003f40000000800 */
[----:B------:R-:W3:Y:S01]  /*2690*/  MUFU.EX2 R61, R4 ;  /* 0x00000004003d7308 */ /* 0x000ee20000000800 */
[----:B--2---:R-:W-:Y:S01]  /*26a0*/  F2FP.BF16.PACK_AB R5, R66, R67 ;  /* 0x000000434205723e */ /* 0x004fe200000010ff */
[----:B-1----:R-:W-:Y:S08]  /*26b0*/  FFMA.FTZ R3, R186, c[0x0][0x23c], -R0 ;  /* 0x00008f00ba037a23 */ /* 0x002ff00000010800 */
[----:B------:R1:W2:Y:S01]  /*26c0*/  MUFU.EX2 R104, R3 ;  /* 0x0000000300687308 */ /* 0x0002a20000000800 */
[----:B---3--:R-:W-:Y:S01]  /*26d0*/  F2FP.BF16.PACK_AB R4, R61, R62 ;  /* 0x0000003e3d04723e */ /* 0x008fe200000010ff */
[--C-:B-1----:R-:W-:Y:S02]  /*26e0*/  FFMA.FTZ R3, R107, c[0x0][0x23c], -R2.reuse ;  /* 0x00008f006b037a23 */ /* 0x102fe40000010802 */
[----:B------:R-:W-:Y:S06]  /*26f0*/  FFMA.FTZ R2, R106, c[0x0][0x23c], -R2 ;  /* 0x00008f006a027a23 */ /* 0x000fec0000010802 */
[----:B------:R1:W-:Y:S10]  /*2700*/  MUFU.EX2 R64, R3 ;  /* 0x0000000300407308 */ /* 0x0003f40000000800 */
[----:B------:R3:W4:Y:S01]  /*2710*/  MUFU.EX2 R63, R2 ;  /* 0x00000002003f7308 */ /* 0x0007220000000800 */
[----:B-1----:R-:W-:Y:S05]  /*2720*/  F2FP.BF16.PACK_AB R3, R58, R65 ;  /* 0x000000413a03723e */ /* 0x002fea00000010ff */
[----:B------:R2:W-:Y:S01]  /*2730*/  STS [R213+0x12000], R3 ;  /* 0x01200003d5007388 */ /* 0x0005e20000000800 */
[--C-:B---3--:R-:W-:Y:S02]  /*2740*/  FFMA.FTZ R2, R115, c[0x0][0x23c], -R0.reuse ;  /* 0x00008f0073027a23 */ /* 0x108fe40000010800 */
[----:B------:R-:W-:Y:S02]  /*2750*/  FFMA.FTZ R0, R114, c[0x0][0x23c], -R0 ;  /* 0x00008f0072007a23 */ /* 0x000fe40000010800 */
[----:B------:R1:W-:Y:S10]  /*2760*/  MUFU.EX2 R103, R2 ;  /* 0x0000000200677308 */ /* 0x0003f40000000800 */
[----:B------:R3:W3:Y:S01]  /*2770*/  MUFU.EX2 R100, R0 ;  /* 0x0000000000647308 */ /* 0x0006e20000000800 */
[----:B--2---:R-:W-:Y:S02]  /*2780*/  F2FP.BF16.PACK_AB R3, R104, R105 ;  /* 0x000000696803723e */ /* 0x004fe400000010ff */
[----:B-1----:R-:W-:Y:S05]  /*2790*/  F2FP.BF16.PACK_AB R2, R101, R102 ;  /* 0x000000666502723e */ /* 0x002fea00000010ff */
[----:B------:R4:W-:Y:S04]  /*27a0*/  STS [R213+0x12400], R2 ;  /* 0x01240002d5007388 */ /* 0x0009e80000000800 */
[----:B------:R-:W-:Y:S01]  /*27b0*/  STS [R216+0x12400], R5 ;  /* 0x01240005d8007388 */ /* 0x000fe20000000800 */
[----:B---3--:R-:W-:Y:S05]  /*27c0*/  F2FP.BF16.PACK_AB R0, R59, R60 ;  /* 0x0000003c3b00723e */ /* 0x008fea00000010ff */
[----:B------:R1:W-:Y:S04]  /*27d0*/  STS [R216+0x12000], R0 ;  /* 0x01200000d8007388 */ /* 0x0003e80000000800 */
[----:B------:R-:W-:Y:S04]  /*27e0*/  STS [R214+0x12000], R4 ;  /* 0x01200004d6007388 */ /* 0x000fe80000000800 */
[----:B------:R2:W-:Y:S01]  /*27f0*/  STS [R214+0x12400], R3 ;  /* 0x01240003d6007388 */ /* 0x0005e20000000800 */
[----:B----4-:R-:W-:Y:S05]  /*2800*/  F2FP.BF16.PACK_AB R2, R63, R64 ;  /* 0x000000403f02723e */ /* 0x010fea00000010ff */
[----:B------:R-:W-:Y:S01]  /*2810*/  STS [R215+0x12000], R2 ;  /* 0x01200002d7007388 */ /* 0x000fe20000000800 */
[----:B-1----:R-:W-:Y:S05]  /*2820*/  F2FP.BF16.PACK_AB R0, R100, R103 ;  /* 0x000000676400723e */ /* 0x002fea00000010ff */
[----:B------:R1:W-:Y:S01]  /*2830*/  STS [R215+0x12400], R0 ;  /* 0x01240000d7007388 */ /* 0x0003e20000000800 */
[C---:B--2---:R-:W-:Y:S03]  /*2840*/  IADD3 R3, R195.reuse, R185, RZ ;  /* 0x000000b9c3037210 */ /* 0x044fe60007ffe0ff */
[----:B------:R-:W2:Y:S01]  /*2850*/  LDSM.16.M88.4 R16, [R195+0x8000] ;  /* 0x00800000c310783b */ /* 0x000ea20000000200 */
[----:B-1----:R-:W-:Y:S04]  /*2860*/  IADD3 R0, R195, R180, RZ ;  /* 0x000000b4c3007210 */ /* 0x002fe80007ffe0ff */
[----:B------:R-:W-:Y:S03]  /*2870*/  IADD3 R2, R185, R0, RZ ;  /* 0x00000000b9027210 */ /* 0x000fe60007ffe0ff */
[----:B------:R-:W1:Y:S01]  /*2880*/  LDSM.16.M88.4 R52, [R0+0x8000] ;  /* 0x008000000034783b */ /* 0x000e620000000200 */
[C---:B--2---:R-:W-:Y:S08]  /*2890*/  HMMA.16816.F32.BF16 R4, R16.reuse, R116, RZ ;  /* 0x000000741004723c */ /* 0x044ff000000418ff */
        /* <DEDUP_REMOVED lines=23> */
[----:B-1----:R1:W3:Y:S01]  /*2a10*/  LDG.E R0, [R56.64+0x20] ;  /* 0x0000201038007981 */ /* 0x0022e2000c1e1900 */
[C---:B--2---:R-:W-:Y:S08]  /*2a20*/  HMMA.16816.F32.BF16 R4, R52.reuse, R156, R4 ;  /* 0x0000009c3404723c */ /* 0x044ff00000041804 */
[C---:B------:R-:W-:Y:S08]  /*2a30*/  HMMA.16816.F32.BF16 R8, R52.reuse, R158, R8 ;  /* 0x0000009e3408723c */ /* 0x040ff00000041808 */
[C---:B------:R-:W-:Y:S08]  /*2a40*/  HMMA.16816.F32.BF16 R12, R52.reuse, R160, R12 ;  /* 0x000000a0340c723c */ /* 0x040ff0000004180c */
[----:B------:R-:W-:Y:S01]  /*2a50*/  HMMA.16816.F32.BF16 R16, R52, R162, R16 ;  /* 0x000000a23410723c */ /* 0x000fe20000041810 */
[----:B------:R2:W4:Y:S08]  /*2a60*/  LDSM.16.M88.4 R52, [R3+0xa000] ;  /* 0x00a000000334783b */ /* 0x0005300000000200 */
[----:B--2---:R1:W2:Y:S01]  /*2a70*/  LDG.E R3, [R56.64] ;  /* 0x0000001038037981 */ /* 0x0042a2000c1e1900 */
[C---:B----4-:R-:W-:Y:S03]  /*2a80*/  HMMA.16816.F32.BF16 R4, R52.reuse, R164, R4 ;  /* 0x000000a43404723c */ /* 0x050fe60000041804 */
[----:B-1----:R-:W-:Y:S05]  /*2a90*/  FFMA.FTZ R57, -R111, R111, 1 ;  /* 0x3f8000006f397423 */ /* 0x002fea000001016f */
[C---:B------:R-:W-:Y:S04]  /*2aa0*/  HMMA.16816.F32.BF16 R8, R52.reuse, R166, R8 ;  /* 0x000000a63408723c */ /* 0x040fe80000041808 */
[----:B------:R-:W-:Y:S02]  /*2ab0*/  FMUL.FTZ R57, R57, c[0x0][0x2ec] ;  /* 0x0000bb0039397a20 */ /* 0x000fe40000410000 */
[----:B------:R-:W-:Y:S02]  /*2ac0*/  FFMA.FTZ R56, -R109, R109, 1 ;  /* 0x3f8000006d387423 */ /* 0x000fe4000001016d */
[C---:B------:R-:W-:Y:S04]  /*2ad0*/  HMMA.16816.F32.BF16 R12, R52.reuse, R168, R12 ;  /* 0x000000a8340c723c */ /* 0x040fe8000004180c */
[----:B------:R-:W-:Y:S04]  /*2ae0*/  FMUL.FTZ R56, R56, c[0x0][0x2ec] ;  /* 0x0000bb0038387a20 */ /* 0x000fe80000410000 */
[----:B------:R-:W-:Y:S01]  /*2af0*/  HMMA.16816.F32.BF16 R16, R52, R170, R16 ;  /* 0x000000aa3410723c */ /* 0x000fe20000041810 */
[----:B------:R-:W1:Y:S07]  /*2b00*/  LDSM.16.M88.4 R52, [R2+0xa000] ;  /* 0x00a000000234783b */ /* 0x000e6e0000000200 */
[C---:B-1----:R-:W-:Y:S08]  /*2b10*/  HMMA.16816.F32.BF16 R4, R52.reuse, R172, R4 ;  /* 0x000000ac3404723c */ /* 0x042ff00000041804 */
[C---:B------:R-:W-:Y:S08]  /*2b20*/  HMMA.16816.F32.BF16 R8, R52.reuse, R174, R8 ;  /* 0x000000ae3408723c */ /* 0x040ff00000041808 */
[C---:B------:R-:W-:Y:S08]  /*2b30*/  HMMA.16816.F32.BF16 R12, R52.reuse, R176, R12 ;  /* 0x000000b0340c723c */ /* 0x040ff0000004180c */
[----:B------:R-:W-:Y:S07]  /*2b40*/  HMMA.16816.F32.BF16 R16, R52, R178, R16 ;  /* 0x000000b23410723c */ /* 0x000fee0000041810 */
[----:B------:R-:W-:Y:S02]  /*2b50*/  FFMA.FTZ R54, -R108, R108, 1 ;  /* 0x3f8000006c367423 */ /* 0x000fe4000001016c */
[----:B------:R-:W-:Y:S03]  /*2b60*/  FFMA.FTZ R53, -R110, R110, 1 ;  /* 0x3f8000006e357423 */ /* 0x000fe6000001016e */
[----:B------:R-:W-:Y:S02]  /*2b70*/  FMUL.FTZ R54, R54, c[0x0][0x2ec] ;  /* 0x0000bb0036367a20 */ /* 0x000fe40000410000 */
[----:B------:R-:W-:Y:S02]  /*2b80*/  FMUL.FTZ R53, R53, c[0x0][0x2ec] ;  /* 0x0000bb0035357a20 */ /* 0x000fe40000410000 */
[----:B------:R-:W-:Y:S02]  /*2b90*/  FFMA.FTZ R52, -R107, R107, 1 ;  /* 0x3f8000006b347423 */ /* 0x000fe4000001016b */
[----:B------:R-:W-:Y:S02]  /*2ba0*/  FFMA.FTZ R55, -R112, R112, 1 ;  /* 0x3f80000070377423 */ /* 0x000fe40000010170 */
[----:B------:R-:W-:Y:S02]  /*2bb0*/  FMUL.FTZ R52, R52, c[0x0][0x2ec] ;  /* 0x0000bb0034347a20 */ /* 0x000fe40000410000 */
[----:B------:R-:W-:Y:S02]  /*2bc0*/  FMUL.FTZ R55, R55, c[0x0][0x2ec] ;  /* 0x0000bb0037377a20 */ /* 0x000fe40000410000 */
[C---:B---3--:R-:W-:Y:S02]  /*2bd0*/  FADD.FTZ R7, -R0.reuse, R7 ;  /* 0x0000000700077221 */ /* 0x048fe40000010100 */
[----:B------:R-:W-:Y:S02]  /*2be0*/  FADD.FTZ R18, -R0, R18 ;  /* 0x0000001200127221 */ /* 0x000fe40000010100 */
[C---:B--2---:R-:W-:Y:S02]  /*2bf0*/  FADD.FTZ R2, -R3.reuse, R4 ;  /* 0x0000000403027221 */ /* 0x044fe40000010100 */
[----:B------:R-:W-:Y:S02]  /*2c00*/  FADD.FTZ R4, -R3, R5 ;  /* 0x0000000503047221 */ /* 0x000fe40000010100 */
[----:B------:R-:W-:Y:S02]  /*2c10*/  FMUL.FTZ R5, R65, R2 ;  /* 0x0000000241057220 */ /* 0x000fe40000410000 */
[----:B------:R-:W-:Y:S02]  /*2c20*/  FMUL.FTZ R4, R58, R4 ;  /* 0x000000043a047220 */ /* 0x000fe40000410000 */
[----:B------:R-:W-:Y:S02]  /*2c30*/  FADD.FTZ R2, -R3, R9 ;  /* 0x0000000903027221 */ /* 0x000fe40000010100 */
[----:B------:R-:W-:Y:S02]  /*2c40*/  FFMA.FTZ R58, -R113, R113, 1 ;  /* 0x3f800000713a7423 */ /* 0x000fe40000010171 */
[----:B------:R-:W-:Y:S02]  /*2c50*/  FMUL.FTZ R2, R59, R2 ;  /* 0x000000023b027220 */ /* 0x000fe40000410000 */
[----:B------:R-:W-:Y:S02]  /*2c60*/  FMUL.FTZ R57, R57, R4 ;  /* 0x0000000439397220 */ /* 0x000fe40000410000 */
[C---:B------:R-:W-:Y:S02]  /*2c70*/  FADD.FTZ R4, -R3.reuse, R13 ;  /* 0x0000000d03047221 */ /* 0x040fe40000010100 */
[C---:B------:R-:W-:Y:S02]  /*2c80*/  FADD.FTZ R17, -R3.reuse, R17 ;  /* 0x0000001103117221 */ /* 0x040fe40000010100 */
[----:B------:R-:W-:Y:S02]  /*2c90*/  FMUL.FTZ R58, R58, c[0x0][0x2ec] ;  /* 0x0000bb003a3a7a20 */ /* 0x000fe40000410000 */
[----:B------:R-:W-:Y:S02]  /*2ca0*/  FADD.FTZ R16, -R3, R16 ;  /* 0x0000001003107221 */ /* 0x000fe40000010100 */
[----:B------:R-:W-:Y:S02]  /*2cb0*/  FMUL.FTZ R4, R61, R4 ;  /* 0x000000043d047220 */ /* 0x000fe40000410000 */
[----:B------:R-:W-:Y:S02]  /*2cc0*/  FMUL.FTZ R54, R54, R2 ;  /* 0x0000000236367220 */ /* 0x000fe40000410000 */
[----:B------:R-:W-:Y:S02]  /*2cd0*/  FMUL.FTZ R2, R63, R17 ;  /* 0x000000113f027220 */ /* 0x000fe40000410000 */
[----:B------:R-:W-:Y:S02]  /*2ce0*/  FFMA.FTZ R17, -R106, R106, 1 ;  /* 0x3f8000006a117423 */ /* 0x000fe4000001016a */
[C---:B------:R-:W-:Y:S02]  /*2cf0*/  FADD.FTZ R8, -R3.reuse, R8 ;  /* 0x0000000803087221 */ /* 0x040fe40000010100 */
[----:B------:R-:W-:Y:S02]  /*2d00*/  FMUL.FTZ R58, R58, R5 ;  /* 0x000000053a3a7220 */ /* 0x000fe40000410000 */
[----:B------:R-:W-:Y:S02]  /*2d10*/  FADD.FTZ R5, -R3, R12 ;  /* 0x0000000c03057221 */ /* 0x000fe40000010100 */
[----:B------:R-:W-:Y:S02]  /*2d20*/  FMUL.FTZ R3, R64, R16 ;  /* 0x0000001040037220 */ /* 0x000fe40000410000 */
[----:B------:R-:W-:Y:S02]  /*2d30*/  FMUL.FTZ R53, R53, R4 ;  /* 0x0000000435357220 */ /* 0x000fe40000410000 */
[----:B------:R-:W-:Y:S02]  /*2d40*/  FMUL.FTZ R17, R17, c[0x0][0x2ec] ;  /* 0x0000bb0011117a20 */ /* 0x000fe40000410000 */
[----:B------:R-:W-:Y:S02]  /*2d50*/  FADD.FTZ R4, -R0, R6 ;  /* 0x0000000600047221 */ /* 0x000fe40000010100 */
[----:B------:R-:W-:Y:S02]  /*2d60*/  FFMA.FTZ R16, -R184, R184, 1 ;  /* 0x3f800000b8107423 */ /* 0x000fe400000101b8 */
[----:B------:R-:W-:Y:S02]  /*2d70*/  FFMA.FTZ R13, -R183, R183, 1 ;  /* 0x3f800000b70d7423 */ /* 0x000fe400000101b7 */
[----:B------:R-:W-:Y:S02]  /*2d80*/  FMUL.FTZ R8, R60, R8 ;  /* 0x000000083c087220 */ /* 0x000fe40000410000 */
[----:B------:R-:W-:Y:S02]  /*2d90*/  FMUL.FTZ R5, R62, R5 ;  /* 0x000000053e057220 */ /* 0x000fe40000410000 */
[----:B------:R-:W-:Y:S02]  /*2da0*/  FMUL.FTZ R52, R52, R3 ;  /* 0x0000000334347220 */ /* 0x000fe40000410000 */
[----:B------:R-:W-:Y:S02]  /*2db0*/  FMUL.FTZ R17, R17, R2 ;  /* 0x0000000211117220 */ /* 0x000fe40000410000 */
[----:B------:R-:W-:Y:S02]  /*2dc0*/  FMUL.FTZ R4, R102, R4 ;  /* 0x0000000466047220 */ /* 0x000fe40000410000 */
[----:B------:R-:W-:Y:S02]  /*2dd0*/  FMUL.FTZ R3, R101, R7 ;  /* 0x0000000765037220 */ /* 0x000fe40000410000 */
[----:B------:R-:W-:Y:S02]  /*2de0*/  FADD.FTZ R2, -R0, R11 ;  /* 0x0000000b00027221 */ /* 0x000fe40000010100 */
[----:B------:R-:W-:Y:S02]  /*2df0*/  FMUL.FTZ R16, R16, c[0x0][0x2ec] ;  /* 0x0000bb0010107a20 */ /* 0x000fe40000410000 */
[----:B------:R-:W-:Y:S02]  /*2e00*/  FMUL.FTZ R13, R13, c[0x0][0x2ec] ;  /* 0x0000bb000d0d7a20 */ /* 0x000fe40000410000 */
[----:B------:R-:W-:Y:S02]  /*2e10*/  FFMA.FTZ R9, -R181, R181, 1 ;  /* 0x3f800000b5097423 */ /* 0x000fe400000101b5 */
[----:B------:R-:W-:Y:S02]  /*2e20*/  FMUL.FTZ R56, R56, R8 ;  /* 0x0000000838387220 */ /* 0x000fe40000410000 */
[----:B------:R-:W-:Y:S02]  /*2e30*/  FMUL.FTZ R55, R55, R5 ;  /* 0x0000000537377220 */ /* 0x000fe40000410000 */
[----:B------:R-:W-:Y:S02]  /*2e40*/  FADD.FTZ R5, -R0, R10 ;  /* 0x0000000a00057221 */ /* 0x000fe40000010100 */
[----:B------:R-:W-:Y:S02]  /*2e50*/  FMUL.FTZ R2, R66, R2 ;  /* 0x0000000242027220 */ /* 0x000fe40000410000 */
[----:B------:R-:W-:Y:S02]  /*2e60*/  FMUL.FTZ R16, R16, R4 ;  /* 0x0000000410107220 */ /* 0x000fe40000410000 */
[----:B------:R-:W-:Y:S02]  /*2e70*/  FMUL.FTZ R13, R13, R3 ;  /* 0x000000030d0d7220 */ /* 0x000fe40000410000 */
[C---:B------:R-:W-:Y:S02]  /*2e80*/  FADD.FTZ R4, -R0.reuse, R14 ;  /* 0x0000000e00047221 */ /* 0x040fe40000010100 */
[----:B------:R-:W-:Y:S02]  /*2e90*/  FADD.FTZ R3, -R0, R15 ;  /* 0x0000000f00037221 */ /* 0x000fe40000010100 */
[----:B------:R-:W-:Y:S02]  /*2ea0*/  FFMA.FTZ R12, -R182, R182, 1 ;  /* 0x3f800000b60c7423 */ /* 0x000fe400000101b6 */
[----:B------:R-:W-:Y:S02]  /*2eb0*/  FADD.FTZ R0, -R0, R19 ;  /* 0x0000001300007221 */ /* 0x000fe40000010100 */
[----:B------:R-:W-:Y:S02]  /*2ec0*/  FMUL.FTZ R9, R9, c[0x0][0x2ec] ;  /* 0x0000bb0009097a20 */ /* 0x000fe40000410000 */
[----:B------:R-:W-:Y:S02]  /*2ed0*/  FFMA.FTZ R11, -R187, R187, 1 ;  /* 0x3f800000bb0b7423 */ /* 0x000fe400000101bb */
[----:B------:R-:W-:Y:S02]  /*2ee0*/  FFMA.FTZ R8, -R186, R186, 1 ;  /* 0x3f800000ba087423 */ /* 0x000fe400000101ba */
[----:B------:R-:W-:Y:S02]  /*2ef0*/  FFMA.FTZ R10, -R115, R115, 1 ;  /* 0x3f800000730a7423 */ /* 0x000fe40000010173 */
[----:B------:R-:W-:Y:S02]  /*2f00*/  FFMA.FTZ R7, -R114, R114, 1 ;  /* 0x3f80000072077423 */ /* 0x000fe40000010172 */
[----:B------:R-:W-:Y:S02]  /*2f10*/  FMUL.FTZ R5, R67, R5 ;  /* 0x0000000543057220 */ /* 0x000fe40000410000 */
[----:B------:R-:W-:Y:S02]  /*2f20*/  FMUL.FTZ R12, R12, c[0x0][0x2ec] ;  /* 0x0000bb000c0c7a20 */ /* 0x000fe40000410000 */
[----:B------:R-:W-:Y:S02]  /*2f30*/  FMUL.FTZ R4, R105, R4 ;  /* 0x0000000469047220 */ /* 0x000fe40000410000 */
        /* <DEDUP_REMOVED lines=37> */
.L_x_939:
        /* <DEDUP_REMOVED lines=85> */
.L_x_940:
        /* <DEDUP_REMOVED lines=79> */
[-C--:B-1----:R-:W-:Y:S02]  /*3bd0*/  LEA R100, P2, R0, R204.reuse, 0x2 ;  /* 0x000000cc00647211 */ /* 0x082fe400078410ff */
[-C--:B------:R-:W-:Y:S02]  /*3be0*/  LEA R6, P0, R250, R204.reuse, 0x2 ;  /* 0x000000ccfa067211 */ /* 0x080fe400078010ff */
        /* <DEDUP_REMOVED lines=131> */
.L_x_938:
        /* <DEDUP_REMOVED lines=165> */
.L_x_935:
        /* <DEDUP_REMOVED lines=9> */
.L_x_942:
[----:B------:R-:W-:Y:S05]  /*4f00*/  EXIT ;  /* 0x000000000000794d */ /* 0x000fea0003800000 */
.L_x_944:
        /* <DEDUP_REMOVED lines=15> */
.L_x_2068:


//--------------------- .text._ZN5flash44flash_bwd_dq_dk_dv_loop_seqk_parallel_kernelI23Flash_bwd_kernel_traitsILi128ELi64ELi64ELi8ELi4ELi2ELi2ELb1ELb0EN7cutlass10bfloat16_tE19Flash_kernel_traitsILi128ELi64ELi64ELi8ES3_EELb1ELb0ELb0ELb1ELb0ELb0ELb0EEEvNS_16Flash_bwd_paramsE --------------------------
	.section	.text._ZN5flash44flash_bwd_dq_dk_dv_loop_seqk_parallel_kernelI23Flash_bwd_kernel_traitsILi128ELi64ELi64ELi8ELi4ELi2ELi2ELb1ELb0EN7cutlass10bfloat16_tE19Flash_kernel_traitsILi128ELi64ELi64ELi8ES3_EELb1ELb0ELb0ELb1ELb0ELb0ELb0EEEvNS_16Flash_bwd_paramsE,"ax",@progbits
	.sectioninfo	@"SHI_REGISTERS=255"
	.align	128
        .global         _ZN5flash44flash_bwd_dq_dk_dv_loop_seqk_parallel_kernelI23Flash_bwd_kernel_traitsILi128ELi64ELi64ELi8ELi4ELi2ELi2ELb1ELb0EN7cutlass10bfloat16_tE19Flash_kernel_traitsILi128ELi64ELi64ELi8ES3_EELb1ELb0ELb0ELb1ELb0ELb0ELb0EEEvNS_16Flash_bwd_paramsE
        .type           _ZN5flash44flash_bwd_dq_dk_dv_loop_seqk_parallel_kernelI23Flash_bwd_kernel_traitsILi128ELi64ELi64ELi8ELi4ELi2ELi2ELb1ELb0EN7cutlass10bfloat16_tE19Flash_kernel_traitsILi128ELi64ELi64ELi8ES3_EELb1ELb0ELb0ELb1ELb0ELb0ELb0EEEvNS_16Flash_bwd_paramsE,@function
        .size           _ZN5flash44flash_bwd_dq_dk_dv_loop_seqk_parallel_kernelI23Flash_bwd_kernel_traitsILi128ELi64ELi64ELi8ELi4ELi2ELi2ELb1ELb0EN7cutlass10bfloat16_tE19Flash_kernel_traitsILi128ELi64ELi64ELi8ES3_EELb1ELb0ELb0ELb1ELb0ELb0ELb0EEEvNS_16Flash_bwd_paramsE,(.L_x_2069 - _ZN5flash44flash_bwd_dq_dk_dv_loop_seqk_parallel_kernelI23Flash_bwd_kernel_traitsILi128ELi64ELi64ELi8ELi4ELi2ELi2ELb1ELb0EN7cutlass10bfloat16_tE19Flash_kernel_traitsILi128ELi64ELi64ELi8ES3_EELb1ELb0ELb0ELb1ELb0ELb0ELb0EEEvNS_16Flash_bwd_paramsE)
        .other          _ZN5flash44flash_bwd_dq_dk_dv_loop_seqk_parallel_kernelI23Flash_bwd_kernel_traitsILi128ELi64ELi64ELi8ELi4ELi2ELi2ELb1ELb0EN7cutlass10bfloat16_tE19Flash_kernel_traitsILi128ELi64ELi64ELi8ES3_EELb1ELb0ELb0ELb1ELb0ELb0ELb0EEEvNS_16Flash_bwd_paramsE,@"STO_CUDA_ENTRY STV_DEFAULT"
_ZN5flash44flash_bwd_dq_dk_dv_loop_seqk_parallel_kernelI23Flash_bwd_kernel_traitsILi128ELi64ELi64ELi8ELi4ELi2ELi2ELb1ELb0EN7cutlass10bfloat16_tE19Flash_kernel_traitsILi128ELi64ELi64ELi8ES3_EELb1ELb0ELb0ELb1ELb0ELb0ELb0EEEvNS_16Flash_bwd_paramsE:
.text._ZN5flash44flash_bwd_dq_dk_dv_loop_seqk_parallel_kernelI23Flash_bwd_kernel_traitsILi128ELi64ELi64ELi8ELi4ELi2ELi2ELb1ELb0EN7cutlass10bfloat16_tE19Flash_kernel_traitsILi128ELi64ELi64ELi8ES3_EELb1ELb0ELb0ELb1ELb0ELb0ELb0EEEvNS_16Flash_bwd_paramsE:
        /* <DEDUP_REMOVED lines=50> */
[----:B------:R-:W-:Y:S01]  /*0320*/  LOP3.LUT P4, RZ, R5, 0x2, RZ, 0xc0, !PT ;  /* 0x0000000205ff7812 */ /* 0x000fe2000788c0ff */
[----:B------:R-:W-:Y:S01]  /*0330*/  IMAD.IADD R3, R7, 0x1, -R2 ;  /* 0x0000000107037824 */ /* 0x000fe200078e0a02 */
[----:B------:R-:W-:Y:S01]  /*0340*/  SHF.R.U32.HI R4, RZ, 0x3, R0 ;  /* 0x00000003ff047819 */ /* 0x000fe20000011600 */
[----:B------:R-:W-:Y:S01]  /*0350*/  IMAD.SHL.U32 R186, R12, 0x200, RZ ;  /* 0x000002000cba7824 */ /* 0x000fe200078e00ff */
[----:B------:R-:W-:Y:S01]  /*0360*/  LOP3.LUT R2, R0, 0x38, R220, 0xf8, !PT ;  /* 0x0000003800027812 */ /* 0x000fe200078ef8dc */
[C---:B------:R-:W-:Y:S01]  /*0370*/  IMAD.SHL.U32 R0, R5.reuse, 0x40, RZ ;  /* 0x0000004005007824 */ /* 0x040fe200078e00ff */
[----:B------:R-:W-:Y:S01]  /*0380*/  LOP3.LUT P3, RZ, R5, 0x4, RZ, 0xc0, !PT ;  /* 0x0000000405ff7812 */ /* 0x000fe2000786c0ff */
[----:B------:R-:W-:Y:S01]  /*0390*/  STL [R1+0x38], R17 ;  /* 0x0000381101007387 */ /* 0x000fe20000100800 */
[----:B------:R-:W-:-:S02]  /*03a0*/  SHF.R.S32.HI R6, RZ, 0x1f, R10 ;  /* 0x0000001fff067819 */ /* 0x000fc4000001140a */
[----:B------:R-:W-:Y:S02]  /*03b0*/  SHF.R.S32.HI R5, RZ, 0x1f, R9 ;  /* 0x0000001fff057819 */ /* 0x000fe40000011409 */
[----:B------:R-:W-:Y:S01]  /*03c0*/  LOP3.LUT R7, R2, R4, RZ, 0x3c, !PT ;  /* 0x0000000402077212 */ /* 0x000fe200078e3cff */
[----:B------:R-:W-:Y:S01]  /*03d0*/  IMAD.SHL.U32 R2, R194, 0x10, RZ ;  /* 0x00000010c2027824 */ /* 0x000fe200078e00ff */
[----:B------:R-:W-:Y:S02]  /*03e0*/  LEA.HI R230, R6, R10, RZ, 0x2 ;  /* 0x0000000a06e67211 */ /* 0x000fe400078f10ff */
[----:B------:R-:W-:Y:S02]  /*03f0*/  LOP3.LUT R0, R0, 0x1c0, RZ, 0xc0, !PT ;  /* 0x000001c000007812 */ /* 0x000fe400078ec0ff */
[----:B------:R-:W-:Y:S02]  /*0400*/  LEA.HI R10, R5, R9, RZ, 0x3 ;  /* 0x00000009050a7211 */ /* 0x000fe400078f18ff */
[----:B------:R-:W-:-:S02]  /*0410*/  LOP3.LUT R5, R0, 0x10, R2, 0xf8, !PT ;  /* 0x0000001000057812 */ /* 0x000fc400078ef802 */
[----:B------:R-:W-:Y:S02]  /*0420*/  LOP3.LUT R188, R0, 0x8, R11, 0xf8, !PT ;  /* 0x0000000800bc7812 */ /* 0x000fe400078ef80b */
[----:B------:R-:W-:Y:S02]  /*0430*/  LOP3.LUT R4, R10, 0xfffffff8, RZ, 0xc0, !PT ;  /* 0xfffffff80a047812 */ /* 0x000fe400078ec0ff */
[----:B------:R-:W-:Y:S02]  /*0440*/  LOP3.LUT R2, R3, 0x1, RZ, 0xc0, !PT ;  /* 0x0000000103027812 */ /* 0x000fe400078ec0ff */
[----:B------:R-:W-:Y:S01]  /*0450*/  SHF.R.S32.HI R6, RZ, 0x7, R13 ;  /* 0x00000007ff067819 */ /* 0x000fe2000001140d */
[----:B------:R-:W-:Y:S01]  /*0460*/  IMAD.IADD R9, R9, 0x1, -R4 ;  /* 0x0000000109097824 */ /* 0x000fe200078e0a04 */
[----:B------:R-:W-:Y:S02]  /*0470*/  SHF.R.U32.HI R0, RZ, 0x3, R0 ;  /* 0x00000003ff007819 */ /* 0x000fe40000011600 */
[----:B------:R-:W-:Y:S01]  /*0480*/  ISETP.NE.U32.AND P0, PT, R2, 0x1, PT ;  /* 0x000000010200780c */ /* 0x000fe20003f05070 */
[----:B------:R-:W-:Y:S01]  /*0490*/  IMAD R4, R6, 0x800, R186 ;  /* 0x0000080006047824 */ /* 0x000fe200078e02ba */
[----:B------:R-:W-:-:S02]  /*04a0*/  LOP3.LUT R188, R188, R0, RZ, 0x3c, !PT ;  /* 0x00000000bcbc7212 */ /* 0x000fc400078e3cff */
[----:B------:R-:W-:Y:S02]  /*04b0*/  SHF.R.S32.HI R2, RZ, 0x6, R14 ;  /* 0x00000006ff027819 */ /* 0x000fe4000001140e */
[C---:B------:R-:W-:Y:S01]  /*04c0*/  R2P PR, R3.reuse, 0x6 ;  /* 0x0000000603007804 */ /* 0x040fe20000000000 */
[----:B------:R-:W-:Y:S01]  /*04d0*/  IMAD.SHL.U32 R3, R3, 0x40, RZ ;  /* 0x0000004003037824 */ /* 0x000fe200078e00ff */
[----:B------:R-:W-:Y:S01]  /*04e0*/  LOP3.LUT R5, R5, 0x8, R11, 0xf8, !PT ;  /* 0x0000000805057812 */ /* 0x000fe200078ef80b */
[----:B------:R-:W-:Y:S01]  /*04f0*/  IMAD.IADD R188, R4, 0x1, R188 ;  /* 0x0000000104bc7824 */ /* 0x000fe200078e02bc */
[----:B------:R-:W-:Y:S01]  /*0500*/  SEL R185, R185, 0xffffffc0, !P3 ;  /* 0xffffffc0b9b97807 */ /* 0x000fe20005800000 */
[----:B------:R-:W-:Y:S01]  /*0510*/  IMAD R4, R2, 0x200, R7 ;  /* 0x0000020002047824 */ /* 0x000fe200078e0207 */
[----:B------:R-:W-:Y:S01]  /*0520*/  LOP3.LUT R186, R186, R5, R0, 0xf6, !PT ;  /* 0x00000005baba7212 */ /* 0x000fe200078ef600 */
[----:B------:R-:W-:Y:S01]  /*0530*/  IMAD.SHL.U32 R2, R2, 0x8, RZ ;  /* 0x0000000802027824 */ /* 0x000fe200078e00ff */
[----:B------:R-:W-:Y:S01]  /*0540*/  LOP3.LUT R0, R3, 0x1c0, RZ, 0xc0, !PT ;  /* 0x000001c003007812 */ /* 0x000fe200078ec0ff */
[----:B------:R-:W-:Y:S01]  /*0550*/  IMAD.SHL.U32 R5, R6, 0x20, RZ ;  /* 0x0000002006057824 */ /* 0x000fe200078e00ff */
[----:B------:R1:W-:Y:S01]  /*0560*/  STL [R1+0x44], R4 ;  /* 0x0000440401007387 */ /* 0x0003e20000100800 */
[----:B------:R-:W-:Y:S01]  /*0570*/  IMAD.SHL.U32 R6, R9, 0x40, RZ ;  /* 0x0000004009067824 */ /* 0x000fe200078e00ff */
[----:B------:R-:W-:Y:S01]  /*0580*/  LOP3.LUT R2, R2, 0x18, RZ, 0xc0, !PT ;  /* 0x0000001802027812 */ /* 0x000fe200078ec0ff */
[----:B------:R-:W-:Y:S01]  /*0590*/  IMAD.SHL.U32 R7, R15, 0x2, RZ ;  /* 0x000000020f077824 */ /* 0x000fe200078e00ff */
[----:B------:R-:W-:Y:S01]  /*05a0*/  SHF.R.U32.HI R3, RZ, 0x3, R0 ;  /* 0x00000003ff037819 */ /* 0x000fe20000011600 */
[----:B------:R3:W-:Y:S01]  /*05b0*/  STL [R1+0x40], R16 ;  /* 0x0000401001007387 */ /* 0x0007e20000100800 */
[----:B------:R-:W-:Y:S01]  /*05c0*/  LOP3.LUT R5, R0, 0x20, R5, 0xf8, !PT ;  /* 0x0000002000057812 */ /* 0x000fe200078ef805 */
[----:B------:R-:W-:Y:S01]  /*05d0*/  IMAD.SHL.U32 R190, R188, 0x2, RZ ;  /* 0x00000002bcbe7824 */ /* 0x000fe200078e00ff */
[----:B------:R-:W-:-:S02]  /*05e0*/  LOP3.LUT R9, R3, R0, R2, 0x1e, !PT ;  /* 0x0000000003097212 */ /* 0x000fc400078e1e02 */
[----:B------:R-:W-:Y:S01]  /*05f0*/  LOP3.LUT R0, R5, R3, RZ, 0x3c, !PT ;  /* 0x0000000305007212 */ /* 0x000fe200078e3cff */
[----:B------:R-:W-:Y:S01]  /*0600*/  IMAD.SHL.U32 R5, R10, 0x40, RZ ;  /* 0x000000400a057824 */ /* 0x000fe200078e00ff */
[----:B------:R-:W-:Y:S02]  /*0610*/  SEL R228, R228, 0x10, !P0 ;  /* 0x00000010e4e47807 */ /* 0x000fe40004000000 */
[----:B------:R-:W-:-:S05]  /*0620*/  SHF.R.S32.HI R230, RZ, 0x2, R230 ;  /* 0x00000002ffe67819 */ /* 0x000fca00000114e6 */
[----:B------:R-:W-:Y:S02]  /*0630*/  IMAD R230, R17, 0x10, R230 ;  /* 0x0000001011e67824 */ /* 0x000fe400078e02e6 */
[----:B-1----:R-:W-:-:S05]  /*0640*/  IMAD.SHL.U32 R4, R12, 0x20, RZ ;  /* 0x000000200c047824 */ /* 0x002fca00078e00ff */
[----:B------:R-:W-:Y:S01]  /*0650*/  LOP3.LUT R8, R2, 0x20, R4, 0xf8, !PT ;  /* 0x0000002002087812 */ /* 0x000fe200078ef804 */
        /* <DEDUP_REMOVED lines=21> */
[----:B------:R3:W-:Y:S01]  /*07b0*/  STL [R1+0x30], R2 ;  /* 0x0000300201007387 */ /* 0x0007e20000100800 */
        /* <DEDUP_REMOVED lines=11> */
[----:B--2---:R-:W-:-:S03]  /*0870*/  IMAD.SHL.U32 R186, R186, 0x2, RZ ;  /* 0x00000002baba7824 */ /* 0x004fc600078e00ff */
.L_x_991:
[----:B-1----:R-:W1:Y:S01]  /*0880*/  S2R R38, SR_CTAID.Y ;  /* 0x0000000000267919 */ /* 0x002e620000002600 */
[----:B--234-:R-:W2:Y:S01]  /*0890*/  LDC.U8 R0, c[0x0][0x312] ;  /* 0x0000c480ff007b82 */ /* 0x01cea20000000000 */
[----:B------:R-:W-:-:S02]  /*08a0*/  ISETP.NE.U32.AND P1, PT, RZ, c[0x0][0x240], PT ;  /* 0x00009000ff007a0c */ /* 0x000fc40003f25070 */
[----:B------:R-:W-:Y:S02]  /*08b0*/  ISETP.EQ.U32.AND P5, PT, RZ, c[0x0][0x248], PT ;  /* 0x00009200ff007a0c */ /* 0x000fe40003fa2070 */
[----:B------:R-:W-:Y:S02]  /*08c0*/  ISETP.NE.AND.EX P1, PT, RZ, c[0x0][0x244], PT, P1 ;  /* 0x00009100ff007a0c */ /* 0x000fe40003f25310 */
[----:B------:R-:W-:Y:S01]  /*08d0*/  ISETP.NE.U32.AND P3, PT, RZ, c[0x0][0x250], PT ;  /* 0x00009400ff007a0c */ /* 0x000fe20003f65070 */
[----:B------:R-:W-:-:S03]  /*08e0*/  IMAD.MOV.U32 R9, RZ, RZ, -0x1 ;  /* 0xffffffffff097424 */ /* 0x000fc600078e00ff */
[----:B------:R-:W-:Y:S01]  /*08f0*/  ISETP.NE.AND.EX P3, PT, RZ, c[0x0][0x254], PT, P3 ;  /* 0x00009500ff007a0c */ /* 0x000fe20003f65330 */
[----:B-1----:R-:W-:Y:S01]  /*0900*/  IMAD.SHL.U32 R8, R38, 0x4, RZ ;  /* 0x0000000426087824 */ /* 0x002fe200078e00ff */
        /* <DEDUP_REMOVED lines=26> */
.L_x_945:
        /* <DEDUP_REMOVED lines=45> */
.L_x_947:
        /* <DEDUP_REMOVED lines=15> */
.L_x_948:
[----:B------:R-:W-:Y:S01]  /*0e70*/  IABS R10, c[0x0][0x1c8] ;  /* 0x00007200000a7a13 */ /* 0x000fe20000000000 */
[----:B------:R-:W2:Y:S01]  /*0e80*/  LDC.U8 R19, c[0x0][0x328] ;  /* 0x0000ca00ff137b82 */ /* 0x000ea20000000000 */
[----:B------:R-:W-:Y:S01]  /*0e90*/  IABS R7, R248 ;  /* 0x000000f800077213 */ /* 0x000fe20000000000 */
[C---:B------:R-:W-:Y:S01]  /*0ea0*/  @P0 IMAD.WIDE.U32 R4, R0.reuse, c[0x0][0x370], RZ ;  /* 0x0000dc0000040a25 */ /* 0x040fe200078e00ff */
[----:B------:R-:W3:Y:S01]  /*0eb0*/  I2F.RP R2, R10 ;  /* 0x0000000a00027306 */ /* 0x000ee20000209400 */
[----:B------:R-:W-:Y:S02]  /*0ec0*/  MOV R13, c[0x0][0x224] ;  /* 0x00008900000d7a02 */ /* 0x000fe40000000f00 */
[----:B------:R-:W-:Y:S01]  /*0ed0*/  MOV R8, R7 ;  /* 0x0000000700087202 */ /* 0x000fe20000000f00 */
[----:B------:R-:W-:Y:S01]  /*0ee0*/  @P0 IMAD R12, R0, c[0x0][0x374], R5 ;  /* 0x0000dd00000c0a24 */ /* 0x000fe200078e0205 */
[----:B------:R-:W-:Y:S01]  /*0ef0*/  LOP3.LUT R7, R248, c[0x0][0x1c8], RZ, 0x3c, !PT ;  /* 0x00007200f8077a12 */ /* 0x000fe200078e3cff */
[----:B-1----:R-:W-:Y:S01]  /*0f00*/  @P0 IMAD.MOV.U32 R9, RZ, RZ, R4 ;  /* 0x000000ffff090224 */ /* 0x002fe200078e0004 */
[----:B------:R-:W-:Y:S01]  /*0f10*/  SHF.R.S32.HI R13, RZ, 0x1f, R13 ;  /* 0x0000001fff0d7819 */ /* 0x000fe2000001140d */
[----:B------:R-:W-:Y:S01]  /*0f20*/  @!P0 IMAD.WIDE.U32 R4, R38, c[0x0][0x368], RZ ;  /* 0x0000da0026048a25 */ /* 0x000fe200078e00ff */
[----:B------:R-:W-:Y:S01]  /*0f30*/  ISETP.GE.AND P3, PT, R7, RZ, PT ;  /* 0x000000ff0700720c */ /* 0x000fe20003f66270 */
[----:B------:R-:W1:Y:S01]  /*0f40*/  LDC.U8 R25, c[0x0][0x3d0] ;  /* 0x0000f400ff197b82 */ /* 0x000e620000000000 */
[----:B------:R-:W-:Y:S01]  /*0f50*/  MOV R37, c[0x0][0x22c] ;  /* 0x00008b0000257a02 */ /* 0x000fe20000000f00 */
[----:B------:R-:W-:Y:S01]  /*0f60*/  IMAD R7, R13, R38, RZ ;  /* 0x000000260d077224 */ /* 0x000fe200078e02ff */
[----:B------:R-:W-:Y:S01]  /*0f70*/  @!P0 MOV R9, R4 ;  /* 0x0000000400098202 */ /* 0x000fe20000000f00 */
[----:B------:R-:W4:Y:S01]  /*0f80*/  S2R R13, SR_CTAID.X ;  /* 0x00000000000d7919 */ /* 0x000f220000002500 */
[----:B------:R-:W-:Y:S01]  /*0f90*/  IMAD.WIDE.U32 R16, R38, c[0x0][0x224], RZ ;  /* 0x0000890026107a25 */ /* 0x000fe200078e00ff */
[----:B---3--:R-:W3:Y:S01]  /*0fa0*/  MUFU.RCP R2, R2 ;  /* 0x0000000200027308 */ /* 0x008ee20000001000 */
[----:B------:R-:W-:-:S02]  /*0fb0*/  SHF.R.S32.HI R249, RZ, 0x1f, R248 ;  /* 0x0000001ffff97819 */ /* 0x000fc400000114f8 */
[----:B------:R-:W-:Y:S01]  /*0fc0*/  IMAD.WIDE R14, R37, c[0x0][0x1c0], RZ ;  /* 0x00007000250e7a25 */ /* 0x000fe200078e02ff */
[----:B--2---:R-:W-:Y:S02]  /*0fd0*/  ISETP.NE.AND P2, PT, R19, RZ, PT ;  /* 0x000000ff1300720c */ /* 0x004fe40003f45270 */
[----:B---3--:R-:W-:-:S04]  /*0fe0*/  IADD3 R2, R2, 0xffffffe, RZ ;  /* 0x0ffffffe02027810 */ /* 0x008fc80007ffe0ff */
[----:B------:R-:W2:Y:S01]  /*0ff0*/  F2I.FTZ.U32.TRUNC.NTZ R3, R2 ;  /* 0x0000000200037305 */ /* 0x000ea2000021f000 */
[----:B----4-:R-:W-:Y:S01]  /*1000*/  IMAD.WIDE.U32 R28, R13, c[0x0][0x3d8], RZ ;  /* 0x0000f6000d1c7a25 */ /* 0x010fe200078e00ff */
        /* <DEDUP_REMOVED lines=20> */
[----:B------:R-:W-:Y:S01]  /*1150*/  IMAD R7, R14, R4, R7 ;  /* 0x000000040e077224 */ /* 0x000fe200078e0207 */
[----:B------:R-:W-:Y:S01]  /*1160*/  IADD3.X R8, R18, R8, RZ, P1, !PT ;  /* 0x0000000812087210 */ /* 0x000fe20000ffe4ff */
[----:B------:R-:W-:Y:S01]  /*1170*/  IMAD.WIDE.U32 R4, R14, R0, RZ ;  /* 0x000000000e047225 */ /* 0x000fe200078e00ff */
[----:B-1----:R-:W-:Y:S02]  /*1180*/  ISETP.NE.AND P1, PT, R25, RZ, PT ;  /* 0x000000ff1900720c */ /* 0x002fe40003f25270 */
[----:B------:R-:W-:Y:S01]  /*1190*/  @!P4 IADD3 R2, R2, 0x1, RZ ;  /* 0x000000010202c810 */ /* 0x000fe20007ffe0ff */
[----:B------:R-:W-:Y:S01]  /*11a0*/  @!P4 IMAD.IADD R3, R3, 0x1, -R10 ;  /* 0x000000010303c824 */ /* 0x000fe200078e0a0a */
[----:B------:R-:W-:Y:S02]  /*11b0*/  ISETP.NE.AND P4, PT, RZ, c[0x0][0x1c8], PT ;  /* 0x00007200ff007a0c */ /* 0x000fe40003f85270 */
[----:B------:R-:W-:Y:S01]  /*11c0*/  SEL R20, R16, R4, !P0 ;  /* 0x0000000410147207 */ /* 0x000fe20004000000 */
[----:B------:R-:W-:Y:S01]  /*11d0*/  IMAD.IADD R16, R17, 0x1, R7 ;  /* 0x0000000111107824 */ /* 0x000fe200078e0207 */
[----:B------:R-:W-:Y:S01]  /*11e0*/  ISETP.GE.U32.AND P5, PT, R3, R10, PT ;  /* 0x0000000a0300720c */ /* 0x000fe20003fa6070 */
[C---:B------:R-:W-:Y:S01]  /*11f0*/  IMAD R10, R15.reuse, R6, RZ ;  /* 0x000000060f0a7224 */ /* 0x040fe200078e02ff */
[----:B------:R-:W-:Y:S01]  /*1200*/  SEL R27, R28, RZ, P1 ;  /* 0x000000ff1c1b7207 */ /* 0x000fe20000800000 */
[----:B------:R-:W-:Y:S01]  /*1210*/  IMAD R3, R15, R0, RZ ;  /* 0x000000000f037224 */ /* 0x000fe200078e02ff */
[----:B------:R-:W-:Y:S01]  /*1220*/  SHF.R.S32.HI R28, RZ, 0x1f, R21 ;  /* 0x0000001fff1c7819 */ /* 0x000fe20000011415 */
[----:B------:R-:W-:-:S03]  /*1230*/  IMAD.WIDE.U32 R6, R14, R6, RZ ;  /* 0x000000060e067225 */ /* 0x000fc600078e00ff */
[----:B------:R-:W-:Y:S01]  /*1240*/  @P0 IADD3 R16, R5, R3, RZ ;  /* 0x0000000305100210 */ /* 0x000fe20007ffe0ff */
[----:B------:R-:W-:Y:S02]  /*1250*/  IMAD R10, R14, R8, R10 ;  /* 0x000000080e0a7224 */ /* 0x000fe400078e020a */
[----:B------:R-:W-:Y:S02]  /*1260*/  @P2 IMAD R4, R38, c[0x0][0x214], RZ ;  /* 0x0000850026042a24 */ /* 0x000fe400078e02ff */
[----:B------:R-:W-:Y:S01]  /*1270*/  @P5 IADD3 R2, R2, 0x1, RZ ;  /* 0x0000000102025810 */ /* 0x000fe20007ffe0ff */
[----:B------:R-:W-:Y:S01]  /*1280*/  IMAD R5, R13, c[0x0][0x3dc], R29 ;  /* 0x0000f7000d057a24 */ /* 0x000fe200078e021d */
[----:B------:R-:W-:Y:S01]  /*1290*/  IADD3 R13, R7, R10, RZ ;  /* 0x0000000a070d7210 */ /* 0x000fe20007ffe0ff */
[----:B------:R-:W-:Y:S01]  /*12a0*/  @!P2 IMAD R8, R38, c[0x0][0x1c0], R248 ;  /* 0x000070002608aa24 */ /* 0x000fe200078e02f8 */
[----:B------:R-:W-:Y:S01]  /*12b0*/  @P2 SEL R3, R4, R0, !P0 ;  /* 0x0000000004032207 */ /* 0x000fe20004000000 */
[----:B------:R-:W-:Y:S01]  /*12c0*/  IMAD.MOV.U32 R14, RZ, RZ, R2 ;  /* 0x000000ffff0e7224 */ /* 0x000fe200078e0002 */
[----:B------:R-:W-:Y:S01]  /*12d0*/  SEL R19, R5, RZ, P1 ;  /* 0x000000ff05137207 */ /* 0x000fe20000800000 */
[----:B------:R-:W-:-:S02]  /*12e0*/  IMAD R4, R248, c[0x0][0x22c], RZ ;  /* 0x00008b00f8047a24 */ /* 0x000fc400078e02ff */
[----:B------:R-:W-:Y:S01]  /*12f0*/  @P2 IMAD R15, R248, c[0x0][0x234], R3 ;  /* 0x00008d00f80f2a24 */ /* 0x000fe200078e0203 */
[----:B------:R-:W-:Y:S01]  /*1300*/  @!P3 IADD3 R14, -R14, RZ, RZ ;  /* 0x000000ff0e0eb210 */ /* 0x000fe20007ffe1ff */
[----:B------:R-:W-:Y:S01]  /*1310*/  @!P2 IMAD R15, R8, c[0x0][0x214], RZ ;  /* 0x00008500080faa24 */ /* 0x000fe200078e02ff */
[----:B------:R-:W-:Y:S02]  /*1320*/  @!P4 LOP3.LUT R14, RZ, c[0x0][0x1c8], RZ, 0x33, !PT ;  /* 0x00007200ff0eca12 */ /* 0x000fe400078e33ff */
[----:B------:R-:W-:Y:S02]  /*1330*/  SHF.R.S32.HI R17, RZ, 0x1f, R4 ;  /* 0x0000001fff117819 */ /* 0x000fe40000011404 */
        /* <DEDUP_REMOVED lines=9> */
.L_x_949:
[----:B------:R-:W-:-:S04]  /*13d0*/  IMAD R0, R38, c[0x0][0x1c0], R248 ;  /* 0x0000700026007a24 */ /* 0x000fc800078e02f8 */
[----:B------:R-:W-:Y:S02]  /*13e0*/  IMAD R10, R0, c[0x0][0x224], RZ ;  /* 0x00008900000a7a24 */ /* 0x000fe400078e02ff */
.L_x_950:
        /* <DEDUP_REMOVED lines=10> */
[C---:B------:R-:W-:Y:S01]  /*1490*/  IMAD R0, R11.reuse, c[0x0][0x374], R0 ;  /* 0x0000dd000b007a24 */ /* 0x040fe200078e0200 */
[----:B------:R-:W-:Y:S01]  /*14a0*/  IADD3 R6, P2, P0, R6, R8, R4 ;  /* 0x0000000806067210 */ /* 0x000fe2000785e004 */
[----:B------:R-:W-:Y:S01]  /*14b0*/  IMAD.WIDE.U32 R2, R11, c[0x0][0x370], R2 ;  /* 0x0000dc000b027a25 */ /* 0x000fe200078e0002 */
[----:B------:R-:W-:-:S03]  /*14c0*/  SHF.R.S32.HI R8, RZ, 0x1f, R8 ;  /* 0x0000001fff087819 */ /* 0x000fc60000011408 */
        /* <DEDUP_REMOVED lines=9> */
[C---:B------:R-:W-:Y:S01]  /*1560*/  IMAD R13, R7.reuse, c[0x0][0x194], R5 ;  /* 0x00006500070d7a24 */ /* 0x040fe200078e0205 */
[----:B------:R-:W-:Y:S01]  /*1570*/  MOV R17, 0x4 ;  /* 0x0000000400117802 */ /* 0x000fe20000000f00 */
[----:B------:R-:W-:Y:S01]  /*1580*/  IMAD.WIDE.U32 R6, R7, c[0x0][0x190], R220 ;  /* 0x0000640007067a25 */ /* 0x000fe200078e00dc */
[----:B------:R-:W-:-:S03]  /*1590*/  LEA.HI R9, R36, R34, RZ, 0x5 ;  /* 0x0000002224097211 */ /* 0x000fc600078f28ff */
[----:B------:R-:W-:Y:S01]  /*15a0*/  IMAD.WIDE R218, R15, R17, c[0x0][0x200] ;  /* 0x000080000fda7625 */ /* 0x000fe200078e0211 */
[----:B------:R-:W-:Y:S02]  /*15b0*/  LOP3.LUT R4, R9, 0xffffffe0, RZ, 0xc0, !PT ;  /* 0xffffffe009047812 */ /* 0x000fe400078ec0ff */
[----:B------:R-:W-:Y:S02]  /*15c0*/  SHF.R.S32.HI R0, RZ, 0x5, R9 ;  /* 0x00000005ff007819 */ /* 0x000fe40000011409 */
[----:B------:R-:W-:Y:S01]  /*15d0*/  IADD3.X R9, R19, R8, R16, P2, P0 ;  /* 0x0000000813097210 */ /* 0x000fe200017e0410 */
[----:B------:R-:W-:Y:S01]  /*15e0*/  IMAD.IADD R25, R34, 0x1, -R4 ;  /* 0x0000000122197824 */ /* 0x000fe200078e0a04 */
[----:B------:R-:W-:Y:S01]  /*15f0*/  IADD3 R6, P2, R30, R6, RZ ;  /* 0x000000061e067210 */ /* 0x000fe20007f5e0ff */
[----:B------:R-:W-:Y:S02]  /*1600*/  IMAD R4, R249, c[0x0][0x378], RZ ;  /* 0x0000de00f9047a24 */ /* 0x000fe400078e02ff */
[----:B------:R-:W-:Y:S01]  /*1610*/  IMAD R0, R0, R37, R25 ;  /* 0x0000002500007224 */ /* 0x000fe200078e0219 */
[----:B------:R-:W-:Y:S01]  /*1620*/  IADD3.X R7, R23, R7, R13, P2, !PT ;  /* 0x0000000717077210 */ /* 0x000fe200017fe40d */
[----:B------:R-:W-:-:S02]  /*1630*/  IMAD R4, R248, c[0x0][0x37c], R4 ;  /* 0x0000df00f8047a24 */ /* 0x000fc400078e0204 */
[----:B------:R-:W-:Y:S01]  /*1640*/  IMAD.IADD R16, R11, 0x1, R10 ;  /* 0x000000010b107824 */ /* 0x000fe200078e020a */
[----:B------:R-:W-:Y:S01]  /*1650*/  IADD3 R8, P0, R0, R12, RZ ;  /* 0x0000000c00087210 */ /* 0x000fe20007f1e0ff */
[----:B------:R-:W-:Y:S01]  /*1660*/  IMAD.WIDE.U32 R12, R248, c[0x0][0x1a8], R6 ;  /* 0x00006a00f80c7a25 */ /* 0x000fe200078e0006 */
[----:B------:R-:W-:Y:S02]  /*1670*/  IADD3 R5, R3, R4, RZ ;  /* 0x0000000403057210 */ /* 0x000fe40007ffe0ff */
[----:B------:R-:W-:Y:S01]  /*1680*/  LEA.HI.X.SX32 R9, R0, R9, 0x1, P0 ;  /* 0x0000000900097211 */ /* 0x000fe200000f0eff */
[----:B------:R-:W-:Y:S01]  /*1690*/  IMAD R3, R249, c[0x0][0x1a8], RZ ;  /* 0x00006a00f9037a24 */ /* 0x000fe200078e02ff */
[----:B------:R-:W-:Y:S01]  /*16a0*/  LEA R204, P0, R8, c[0x0][0x350], 0x2 ;  /* 0x0000d40008cc7a11 */ /* 0x000fe200078010ff */
[----:B------:R-:W-:Y:S01]  /*16b0*/  IMAD.MOV.U32 R4, RZ, RZ, R2 ;  /* 0x000000ffff047224 */ /* 0x000fe200078e0002 */
[----:B------:R-:W-:Y:S01]  /*16c0*/  LEA R10, P2, R12, c[0x0][0x160], 0x1 ;  /* 0x000058000c0a7a11 */ /* 0x000fe200078408ff */
[----:B------:R-:W-:Y:S01]  /*16d0*/  IMAD R0, R33, c[0x0][0x370], RZ ;  /* 0x0000dc0021007a24 */ /* 0x000fe200078e02ff */
[----:B------:R-:W-:Y:S01]  /*16e0*/  LEA.HI.X R205, R8, c[0x0][0x354], R9, 0x2, P0 ;  /* 0x0000d50008cd7a11 */ /* 0x000fe200000f1409 */
[----:B------:R-:W-:-:S02]  /*16f0*/  IMAD R3, R248, c[0x0][0x1ac], R3 ;  /* 0x00006b00f8037a24 */ /* 0x000fc400078e0203 */
[C---:B------:R-:W-:Y:S02]  /*1700*/  IMAD R0, R245.reuse, c[0x0][0x374], R0 ;  /* 0x0000dd00f5007a24 */ /* 0x040fe400078e0200 */
[----:B------:R-:W-:-:S04]  /*1710*/  IMAD.WIDE.U32 R4, R245, c[0x0][0x370], R4 ;  /* 0x0000dc00f5047a25 */ /* 0x000fc800078e0004 */
[----:B------:R-:W-:Y:S01]  /*1720*/  IMAD.IADD R19, R13, 0x1, R3 ;  /* 0x000000010d137824 */ /* 0x000fe200078e0203 */
[----:B------:R-:W-:Y:S01]  /*1730*/  IADD3 R18, R5, R0, RZ ;  /* 0x0000000005127210 */ /* 0x000fe20007ffe0ff */
[----:B------:R-:W-:Y:S01]  /*1740*/  IMAD.WIDE R16, R16, R17, c[0x0][0x3c8] ;  /* 0x0000f20010107625 */ /* 0x000fe200078e0211 */
[----:B------:R-:W-:Y:S02]  /*1750*/  LEA R8, P0, R4, c[0x0][0x330], 0x1 ;  /* 0x0000cc0004087a11 */ /* 0x000fe400078008ff */
[----:B------:R-:W-:Y:S02]  /*1760*/  LEA.HI.SX32 R0, R26, 0xffffffff, 0x1a ;  /* 0xffffffff1a007811 */ /* 0x000fe400078fd2ff */
[----:B------:R-:W-:Y:S02]  /*1770*/  LEA.HI.X R11, R12, c[0x0][0x164], R19, 0x1, P2 ;  /* 0x000059000c0b7a11 */ /* 0x000fe400010f0c13 */
[----:B------:R-:W-:Y:S01]  /*1780*/  LEA.HI.X R9, R4, c[0x0][0x334], R18, 0x1, P0 ;  /* 0x0000cd0004097a11 */ /* 0x000fe200000f0c12 */
[----:B------:R-:W-:Y:S05]  /*1790*/  @!P3 BRA `(.L_x_951) ;  /* 0x000060900000b947 */ /* 0x000fea0003800000 */
[----:B------:R-:W2:Y:S01]  /*17a0*/  LDL R39, [R1+0x44] ;  /* 0x0000440001277983 */ /* 0x000ea20000100800 */
[----:B------:R-:W-:Y:S01]  /*17b0*/  IMAD R15, R53, -0x40, R210 ;  /* 0xffffffc0350f7824 */ /* 0x000fe200078e02d2 */
[----:B------:R-:W-:Y:S01]  /*17c0*/  BSSY B0, `(.L_x_952) ;  /* 0x0000033000007945 */ /* 0x000fe20003800000 */
[----:B------:R-:W-:Y:S01]  /*17d0*/  IMAD.MOV.U32 R209, RZ, RZ, R0 ;  /* 0x000000ffffd17224 */ /* 0x000fe200078e0000 */
[----:B------:R-:W-:Y:S01]  /*17e0*/  MOV R224, R17 ;  /* 0x0000001100e07202 */ /* 0x000fe20000000f00 */
[----:B------:R-:W-:Y:S01]  /*17f0*/  IMAD.WIDE.U32 R2, R21, c[0x0][0x1a0], R220 ;  /* 0x0000680015027a25 */ /* 0x000fe200078e00dc */
[----:B------:R-:W-:-:S02]  /*1800*/  ISETP.GE.AND P6, PT, R245, R15, PT ;  /* 0x0000000ff500720c */ /* 0x000fc40003fc6270 */
[----:B------:R-:W-:Y:S01]  /*1810*/  LEA.HI R7, R209, R209, RZ, 0x1 ;  /* 0x000000d1d1077211 */ /* 0x000fe200078f08ff */
[----:B------:R-:W-:Y:S01]  /*1820*/  IMAD R0, R28, c[0x0][0x1a0], RZ ;  /* 0x000068001c007a24 */ /* 0x000fe200078e02ff */
[----:B------:R-:W-:Y:S01]  /*1830*/  IADD3 R6, P0, R22, R2, RZ ;  /* 0x0000000216067210 */ /* 0x000fe20007f1e0ff */
[----:B------:R-:W-:Y:S01]  /*1840*/  IMAD.MOV.U32 R214, RZ, RZ, R10 ;  /* 0x000000ffffd67224 */ /* 0x000fe200078e000a */
[----:B------:R-:W-:Y:S01]  /*1850*/  LOP3.LUT R2, R7, 0xfffffffe, RZ, 0xc0, !PT ;  /* 0xfffffffe07027812 */ /* 0x000fe200078ec0ff */
[----:B------:R-:W-:Y:S01]  /*1860*/  IMAD R0, R21, c[0x0][0x1a4], R0 ;  /* 0x0000690015007a24 */ /* 0x000fe200078e0200 */
[----:B------:R-:W-:Y:S01]  /*1870*/  MOV R215, R11 ;  /* 0x0000000b00d77202 */ /* 0x000fe20000000f00 */
[----:B------:R-:W-:Y:S01]  /*1880*/  IMAD.MOV.U32 R225, RZ, RZ, R16 ;  /* 0x000000ffffe17224 */ /* 0x000fe200078e0010 */
[----:B------:R-:W-:Y:S01]  /*1890*/  IADD3 R2, R209, -R2, RZ ;  /* 0x80000002d1027210 */ /* 0x000fe20007ffe0ff */
[----:B------:R-:W-:Y:S01]  /*18a0*/  IMAD.MOV.U32 R212, RZ, RZ, R8 ;  /* 0x000000ffffd47224 */ /* 0x000fe200078e0008 */
[----:B------:R-:W-:Y:S01]  /*18b0*/  IADD3.X R7, R24, R3, R0, P0, !PT ;  /* 0x0000000318077210 */ /* 0x000fe200007fe400 */
[----:B------:R-:W-:Y:S01]  /*18c0*/  IMAD R0, R29, c[0x0][0x1b8], RZ ;  /* 0x00006e001d007a24 */ /* 0x000fe200078e02ff */
[----:B------:R-:W-:Y:S01]  /*18d0*/  @P1 BAR.SYNC.DEFER_BLOCKING 0x0 ;  /* 0x0000000000001b1d */ /* 0x000fe20000010000 */
[----:B------:R-:W-:-:S02]  /*18e0*/  ISETP.NE.AND P0, PT, R2, 0x1, PT ;  /* 0x000000010200780c */ /* 0x000fc40003f05270 */
[C---:B------:R-:W-:Y:S01]  /*18f0*/  IMAD R0, R14.reuse, c[0x0][0x1bc], R0 ;  /* 0x00006f000e007a24 */ /* 0x040fe200078e0200 */
[----:B------:R-:W-:Y:S01]  /*1900*/  MOV R213, R9 ;  /* 0x0000000900d57202 */ /* 0x000fe20000000f00 */
[----:B------:R-:W-:Y:S01]  /*1910*/  IMAD.WIDE.U32 R6, R14, c[0x0][0x1b8], R6 ;  /* 0x00006e000e067a25 */ /* 0x000fe200078e0006 */
[----:B------:R-:W-:-:S04]  /*1920*/  IADD3 R217, R220, 0x40, RZ ;  /* 0x00000040dcd97810 */ /* 0x000fc80007ffe0ff */
[----:B------:R-:W-:Y:S01]  /*1930*/  IADD3 R10, R7, R0, RZ ;  /* 0x00000000070a7210 */ /* 0x000fe20007ffe0ff */
[----:B--2---:R-:W-:-:S05]  /*1940*/  IMAD.SHL.U32 R208, R39, 0x2, RZ ;  /* 0x0000000227d07824 */ /* 0x004fca00078e00ff */
[----:B------:R1:W-:Y:S04]  /*1950*/  @P6 STS.128 [R208+0x10000], RZ ;  /* 0x010000ffd0006388 */ /* 0x0003e80000000c00 */
        /* <DEDUP_REMOVED lines=25> */
.L_x_953:
[----:B------:R-:W-:Y:S05]  /*1af0*/  BSYNC B0 ;  /* 0x0000000000007941 */ /* 0x000fea0003800000 */
.L_x_952:
        /* <DEDUP_REMOVED lines=30> */
.L_x_955:
[----:B------:R-:W-:Y:S05]  /*1ce0*/  BSYNC B0 ;  /* 0x0000000000007941 */ /* 0x000fea0003800000 */
.L_x_954:
        /* <DEDUP_REMOVED lines=20> */
.L_x_957:
[----:B------:R-:W-:Y:S05]  /*1e30*/  BSYNC B0 ;  /* 0x0000000000007941 */ /* 0x000fea0003800000 */
.L_x_956:
        /* <DEDUP_REMOVED lines=28> */
.L_x_959:
[----:B------:R-:W-:Y:S05]  /*2000*/  BSYNC B0 ;  /* 0x0000000000007941 */ /* 0x000fea0003800000 */
.L_x_958:
[----:B---3--:R-:W-:Y:S01]  /*2010*/  IADD3 R2, R39, 0x2000, RZ ;  /* 0x0000200027027810 */ /* 0x008fe20007ffe0ff */
        /* <DEDUP_REMOVED lines=13> */
.L_x_961:
        /* <DEDUP_REMOVED lines=19> */
.L_x_962:
[----:B------:R-:W-:Y:S05]  /*2220*/  BSYNC B0 ;  /* 0x0000000000007941 */ /* 0x000fea0003800000 */
.L_x_960:
        /* <DEDUP_REMOVED lines=14> */
.L_x_964:
        /* <DEDUP_REMOVED lines=27> */
.L_x_965:
[----:B------:R-:W-:Y:S05]  /*24c0*/  BSYNC B0 ;  /* 0x0000000000007941 */ /* 0x000fea0003800000 */
.L_x_963:
[C---:B-1----:R-:W-:Y:S02]  /*24d0*/  IADD3 R2, R230.reuse, 0x8, RZ ;  /* 0x00000008e6027810 */ /* 0x042fe40007ffe0ff */
[-C--:B------:R-:W-:Y:S02]  /*24e0*/  ISETP.GE.AND P2, PT, R230, R0.reuse, PT ;  /* 0x00000000e600720c */ /* 0x080fe40003f46270 */
        /* <DEDUP_REMOVED lines=42> */
.L_x_967:
[----:B-1----:R-:W-:Y:S05]  /*2790*/  BSYNC B0 ;  /* 0x0000000000007941 */ /* 0x002fea0003800000 */
.L_x_966:
        /* <DEDUP_REMOVED lines=28> */
.L_x_969:
[----:B------:R-:W-:Y:S05]  /*2960*/  BSYNC B0 ;  /* 0x0000000000007941 */ /* 0x000fea0003800000 */
.L_x_968:
[----:B------:R-:W0:Y:S01]  /*2970*/  LDGDEPBAR ;  /* 0x00000000000079af */ /* 0x000e220000000000 */
[----:B------:R-:W-:Y:S01]  /*2980*/  ISETP.NE.U32.AND P1, PT, RZ, c[0x0][0x318], PT ;  /* 0x0000c600ff007a0c */ /* 0x000fe20003f25070 */
[----:B------:R-:W-:Y:S02]  /*2990*/  IMAD.MOV.U32 R242, RZ, RZ, c[0x0][0x308] ;  /* 0x0000c200fff27624 */ /* 0x000fe400078e00ff */
[----:B------:R-:W-:Y:S01]  /*29a0*/  IMAD.MOV.U32 R243, RZ, RZ, c[0x0][0x30c] ;  /* 0x0000c300fff37624 */ /* 0x000fe200078e00ff */
        /* <DEDUP_REMOVED lines=8> */
[----:B------:R-:W-:Y:S02]  /*2a30*/  @P1 LEA.HI.X R5, R2, c[0x0][0x31c], R0, 0x2, P2 ;  /* 0x0000c70002051a11 */ /* 0x000fe400010f1400 */
[----:B---3--:R2:W3:Y:S04]  /*2a40*/  LDG.E.64 R2, [R242.64+0x8] ;  /* 0x00000806f2027981 */ /* 0x0084e8000c1e1b00 */
[----:B----4-:R1:W4:Y:S04]  /*2a50*/  @P1 LDG.E R7, [R4.64] ;  /* 0x0000000604071981 */ /* 0x010328000c1e1900 */
[----:B------:R-:W1:Y:S01]  /*2a60*/  S2R R10, SR_TID.X ;  /* 0x00000000000a7919 */ /* 0x000e620000002100 */
[----:B------:R-:W-:-:S02]  /*2a70*/  LEA.HI R8, R36, R34, RZ, 0x7 ;  /* 0x0000002224087211 */ /* 0x000fc400078f38ff */
[----:B------:R-:W-:Y:S01]  /*2a80*/  IADD3 R6, R21, 0x40, RZ ;  /* 0x0000004015067810 */ /* 0x000fe20007ffe0ff */
[----:B------:R-:W-:Y:S01]  /*2a90*/  IMAD.MOV.U32 R164, RZ, RZ, 0x20 ;  /* 0x00000020ffa47424 */ /* 0x000fe200078e00ff */
[----:B------:R-:W3:Y:S04]  /*2aa0*/  LDSM.16.M88.4 R104, [R190+0x10000] ;  /* 0x01000000be68783b */ /* 0x000ee80000000200 */
[----:B------:R-:W3:Y:S04]  /*2ab0*/  LDSM.16.M88.4 R108, [R190+0x10800] ;  /* 0x01080000be6c783b */ /* 0x000ee80000000200 */
[----:B------:R-:W3:Y:S04]  /*2ac0*/  LDSM.16.M88.4 R112, [R189+0x10000] ;  /* 0x01000000bd70783b */ /* 0x000ee80000000200 */
[----:B--2---:R-:W2:Y:S01]  /*2ad0*/  LDG.E.64 R242, [R242.64] ;  /* 0x00000006f2f27981 */ /* 0x004ea2000c1e1b00 */
[-C--:B------:R-:W-:Y:S01]  /*2ae0*/  LEA.HI R0, R36, R34.reuse, RZ, 0x4 ;  /* 0x0000002224007211 */ /* 0x080fe200078f20ff */
[----:B------:R-:W4:Y:S01]  /*2af0*/  @P1 MUFU.RCP R9, c[0x0][0x238] ;  /* 0x00008e0000091b08 */ /* 0x000f220000001000 */
[----:B------:R-:W-:Y:S01]  /*2b00*/  SHF.R.S32.HI R8, RZ, 0x7, R8 ;  /* 0x00000007ff087819 */ /* 0x000fe20000011408 */
[----:B------:R-:W2:Y:S01]  /*2b10*/  LDSM.16.M88.4 R116, [R189+0x10800] ;  /* 0x01080000bd74783b */ /* 0x000ea20000000200 */
[----:B------:R-:W-:Y:S01]  /*2b20*/  LOP3.LUT R0, R0, 0xfffffff0, RZ, 0xc0, !PT ;  /* 0xfffffff000007812 */ /* 0x000fe200078ec0ff */
[----:B------:R-:W-:Y:S01]  /*2b30*/  IMAD.MOV.U32 R207, RZ, RZ, RZ ;  /* 0x000000ffffcf7224 */ /* 0x000fe200078e00ff */
[----:B-1----:R-:W-:Y:S01]  /*2b40*/  LEA.HI R4, R36, R34, RZ, 0x3 ;  /* 0x0000002224047211 */ /* 0x002fe200078f18ff */
[----:B------:R-:W-:Y:S01]  /*2b50*/  IMAD.SHL.U32 R10, R10, 0x2, RZ ;  /* 0x000000020a0a7824 */ /* 0x000fe200078e00ff */
[----:B------:R-:W-:Y:S01]  /*2b60*/  ISETP.GE.AND P4, PT, R6, R210, PT ;  /* 0x000000d20600720c */ /* 0x000fe20003f86270 */
[----:B------:R-:W-:Y:S01]  /*2b70*/  IMAD.IADD R0, R34, 0x1, -R0 ;  /* 0x0000000122007824 */ /* 0x000fe200078e0a00 */
[----:B------:R-:W-:Y:S01]  /*2b80*/  LOP3.LUT R4, R4, 0xfffffff8, RZ, 0xc0, !PT ;  /* 0xfffffff804047812 */ /* 0x000fe200078ec0ff */
[----:B------:R-:W-:Y:S01]  /*2b90*/  IMAD R6, R38, c[0x0][0x1c0], R248 ;  /* 0x0000700026067a24 */ /* 0x000fe200078e02f8 */
[----:B------:R-:W1:Y:S01]  /*2ba0*/  LDSM.16.M88.4 R120, [R188+0x10000] ;  /* 0x01000000bc78783b */ /* 0x000e620000000200 */
[----:B------:R-:W-:Y:S01]  /*2bb0*/  IMAD.MOV.U32 R192, RZ, RZ, 0x40 ;  /* 0x00000040ffc07424 */ /* 0x000fe200078e00ff */
[----:B------:R-:W-:Y:S01]  /*2bc0*/  SHF.R.S32.HI R5, RZ, 0x1f, R0 ;  /* 0x0000001fff057819 */ /* 0x000fe20000011400 */
[----:B------:R-:W-:Y:S01]  /*2bd0*/  IMAD.IADD R4, R34, 0x1, -R4 ;  /* 0x0000000122047824 */ /* 0x000fe200078e0a04 */
[----:B------:R-:W1:Y:S01]  /*2be0*/  LDSM.16.M88.4 R124, [R188+0x10800] ;  /* 0x01080000bc7c783b */ /* 0x000e620000000200 */
[----:B------:R-:W-:Y:S01]  /*2bf0*/  IADD3 R184, R202, 0x2000, RZ ;  /* 0x00002000cab87810 */ /* 0x000fe20007ffe0ff */
[----:B------:R-:W-:Y:S01]  /*2c00*/  IMAD.SHL.U32 R193, R203, 0x2, RZ ;  /* 0x00000002cbc17824 */ /* 0x000fe200078e00ff */
[----:B------:R-:W-:Y:S01]  /*2c10*/  LEA.HI R5, R5, R0, RZ, 0x3 ;  /* 0x0000000005057211 */ /* 0x000fe200078f18ff */
[----:B------:R-:W1:Y:S01]  /*2c20*/  LDSM.16.M88.4 R136, [R190+0x12000] ;  /* 0x01200000be88783b */ /* 0x000e620000000200 */
[----:B------:R-:W-:Y:S01]  /*2c30*/  LOP3.LUT P3, RZ, R4, 0x2, RZ, 0xc0, !PT ;  /* 0x0000000204ff7812 */ /* 0x000fe2000786c0ff */
[----:B------:R-:W-:Y:S01]  /*2c40*/  IMAD.SHL.U32 R4, R8, 0x20, RZ ;  /* 0x0000002008047824 */ /* 0x000fe200078e00ff */
[----:B------:R-:W-:Y:S01]  /*2c50*/  LOP3.LUT R5, R5, 0xfffffff8, RZ, 0xc0, !PT ;  /* 0xfffffff805057812 */ /* 0x000fe200078ec0ff */
[----:B------:R-:W1:Y:S01]  /*2c60*/  LDSM.16.M88.4 R140, [R190+0x12800] ;  /* 0x01280000be8c783b */ /* 0x000e620000000200 */
[----:B------:R-:W-:Y:S01]  /*2c70*/  SEL R164, R164, 0xffffffe0, !P3 ;  /* 0xffffffe0a4a47807 */ /* 0x000fe20005800000 */
[C---:B------:R-:W-:Y:S01]  /*2c80*/  IMAD R8, R53.reuse, 0x2, R8 ;  /* 0x0000000235087824 */ /* 0x040fe200078e0208 */
[----:B------:R-:W-:Y:S01]  /*2c90*/  LOP3.LUT R4, R4, 0x6, R10, 0xf8, !PT ;  /* 0x0000000604047812 */ /* 0x000fe200078ef80a */
[----:B------:R-:W-:Y:S01]  /*2ca0*/  IMAD.IADD R5, R0, 0x1, -R5 ;  /* 0x0000000100057824 */ /* 0x000fe200078e0a05 */
[----:B------:R-:W1:Y:S01]  /*2cb0*/  LDSM.16.M88.4 R144, [R189+0x12000] ;  /* 0x01200000bd90783b */ /* 0x000e620000000200 */
[----:B------:R-:W-:Y:S01]  /*2cc0*/  IMAD.SHL.U32 R0, R6, 0x20, RZ ;  /* 0x0000002006007824 */ /* 0x000fe200078e00ff */
[----:B------:R-:W-:Y:S01]  /*2cd0*/  SHF.R.S32.HI R6, RZ, 0x1f, R25 ;  /* 0x0000001fff067819 */ /* 0x000fe20000011419 */
[----:B------:R-:W-:Y:S01]  /*2ce0*/  IMAD R244, R53, 0x40, R4 ;  /* 0x0000004035f47824 */ /* 0x000fe200078e0204 */
[----:B------:R-:W1:Y:S01]  /*2cf0*/  LDSM.16.M88.4 R148, [R189+0x12800] ;  /* 0x01280000bd94783b */ /* 0x000e620000000200 */
[----:B------:R-:W-:Y:S01]  /*2d00*/  IMAD.IADD R164, R164, 0x1, R188 ;  /* 0x00000001a4a47824 */ /* 0x000fe200078e02bc */
[----:B------:R-:W-:Y:S01]  /*2d10*/  IADD3 R187, R203, 0x2000, RZ ;  /* 0x00002000cbbb7810 */ /* 0x000fe20007ffe0ff */
[----:B------:R-:W-:Y:S01]  /*2d20*/  IMAD.MOV.U32 R211, RZ, RZ, R206 ;  /* 0x000000ffffd37224 */ /* 0x000fe200078e00ce */
[----:B------:R-:W-:Y:S01]  /*2d30*/  IADD3 R52, -R52, R230, -R244 ;  /* 0x000000e634347210 */ /* 0x000fe20007ffe9f4 */
[----:B------:R-:W1:Y:S01]  /*2d40*/  LDSM.16.M88.4 R152, [R188+0x12000] ;  /* 0x01200000bc98783b */ /* 0x000e620000000200 */
[----:B------:R-:W-:Y:S01]  /*2d50*/  @P4 IADD3 R4, R244, 0x11, RZ ;  /* 0x00000011f4044810 */ /* 0x000fe20007ffe0ff */
[----:B------:R-:W-:Y:S01]  /*2d60*/  CS2R R94, SRZ ;  /* 0x00000000005e7805 */ /* 0x000fe2000001ff00 */
[----:B------:R-:W-:Y:S01]  /*2d70*/  SEL R184, R184, R202, !P0 ;  /* 0x000000cab8b87207 */ /* 0x000fe20004000000 */
[----:B------:R-:W1:Y:S01]  /*2d80*/  LDSM.16.M88.4 R128, [R164+0x10000] ;  /* 0x01000000a480783b */ /* 0x000e620000000200 */
[----:B------:R-:W-:Y:S01]  /*2d90*/  SEL R187, R187, R203, !P0 ;  /* 0x000000cbbbbb7207 */ /* 0x000fe20004000000 */
        /* <DEDUP_REMOVED lines=35> */
[C---:B------:R-:W-:Y:S01]  /*2fd0*/  @P4 IADD3 R252, R244.reuse, 0x8, RZ ;  /* 0x00000008f4fc4810 */ /* 0x040fe20007ffe0ff */
[----:B------:R-:W-:Y:S01]  /*2fe0*/  IMAD.SHL.U32 R187, R187, 0x2, RZ ;  /* 0x00000002bbbb7824 */ /* 0x000fe200078e00ff */
[----:B------:R-:W-:-:S02]  /*2ff0*/  @P4 IADD3 R247, R244, 0x1, RZ ;  /* 0x00000001f4f74810 */ /* 0x000fc40007ffe0ff */
[----:B---3--:R-:W-:Y:S02]  /*3000*/  IADD3 R250, P6, P5, R0, R2, R25 ;  /* 0x0000000200fa7210 */ /* 0x008fe40007dde019 */
[----:B------:R-:W-:Y:S01]  /*3010*/  SHF.R.S32.HI R0, RZ, 0x1f, R0 ;  /* 0x0000001fff007819 */ /* 0x000fe20000011400 */
[----:B------:R-:W-:Y:S01]  /*3020*/  CS2R R24, SRZ ;  /* 0x0000000000187805 */ /* 0x000fe2000001ff00 */
[----:B----4-:R-:W-:Y:S01]  /*3030*/  @P1 FMUL.FTZ R207, R7, R9 ;  /* 0x0000000907cf1220 */ /* 0x010fe20000410000 */
[----:B------:R-:W-:Y:S01]  /*3040*/  R2P PR, R5, 0x6 ;  /* 0x0000000605007804 */ /* 0x000fe20000000000 */
[----:B------:R-:W-:Y:S01]  /*3050*/  IMAD.WIDE.U32 R250, R250, -0x2daee0ad, RZ ;  /* 0xd2511f53fafa7825 */ /* 0x000fe200078e00ff */
[----:B------:R-:W-:-:S03]  /*3060*/  IADD3.X R0, R0, R3, R6, P6, P5 ;  /* 0x0000000300007210 */ /* 0x000fc600037ea406 */
[----:B------:R-:W-:Y:S02]  /*3070*/  SEL R201, R201, 0xffffffe0, !P1 ;  /* 0xffffffe0c9c97807 */ /* 0x000fe40004800000 */
[----:B------:R3:W-:Y:S01]  /*3080*/  STL [R1+0x2c], R0 ;  /* 0x00002c0001007387 */ /* 0x0007e20000100800 */
[----:B------:R-:W-:Y:S02]  /*3090*/  SEL R192, R192, 0xffffffc0, !P2 ;  /* 0xffffffc0c0c07807 */ /* 0x000fe40005000000 */
[C---:B------:R-:W-:Y:S02]  /*30a0*/  IMAD.IADD R196, R194.reuse, 0x1, R201 ;  /* 0x00000001c2c47824 */ /* 0x040fe400078e02c9 */
[--C-:B------:R-:W-:Y:S02]  /*30b0*/  IMAD.IADD R195, R201, 0x1, R193.reuse ;  /* 0x00000001c9c37824 */ /* 0x100fe400078e02c1 */
[----:B------:R-:W-:Y:S02]  /*30c0*/  IMAD.IADD R199, R194, 0x1, R192 ;  /* 0x00000001c2c77824 */ /* 0x000fe400078e02c0 */
[----:B------:R-:W-:-:S02]  /*30d0*/  IMAD.IADD R198, R192, 0x1, R193 ;  /* 0x00000001c0c67824 */ /* 0x000fc400078e02c1 */
[C---:B------:R-:W-:Y:S01]  /*30e0*/  IMAD.IADD R200, R192.reuse, 0x1, R196 ;  /* 0x00000001c0c87824 */ /* 0x040fe200078e02c4 */
[C---:B--2---:R-:W-:Y:S01]  /*30f0*/  IADD3 R2, R243.reuse, -0x56f99767, RZ ;  /* 0xa9066899f3027810 */ /* 0x044fe20007ffe0ff */
[----:B------:R-:W-:Y:S01]  /*3100*/  IMAD.IADD R197, R192, 0x1, R195 ;  /* 0x00000001c0c57824 */ /* 0x000fe200078e02c3 */
[C---:B------:R-:W-:Y:S02]  /*3110*/  IADD3 R3, R243.reuse, -0x126145ec, RZ ;  /* 0xed9eba14f3037810 */ /* 0x040fe40007ffe0ff */
[----:B------:R-:W-:-:S04]  /*3120*/  LOP3.LUT R8, R243, R8, RZ, 0x3c, !PT ;  /* 0x00000008f3087212 */ /* 0x000fc800078e3cff */
[----:B------:R-:W-:Y:S01]  /*3130*/  LOP3.LUT R232, R8, R251, RZ, 0x3c, !PT ;  /* 0x000000fb08e87212 */ /* 0x000fe200078e3cff */
[----:B---3--:R-:W-:-:S04]  /*3140*/  IMAD.IADD R0, R52, 0x1, R210 ;  /* 0x0000000134007824 */ /* 0x008fc800078e02d2 */
[----:B------:R-:W-:Y:S01]  /*3150*/  IMAD.WIDE.U32 R232, R232, -0x326172a9, RZ ;  /* 0xcd9e8d57e8e87825 */ /* 0x000fe200078e00ff */
[----:B------:R2:W-:Y:S02]  /*3160*/  STL [R1+0x28], R0 ;  /* 0x0000280001007387 */ /* 0x0005e40000100800 */
[----:B--2---:R-:W-:-:S05]  /*3170*/  IADD3 R0, R243, 0x646e171e, RZ ;  /* 0x646e171ef3007810 */ /* 0x004fca0007ffe0ff */
[----:B------:R2:W-:Y:S04]  /*3180*/  STL [R1+0x24], R0 ;  /* 0x0000240001007387 */ /* 0x0005e80000100800 */
[----:B------:R3:W-:Y:S04]  /*3190*/  STL [R1+0x20], R2 ;  /* 0x0000200201007387 */ /* 0x0007e80000100800 */
[----:B------:R4:W-:Y:S01]  /*31a0*/  STL [R1+0x1c], R3 ;  /* 0x00001c0301007387 */ /* 0x0009e20000100800 */
[C---:B--2---:R-:W-:Y:S02]  /*31b0*/  IADD3 R0, R243.reuse, 0x32370b8f, RZ ;  /* 0x32370b8ff3007810 */ /* 0x044fe40007ffe0ff */
[----:B---3--:R-:W-:-:S03]  /*31c0*/  IADD3 R2, R243, 0x76cf5d0a, RZ ;  /* 0x76cf5d0af3027810 */ /* 0x008fc60007ffe0ff */
[----:B------:R2:W-:Y:S01]  /*31d0*/  STL [R1+0x18], R0 ;  /* 0x0000180001007387 */ /* 0x0005e20000100800 */
[----:B------:R-:W-:Y:S02]  /*31e0*/  IADD3 R243, R243, -0x4498517b, RZ ;  /* 0xbb67ae85f3f37810 */ /* 0x000fe40007ffe0ff */
[C---:B----4-:R-:W-:Y:S01]  /*31f0*/  @P4 IADD3 R3, R244.reuse, 0x19, RZ ;  /* 0x00000019f4034810 */ /* 0x050fe20007ffe0ff */
[----:B------:R3:W-:Y:S04]  /*3200*/  STL [R1+0x14], R2 ;  /* 0x0000140201007387 */ /* 0x0007e80000100800 */
[----:B------:R4:W-:Y:S01]  /*3210*/  @P4 STL [R1+0x10], R3 ;  /* 0x0000100301004387 */ /* 0x0009e20000100800 */
[----:B--2---:R-:W-:Y:S01]  /*3220*/  IMAD.MOV.U32 R0, RZ, RZ, c[0x0][0x22c] ;  /* 0x00008b00ff007624 */ /* 0x004fe200078e00ff */
[----:B---3--:R-:W-:-:S03]  /*3230*/  @P4 IADD3 R2, R244, 0x18, RZ ;  /* 0x00000018f4024810 */ /* 0x008fc60007ffe0ff */
[----:B------:R-:W-:Y:S01]  /*3240*/  IMAD R0, R0, c[0x0][0x1c0], RZ ;  /* 0x0000700000007a24 */ /* 0x000fe200078e02ff */
[----:B----4-:R-:W-:Y:S01]  /*3250*/  @P4 IADD3 R3, R244, 0x10, RZ ;  /* 0x00000010f4034810 */ /* 0x010fe20007ffe0ff */
[----:B------:R2:W-:Y:S02]  /*3260*/  @P4 STL [R1+0xc], R2 ;  /* 0x00000c0201004387 */ /* 0x0005e40000100800 */
[----:B------:R-:W-:Y:S02]  /*3270*/  IMAD.SHL.U32 R216, R0, 0x8, RZ ;  /* 0x0000000800d87824 */ /* 0x000fe400078e00ff */
[----:B------:R3:W-:Y:S04]  /*3280*/  @P4 STL [R1+0x8], R4 ;  /* 0x0000080401004387 */ /* 0x0007e80000100800 */
[----:B------:R4:W-:Y:S01]  /*3290*/  @P4 STL [R1+0x4], R3 ;  /* 0x0000040301004387 */ /* 0x0009e20000100800 */
[----:B--2---:R-:W-:-:S02]  /*32a0*/  @P4 IADD3 R2, R244, 0x9, RZ ;  /* 0x00000009f4024810 */ /* 0x004fc40007ffe0ff */
[----:B---3--:R-:W-:-:S03]  /*32b0*/  IADD3 R4, R242, -0x4ab325aa, RZ ;  /* 0xb54cda56f2047810 */ /* 0x008fc60007ffe0ff */
[----:B------:R2:W-:Y:S01]  /*32c0*/  @P4 STL [R1], R2 ;  /* 0x0000000201004387 */ /* 0x0005e20000100800 */
[C---:B------:R-:W-:Y:S02]  /*32d0*/  IADD3 R4, R242.reuse, -0x255992d5, RZ ;  /* 0xdaa66d2bf2047810 */ /* 0x040fe40007ffe0ff */
[C---:B----4-:R-:W-:Y:S02]  /*32e0*/  IADD3 R3, R242.reuse, 0x1715609d, RZ ;  /* 0x1715609df2037810 */ /* 0x050fe40007ffe0ff */
[C---:B------:R-:W-:Y:S02]  /*32f0*/  IADD3 R3, R242.reuse, 0x3c6ef372, RZ ;  /* 0x3c6ef372f2037810 */ /* 0x040fe40007ffe0ff */
[C---:B--2---:R-:W-:Y:S02]  /*3300*/  IADD3 R2, R242.reuse, 0x78dde6e4, RZ ;  /* 0x78dde6e4f2027810 */ /* 0x044fe40007ffe0ff */
[----:B------:R-:W-:Y:S01]  /*3310*/  IADD3 R2, R242, -0x61c88647, RZ ;  /* 0x9e3779b9f2027810 */ /* 0x000fe20007ffe0ff */
[----:B------:R-:W-:-:S05]  /*3320*/  IMAD.SHL.U32 R2, R0, 0x10, RZ ;  /* 0x0000001000027824 */ /* 0x000fca00078e00ff */
[C---:B------:R-:W-:Y:S02]  /*3330*/  IADD3 R4, R2.reuse, 0x20, RZ ;  /* 0x0000002002047810 */ /* 0x040fe40007ffe0ff */
[C---:B------:R-:W-:Y:S02]  /*3340*/  IADD3 R3, R2.reuse, 0x40, RZ ;  /* 0x0000004002037810 */ /* 0x040fe40007ffe0ff */
[----:B------:R-:W-:Y:S01]  /*3350*/  IADD3 R2, R2, 0x60, RZ ;  /* 0x0000006002027810 */ /* 0x000fe20007ffe0ff */
[C---:B------:R-:W-:Y:S02]  /*3360*/  IMAD.IADD R4, R216.reuse, 0x1, R4 ;  /* 0x00000001d8047824 */ /* 0x040fe400078e0204 */
[C---:B------:R-:W-:Y:S02]  /*3370*/  IMAD.IADD R3, R216.reuse, 0x1, R3 ;  /* 0x00000001d8037824 */ /* 0x040fe400078e0203 */
[C---:B------:R-:W-:Y:S02]  /*3380*/  IMAD.IADD R2, R216.reuse, 0x1, R2 ;  /* 0x00000001d8027824 */ /* 0x040fe400078e0202 */
[----:B------:R-:W-:-:S02]  /*3390*/  IMAD.IADD R4, R216, 0x1, R4 ;  /* 0x00000001d8047824 */ /* 0x000fc400078e0204 */
[C---:B------:R-:W-:Y:S02]  /*33a0*/  IMAD.IADD R3, R216.reuse, 0x1, R3 ;  /* 0x00000001d8037824 */ /* 0x040fe400078e0203 */
[C---:B------:R-:W-:Y:S02]  /*33b0*/  IMAD.IADD R2, R216.reuse, 0x1, R2 ;  /* 0x00000001d8027824 */ /* 0x040fe400078e0202 */
        /* <DEDUP_REMOVED lines=8> */
[----:B-1----:R-:W-:Y:S02]  /*3440*/  IMAD.IADD R239, R216, 0x1, R231 ;  /* 0x00000001d8ef7824 */ /* 0x002fe400078e02e7 */
.L_x_972:
[----:B------:R-:W0:Y:S01]  /*3450*/  LDGDEPBAR ;  /* 0x00000000000079af */ /* 0x000e220000000000 */
[C---:B------:R-:W-:Y:S01]  /*3460*/  IMAD.IADD R0, R187.reuse, 0x1, R201 ;  /* 0x00000001bb007824 */ /* 0x040fe200078e02c9 */
[----:B------:R-:W-:Y:S01]  /*3470*/  ULDC.U8 UR4, c[0x0][0x2d8] ;  /* 0x0000b60000047ab9 */ /* 0x000fe20000000000 */
[--C-:B------:R-:W-:Y:S02]  /*3480*/  IMAD.IADD R2, R187, 0x1, R192.reuse ;  /* 0x00000001bb027824 */ /* 0x100fe400078e02c0 */
[----:B------:R-:W-:Y:S03]  /*3490*/  IMAD.IADD R3, R0, 0x1, R192 ;  /* 0x0000000100037824 */ /* 0x000fe600078e02c0 */
[----:B------:R-:W2:Y:S04]  /*34a0*/  LDL R168, [R1+0x28] ;  /* 0x0000280001a87983 */ /* 0x000ea80000100800 */
[----:B------:R-:W3:Y:S01]  /*34b0*/  LDL R175, [R1+0x2c] ;  /* 0x00002c0001af7983 */ /* 0x000ee20000100800 */
[----:B------:R-:W-:Y:S04]  /*34c0*/  DEPBAR.LE SB0, 0x0 ;  /* 0x000080000000791a */ /* 0x000fe80000000000 */
[----:B------:R-:W-:Y:S08]  /*34d0*/  BAR.SYNC.DEFER_BLOCKING 0x0 ;  /* 0x0000000000007b1d */ /* 0x000ff00000010000 */
[----:B------:R-:W-:Y:S08]  /*34e0*/  LDSM.16.M88.4 R16, [R187] ;  /* 0x00000000bb10783b */ /* 0x000ff00000000200 */
[----:B------:R-:W1:Y:S08]  /*34f0*/  LDSM.16.M88.4 R8, [R190+0xc000] ;  /* 0x00c00000be08783b */ /* 0x000e700000000200 */
[----:B------:R-:W4:Y:S08]  /*3500*/  LDSM.16.M88.4 R52, [R190+0xc800] ;  /* 0x00c80000be34783b */ /* 0x000f300000000200 */
[----:B------:R-:W-:Y:S08]  /*3510*/  LDSM.16.M88.4 R56, [R0] ;  /* 0x000000000038783b */ /* 0x000ff00000000200 */
[----:B------:R-:W4:Y:S08]  /*3520*/  LDSM.16.M88.4 R60, [R189+0xc000] ;  /* 0x00c00000bd3c783b */ /* 0x000f300000000200 */
[----:B------:R-:W4:Y:S01]  /*3530*/  LDSM.16.M88.4 R64, [R189+0xc800] ;  /* 0x00c80000bd40783b */ /* 0x000f220000000200 */
[C---:B-1----:R-:W-:Y:S07]  /*3540*/  HMMA.16816.F32.BF16 R4, R16.reuse, R8, RZ ;  /* 0x000000081004723c */ /* 0x042fee00000418ff */
[----:B------:R-:W-:Y:S01]  /*3550*/  LDSM.16.M88.4 R100, [R188+0xe000] ;  /* 0x00e00000bc64783b */ /* 0x000fe20000000200 */
[C---:B------:R-:W-:Y:S08]  /*3560*/  HMMA.16816.F32.BF16 R8, R16.reuse, R10, RZ ;  /* 0x0000000a1008723c */ /* 0x040ff000000418ff */
[C---:B----4-:R-:W-:Y:S08]  /*3570*/  HMMA.16816.F32.BF16 R12, R16.reuse, R52, RZ ;  /* 0x00000034100c723c */ /* 0x050ff000000418ff */
[----:B------:R-:W-:Y:S01]  /*3580*/  HMMA.16816.F32.BF16 R16, R16, R54, RZ ;  /* 0x000000361010723c */ /* 0x000fe200000418ff */
[----:B------:R-:W-:Y:S07]  /*3590*/  LDSM.16.M88.4 R52, [R2] ;  /* 0x000000000234783b */ /* 0x000fee0000000200 */
[C---:B------:R-:W-:Y:S08]  /*35a0*/  HMMA.16816.F32.BF16 R4, R56.reuse, R60, R4 ;  /* 0x0000003c3804723c */ /* 0x040ff00000041804 */
[C---:B------:R-:W-:Y:S01]  /*35b0*/  HMMA.16816.F32.BF16 R8, R56.reuse, R62, R8 ;  /* 0x0000003e3808723c */ /* 0x040fe20000041808 */
[----:B------:R-:W1:Y:S07]  /*35c0*/  LDSM.16.M88.4 R60, [R188+0xc000] ;  /* 0x00c00000bc3c783b */ /* 0x000e6e0000000200 */
[C---:B------:R-:W-:Y:S08]  /*35d0*/  HMMA.16816.F32.BF16 R12, R56.reuse, R64, R12 ;  /* 0x00000040380c723c */ /* 0x040ff0000004180c */
[----:B------:R-:W-:Y:S01]  /*35e0*/  HMMA.16816.F32.BF16 R16, R56, R66, R16 ;  /* 0x000000423810723c */ /* 0x000fe20000041810 */
[----:B------:R-:W4:Y:S08]  /*35f0*/  LDSM.16.M88.4 R56, [R188+0xc800] ;  /* 0x00c80000bc38783b */ /* 0x000f300000000200 */
[----:B------:R-:W-:Y:S01]  /*3600*/  LDSM.16.M88.4 R64, [R191+0xc000] ;  /* 0x00c00000bf40783b */ /* 0x000fe20000000200 */
[C---:B-1----:R-:W-:Y:S08]  /*3610*/  HMMA.16816.F32.BF16 R4, R52.reuse, R60, R4 ;  /* 0x0000003c3404723c */ /* 0x042ff00000041804 */
[C---:B------:R-:W-:Y:S01]  /*3620*/  HMMA.16816.F32.BF16 R8, R52.reuse, R62, R8 ;  /* 0x0000003e3408723c */ /* 0x040fe20000041808 */
[----:B------:R-:W1:Y:S07]  /*3630*/  LDSM.16.M88.4 R60, [R3] ;  /* 0x00000000033c783b */ /* 0x000e6e0000000200 */
[C---:B----4-:R-:W-:Y:S08]  /*3640*/  HMMA.16816.F32.BF16 R12, R52.reuse, R56, R12 ;  /* 0x00000038340c723c */ /* 0x050ff0000004180c */
[----:B------:R-:W-:Y:S01]  /*3650*/  HMMA.16816.F32.BF16 R16, R52, R58, R16 ;  /* 0x0000003a3410723c */ /* 0x000fe20000041810 */
[----:B------:R-:W4:Y:S08]  /*3660*/  LDSM.16.M88.4 R52, [R191+0xc800] ;  /* 0x00c80000bf34783b */ /* 0x000f300000000200 */
[----:B------:R-:W-:Y:S01]  /*3670*/  LDSM.16.M88.4 R56, [R187+0x2000] ;  /* 0x00200000bb38783b */ /* 0x000fe20000000200 */
[C---:B-1----:R-:W-:Y:S08]  /*3680*/  HMMA.16816.F32.BF16 R4, R60.reuse, R64, R4 ;  /* 0x000000403c04723c */ /* 0x042ff00000041804 */
[C---:B------:R-:W-:Y:S01]  /*3690*/  HMMA.16816.F32.BF16 R8, R60.reuse, R66, R8 ;  /* 0x000000423c08723c */ /* 0x040fe20000041808 */
[----:B------:R-:W1:Y:S07]  /*36a0*/  LDSM.16.M88.4 R64, [R190+0xe000] ;  /* 0x00e00000be40783b */ /* 0x000e6e0000000200 */
[C---:B----4-:R-:W-:Y:S08]  /*36b0*/  HMMA.16816.F32.BF16 R12, R60.reuse, R52, R12 ;  /* 0x000000343c0c723c */ /* 0x050ff0000004180c */
[----:B------:R-:W-:Y:S01]  /*36c0*/  HMMA.16816.F32.BF16 R16, R60, R54, R16 ;  /* 0x000000363c10723c */ /* 0x000fe20000041810 */
[----:B------:R-:W4:Y:S08]  /*36d0*/  LDSM.16.M88.4 R52, [R190+0xe800] ;  /* 0x00e80000be34783b */ /* 0x000f300000000200 */
[----:B------:R2:W-:Y:S01]  /*36e0*/  LDSM.16.M88.4 R60, [R0+0x2000] ;  /* 0x00200000003c783b */ /* 0x0005e20000000200 */
[C---:B-1----:R-:W-:Y:S08]  /*36f0*/  HMMA.16816.F32.BF16 R4, R56.reuse, R64, R4 ;  /* 0x000000403804723c */ /* 0x042ff00000041804 */
[C---:B------:R-:W-:Y:S01]  /*3700*/  HMMA.16816.F32.BF16 R8, R56.reuse, R66, R8 ;  /* 0x000000423808723c */ /* 0x040fe20000041808 */
[----:B------:R-:W1:Y:S07]  /*3710*/  LDSM.16.M88.4 R64, [R189+0xe000] ;  /* 0x00e00000bd40783b */ /* 0x000e6e0000000200 */
[C---:B----4-:R-:W-:Y:S08]  /*3720*/  HMMA.16816.F32.BF16 R12, R56.reuse, R52, R12 ;  /* 0x00000034380c723c */ /* 0x050ff0000004180c */
[----:B------:R-:W-:Y:S01]  /*3730*/  HMMA.16816.F32.BF16 R16, R56, R54, R16 ;  /* 0x000000363810723c */ /* 0x000fe20000041810 */
[----:B------:R-:W4:Y:S03]  /*3740*/  LDSM.16.M88.4 R52, [R189+0xe800] ;  /* 0x00e80000bd34783b */ /* 0x000f260000000200 */
[----:B--2---:R-:W-:Y:S05]  /*3750*/  IMAD R0, R209, 0x40, R168 ;  /* 0x00000040d1007824 */ /* 0x004fea00078e02a8 */
[----:B------:R2:W3:Y:S01]  /*3760*/  LDSM.16.M88.4 R56, [R2+0x2000] ;  /* 0x002000000238783b */ /* 0x0004e20000000200 */
[C---:B-1----:R-:W-:Y:S05]  /*3770*/  HMMA.16816.F32.BF16 R4, R60.reuse, R64, R4 ;  /* 0x000000403c04723c */ /* 0x042fea0000041804 */
[----:B--2---:R-:W-:Y:S03]  /*3780*/  IADD3 R2, R0, -0x1, RZ ;  /* 0xffffffff00027810 */ /* 0x004fe60007ffe0ff */
[C---:B------:R-:W-:Y:S01]  /*3790*/  HMMA.16816.F32.BF16 R8, R60.reuse, R66, R8 ;  /* 0x000000423c08723c */ /* 0x040fe20000041808 */
[----:B------:R-:W1:Y:S02]  /*37a0*/  LDSM.16.M88.4 R64, [R188+0xe800] ;  /* 0x00e80000bc40783b */ /* 0x000e640000000200 */
[----:B------:R-:W-:Y:S05]  /*37b0*/  ISETP.GE.AND P1, PT, R2, RZ, PT ;  /* 0x000000ff0200720c */ /* 0x000fea0003f26270 */
[C---:B----4-:R-:W-:Y:S08]  /*37c0*/  HMMA.16816.F32.BF16 R12, R60.reuse, R52, R12 ;  /* 0x000000343c0c723c */ /* 0x050ff0000004180c */
[----:B------:R-:W-:Y:S01]  /*37d0*/  HMMA.16816.F32.BF16 R16, R60, R54, R16 ;  /* 0x000000363c10723c */ /* 0x000fe20000041810 */
[----:B------:R2:W-:Y:S03]  /*37e0*/  LDSM.16.M88.4 R52, [R3+0x2000] ;  /* 0x002000000334783b */ /* 0x0005e60000000200 */
[C---:B------:R-:W-:Y:S04]  /*37f0*/  @!P1 IADD3 R2, -R0.reuse, 0x1, RZ ;  /* 0x0000000100029810 */ /* 0x040fe80007ffe1ff */
[C---:B---3--:R-:W-:Y:S01]  /*3800*/  HMMA.16816.F32.BF16 R4, R56.reuse, R100, R4 ;  /* 0x000000643804723c */ /* 0x048fe20000041804 */
[----:B------:R-:W3:Y:S07]  /*3810*/  LDSM.16.M88.4 R60, [R191+0xe000] ;  /* 0x00e00000bf3c783b */ /* 0x000eee0000000200 */
[C---:B------:R-:W-:Y:S01]  /*3820*/  HMMA.16816.F32.BF16 R8, R56.reuse, R102, R8 ;  /* 0x000000663808723c */ /* 0x040fe20000041808 */
[----:B------:R-:W4:Y:S04]  /*3830*/  LDL R101, [R1+0x38] ;  /* 0x0000380001657983 */ /* 0x000f280000100800 */
[----:B------:R-:W4:Y:S01]  /*3840*/  LDL R100, [R1+0x14] ;  /* 0x0000140001647983 */ /* 0x000f220000100800 */
[----:B--2---:R-:W-:Y:S02]  /*3850*/  IABS R3, R0 ;  /* 0x0000000000037213 */ /* 0x004fe40000000000 */
[C---:B-1----:R-:W-:Y:S01]  /*3860*/  HMMA.16816.F32.BF16 R12, R56.reuse, R64, R12 ;  /* 0x00000040380c723c */ /* 0x042fe2000004180c */
[----:B------:R1:W-:Y:S06]  /*3870*/  I2F R65, R2 ;  /* 0x0000000200417306 */ /* 0x0003ec0000201400 */
[----:B------:R-:W-:Y:S01]  /*3880*/  IADD3 R64, R0, 0x8, RZ ;  /* 0x0000000800407810 */ /* 0x000fe20007ffe0ff */
[----:B------:R-:W-:Y:S01]  /*3890*/  HMMA.16816.F32.BF16 R16, R56, R66, R16 ;  /* 0x000000423810723c */ /* 0x000fe20000041810 */
[----:B------:R-:W2:Y:S02]  /*38a0*/  LDSM.16.M88.4 R56, [R191+0xe800] ;  /* 0x00e80000bf38783b */ /* 0x000ea40000000200 */
[----:B------:R-:W-:Y:S01]  /*38b0*/  ISETP.GE.AND P0, PT, R64, RZ, PT ;  /* 0x000000ff4000720c */ /* 0x000fe20003f06270 */
[----:B------:R1:W1:Y:S11]  /*38c0*/  I2F R174, R3 ;  /* 0x0000000300ae7306 */ /* 0x0002760000201400 */
[----:B------:R-:W-:Y:S01]  /*38d0*/  @!UPT UIADD3 URZ, URZ, URZ, URZ ;  /* 0x0000003f3f3ff290 */ /* 0x000fe2000fffe03f */
[C---:B------:R-:W-:Y:S01]  /*38e0*/  @!P0 IADD3 R64, -R0.reuse, -0x8, RZ ;  /* 0xfffffff800408810 */ /* 0x040fe20007ffe1ff */
[C---:B---3--:R-:W-:Y:S03]  /*38f0*/  HMMA.16816.F32.BF16 R4, R52.reuse, R60, R4 ;  /* 0x0000003c3404723c */ /* 0x048fe60000041804 */
[----:B------:R3:W3:Y:S02]  /*3900*/  I2F R66, R64 ;  /* 0x0000004000427306 */ /* 0x0006e40000201400 */
[C---:B-1----:R-:W-:Y:S02]  /*3910*/  IADD3 R2, R0.reuse, -0x8, RZ ;  /* 0xfffffff800027810 */ /* 0x042fe40007ffe0ff */
[----:B------:R-:W-:Y:S01]  /*3920*/  IADD3 R61, R0, -0x10, RZ ;  /* 0xfffffff0003d7810 */ /* 0x000fe20007ffe0ff */
[C---:B------:R-:W-:Y:S01]  /*3930*/  HMMA.16816.F32.BF16 R8, R52.reuse, R62, R8 ;  /* 0x0000003e3408723c */ /* 0x040fe20000041808 */
[----:B------:R-:W4:Y:S02]  /*3940*/  LDL R62, [R1] ;  /* 0x00000000013e7983 */ /* 0x000f240000100800 */
[----:B------:R-:W-:Y:S02]  /*3950*/  ISETP.GE.AND P0, PT, R2, RZ, PT ;  /* 0x000000ff0200720c */ /* 0x000fe40003f06270 */
[C---:B------:R-:W-:Y:S02]  /*3960*/  IADD3 R3, R0.reuse, 0x7, RZ ;  /* 0x0000000700037810 */ /* 0x040fe40007ffe0ff */
[C---:B------:R-:W-:Y:S02]  /*3970*/  IADD3 R60, R0.reuse, -0x19, RZ ;  /* 0xffffffe7003c7810 */ /* 0x040fe40007ffe0ff */
[----:B------:R-:W-:Y:S07]  /*3980*/  ISETP.GE.AND P1, PT, R3, RZ, PT ;  /* 0x000000ff0300720c */ /* 0x000fee0003f26270 */
[C---:B------:R-:W-:Y:S01]  /*3990*/  @!P0 IADD3 R2, -R0.reuse, 0x8, RZ ;  /* 0x0000000800028810 */ /* 0x040fe20007ffe1ff */
[C---:B--2---:R-:W-:Y:S01]  /*39a0*/  HMMA.16816.F32.BF16 R12, R52.reuse, R56, R12 ;  /* 0x00000038340c723c */ /* 0x044fe2000004180c */
[----:B------:R-:W2:Y:S02]  /*39b0*/  LDL R57, [R1+0x4] ;  /* 0x0000040001397983 */ /* 0x000ea40000100800 */
[C---:B---3--:R-:W-:Y:S01]  /*39c0*/  IADD3 R64, R0.reuse, -0x9, RZ ;  /* 0xfffffff700407810 */ /* 0x048fe20007ffe0ff */
[----:B------:R1:W3:Y:S01]  /*39d0*/  I2F R171, R2 ;  /* 0x0000000200ab7306 */ /* 0x0002e20000201400 */
[----:B------:R-:W-:Y:S01]  /*39e0*/  @!P1 IADD3 R3, -R0, -0x7, RZ ;  /* 0xfffffff900039810 */ /* 0x000fe20007ffe1ff */
[-C--:B------:R-:W-:Y:S01]  /*39f0*/  FFMA.FTZ R4, R174, -R207.reuse, R4 ;  /* 0x800000cfae047223 */ /* 0x080fe20000010004 */
[----:B------:R-:W-:Y:S01]  /*3a00*/  ISETP.GE.AND P1, PT, R64, RZ, PT ;  /* 0x000000ff4000720c */ /* 0x000fe20003f26270 */
[----:B------:R-:W-:Y:S01]  /*3a10*/  HMMA.16816.F32.BF16 R16, R52, R58, R16 ;  /* 0x0000003a3410723c */ /* 0x000fe20000041810 */
[----:B------:R-:W2:Y:S02]  /*3a20*/  LDL R58, [R1+0x20] ;  /* 0x00002000013a7983 */ /* 0x000ea40000100800 */
[----:B------:R-:W-:Y:S01]  /*3a30*/  ISETP.GE.AND P0, PT, R61, RZ, PT ;  /* 0x000000ff3d00720c */ /* 0x000fe20003f06270 */
[-C--:B------:R-:W-:Y:S01]  /*3a40*/  FFMA.FTZ R10, R174, -R207.reuse, R10 ;  /* 0x800000cfae0a7223 */ /* 0x080fe2000001000a */
[----:B------:R-:W-:Y:S01]  /*3a50*/  IADD3 R56, R242, 0x3c6ef372, RZ ;  /* 0x3c6ef372f2387810 */ /* 0x000fe20007ffe0ff */
[----:B------:R3:W3:Y:S01]  /*3a60*/  I2F R67, R3 ;  /* 0x0000000300437306 */ /* 0x0006e20000201400 */
[CC--:B------:R-:W-:Y:S02]  /*3a70*/  FFMA.FTZ R5, R65.reuse, -R207.reuse, R5 ;  /* 0x800000cf41057223 */ /* 0x0c0fe40000010005 */
[-C--:B------:R-:W-:Y:S03]  /*3a80*/  FFMA.FTZ R6, R66, -R207.reuse, R6 ;  /* 0x800000cf42067223 */ /* 0x080fe60000010006 */
[C---:B------:R-:W-:Y:S01]  /*3a90*/  @!P1 IADD3 R64, -R0.reuse, 0x9, RZ ;  /* 0x0000000900409810 */ /* 0x040fe20007ffe1ff */
[-C--:B------:R-:W-:Y:S03]  /*3aa0*/  FFMA.FTZ R11, R65, -R207.reuse, R11 ;  /* 0x800000cf410b7223 */ /* 0x080fe6000001000b */
[----:B------:R-:W-:Y:S01]  /*3ab0*/  @!P0 IADD3 R61, -R0, 0x10, RZ ;  /* 0x00000010003d8810 */ /* 0x000fe20007ffe1ff */
[----:B------:R-:W3:Y:S01]  /*3ac0*/  I2F R168, R64 ;  /* 0x0000004000a87306 */ /* 0x000ee20000201400 */
[----:B------:R-:W-:Y:S02]  /*3ad0*/  ISETP.GE.AND P0, PT, R60, RZ, PT ;  /* 0x000000ff3c00720c */ /* 0x000fe40003f06270 */
[----:B-1----:R-:W-:Y:S01]  /*3ae0*/  IADD3 R2, R0, -0x18, RZ ;  /* 0xffffffe800027810 */ /* 0x002fe20007ffe0ff */
[CC--:B---3--:R-:W-:Y:S02]  /*3af0*/  FFMA.FTZ R8, R171.reuse, -R207.reuse, R8 ;  /* 0x800000cfab087223 */ /* 0x0c8fe40000010008 */
[-C--:B------:R-:W-:Y:S01]  /*3b00*/  FFMA.FTZ R14, R171, -R207.reuse, R14 ;  /* 0x800000cfab0e7223 */ /* 0x080fe2000001000e */
[----:B------:R-:W-:Y:S03]  /*3b10*/  ISETP.GE.AND P1, PT, R2, RZ, PT ;  /* 0x000000ff0200720c */ /* 0x000fe60003f26270 */
[----:B------:R-:W1:Y:S01]  /*3b20*/  I2F R169, R61 ;  /* 0x0000003d00a97306 */ /* 0x000e620000201400 */
[C---:B------:R-:W-:Y:S01]  /*3b30*/  IADD3 R3, R0.reuse, -0x11, RZ ;  /* 0xffffffef00037810 */ /* 0x040fe20007ffe0ff */
[-C--:B------:R-:W-:Y:S02]  /*3b40*/  FFMA.FTZ R7, R67, -R207.reuse, R7 ;  /* 0x800000cf43077223 */ /* 0x080fe40000010007 */
[----:B------:R-:W-:Y:S02]  /*3b50*/  @!P0 IADD3 R60, -R0, 0x19, RZ ;  /* 0x00000019003c8810 */ /* 0x000fe40007ffe1ff */
[----:B-----5:R-:W-:Y:S02]  /*3b60*/  FSETP.NEU.FTZ.AND P0, PT, R222, -INF , PT ;  /* 0xff800000de00780b */ /* 0x020fe40003f1d000 */
[----:B------:R-:W-:Y:S02]  /*3b70*/  ISETP.GE.AND P2, PT, R3, RZ, PT ;  /* 0x000000ff0300720c */ /* 0x000fe40003f46270 */
[----:B------:R3:W3:Y:S01]  /*3b80*/  I2F R172, R60 ;  /* 0x0000003c00ac7306 */ /* 0x0006e20000201400 */
[----:B------:R-:W-:Y:S02]  /*3b90*/  @!P1 IADD3 R2, -R0, 0x18, RZ ;  /* 0x0000001800029810 */ /* 0x000fe40007ffe1ff */
[-C--:B------:R-:W-:Y:S01]  /*3ba0*/  @P4 ISETP.GE.AND P1, PT, R244, R210.reuse, PT ;  /* 0x000000d2f400420c */ /* 0x080fe20003f26270 */
[CC--:B------:R-:W-:Y:S02]  /*3bb0*/  FFMA.FTZ R9, R168.reuse, -R207.reuse, R9 ;  /* 0x800000cfa8097223 */ /* 0x0c0fe40000010009 */
[-C--:B------:R-:W-:Y:S01]  /*3bc0*/  FFMA.FTZ R15, R168, -R207.reuse, R15 ;  /* 0x800000cfa80f7223 */ /* 0x080fe2000001000f */
[----:B------:R-:W-:Y:S01]  /*3bd0*/  @P4 FSEL R4, R4, -INF , !P1 ;  /* 0xff80000004044808 */ /* 0x000fe20004800000 */
[----:B------:R-:W-:Y:S01]  /*3be0*/  IMAD.MOV.U32 R168, RZ, RZ, c[0x0][0x22c] ;  /* 0x00008b00ffa87624 */ /* 0x000fe200078e00ff */
[----:B------:R-:W-:Y:S01]  /*3bf0*/  @P4 FSEL R6, R6, -INF , !P1 ;  /* 0xff80000006064808 */ /* 0x000fe20004800000 */
[----:B------:R3:W3:Y:S01]  /*3c00*/  I2F R173, R2 ;  /* 0x0000000200ad7306 */ /* 0x0006e20000201400 */
[----:B------:R-:W-:Y:S01]  /*3c10*/  @!P2 IADD3 R3, -R0, 0x11, RZ ;  /* 0x000000110003a810 */ /* 0x000fe20007ffe1ff */
[----:B------:R-:W-:Y:S01]  /*3c20*/  FMUL.FTZ R0, R223, 1.4426950216293334961 ;  /* 0x3fb8aa3bdf007820 */ /* 0x000fe20000410000 */
[-C--:B------:R-:W-:Y:S01]  /*3c30*/  @P4 ISETP.GE.AND P2, PT, R247, R210.reuse, PT ;  /* 0x000000d2f700420c */ /* 0x080fe20003f46270 */
[CC--:B-1----:R-:W-:Y:S01]  /*3c40*/  FFMA.FTZ R12, R169.reuse, -R207.reuse, R12 ;  /* 0x800000cfa90c7223 */ /* 0x0c2fe2000001000c */
[----:B------:R-:W2:Y:S01]  /*3c50*/  LDL R61, [R1+0x18] ;  /* 0x00001800013d7983 */ /* 0x000ea20000100800 */
[-C--:B------:R-:W-:Y:S01]  /*3c60*/  FFMA.FTZ R18, R169, -R207.reuse, R18 ;  /* 0x800000cfa9127223 */ /* 0x080fe20000010012 */
[----:B------:R-:W-:Y:S01]  /*3c70*/  @P4 FSEL R5, R5, -INF , !P2 ;  /* 0xff80000005054808 */ /* 0x000fe20005000000 */
[----:B------:R-:W-:Y:S02]  /*3c80*/  IMAD R168, R168, c[0x0][0x1c0], RZ ;  /* 0x00007000a8a87a24 */ /* 0x000fe400078e02ff */
[----:B------:R-:W1:Y:S01]  /*3c90*/  I2F R170, R3 ;  /* 0x0000000300aa7306 */ /* 0x000e620000201400 */
[----:B------:R-:W-:Y:S01]  /*3ca0*/  @P4 FSEL R7, R7, -INF , !P2 ;  /* 0xff80000007074808 */ /* 0x000fe20005000000 */
[----:B------:R-:W-:Y:S01]  /*3cb0*/  IMAD.U32 R168, R168, -0x40, RZ ;  /* 0xffffffc0a8a87824 */ /* 0x000fe200078e00ff */
[----:B---3--:R-:W3:Y:S01]  /*3cc0*/  LDL R60, [R1+0x1c] ;  /* 0x00001c00013c7983 */ /* 0x008ee20000100800 */
[-C--:B------:R-:W-:Y:S02]  /*3cd0*/  FFMA.FTZ R17, R172, -R207.reuse, R17 ;  /* 0x800000cfac117223 */ /* 0x080fe40000010011 */
[----:B------:R-:W-:Y:S02]  /*3ce0*/  FMUL.FTZ R2, R222, 1.4426950216293334961 ;  /* 0x3fb8aa3bde027820 */ /* 0x000fe40000410000 */
[-C--:B------:R-:W-:Y:S03]  /*3cf0*/  FFMA.FTZ R16, R173, -R207.reuse, R16 ;  /* 0x800000cfad107223 */ /* 0x080fe60000010010 */
[----:B------:R-:W-:Y:S02]  /*3d00*/  FSEL R2, R2, RZ, P0 ;  /* 0x000000ff02027208 */ /* 0x000fe40000000000 */
[----:B------:R-:W-:Y:S03]  /*3d10*/  FSETP.NEU.FTZ.AND P0, PT, R223, -INF , PT ;  /* 0xff800000df00780b */ /* 0x000fe60003f1d000 */
[--C-:B------:R-:W-:Y:S01]  /*3d20*/  FFMA.FTZ R4, R4, c[0x0][0x23c], -R2.reuse ;  /* 0x00008f0004047a23 */ /* 0x100fe20000010802 */
[----:B------:R-:W-:Y:S01]  /*3d30*/  FSEL R0, R0, RZ, P0 ;  /* 0x000000ff00007208 */ /* 0x000fe20000000000 */
[----:B------:R-:W-:Y:S01]  /*3d40*/  FFMA.FTZ R102, R5, c[0x0][0x23c], -R2 ;  /* 0x00008f0005667a23 */ /* 0x000fe20000010802 */
[----:B------:R-:W-:Y:S01]  /*3d50*/  @P4 ISETP.GE.AND P0, PT, R252, R210, PT ;  /* 0x000000d2fc00420c */ /* 0x000fe20003f06270 */
[----:B------:R4:W-:Y:S01]  /*3d60*/  MUFU.EX2 R103, R4 ;  /* 0x0000000400677308 */ /* 0x0009e20000000800 */
[-C--:B-1----:R-:W-:Y:S02]  /*3d70*/  FFMA.FTZ R13, R170, -R207.reuse, R13 ;  /* 0x800000cfaa0d7223 */ /* 0x082fe4000001000d */
[--C-:B------:R-:W-:Y:S01]  /*3d80*/  FFMA.FTZ R6, R6, c[0x0][0x23c], -R0.reuse ;  /* 0x00008f0006067a23 */ /* 0x100fe20000010800 */
[----:B------:R-:W-:Y:S01]  /*3d90*/  @P4 FSEL R8, R8, -INF , !P0 ;  /* 0xff80000008084808 */ /* 0x000fe20004000000 */
[----:B------:R-:W-:Y:S01]  /*3da0*/  FFMA.FTZ R7, R7, c[0x0][0x23c], -R0 ;  /* 0x00008f0007077a23 */ /* 0x000fe20000010800 */
[----:B------:R-:W-:Y:S01]  /*3db0*/  @P4 FSEL R10, R10, -INF , !P0 ;  /* 0xff8000000a0a4808 */ /* 0x000fe20004000000 */
[----:B------:R-:W-:Y:S02]  /*3dc0*/  FFMA.FTZ R19, R170, -R207, R19 ;  /* 0x800000cfaa137223 */ /* 0x000fe40000010013 */
[----:B------:R-:W-:Y:S01]  /*3dd0*/  FFMA.FTZ R8, R8, c[0x0][0x23c], -R2 ;  /* 0x00008f0008087a23 */ /* 0x000fe20000010802 */
[----:B------:R-:W-:Y:S01]  /*3de0*/  MUFU.EX2 R102, R102 ;  /* 0x0000006600667308 */ /* 0x000fe20000000800 */
[----:B------:R-:W-:Y:S09]  /*3df0*/  FFMA.FTZ R10, R10, c[0x0][0x23c], -R0 ;  /* 0x00008f000a0a7a23 */ /* 0x000ff20000010800 */
[----:B------:R-:W-:Y:S10]  /*3e00*/  MUFU.EX2 R67, R8 ;  /* 0x0000000800437308 */ /* 0x000ff40000000800 */
[----:B------:R-:W-:Y:S01]  /*3e10*/  MUFU.EX2 R65, R10 ;  /* 0x0000000a00417308 */ /* 0x000fe20000000800 */
[----:B----4-:R-:W-:Y:S01]  /*3e20*/  IMAD R4, R209, 0x4, R101 ;  /* 0x00000004d1047824 */ /* 0x010fe200078e0265 */
[----:B------:R-:W-:Y:S03]  /*3e30*/  IADD3 R101, R242, -0x61c88647, RZ ;  /* 0x9e3779b9f2657810 */ /* 0x000fe60007ffe0ff */
[----:B------:R-:W-:Y:S05]  /*3e40*/  IMAD.WIDE.U32 R4, R4, -0x326172a9, RZ ;  /* 0xcd9e8d5704047825 */ /* 0x000fea00078e00ff */
[----:B------:R-:W-:Y:S02]  /*3e50*/  LOP3.LUT R3, R233, R4, R101, 0x96, !PT ;  /* 0x00000004e9037212 */ /* 0x000fe400078e9665 */
[----:B------:R1:W-:Y:S01]  /*3e60*/  MUFU.EX2 R101, R6 ;  /* 0x0000000600657308 */ /* 0x0003e20000000800 */
[----:B------:R-:W-:Y:S02]  /*3e70*/  LOP3.LUT R5, R5, R175, R242, 0x96, !PT ;  /* 0x000000af05057212 */ /* 0x000fe400078e96f2 */
[----:B------:R-:W-:Y:S02]  /*3e80*/  IMAD.WIDE.U32 R54, R3, -0x2daee0ad, RZ ;  /* 0xd2511f5303367825 */ /* 0x000fe400078e00ff */
[----:B------:R-:W4:Y:S02]  /*3e90*/  LDL R3, [R1+0x24] ;  /* 0x0000240001037983 */ /* 0x000f240000100800 */
[----:B------:R-:W-:Y:S05]  /*3ea0*/  IMAD.WIDE.U32 R4, R5, -0x2daee0ad, RZ ;  /* 0xd2511f5305047825 */ /* 0x000fea00078e00ff */
[----:B------:R-:W-:Y:S02]  /*3eb0*/  LOP3.LUT R5, R5, R250, R243, 0x96, !PT ;  /* 0x000000fa05057212 */ /* 0x000fe400078e96f3 */
[----:B-1----:R-:W-:Y:S03]  /*3ec0*/  LOP3.LUT R6, R55, R4, R100, 0x96, !PT ;  /* 0x0000000437067212 */ /* 0x002fe600078e9664 */
[----:B------:R-:W-:Y:S01]  /*3ed0*/  IMAD.WIDE.U32 R4, R5, -0x326172a9, RZ ;  /* 0xcd9e8d5705047825 */ /* 0x000fe200078e00ff */
[----:B------:R1:W-:Y:S01]  /*3ee0*/  MUFU.EX2 R100, R7 ;  /* 0x0000000700647308 */ /* 0x0003e20000000800 */
[----:B------:R-:W4:Y:S03]  /*3ef0*/  LDL R55, [R1+0xc] ;  /* 0x00000c0001377983 */ /* 0x000f260000100800 */
[----:B------:R-:W-:Y:S02]  /*3f00*/  LOP3.LUT R5, R5, R232, R56, 0x96, !PT ;  /* 0x000000e805057212 */ /* 0x000fe400078e9638 */
[-C--:B------:R-:W-:Y:S02]  /*3f10*/  @P4 ISETP.GE.AND P1, PT, R62, R210.reuse, PT ;  /* 0x000000d23e00420c */ /* 0x080fe40003f26270 */
[----:B------:R-:W-:Y:S02]  /*3f20*/  IADD3 R56, R242, -0x255992d5, RZ ;  /* 0xdaa66d2bf2387810 */ /* 0x000fe40007ffe0ff */
[----:B------:R-:W-:Y:S02]  /*3f30*/  @P4 FSEL R9, R9, -INF , !P1 ;  /* 0xff80000009094808 */ /* 0x000fe40004800000 */
[----:B------:R-:W-:Y:S03]  /*3f40*/  @P4 FSEL R11, R11, -INF , !P1 ;  /* 0xff8000000b0b4808 */ /* 0x000fe60004800000 */
[----:B------:R-:W-:Y:S02]  /*3f50*/  FFMA.FTZ R9, R9, c[0x0][0x23c], -R2 ;  /* 0x00008f0009097a23 */ /* 0x000fe40000010802 */
[----:B------:R-:W-:Y:S02]  /*3f60*/  FFMA.FTZ R11, R11, c[0x0][0x23c], -R0 ;  /* 0x00008f000b0b7a23 */ /* 0x000fe40000010800 */
[----:B------:R-:W-:Y:S01]  /*3f70*/  MUFU.EX2 R66, R9 ;  /* 0x0000000900427308 */ /* 0x000fe20000000800 */
[----:B--2---:R-:W-:Y:S01]  /*3f80*/  @P4 ISETP.GE.AND P1, PT, R57, R210, PT ;  /* 0x000000d23900420c */ /* 0x004fe20003f26270 */
[----:B-1----:R-:W-:Y:S03]  /*3f90*/  IMAD.WIDE.U32 R6, R6, -0x326172a9, RZ ;  /* 0xcd9e8d5706067825 */ /* 0x002fe600078e00ff */
[----:B------:R-:W-:Y:S02]  /*3fa0*/  @P4 FSEL R12, R12, -INF , !P1 ;  /* 0xff8000000c0c4808 */ /* 0x000fe40004800000 */
[----:B------:R-:W-:Y:S03]  /*3fb0*/  @P4 FSEL R14, R14, -INF , !P1 ;  /* 0xff8000000e0e4808 */ /* 0x000fe60004800000 */
[----:B------:R-:W-:Y:S01]  /*3fc0*/  MUFU.EX2 R64, R11 ;  /* 0x0000000b00407308 */ /* 0x000fe20000000800 */
[----:B------:R-:W-:Y:S01]  /*3fd0*/  LOP3.LUT R52, R7, R4, R56, 0x96, !PT ;  /* 0x0000000407347212 */ /* 0x000fe200078e9638 */
[----:B------:R-:W-:Y:S01]  /*3fe0*/  FFMA.FTZ R12, R12, c[0x0][0x23c], -R2 ;  /* 0x00008f000c0c7a23 */ /* 0x000fe20000010802 */
[----:B------:R-:W2:Y:S01]  /*3ff0*/  LDL R56, [R1+0x8] ;  /* 0x0000080001387983 */ /* 0x000ea20000100800 */
[----:B------:R-:W-:Y:S04]  /*4000*/  IMAD.WIDE.U32 R4, R5, -0x2daee0ad, RZ ;  /* 0xd2511f5305047825 */ /* 0x000fe800078e00ff */
[----:B------:R-:W-:Y:S02]  /*4010*/  IMAD.WIDE.U32 R52, R52, -0x2daee0ad, RZ ;  /* 0xd2511f5334347825 */ /* 0x000fe400078e00ff */
[----:B------:R1:W-:Y:S02]  /*4020*/  MUFU.EX2 R63, R12 ;  /* 0x0000000c003f7308 */ /* 0x0003e40000000800 */
[----:B------:R-:W-:Y:S01]  /*4030*/  FFMA.FTZ R14, R14, c[0x0][0x23c], -R0 ;  /* 0x00008f000e0e7a23 */ /* 0x000fe20000010800 */
[----:B-1----:R-:W2:Y:S01]  /*4040*/  LDL R12, [R1+0x10] ;  /* 0x00001000010c7983 */ /* 0x002ea20000100800 */
[----:B------:R-:W-:Y:S02]  /*4050*/  LOP3.LUT R5, R5, R54, R61, 0x96, !PT ;  /* 0x0000003605057212 */ /* 0x000fe400078e963d */
[C---:B------:R-:W-:Y:S02]  /*4060*/  IADD3 R61, R242.reuse, 0x78dde6e4, RZ ;  /* 0x78dde6e4f23d7810 */ /* 0x040fe40007ffe0ff */
[----:B---3--:R-:W-:Y:S01]  /*4070*/  LOP3.LUT R8, R53, R4, R60, 0x96, !PT ;  /* 0x0000000435087212 */ /* 0x008fe200078e963c */
[----:B------:R-:W-:Y:S01]  /*4080*/  IMAD.WIDE.U32 R4, R5, -0x326172a9, RZ ;  /* 0xcd9e8d5705047825 */ /* 0x000fe200078e00ff */
[----:B------:R-:W-:Y:S03]  /*4090*/  IADD3 R60, R242, 0x1715609d, RZ ;  /* 0x1715609df23c7810 */ /* 0x000fe60007ffe0ff */
[----:B------:R-:W-:Y:S01]  /*40a0*/  IMAD.WIDE.U32 R8, R8, -0x326172a9, RZ ;  /* 0xcd9e8d5708087825 */ /* 0x000fe200078e00ff */
[----:B------:R-:W-:Y:S02]  /*40b0*/  LOP3.LUT R6, R5, R6, R61, 0x96, !PT ;  /* 0x0000000605067212 */ /* 0x000fe400078e963d */
[----:B------:R-:W-:Y:S02]  /*40c0*/  MUFU.EX2 R61, R14 ;  /* 0x0000000e003d7308 */ /* 0x000fe40000000800 */
[----:B------:R-:W-:Y:S01]  /*40d0*/  LOP3.LUT R4, R9, R4, R60, 0x96, !PT ;  /* 0x0000000409047212 */ /* 0x000fe200078e963c */
[----:B------:R-:W-:Y:S04]  /*40e0*/  IMAD.WIDE.U32 R6, R6, -0x2daee0ad, RZ ;  /* 0xd2511f5306067825 */ /* 0x000fe800078e00ff */
[----:B------:R-:W-:Y:S01]  /*40f0*/  IMAD.WIDE.U32 R4, R4, -0x2daee0ad, RZ ;  /* 0xd2511f5304047825 */ /* 0x000fe200078e00ff */
[----:B------:R-:W-:Y:S04]  /*4100*/  LOP3.LUT R52, R7, R52, R58, 0x96, !PT ;  /* 0x0000003407347212 */ /* 0x000fe800078e963a */
[C---:B------:R-:W-:Y:S02]  /*4110*/  LOP3.LUT R53, R4.reuse, 0xffff, RZ, 0xc0, !PT ;  /* 0x0000ffff04357812 */ /* 0x040fe400078ec0ff */
[--C-:B------:R-:W-:Y:S02]  /*4120*/  SHF.R.U32.HI R54, RZ, 0x10, R4.reuse ;  /* 0x00000010ff367819 */ /* 0x100fe40000011604 */
[----:B------:R-:W-:Y:S04]  /*4130*/  LOP3.LUT R7, R4, 0xff, RZ, 0xc0, !PT ;  /* 0x000000ff04077812 */ /* 0x000fe800078ec0ff */
[----:B------:R-:W-:Y:S02]  /*4140*/  ISETP.LE.U32.AND P3, PT, R7, UR4, PT ;  /* 0x0000000407007c0c */ /* 0x000fe4000bf63070 */
[----:B----4-:R-:W-:Y:S02]  /*4150*/  LOP3.LUT R6, R5, R6, R3, 0x96, !PT ;  /* 0x0000000605067212 */ /* 0x010fe400078e9603 */
[----:B------:R-:W-:Y:S01]  /*4160*/  SHF.R.U32.HI R3, RZ, 0x18, R4 ;  /* 0x00000018ff037819 */ /* 0x000fe20000011604 */
[----:B------:R-:W-:Y:S03]  /*4170*/  IMAD.WIDE.U32 R4, R52, -0x326172a9, RZ ;  /* 0xcd9e8d5734047825 */ /* 0x000fe600078e00ff */
[----:B------:R-:W-:Y:S02]  /*4180*/  ISETP.LE.U32.AND P0, PT, R3, UR4, PT ;  /* 0x0000000403007c0c */ /* 0x000fe4000bf03070 */
[----:B------:R-:W-:Y:S02]  /*4190*/  LOP3.LUT R10, R4, 0xff, RZ, 0xc0, !PT ;  /* 0x000000ff040a7812 */ /* 0x000fe400078ec0ff */
[--C-:B------:R-:W-:Y:S02]  /*41a0*/  SHF.R.U32.HI R11, RZ, 0x18, R4.reuse ;  /* 0x00000018ff0b7819 */ /* 0x100fe40000011604 */
[----:B------:R-:W-:Y:S02]  /*41b0*/  SHF.R.U32.HI R9, RZ, 0x10, R4 ;  /* 0x00000010ff097819 */ /* 0x000fe40000011604 */
[-C--:B------:R-:W-:Y:S04]  /*41c0*/  @P4 ISETP.GE.AND P5, PT, R55, R210.reuse, PT ;  /* 0x000000d23700420c */ /* 0x080fe80003fa6270 */
[----:B------:R-:W-:Y:S02]  /*41d0*/  @P4 FSEL R16, R16, -INF , !P5 ;  /* 0xff80000010104808 */ /* 0x000fe40006800000 */
[----:B------:R-:W-:Y:S03]  /*41e0*/  @P4 FSEL R18, R18, -INF , !P5 ;  /* 0xff80000012124808 */ /* 0x000fe60006800000 */
[----:B------:R-:W-:Y:S02]  /*41f0*/  FFMA.FTZ R16, R16, c[0x0][0x23c], -R2 ;  /* 0x00008f0010107a23 */ /* 0x000fe40000010802 */
[----:B------:R-:W-:Y:S02]  /*4200*/  FFMA.FTZ R18, R18, c[0x0][0x23c], -R0 ;  /* 0x00008f0012127a23 */ /* 0x000fe40000010800 */
[----:B------:R-:W1:Y:S10]  /*4210*/  MUFU.EX2 R59, R16 ;  /* 0x00000010003b7308 */ /* 0x000e740000000800 */
[----:B------:R-:W-:Y:S01]  /*4220*/  MUFU.EX2 R57, R18 ;  /* 0x0000001200397308 */ /* 0x000fe20000000800 */
[----:B--2---:R-:W-:Y:S02]  /*4230*/  @P4 ISETP.GE.AND P2, PT, R56, R210, PT ;  /* 0x000000d23800420c */ /* 0x004fe40003f46270 */
[----:B------:R-:W-:Y:S02]  /*4240*/  IADD3 R56, R242, -0x4ab325aa, RZ ;  /* 0xb54cda56f2387810 */ /* 0x000fe40007ffe0ff */
[----:B------:R-:W-:Y:S02]  /*4250*/  @P4 FSEL R13, R13, -INF , !P2 ;  /* 0xff8000000d0d4808 */ /* 0x000fe40005000000 */
[----:B------:R-:W-:Y:S01]  /*4260*/  LOP3.LUT R3, R5, R8, R56, 0x96, !PT ;  /* 0x0000000805037212 */ /* 0x000fe200078e9638 */
[----:B-1----:R-:W-:Y:S01]  /*4270*/  @!P3 FADD.FTZ R59, -R59, -RZ ;  /* 0x800000ff3b3bb221 */ /* 0x002fe20000010100 */
[----:B------:R-:W-:Y:S01]  /*4280*/  LOP3.LUT R8, R4, 0xffff, RZ, 0xc0, !PT ;  /* 0x0000ffff04087812 */ /* 0x000fe200078ec0ff */
[----:B------:R-:W-:Y:S01]  /*4290*/  FFMA.FTZ R13, R13, c[0x0][0x23c], -R2 ;  /* 0x00008f000d0d7a23 */ /* 0x000fe20000010802 */
[C---:B------:R-:W-:Y:S02]  /*42a0*/  LOP3.LUT R4, R3.reuse, 0xffff, RZ, 0xc0, !PT ;  /* 0x0000ffff03047812 */ /* 0x040fe400078ec0ff */
[----:B------:R-:W-:Y:S01]  /*42b0*/  LOP3.LUT R7, R3, 0xff, RZ, 0xc0, !PT ;  /* 0x000000ff03077812 */ /* 0x000fe200078ec0ff */
[----:B------:R-:W-:Y:S01]  /*42c0*/  MUFU.EX2 R62, R13 ;  /* 0x0000000d003e7308 */ /* 0x000fe20000000800 */
[----:B------:R-:W-:Y:S02]  /*42d0*/  SHF.R.U32.HI R4, RZ, 0x8, R4 ;  /* 0x00000008ff047819 */ /* 0x000fe40000011604 */
[----:B------:R-:W-:Y:S02]  /*42e0*/  @P4 FSEL R15, R15, -INF , !P2 ;  /* 0xff8000000f0f4808 */ /* 0x000fe40005000000 */
[----:B------:R-:W-:Y:S02]  /*42f0*/  LOP3.LUT R4, R4, 0xffff, RZ, 0xc0, !PT ;  /* 0x0000ffff04047812 */ /* 0x000fe400078ec0ff */
[----:B------:R-:W-:Y:S01]  /*4300*/  ISETP.LE.U32.AND P2, PT, R7, UR4, PT ;  /* 0x0000000407007c0c */ /* 0x000fe2000bf43070 */
[----:B------:R-:W-:Y:S01]  /*4310*/  FFMA.FTZ R15, R15, c[0x0][0x23c], -R0 ;  /* 0x00008f000f0f7a23 */ /* 0x000fe20000010800 */
[----:B------:R-:W-:Y:S02]  /*4320*/  ISETP.LE.U32.AND P1, PT, R4, UR4, PT ;  /* 0x0000000404007c0c */ /* 0x000fe4000bf23070 */
[--C-:B------:R-:W-:Y:S01]  /*4330*/  SHF.R.U32.HI R5, RZ, 0x10, R3.reuse ;  /* 0x00000010ff057819 */ /* 0x100fe20000011603 */
[----:B------:R-:W-:Y:S01]  /*4340*/  MUFU.EX2 R60, R15 ;  /* 0x0000000f003c7308 */ /* 0x000fe20000000800 */
[----:B------:R-:W-:Y:S02]  /*4350*/  SHF.R.U32.HI R4, RZ, 0x18, R3 ;  /* 0x00000018ff047819 */ /* 0x000fe40000011603 */
[----:B------:R-:W-:Y:S02]  /*4360*/  SHF.R.U32.HI R3, RZ, 0x8, R8 ;  /* 0x00000008ff037819 */ /* 0x000fe40000011608 */
[----:B------:R-:W-:Y:S02]  /*4370*/  LOP3.LUT R5, R5, 0xff, RZ, 0xc0, !PT ;  /* 0x000000ff05057812 */ /* 0x000fe400078ec0ff */
[----:B------:R-:W-:Y:S01]  /*4380*/  @P4 ISETP.GE.AND P5, PT, R12, R210, PT ;  /* 0x000000d20c00420c */ /* 0x000fe20003fa6270 */
[----:B------:R-:W-:Y:S01]  /*4390*/  @!P2 FADD.FTZ R103, -R103, -RZ ;  /* 0x800000ff6767a221 */ /* 0x000fe20000010100 */
[----:B------:R-:W-:Y:S01]  /*43a0*/  LOP3.LUT R3, R3, 0xffff, RZ, 0xc0, !PT ;  /* 0x0000ffff03037812 */ /* 0x000fe200078ec0ff */
[----:B------:R-:W-:Y:S01]  /*43b0*/  @!P1 FADD.FTZ R102, -R102, -RZ ;  /* 0x800000ff66669221 */ /* 0x000fe20000010100 */
[----:B------:R-:W-:Y:S02]  /*43c0*/  @P4 FSEL R17, R17, -INF , !P5 ;  /* 0xff80000011114808 */ /* 0x000fe40006800000 */
[----:B------:R-:W-:Y:S02]  /*43d0*/  @P4 FSEL R19, R19, -INF , !P5 ;  /* 0xff80000013134808 */ /* 0x000fe40006800000 */
[----:B------:R-:W-:Y:S01]  /*43e0*/  ISETP.LE.U32.AND P6, PT, R5, UR4, PT ;  /* 0x0000000405007c0c */ /* 0x000fe2000bfc3070 */
[----:B------:R-:W-:Y:S01]  /*43f0*/  FFMA.FTZ R2, R17, c[0x0][0x23c], -R2 ;  /* 0x00008f0011027a23 */ /* 0x000fe20000010802 */
[----:B------:R-:W-:Y:S01]  /*4400*/  ISETP.LE.U32.AND P1, PT, R3, UR4, PT ;  /* 0x0000000403007c0c */ /* 0x000fe2000bf23070 */
[----:B------:R-:W-:Y:S01]  /*4410*/  FFMA.FTZ R0, R19, c[0x0][0x23c], -R0 ;  /* 0x00008f0013007a23 */ /* 0x000fe20000010800 */
[----:B------:R-:W-:Y:S01]  /*4420*/  LOP3.LUT R3, R6, 0xffff, RZ, 0xc0, !PT ;  /* 0x0000ffff06037812 */ /* 0x000fe200078ec0ff */
[----:B------:R1:W-:Y:S01]  /*4430*/  MUFU.EX2 R58, R2 ;  /* 0x00000002003a7308 */ /* 0x0003e20000000800 */
[----:B------:R-:W-:Y:S02]  /*4440*/  ISETP.LE.U32.AND P2, PT, R10, UR4, PT ;  /* 0x000000040a007c0c */ /* 0x000fe4000bf43070 */
[----:B------:R-:W-:Y:S02]  /*4450*/  ISETP.LE.U32.AND P5, PT, R4, UR4, PT ;  /* 0x0000000404007c0c */ /* 0x000fe4000bfa3070 */
[----:B------:R-:W-:Y:S03]  /*4460*/  LOP3.LUT R4, R9, 0xff, RZ, 0xc0, !PT ;  /* 0x000000ff09047812 */ /* 0x000fe600078ec0ff */
[----:B------:R-:W-:Y:S01]  /*4470*/  @!P6 FADD.FTZ R101, -R101, -RZ ;  /* 0x800000ff6565e221 */ /* 0x000fe20000010100 */
[----:B------:R-:W-:Y:S01]  /*4480*/  ISETP.LE.U32.AND P6, PT, R11, UR4, PT ;  /* 0x000000040b007c0c */ /* 0x000fe2000bfc3070 */
[----:B------:R-:W2:Y:S01]  /*4490*/  MUFU.EX2 R56, R0 ;  /* 0x0000000000387308 */ /* 0x000ea20000000800 */
[----:B------:R-:W-:Y:S03]  /*44a0*/  @!P1 FADD.FTZ R66, -R66, -RZ ;  /* 0x800000ff42429221 */ /* 0x000fe60000010100 */
[----:B------:R-:W-:Y:S02]  /*44b0*/  @!P2 FADD.FTZ R67, -R67, -RZ ;  /* 0x800000ff4343a221 */ /* 0x000fe40000010100 */
[----:B------:R-:W-:Y:S01]  /*44c0*/  @!P5 FADD.FTZ R100, -R100, -RZ ;  /* 0x800000ff6464d221 */ /* 0x000fe20000010100 */
[----:B------:R-:W-:Y:S05]  /*44d0*/  ISETP.LE.U32.AND P5, PT, R4, UR4, PT ;  /* 0x0000000404007c0c */ /* 0x000fea000bfa3070 */
[----:B------:R-:W-:Y:S01]  /*44e0*/  @!P6 FADD.FTZ R64, -R64, -RZ ;  /* 0x800000ff4040e221 */ /* 0x000fe20000010100 */
[----:B-1----:R-:W-:Y:S02]  /*44f0*/  SHF.R.U32.HI R2, RZ, 0x8, R3 ;  /* 0x00000008ff027819 */ /* 0x002fe40000011603 */
[----:B------:R-:W-:Y:S02]  /*4500*/  LOP3.LUT R3, R6, 0xff, RZ, 0xc0, !PT ;  /* 0x000000ff06037812 */ /* 0x000fe400078ec0ff */
[----:B------:R-:W-:Y:S02]  /*4510*/  LOP3.LUT R2, R2, 0xffff, RZ, 0xc0, !PT ;  /* 0x0000ffff02027812 */ /* 0x000fe400078ec0ff */
[----:B------:R-:W-:Y:S01]  /*4520*/  ISETP.LE.U32.AND P2, PT, R3, UR4, PT ;  /* 0x0000000403007c0c */ /* 0x000fe2000bf43070 */
[----:B------:R-:W-:Y:S01]  /*4530*/  @!P5 FADD.FTZ R65, -R65, -RZ ;  /* 0x800000ff4141d221 */ /* 0x000fe20000010100 */
[----:B------:R-:W-:Y:S02]  /*4540*/  ISETP.LE.U32.AND P1, PT, R2, UR4, PT ;  /* 0x0000000402007c0c */ /* 0x000fe4000bf23070 */
[----:B------:R-:W-:Y:S01]  /*4550*/  SHF.R.U32.HI R2, RZ, 0x8, R53 ;  /* 0x00000008ff027819 */ /* 0x000fe20000011635 */
[----:B--2---:R-:W-:Y:S01]  /*4560*/  @!P0 FADD.FTZ R56, -R56, -RZ ;  /* 0x800000ff38388221 */ /* 0x004fe20000010100 */
[--C-:B------:R-:W-:Y:S02]  /*4570*/  SHF.R.U32.HI R3, RZ, 0x10, R6.reuse ;  /* 0x00000010ff037819 */ /* 0x100fe40000011606 */
[----:B------:R-:W-:Y:S02]  /*4580*/  LOP3.LUT R0, R2, 0xffff, RZ, 0xc0, !PT ;  /* 0x0000ffff02007812 */ /* 0x000fe400078ec0ff */
[----:B------:R-:W-:Y:S02]  /*4590*/  LOP3.LUT R2, R54, 0xff, RZ, 0xc0, !PT ;  /* 0x000000ff36027812 */ /* 0x000fe400078ec0ff */
[----:B------:R-:W-:Y:S01]  /*45a0*/  LOP3.LUT R3, R3, 0xff, RZ, 0xc0, !PT ;  /* 0x000000ff03037812 */ /* 0x000fe200078ec0ff */
[----:B------:R-:W-:Y:S01]  /*45b0*/  @!P2 FADD.FTZ R63, -R63, -RZ ;  /* 0x800000ff3f3fa221 */ /* 0x000fe20000010100 */
[----:B------:R-:W-:Y:S01]  /*45c0*/  ISETP.LE.U32.AND P2, PT, R0, UR4, PT ;  /* 0x0000000400007c0c */ /* 0x000fe2000bf43070 */
[----:B------:R-:W-:Y:S01]  /*45d0*/  @!P1 FADD.FTZ R62, -R62, -RZ ;  /* 0x800000ff3e3e9221 */ /* 0x000fe20000010100 */
[----:B------:R-:W-:Y:S02]  /*45e0*/  ISETP.LE.U32.AND P6, PT, R3, UR4, PT ;  /* 0x0000000403007c0c */ /* 0x000fe4000bfc3070 */
[----:B------:R-:W-:Y:S02]  /*45f0*/  F2FP.RELU.BF16.PACK_AB R3, R102, R103 ;  /* 0x000000676603723e */ /* 0x000fe400000018ff */
[----:B------:R-:W-:Y:S02]  /*4600*/  ISETP.LE.U32.AND P1, PT, R2, UR4, PT ;  /* 0x0000000402007c0c */ /* 0x000fe4000bf23070 */
[----:B------:R-:W-:Y:S01]  /*4610*/  F2FP.RELU.BF16.PACK_AB R2, R100, R101 ;  /* 0x000000656402723e */ /* 0x000fe200000018ff */
[----:B------:R1:W-:Y:S01]  /*4620*/  STS [R226+0x12000], R3 ;  /* 0x01200003e2007388 */ /* 0x0003e20000000800 */
[----:B------:R-:W-:Y:S02]  /*4630*/  F2FP.RELU.BF16.PACK_AB R0, R66, R67 ;  /* 0x000000434200723e */ /* 0x000fe400000018ff */
[----:B------:R-:W-:Y:S01]  /*4640*/  SHF.R.U32.HI R6, RZ, 0x18, R6 ;  /* 0x00000018ff067819 */ /* 0x000fe20000011606 */
[----:B------:R2:W-:Y:S01]  /*4650*/  STS [R226+0x12400], R2 ;  /* 0x01240002e2007388 */ /* 0x0005e20000000800 */
[----:B------:R-:W-:Y:S01]  /*4660*/  F2FP.RELU.BF16.PACK_AB R5, R64, R65 ;  /* 0x000000414005723e */ /* 0x000fe200000018ff */
[----:B------:R-:W-:Y:S01]  /*4670*/  @!P6 FADD.FTZ R61, -R61, -RZ ;  /* 0x800000ff3d3de221 */ /* 0x000fe20000010100 */
[----:B------:R-:W-:Y:S01]  /*4680*/  ISETP.LE.U32.AND P5, PT, R6, UR4, PT ;  /* 0x0000000406007c0c */ /* 0x000fe2000bfa3070 */
[----:B------:R3:W-:Y:S01]  /*4690*/  STS [R229+0x12000], R0 ;  /* 0x01200000e5007388 */ /* 0x0007e20000000800 */
[----:B------:R-:W-:Y:S01]  /*46a0*/  @!P2 FADD.FTZ R58, -R58, -RZ ;  /* 0x800000ff3a3aa221 */ /* 0x000fe20000010100 */
[----:B------:R-:W-:Y:S01]  /*46b0*/  F2FP.RELU.BF16.PACK_AB R4, R62, R63 ;  /* 0x0000003f3e04723e */ /* 0x000fe200000018ff */
[----:B------:R-:W-:Y:S01]  /*46c0*/  @!P1 FADD.FTZ R57, -R57, -RZ ;  /* 0x800000ff39399221 */ /* 0x000fe20000010100 */
[----:B------:R-:W-:Y:S01]  /*46d0*/  STS [R229+0x12400], R5 ;  /* 0x01240005e5007388 */ /* 0x000fe20000000800 */
[----:B------:R-:W-:Y:S02]  /*46e0*/  FSETP.GE.FTZ.AND P1, PT, R102, RZ, PT ;  /* 0x000000ff6600720b */ /* 0x000fe40003f36000 */
[----:B------:R-:W-:Y:S01]  /*46f0*/  FSETP.GE.FTZ.AND P2, PT, R103, RZ, PT ;  /* 0x000000ff6700720b */ /* 0x000fe20003f56000 */
[----:B------:R-:W-:Y:S01]  /*4700*/  STS [R227+0x12000], R4 ;  /* 0x01200004e3007388 */ /* 0x000fe20000000800 */
[----:B------:R-:W-:Y:S02]  /*4710*/  FSETP.GE.FTZ.AND P6, PT, R67, RZ, PT ;  /* 0x000000ff4300720b */ /* 0x000fe40003fd6000 */
[----:B------:R-:W-:Y:S01]  /*4720*/  FSETP.GE.FTZ.AND P3, PT, R63, RZ, PT ;  /* 0x000000ff3f00720b */ /* 0x000fe20003f76000 */
[----:B------:R-:W-:Y:S01]  /*4730*/  @!P5 FADD.FTZ R60, -R60, -RZ ;  /* 0x800000ff3c3cd221 */ /* 0x000fe20000010100 */
[----:B------:R-:W-:Y:S04]  /*4740*/  FSETP.GE.FTZ.AND P5, PT, R66, RZ, PT ;  /* 0x000000ff4200720b */ /* 0x000fe80003fb6000 */
[----:B-1----:R-:W-:Y:S02]  /*4750*/  F2FP.RELU.BF16.PACK_AB R3, R60, R61 ;  /* 0x0000003d3c03723e */ /* 0x002fe400000018ff */
[----:B--2---:R-:W-:Y:S03]  /*4760*/  F2FP.RELU.BF16.PACK_AB R2, R58, R59 ;  /* 0x0000003b3a02723e */ /* 0x004fe600000018ff */
[----:B------:R1:W-:Y:S01]  /*4770*/  STS [R227+0x12400], R3 ;  /* 0x01240003e3007388 */ /* 0x0003e20000000800 */
[----:B---3--:R-:W-:Y:S03]  /*4780*/  F2FP.RELU.BF16.PACK_AB R0, R56, R57 ;  /* 0x000000393800723e */ /* 0x008fe600000018ff */
        /* <DEDUP_REMOVED lines=63> */
[C---:B------:R-:W-:Y:S01]  /*4b80*/  FADD.FTZ R8, -R2.reuse, R9 ;  /* 0x0000000902087221 */ /* 0x040fe20000010100 */
        /* <DEDUP_REMOVED lines=23> */
[----:B------:R-:W-:Y:S01]  /*4d00*/  FADD.FTZ R4, -R0, R14 ;  /* 0x0000000e00047221 */ /* 0x000fe20000010100 */
        /* <DEDUP_REMOVED lines=77> */
.L_x_970:
        /* <DEDUP_REMOVED lines=20> */
[----:B------:R-:W2:Y:S01]  /*5320*/  LDSM.16.MT88.4 R12, [R185+0x12000] ;  /* 0x01200000b90c783b */ /* 0x000ea20000004200 */
[-C--:B-1----:R-:W-:Y:S08]  /*5330*/  HMMA.16816.F32.BF16 R20, R4, R8.reuse, R20 ;  /* 0x000000080414723c */ /* 0x082ff00000041814 */
[C---:B--2---:R-:W-:Y:S08]  /*5340*/  HMMA.16816.F32.BF16 R24, R12.reuse, R8, R24 ;  /* 0x000000080c18723c */ /* 0x044ff00000041818 */
[-C--:B------:R-:W-:Y:S08]  /*5350*/  HMMA.16816.F32.BF16 R28, R12, R10.reuse, R28 ;  /* 0x0000000a0c1c723c */ /* 0x080ff0000004181c */
[C---:B------:R-:W-:Y:S01]  /*5360*/  HMMA.16816.F32.BF16 R32, R4.reuse, R10, R32 ;  /* 0x0000000a0420723c */ /* 0x040fe20000041820 */
[----:B------:R-:W1:Y:S07]  /*5370*/  LDSM.16.MT88.4 R8, [R0+0xa000] ;  /* 0x00a000000008783b */ /* 0x000e6e0000004200 */
[-C--:B-1----:R-:W-:Y:S08]  /*5380*/  HMMA.16816.F32.BF16 R36, R4, R8.reuse, R36 ;  /* 0x000000080424723c */ /* 0x082ff00000041824 */
[C---:B------:R-:W-:Y:S08]  /*5390*/  HMMA.16816.F32.BF16 R40, R12.reuse, R8, R40 ;  /* 0x000000080c28723c */ /* 0x040ff00000041828 */
[-C--:B------:R-:W-:Y:S01]  /*53a0*/  HMMA.16816.F32.BF16 R44, R12, R10.reuse, R44 ;  /* 0x0000000a0c2c723c */ /* 0x080fe2000004182c */
[----:B------:R-:W-:Y:S07]  /*53b0*/  LDSM.16.MT88.4 R12, [R186+0x12800] ;  /* 0x01280000ba0c783b */ /* 0x000fee0000004200 */
[----:B------:R-:W-:Y:S01]  /*53c0*/  HMMA.16816.F32.BF16 R48, R4, R10, R48 ;  /* 0x0000000a0430723c */ /* 0x000fe20000041830 */
[----:B------:R-:W1:Y:S04]  /*53d0*/  LDSM.16.MT88.4 R4, [R0+0x8800] ;  /* 0x008800000004783b */ /* 0x000e680000004200 */
[----:B------:R-:W2:Y:S03]  /*53e0*/  LDSM.16.MT88.4 R8, [R185+0x12800] ;  /* 0x01280000b908783b */ /* 0x000ea60000004200 */
        /* <DEDUP_REMOVED lines=28> */
[----:B------:R-:W1:Y:S04]  /*55b0*/  LDSM.16.MT88.4 R4, [R0+0xb800] ;  /* 0x00b800000004783b */ /* 0x000e680000004200 */
[----:B------:R-:W-:Y:S03]  /*55c0*/  BAR.SYNC.DEFER_BLOCKING 0x0 ;  /* 0x0000000000007b1d */ /* 0x000fe60000010000 */
[-C--:B-1----:R-:W-:Y:S08]  /*55d0*/  HMMA.16816.F32.BF16 R36, R12, R4.reuse, R36 ;  /* 0x000000040c24723c */ /* 0x082ff00000041824 */
        /* <DEDUP_REMOVED lines=42> */
.L_x_971:
        /* <DEDUP_REMOVED lines=50> */
[CC--:B------:R-:W-:Y:S02]  /*5ba0*/  LEA R168, P1, R170.reuse, R204.reuse, 0x2 ;  /* 0x000000ccaaa87211 */ /* 0x0c0fe400078210ff */
[----:B--2---:R-:W-:Y:S02]  /*5bb0*/  @P5 IADD3.X R0, R219, -0x1, RZ, P0, !PT ;  /* 0xffffffffdb005810 */ /* 0x004fe400007fe4ff */
[-C--:B------:R-:W-:Y:S01]  /*5bc0*/  LEA.HI.X.SX32 R169, R170, R205.reuse, 0x2, P1 ;  /* 0x000000cdaaa97211 */ /* 0x080fe200008f16ff */
[----:B------:R-:W-:Y:S02]  /*5bd0*/  IMAD.MOV.U32 R170, RZ, RZ, c[0x0][0x22c] ;  /* 0x00008b00ffaa7624 */ /* 0x000fe400078e00ff */
[----:B------:R-:W-:Y:S02]  /*5be0*/  @P5 IMAD.MOV.U32 R219, RZ, RZ, R0 ;  /* 0x000000ffffdb5224 */ /* 0x000fe400078e0000 */
[----:B------:R-:W-:Y:S01]  /*5bf0*/  IMAD R170, R170, c[0x0][0x1c0], RZ ;  /* 0x00007000aaaa7a24 */ /* 0x000fe200078e02ff */
[-C--:B-1----:R-:W-:Y:S05]  /*5c00*/  HMMA.16816.F32.BF16 R4, R172, R176.reuse, R4 ;  /* 0x000000b0ac04723c */ /* 0x082fea0000041804 */
[----:B------:R-:W-:Y:S03]  /*5c10*/  IMAD R170, R170, 0x30, RZ ;  /* 0x00000030aaaa7824 */ /* 0x000fe600078e02ff */
[C---:B------:R-:W-:Y:S07]  /*5c20*/  HMMA.16816.F32.BF16 R8, R180.reuse, R176, R8 ;  /* 0x000000b0b408723c */ /* 0x040fee0000041808 */
[----:B------:R-:W-:Y:S01]  /*5c30*/  IMAD.MOV.U32 R176, RZ, RZ, c[0x0][0x22c] ;  /* 0x00008b00ffb07624 */ /* 0x000fe200078e00ff */
[-C--:B------:R-:W-:Y:S01]  /*5c40*/  HMMA.16816.F32.BF16 R12, R180, R178.reuse, R12 ;  /* 0x000000b2b40c723c */ /* 0x080fe2000004180c */
[----:B------:R-:W-:Y:S03]  /*5c50*/  IMAD.MOV.U32 R177, RZ, RZ, c[0x0][0x22c] ;  /* 0x00008b00ffb17624 */ /* 0x000fe600078e00ff */
[----:B------:R-:W-:Y:S02]  /*5c60*/  IMAD R176, R176, c[0x0][0x1c0], RZ ;  /* 0x00007000b0b07a24 */ /* 0x000fe400078e02ff */
[----:B------:R-:W-:Y:S02]  /*5c70*/  IMAD R177, R177, c[0x0][0x1c0], RZ ;  /* 0x00007000b1b17a24 */ /* 0x000fe400078e02ff */
[C---:B------:R-:W-:Y:S04]  /*5c80*/  HMMA.16816.F32.BF16 R16, R172.reuse, R178, R16 ;  /* 0x000000b2ac10723c */ /* 0x040fe80000041810 */
[----:B------:R-:W-:Y:S02]  /*5c90*/  IMAD R176, R176, 0x28, RZ ;  /* 0x00000028b0b07824 */ /* 0x000fe400078e02ff */
[----:B------:R-:W-:Y:S02]  /*5ca0*/  IMAD R177, R177, 0x38, RZ ;  /* 0x00000038b1b17824 */ /* 0x000fe400078e02ff */
[-C--:B---3--:R-:W-:Y:S01]  /*5cb0*/  HMMA.16816.F32.BF16 R52, R172, R100.reuse, R52 ;  /* 0x00000064ac34723c */ /* 0x088fe20000041834 */
[----:B------:R-:W-:Y:S04]  /*5cc0*/  IMAD.MOV.U32 R179, RZ, RZ, c[0x0][0x22c] ;  /* 0x00008b00ffb37624 */ /* 0x000fe800078e00ff */
[----:B------:R-:W-:Y:S03]  /*5cd0*/  IMAD R179, R179, c[0x0][0x1c0], RZ ;  /* 0x00007000b3b37a24 */ /* 0x000fe600078e02ff */
[C---:B------:R-:W-:Y:S04]  /*5ce0*/  HMMA.16816.F32.BF16 R56, R180.reuse, R100, R56 ;  /* 0x00000064b438723c */ /* 0x040fe80000041838 */
[----:B------:R-:W-:Y:S03]  /*5cf0*/  IMAD.SHL.U32 R179, R179, 0x20, RZ ;  /* 0x00000020b3b37824 */ /* 0x000fe600078e00ff */
        /* <DEDUP_REMOVED lines=9> */
[CC--:B------:R-:W-:Y:S02]  /*5d90*/  LEA R102, P0, R179.reuse, R204.reuse, 0x2 ;  /* 0x000000ccb3667211 */ /* 0x0c0fe400078010ff */
[CC--:B--2---:R-:W-:Y:S01]  /*5da0*/  LEA R4, P1, R170.reuse, R204.reuse, 0x2 ;  /* 0x000000ccaa047211 */ /* 0x0c4fe200078210ff */
        /* <DEDUP_REMOVED lines=17> */
[-C--:B---3--:R-:W-:Y:S01]  /*5ec0*/  LEA R8, P2, R238, R204.reuse, 0x2 ;  /* 0x000000ccee087211 */ /* 0x088fe200078410ff */
        /* <DEDUP_REMOVED lines=10> */
[CC--:B---3--:R-:W-:Y:S02]  /*5f70*/  LEA R6, P1, R177.reuse, R204.reuse, 0x2 ;  /* 0x000000ccb1067211 */ /* 0x0c8fe400078210ff */
[CC--:B------:R-:W-:Y:S01]  /*5f80*/  LEA R10, P0, R170.reuse, R204.reuse, 0x2 ;  /* 0x000000ccaa0a7211 */ /* 0x0c0fe200078010ff */
[----:B------:R1:W-:Y:S01]  /*5f90*/  RED.E.ADD.F32.FTZ.RN.STRONG.GPU [R4.64], R18 ;  /* 0x000000120400798e */ /* 0x0003e2000c10e786 */
[-C--:B------:R-:W-:Y:S01]  /*5fa0*/  LEA.HI.X.SX32 R7, R177, R205.reuse, 0x2, P1 ;  /* 0x000000cdb1077211 */ /* 0x080fe200008f16ff */
[----:B------:R-:W-:Y:S01]  /*5fb0*/  IMAD.MOV.U32 R177, RZ, RZ, c[0x0][0x22c] ;  /* 0x00008b00ffb17624 */ /* 0x000fe200078e00ff */
[-C--:B------:R-:W-:Y:S02]  /*5fc0*/  LEA.HI.X.SX32 R11, R170, R205.reuse, 0x2, P0 ;  /* 0x000000cdaa0b7211 */ /* 0x080fe400000f16ff */
[----:B----4-:R-:W-:Y:S01]  /*5fd0*/  IADD3 R17, R171, 0x60, RZ ;  /* 0x00000060ab117810 */ /* 0x010fe20007ffe0ff */
[----:B------:R2:W-:Y:S01]  /*5fe0*/  RED.E.ADD.F32.FTZ.RN.STRONG.GPU [R6.64], R19 ;  /* 0x000000130600798e */ /* 0x0005e2000c10e786 */
[----:B------:R-:W-:Y:S01]  /*5ff0*/  IMAD R177, R177, c[0x0][0x1c0], RZ ;  /* 0x00007000b1b17a24 */ /* 0x000fe200078e02ff */
[----:B------:R-:W-:Y:S02]  /*6000*/  IADD3 R16, R171, 0x60, RZ ;  /* 0x00000060ab107810 */ /* 0x000fe40007ffe0ff */
[----:B------:R-:W-:Y:S01]  /*6010*/  RED.E.ADD.F32.FTZ.RN.STRONG.GPU [R10.64], R12 ;  /* 0x0000000c0a00798e */ /* 0x000fe2000c10e786 */
[----:B------:R-:W-:Y:S02]  /*6020*/  IMAD.SHL.U32 R177, R177, 0x10, RZ ;  /* 0x00000010b1b17824 */ /* 0x000fe400078e00ff */
[C---:B------:R-:W-:Y:S01]  /*6030*/  IMAD.IADD R16, R216.reuse, 0x1, R16 ;  /* 0x00000001d8107824 */ /* 0x040fe200078e0210 */
[----:B------:R3:W-:Y:S02]  /*6040*/  RED.E.ADD.F32.FTZ.RN.STRONG.GPU [R8.64], R13 ;  /* 0x0000000d0800798e */ /* 0x0007e4000c10e786 */
[C---:B------:R-:W-:Y:S02]  /*6050*/  IADD3 R172, R177.reuse, 0x40, RZ ;  /* 0x00000040b1ac7810 */ /* 0x040fe40007ffe0ff */
[C---:B------:R-:W-:Y:S02]  /*6060*/  IADD3 R170, R177.reuse, 0x40, RZ ;  /* 0x00000040b1aa7810 */ /* 0x040fe40007ffe0ff */
[----:B------:R-:W-:Y:S03]  /*6070*/  IADD3 R0, R177, 0x40, RZ ;  /* 0x00000040b1007810 */ /* 0x000fe60007ffe0ff */
[C---:B------:R-:W-:Y:S02]  /*6080*/  IMAD.IADD R170, R216.reuse, 0x1, R170 ;  /* 0x00000001d8aa7824 */ /* 0x040fe400078e02aa */
[C---:B------:R-:W-:Y:S01]  /*6090*/  IMAD.IADD R0, R216.reuse, 0x1, R0 ;  /* 0x00000001d8007824 */ /* 0x040fe200078e0200 */
[CC--:B-1----:R-:W-:Y:S03]  /*60a0*/  LEA R4, P1, R237.reuse, R204.reuse, 0x2 ;  /* 0x000000cced047211 */ /* 0x0c2fe600078210ff */
        /* <DEDUP_REMOVED lines=45> */
[----:B------:R-:W-:Y:S02]  /*6380*/  ISETP.GT.AND P2, PT, R209, RZ, PT ;  /* 0x000000ffd100720c */ /* 0x000fe40003f44270 */
[CC--:B---3--:R-:W-:Y:S01]  /*6390*/  LEA R2, P0, R239.reuse, R204.reuse, 0x2 ;  /* 0x000000ccef027211 */ /* 0x0c8fe200078010ff */
[----:B------:R-:W-:Y:S03]  /*63a0*/  RED.E.ADD.F32.FTZ.RN.STRONG.GPU [R10.64], R67 ;  /* 0x000000430a00798e */ /* 0x000fe6000c10e786 */
[-C--:B------:R-:W-:Y:S01]  /*63b0*/  LEA.HI.X.SX32 R3, R239, R205.reuse, 0x2, P0 ;  /* 0x000000cdef037211 */ /* 0x080fe200000f16ff */
[----:B------:R-:W-:Y:S01]  /*63c0*/  RED.E.ADD.F32.FTZ.RN.STRONG.GPU [R8.64], R60 ;  /* 0x0000003c0800798e */ /* 0x000fe2000c10e786 */
[----:B------:R-:W-:Y:S02]  /*63d0*/  ISETP.NE.U32.AND P0, PT, R0, 0x1, PT ;  /* 0x000000010000780c */ /* 0x000fe40003f05070 */
[C---:B------:R-:W-:Y:S01]  /*63e0*/  IADD3 R0, R184.reuse, -0x4000, RZ ;  /* 0xffffc000b8007810 */ /* 0x040fe20007ffe0ff */
[----:B------:R-:W-:Y:S04]  /*63f0*/  RED.E.ADD.F32.FTZ.RN.STRONG.GPU [R6.64], R61 ;  /* 0x0000003d0600798e */ /* 0x000fe8000c10e786 */
[----:B------:R-:W-:Y:S04]  /*6400*/  LDSM.16.MT88.4 R8, [R184] ;  /* 0x00000000b808783b */ /* 0x000fe80000004200 */
        /* <DEDUP_REMOVED lines=203> */
.L_x_973:
        /* <DEDUP_REMOVED lines=15> */
.L_x_974:
[----:B------:R-:W2:Y:S04]  /*71b0*/  LDL R0, [R1+0x44] ;  /* 0x0000440001007983 */ /* 0x000ea80000100800 */
[----:B------:R-:W3:Y:S01]  /*71c0*/  LDL R10, [R1+0x40] ;  /* 0x00004000010a7983 */ /* 0x000ee20000100800 */
[----:B------:R-:W-:Y:S01]  /*71d0*/  SHF.R.S32.HI R3, RZ, 0x1f, R220 ;  /* 0x0000001fff037819 */ /* 0x000fe200000114dc */
[----:B------:R-:W-:Y:S01]  /*71e0*/  BSSY B0, `(.L_x_975) ;  /* 0x0000029000007945 */ /* 0x000fe20003800000 */
[----:B------:R-:W-:Y:S02]  /*71f0*/  MOV R2, R220 ;  /* 0x000000dc00027202 */ /* 0x000fe40000000f00 */
[----:B------:R-:W-:-:S02]  /*7200*/  SHF.R.S32.HI R23, RZ, 0x1f, R248 ;  /* 0x0000001fff177819 */ /* 0x000fc400000114f8 */
[----:B------:R-:W-:Y:S02]  /*7210*/  SHF.R.S32.HI R34, RZ, 0x1f, R245 ;  /* 0x0000001fff227819 */ /* 0x000fe400000114f5 */
[----:B------:R-:W-:Y:S01]  /*7220*/  IADD3 R20, R220, 0x40, RZ ;  /* 0x00000040dc147810 */ /* 0x000fe20007ffe0ff */
[----:B------:R-:W-:Y:S01]  /*7230*/  BAR.SYNC.DEFER_BLOCKING 0x0 ;  /* 0x0000000000007b1d */ /* 0x000fe20000010000 */
[----:B--2---:R-:W-:Y:S02]  /*7240*/  IMAD.SHL.U32 R8, R0, 0x2, RZ ;  /* 0x0000000200087824 */ /* 0x004fe400078e00ff */
[----:B---3--:R-:W-:-:S03]  /*7250*/  IMAD.SHL.U32 R0, R10, 0x40, RZ ;  /* 0x000000400a007824 */ /* 0x008fc600078e00ff */
[----:B------:R1:W2:Y:S01]  /*7260*/  LDS.128 R28, [R8+0xd000] ;  /* 0x00d00000081c7984 */ /* 0x0002a20000000c00 */
[----:B------:R-:W-:Y:S02]  /*7270*/  IMAD R11, R10, -0x40, R210 ;  /* 0xffffffc00a0b7824 */ /* 0x000fe400078e02d2 */
[----:B------:R-:W-:Y:S01]  /*7280*/  IMAD.WIDE.U32 R4, R0, c[0x0][0x3a0], R2 ;  /* 0x0000e80000047a25 */ /* 0x000fe200078e0002 */
[----:B------:R1:W3:Y:S01]  /*7290*/  LDS.128 R24, [R8+0xf000] ;  /* 0x00f0000008187984 */ /* 0x0002e20000000c00 */
[----:B------:R-:W-:Y:S02]  /*72a0*/  SHF.R.S32.HI R21, RZ, 0x1f, R0 ;  /* 0x0000001fff157819 */ /* 0x000fe40000011400 */
[----:B------:R-:W-:Y:S01]  /*72b0*/  ISETP.GE.AND P3, PT, R245, R11, PT ;  /* 0x0000000bf500720c */ /* 0x000fe20003f66270 */
[----:B------:R1:W4:Y:S01]  /*72c0*/  LDS.128 R40, [R8+0x10000] ;  /* 0x0100000008287984 */ /* 0x0003220000000c00 */
[----:B------:R-:W-:Y:S01]  /*72d0*/  IADD3 R4, P0, R7, R4, RZ ;  /* 0x0000000407047210 */ /* 0x000fe20007f1e0ff */
[----:B------:R-:W-:-:S02]  /*72e0*/  IMAD R6, R21, c[0x0][0x3a0], RZ ;  /* 0x0000e80015067a24 */ /* 0x000fc400078e02ff */
[----:B------:R1:W1:Y:S02]  /*72f0*/  LDS.128 R48, [R8+0x11000] ;  /* 0x0110000008307984 */ /* 0x0002640000000c00 */
[----:B------:R-:W-:Y:S02]  /*7300*/  IMAD R6, R0, c[0x0][0x3a4], R6 ;  /* 0x0000e90000067a24 */ /* 0x000fe400078e0206 */
[----:B------:R1:W1:Y:S03]  /*7310*/  LDS.128 R36, [R8+0x12000] ;  /* 0x0120000008247984 */ /* 0x0002660000000c00 */
[----:B------:R-:W-:Y:S01]  /*7320*/  IADD3.X R5, R9, R5, R6, P0, !PT ;  /* 0x0000000509057210 */ /* 0x000fe200007fe406 */
[----:B------:R1:W1:Y:S01]  /*7330*/  LDS.128 R44, [R8+0x13000] ;  /* 0x01300000082c7984 */ /* 0x0002620000000c00 */
[----:B------:R-:W-:-:S03]  /*7340*/  IMAD R6, R23, c[0x0][0x3b8], RZ ;  /* 0x0000ee0017067a24 */ /* 0x000fc600078e02ff */
[----:B------:R-:W-:-:S04]  /*7350*/  IMAD.WIDE.U32 R4, R248, c[0x0][0x3b8], R4 ;  /* 0x0000ee00f8047a25 */ /* 0x000fc800078e0004 */
[----:B------:R-:W-:-:S05]  /*7360*/  IMAD R6, R248, c[0x0][0x3bc], R6 ;  /* 0x0000ef00f8067a24 */ /* 0x000fca00078e0206 */
[----:B------:R-:W-:Y:S01]  /*7370*/  IADD3 R10, R5, R6, RZ ;  /* 0x00000006050a7210 */ /* 0x000fe20007ffe0ff */
[----:B------:R-:W-:Y:S05]  /*7380*/  @P3 BRA `(.L_x_976) ;  /* 0x000000e000003947 */ /* 0x000fea0003800000 */
[----:B------:R-:W-:Y:S01]  /*7390*/  ISETP.GE.AND P2, PT, R220, c[0x0][0x220], PT ;  /* 0x00008800dc007a0c */ /* 0x000fe20003f46270 */
[----:B------:R-:W-:Y:S01]  /*73a0*/  LDS.128 R16, [R8+0xe000] ;  /* 0x00e0000008107984 */ /* 0x000fe20000000c00 */
[----:B------:R-:W-:Y:S01]  /*73b0*/  MOV R7, R10 ;  /* 0x0000000a00077202 */ /* 0x000fe20000000f00 */
[----:B------:R-:W-:Y:S01]  /*73c0*/  IMAD.MOV.U32 R6, RZ, RZ, R4 ;  /* 0x000000ffff067224 */ /* 0x000fe200078e0004 */
[----:B------:R-:W-:Y:S01]  /*73d0*/  ISETP.GE.AND P1, PT, R20, c[0x0][0x220], PT ;  /* 0x0000880014007a0c */ /* 0x000fe20003f26270 */
[----:B------:R-:W-:-:S08]  /*73e0*/  IMAD R33, R34, c[0x0][0x3a0], RZ ;  /* 0x0000e80022217a24 */ /* 0x000fd000078e02ff */
[----:B------:R4:W3:Y:S02]  /*73f0*/  @!P2 LDS.128 R12, [R8+0xc000] ;  /* 0x00c00000080ca984 */ /* 0x0008e40000000c00 */
[----:B-1--4-:R-:W-:-:S04]  /*7400*/  IMAD.WIDE.U32 R8, R245, c[0x0][0x3a0], R6 ;  /* 0x0000e800f5087a25 */ /* 0x012fc800078e0006 */
[----:B------:R-:W-:-:S04]  /*7410*/  IMAD R6, R245, c[0x0][0x3a4], R33 ;  /* 0x0000e900f5067a24 */ /* 0x000fc800078e0221 */
[----:B------:R-:W-:Y:S01]  /*7420*/  IMAD.IADD R7, R9, 0x1, R6 ;  /* 0x0000000109077824 */ /* 0x000fe200078e0206 */
[----:B------:R-:W-:-:S04]  /*7430*/  LEA R6, P0, R8, c[0x0][0x340], 0x1 ;  /* 0x0000d00008067a11 */ /* 0x000fc800078008ff */
[----:B------:R-:W-:-:S05]  /*7440*/  LEA.HI.X R7, R8, c[0x0][0x344], R7, 0x1, P0 ;  /* 0x0000d10008077a11 */ /* 0x000fca00000f0c07 */
[----:B---3--:R1:W-:Y:S04]  /*7450*/  @!P2 STG.E.128 [R6.64], R12 ;  /* 0x0000000c0600a986 */ /* 0x0083e8000c101d06 */
[----:B------:R1:W-:Y:S02]  /*7460*/  @!P1 STG.E.128 [R6.64+0x80], R16 ;  /* 0x0000801006009986 */ /* 0x0003e4000c101d06 */
.L_x_976:
[----:B------:R-:W-:Y:S05]  /*7470*/  BSYNC B0 ;  /* 0x0000000000007941 */ /* 0x000fea0003800000 */
.L_x_975:
        /* <DEDUP_REMOVED lines=18> */
.L_x_978:
[----:B------:R-:W-:Y:S05]  /*75a0*/  BSYNC B0 ;  /* 0x0000000000007941 */ /* 0x000fea0003800000 */
.L_x_977:
        /* <DEDUP_REMOVED lines=23> */
.L_x_980:
[----:B------:R-:W-:Y:S05]  /*7720*/  BSYNC B0 ;  /* 0x0000000000007941 */ /* 0x000fea0003800000 */
.L_x_979:
        /* <DEDUP_REMOVED lines=16> */
.L_x_951:
        /* <DEDUP_REMOVED lines=19> */
.L_x_982:
        /* <DEDUP_REMOVED lines=15> */
.L_x_983:
[----:B------:R-:W2:Y:S01]  /*7a50*/  LDL R7, [R1+0x40] ;  /* 0x0000400001077983 */ /* 0x000ea20000100800 */
[----:B------:R-:W-:Y:S01]  /*7a60*/  SHF.R.S32.HI R13, RZ, 0x1f, R248 ;  /* 0x0000001fff0d7819 */ /* 0x000fe200000114f8 */
[----:B------:R-:W-:Y:S01]  /*7a70*/  BSSY B0, `(.L_x_984) ;  /* 0x000001d000007945 */ /* 0x000fe20003800000 */
[----:B------:R-:W-:Y:S02]  /*7a80*/  IADD3 R10, R220, 0x40, RZ ;  /* 0x00000040dc0a7810 */ /* 0x000fe40007ffe0ff */
[----:B------:R-:W-:Y:S01]  /*7a90*/  SHF.R.S32.HI R16, RZ, 0x1f, R245 ;  /* 0x0000001fff107819 */ /* 0x000fe200000114f5 */
        /* <DEDUP_REMOVED lines=26> */
.L_x_985:
[----:B------:R-:W-:Y:S05]  /*7c40*/  BSYNC B0 ;  /* 0x0000000000007941 */ /* 0x000fea0003800000 */
.L_x_984:
        /* <DEDUP_REMOVED lines=18> */
.L_x_987:
[----:B------:R-:W-:Y:S05]  /*7d70*/  BSYNC B0 ;  /* 0x0000000000007941 */ /* 0x000fea0003800000 */
.L_x_986:
        /* <DEDUP_REMOVED lines=23> */
.L_x_989:
[----:B------:R-:W-:Y:S05]  /*7ef0*/  BSYNC B0 ;  /* 0x0000000000007941 */ /* 0x000fea0003800000 */
.L_x_988:
        /* <DEDUP_REMOVED lines=14> */
.L_x_981:
[----:B------:R-:W-:Y:S05]  /*7fe0*/  BSYNC B1 ;  /* 0x0000000000017941 */ /* 0x000fea0003800000 */
.L_x_946:
[----:B----4-:R-:W4:Y:S01]  /*7ff0*/  LDL.LU R0, [R1+0x40] ;  /* 0x0000400001007983 */ /* 0x010f220000300800 */
[----:B------:R-:W-:Y:S02]  /*8000*/  ULDC UR5, c[0x0][0x218] ;  /* 0x0000860000057ab9 */ /* 0x000fe40000000800 */
[----:B------:R-:W-:-:S04]  /*8010*/  UIADD3 UR5, UR5, 0x3f, URZ ;  /* 0x0000003f05057890 */ /* 0x000fc8000fffe03f */
[----:B------:R-:W-:-:S04]  /*8020*/  USHF.R.S32.HI UR4, URZ, 0x1f, UR5 ;  /* 0x0000001f3f047899 */ /* 0x000fc80008011405 */
[----:B------:R-:W-:-:S04]  /*8030*/  ULEA.HI UR4, UR4, UR5, URZ, 0x6 ;  /* 0x0000000504047291 */ /* 0x000fc8000f8f303f */
[----:B------:R-:W-:Y:S01]  /*8040*/  USHF.R.S32.HI UR4, URZ, 0x6, UR4 ;  /* 0x000000063f047899 */ /* 0x000fe20008011404 */
[----:B----4-:R-:W-:-:S05]  /*8050*/  IADD3 R0, R0, c[0x0][0xc], RZ ;  /* 0x0000030000007a10 */ /* 0x010fca0007ffe0ff */
[----:B------:R-:W-:Y:S01]  /*8060*/  ISETP.GE.AND P0, PT, R0, UR4, PT ;  /* 0x0000000400007c0c */ /* 0x000fe2000bf06270 */
[----:B------:R4:W-:-:S12]  /*8070*/  STL [R1+0x40], R0 ;  /* 0x0000400001007387 */ /* 0x0009d80000100800 */
[----:B------:R-:W-:Y:S01]  /*8080*/  @P0 CALL.REL.NOINC `(.L_x_990) ;  /* 0x0000001000000944 */ /* 0x000fe20003c00000 */
[----:B------:R-:W-:Y:S05]  /*8090*/  BRA `(.L_x_991) ;  /* 0xffff87e000007947 */ /* 0x000fea000383ffff */
.L_x_990:
[----:B------:R-:W-:Y:S05]  /*80a0*/  EXIT ;  /* 0x000000000000794d */ /* 0x000fea0003800000 */
.L_x_992:
        /* <DEDUP_REMOVED lines=13> */
.L_x_2069:


//--------------------- .text._ZN5flash44flash_bwd_dq_dk_dv_loop_seqk_parallel_kernelI23Flash_bwd_kernel_traitsILi128ELi64ELi64ELi8ELi4ELi2ELi2ELb1ELb0EN7cutlass10bfloat16_tE19Flash_kernel_traitsILi128ELi64ELi64ELi8ES3_EELb0ELb0ELb0ELb1ELb0ELb0ELb1EEEvNS_16Flash_bwd_paramsE --------------------------
	.section	.text._ZN5flash44flash_bwd_dq_dk_dv_loop_seqk_parallel_kernelI23Flash_bwd_kernel_traitsILi128ELi64ELi64ELi8ELi4ELi2ELi2ELb1ELb0EN7cutlass10bfloat16_tE19Flash_kernel_traitsILi128ELi64ELi64ELi8ES3_EELb0ELb0ELb0ELb1ELb0ELb0ELb1EEEvNS_16Flash_bwd_paramsE,"ax",@progbits
	.sectioninfo	@"SHI_REGISTERS=255"
	.align	128
        .global         _ZN5flash44flash_bwd_dq_dk_dv_loop_seqk_parallel_kernelI23Flash_bwd_kernel_traitsILi128ELi64ELi64ELi8ELi4ELi2ELi2ELb1ELb0EN7cutlass10bfloat16_tE19Flash_kernel_traitsILi128ELi64ELi64ELi8ES3_EELb0ELb0ELb0ELb1ELb0ELb0ELb1EEEvNS_16Flash_bwd_paramsE
        .type           _ZN5flash44flash_bwd_dq_dk_dv_loop_seqk_parallel_kernelI23Flash_bwd_kernel_traitsILi128ELi64ELi64ELi8ELi4ELi2ELi2ELb1ELb0EN7cutlass10bfloat16_tE19Flash_kernel_traitsILi128ELi64ELi64ELi8ES3_EELb0ELb0ELb0ELb1ELb0ELb0ELb1EEEvNS_16Flash_bwd_paramsE,@function
        .size           _ZN5flash44flash_bwd_dq_dk_dv_loop_seqk_parallel_kernelI23Flash_bwd_kernel_traitsILi128ELi64ELi64ELi8ELi4ELi2ELi2ELb1ELb0EN7cutlass10bfloat16_tE19Flash_kernel_traitsILi128ELi64ELi64ELi8ES3_EELb0ELb0ELb0ELb1ELb0ELb0ELb1EEEvNS_16Flash_bwd_paramsE,(.L_x_2070 - _ZN5flash44flash_bwd_dq_dk_dv_loop_seqk_parallel_kernelI23Flash_bwd_kernel_traitsILi128ELi64ELi64ELi8ELi4ELi2ELi2ELb1ELb0EN7cutlass10bfloat16_tE19Flash_kernel_traitsILi128ELi64ELi64ELi8ES3_EELb0ELb0ELb0ELb1ELb0ELb0ELb1EEEvNS_16Flash_bwd_paramsE)
        .other          _ZN5flash44flash_bwd_dq_dk_dv_loop_seqk_parallel_kernelI23Flash_bwd_kernel_traitsILi128ELi64ELi64ELi8ELi4ELi2ELi2ELb1ELb0EN7cutlass10bfloat16_tE19Flash_kernel_traitsILi128ELi64ELi64ELi8ES3_EELb0ELb0ELb0ELb1ELb0ELb0ELb1EEEvNS_16Flash_bwd_paramsE,@"STO_CUDA_ENTRY STV_DEFAULT"
_ZN5flash44flash_bwd_dq_dk_dv_loop_seqk_parallel_kernelI23Flash_bwd_kernel_traitsILi128ELi64ELi64ELi8ELi4ELi2ELi2ELb1ELb0EN7cutlass10bfloat16_tE19Flash_kernel_traitsILi128ELi64ELi64ELi8ES3_EELb0ELb0ELb0ELb1ELb0ELb0ELb1EEEvNS_16Flash_bwd_paramsE:
.text._ZN5flash44flash_bwd_dq_dk_dv_loop_seqk_parallel_kernelI23Flash_bwd_kernel_traitsILi128ELi64ELi64ELi8ELi4ELi2ELi2ELb1ELb0EN7cutlass10bfloat16_tE19Flash_kernel_traitsILi128ELi64ELi64ELi8ES3_EELb0ELb0ELb0ELb1ELb0ELb0ELb1EEEvNS_16Flash_bwd_paramsE:
        /* <DEDUP_REMOVED lines=13> */
[----:B------:R-:W2:Y:S01]  /*00d0*/  S2R R248, SR_CTAID.Z ;  /* 0x0000000000f87919 */ /* 0x000ea20000002700 */
[----:B-1----:R-:W-:-:S04]  /*00e0*/  SHF.R.S32.HI R14, RZ, 0x1f, R13 ;  /* 0x0000001fff0e7819 */ /* 0x002fc8000001140d */
[CC--:B------:R-:W-:Y:S02]  /*00f0*/  LEA.HI R6, R14.reuse, R13.reuse, RZ, 0x4 ;  /* 0x0000000d0e067211 */ /* 0x0c0fe400078f20ff */
[-C--:B------:R-:W-:Y:S02]  /*0100*/  LEA.HI R10, R14, R13.reuse, RZ, 0x3 ;  /* 0x0000000d0e0a7211 */ /* 0x080fe400078f18ff */
        /* <DEDUP_REMOVED lines=94> */
[----:B------:R-:W-:Y:S02]  /*06f0*/  LOP3.LUT R0, R7, 0xfffffe00, RZ, 0xc0, !PT ;  /* 0xfffffe0007007812 */ /* 0x000fe400078ec0ff */
[----:B------:R-:W-:Y:S01]  /*0700*/  SHF.R.S32.HI R6, RZ, 0x2, R5 ;  /* 0x00000002ff067819 */ /* 0x000fe20000011405 */
[C---:B------:R-:W-:Y:S01]  /*0710*/  IMAD R5, R193.reuse, 0x400, R9 ;  /* 0x00000400c1057824 */ /* 0x040fe200078e0209 */
[----:B------:R-:W-:Y:S01]  /*0720*/  LOP3.LUT R201, R2, R0, RZ, 0xfc, !PT ;  /* 0x0000000002c97212 */ /* 0x000fe200078efcff */
[--C-:B------:R-:W-:Y:S01]  /*0730*/  IMAD R203, R4, 0x400, R0.reuse ;  /* 0x0000040004cb7824 */ /* 0x100fe200078e0200 */
[----:B------:R-:W-:Y:S01]  /*0740*/  LOP3.LUT R3, R8, R3, RZ, 0x3c, !PT ;  /* 0x0000000308037212 */ /* 0x000fe200078e3cff */
[----:B------:R-:W-:Y:S01]  /*0750*/  IMAD R193, R193, 0x400, R0 ;  /* 0x00000400c1c17824 */ /* 0x000fe200078e0200 */
[C---:B------:R-:W-:Y:S01]  /*0760*/  IADD3 R225, R226.reuse, 0x20, RZ ;  /* 0x00000020e2e17810 */ /* 0x040fe20007ffe0ff */
[----:B------:R-:W-:Y:S01]  /*0770*/  IMAD.MOV.U32 R0, RZ, RZ, 0x40 ;  /* 0x00000040ff007424 */ /* 0x000fe200078e00ff */
[----:B------:R-:W-:Y:S01]  /*0780*/  @P1 IADD3 R225, R226, -0x20, RZ ;  /* 0xffffffe0e2e11810 */ /* 0x000fe20007ffe0ff */
[----:B------:R-:W-:-:S02]  /*0790*/  IMAD.MOV.U32 R2, RZ, RZ, 0x20 ;  /* 0x00000020ff027424 */ /* 0x000fc400078e00ff */
[----:B------:R-:W-:Y:S01]  /*07a0*/  IMAD.IADD R5, R5, 0x1, R10 ;  /* 0x0000000105057824 */ /* 0x000fe200078e020a */
[----:B------:R-:W-:Y:S01]  /*07b0*/  SEL R0, R0, 0xffffffc0, !P3 ;  /* 0xffffffc000007807 */ /* 0x000fe20005800000 */
[----:B------:R-:W-:Y:S01]  /*07c0*/  IMAD.IADD R203, R203, 0x1, R3 ;  /* 0x00000001cbcb7824 */ /* 0x000fe200078e0203 */
[----:B------:R-:W-:Y:S01]  /*07d0*/  SEL R2, R2, 0xffffffe0, !P4 ;  /* 0xffffffe002027807 */ /* 0x000fe20006000000 */
[----:B------:R-:W-:Y:S01]  /*07e0*/  IMAD.IADD R193, R3, 0x1, R193 ;  /* 0x0000000103c17824 */ /* 0x000fe200078e02c1 */
[----:B------:R-:W-:Y:S01]  /*07f0*/  LEA R3, R5, 0xc000, 0x1 ;  /* 0x0000c00005037811 */ /* 0x000fe200078e08ff */
[----:B------:R-:W-:Y:S01]  /*0800*/  IMAD R6, R4, 0x10, R6 ;  /* 0x0000001004067824 */ /* 0x000fe200078e0206 */
[----:B------:R-:W-:Y:S01]  /*0810*/  IADD3 R190, R0, R187, R2 ;  /* 0x000000bb00be7210 */ /* 0x000fe20007ffe002 */
[--C-:B------:R-:W-:Y:S01]  /*0820*/  IMAD.IADD R189, R187, 0x1, R0.reuse ;  /* 0x00000001bbbd7824 */ /* 0x100fe200078e0200 */
[----:B------:R-:W-:Y:S01]  /*0830*/  LEA R193, R193, 0x10000, 0x1 ;  /* 0x00010000c1c17811 */ /* 0x000fe200078e08ff */
[----:B------:R-:W-:Y:S01]  /*0840*/  IMAD R184, R185, 0x2, R0 ;  /* 0x00000002b9b87824 */ /* 0x000fe200078e0200 */
[C---:B------:R-:W-:Y:S01]  /*0850*/  IADD3 R0, R3.reuse, 0x40, RZ ;  /* 0x0000004003007810 */ /* 0x040fe20007ffe0ff */
[----:B------:R1:W-:Y:S01]  /*0860*/  STL [R1+0x24], R6 ;  /* 0x0000240601007387 */ /* 0x0003e20000100800 */
[----:B------:R-:W-:Y:S01]  /*0870*/  @P2 IADD3 R0, R3, -0x40, RZ ;  /* 0xffffffc003002810 */ /* 0x000fe20007ffe0ff */
[----:B------:R-:W-:-:S02]  /*0880*/  IMAD.SHL.U32 R185, R185, 0x2, RZ ;  /* 0x00000002b9b97824 */ /* 0x000fc400078e00ff */
[----:B------:R1:W-:Y:S01]  /*0890*/  STL [R1+0x20], R17 ;  /* 0x0000201101007387 */ /* 0x0003e20000100800 */
[----:B------:R-:W-:Y:S02]  /*08a0*/  IMAD.IADD R188, R187, 0x1, R2 ;  /* 0x00000001bbbc7824 */ /* 0x000fe400078e0202 */
[----:B------:R-:W-:Y:S01]  /*08b0*/  IMAD.IADD R202, R2, 0x1, R189 ;  /* 0x0000000102ca7824 */ /* 0x000fe200078e02bd */
[----:B------:R1:W-:Y:S01]  /*08c0*/  STL [R1+0x14], R3 ;  /* 0x0000140301007387 */ /* 0x0003e20000100800 */
[----:B------:R-:W-:-:S03]  /*08d0*/  IMAD.IADD R227, R227, 0x1, R225 ;  /* 0x00000001e3e37824 */ /* 0x000fc600078e02e1 */
[----:B--2---:R1:W-:Y:S04]  /*08e0*/  STL [R1+0x18], R0 ;  /* 0x0000180001007387 */ /* 0x0043e80000100800 */
.L_x_1039:
[----:B-12---:R-:W2:Y:S01]  /*08f0*/  S2R R35, SR_CTAID.Y ;  /* 0x0000000000237919 */ /* 0x006ea20000002600 */
[----:B-1-3--:R-:W1:Y:S01]  /*0900*/  LDC.U8 R0, c[0x0][0x312] ;  /* 0x0000c480ff007b82 */ /* 0x00ae620000000000 */
        /* <DEDUP_REMOVED lines=33> */
.L_x_993:
        /* <DEDUP_REMOVED lines=45> */
.L_x_995:
        /* <DEDUP_REMOVED lines=15> */
.L_x_996:
        /* <DEDUP_REMOVED lines=18> */
[----:B------:R-:W-:Y:S01]  /*1000*/  IMAD.WIDE.U32 R12, R35, c[0x0][0x224], RZ ;  /* 0x00008900230c7a25 */ /* 0x000fe200078e00ff */
[----:B------:R-:W-:Y:S01]  /*1010*/  SHF.R.S32.HI R249, RZ, 0x1f, R248 ;  /* 0x0000001ffff97819 */ /* 0x000fe200000114f8 */
[----:B---3--:R-:W3:Y:S02]  /*1020*/  MUFU.RCP R2, R2 ;  /* 0x0000000200027308 */ /* 0x008ee40000001000 */
[----:B------:R-:W-:Y:S01]  /*1030*/  IMAD.WIDE R18, R33, c[0x0][0x1c0], RZ ;  /* 0x0000700021127a25 */ /* 0x000fe200078e02ff */
[----:B--2---:R-:W-:-:S03]  /*1040*/  ISETP.NE.AND P2, PT, R15, RZ, PT ;  /* 0x000000ff0f00720c */ /* 0x004fc60003f45270 */
[----:B----4-:R-:W-:Y:S01]  /*1050*/  IMAD.WIDE.U32 R26, R16, c[0x0][0x3d8], RZ ;  /* 0x0000f600101a7a25 */ /* 0x010fe200078e00ff */
        /* <DEDUP_REMOVED lines=25> */
[----:B-1----:R-:W-:Y:S02]  /*11f0*/  ISETP.NE.AND P1, PT, R22, RZ, PT ;  /* 0x000000ff1600720c */ /* 0x002fe40003f25270 */
[----:B------:R-:W-:Y:S01]  /*1200*/  @!P4 IADD3 R2, R2, 0x1, RZ ;  /* 0x000000010202c810 */ /* 0x000fe20007ffe0ff */
[----:B------:R-:W-:Y:S01]  /*1210*/  @!P4 IMAD.IADD R3, R3, 0x1, -R14 ;  /* 0x000000010303c824 */ /* 0x000fe200078e0a0e */
[----:B------:R-:W-:Y:S01]  /*1220*/  ISETP.NE.AND P4, PT, RZ, c[0x0][0x1c8], PT ;  /* 0x00007200ff007a0c */ /* 0x000fe20003f85270 */
[----:B------:R-:W-:Y:S01]  /*1230*/  IMAD.IADD R15, R13, 0x1, R7 ;  /* 0x000000010d0f7824 */ /* 0x000fe200078e0207 */
[----:B------:R-:W-:Y:S02]  /*1240*/  SEL R22, R26, RZ, P1 ;  /* 0x000000ff1a167207 */ /* 0x000fe40000800000 */
[----:B------:R-:W-:Y:S01]  /*1250*/  ISETP.GE.U32.AND P5, PT, R3, R14, PT ;  /* 0x0000000e0300720c */ /* 0x000fe20003fa6070 */
[C---:B------:R-:W-:Y:S01]  /*1260*/  IMAD R14, R19.reuse, R6, RZ ;  /* 0x00000006130e7224 */ /* 0x040fe200078e02ff */
[----:B------:R-:W-:Y:S01]  /*1270*/  SHF.R.S32.HI R26, RZ, 0x1f, R21 ;  /* 0x0000001fff1a7819 */ /* 0x000fe20000011415 */
[----:B------:R-:W-:Y:S01]  /*1280*/  IMAD R3, R19, R0, RZ ;  /* 0x0000000013037224 */ /* 0x000fe200078e02ff */
[----:B------:R-:W-:Y:S01]  /*1290*/  SEL R19, R12, R4, !P0 ;  /* 0x000000040c137207 */ /* 0x000fe20004000000 */
[----:B------:R-:W-:-:S02]  /*12a0*/  IMAD R13, R18, R8, R14 ;  /* 0x00000008120d7224 */ /* 0x000fc400078e020e */
        /* <DEDUP_REMOVED lines=25> */
.L_x_997:
[----:B------:R-:W-:-:S04]  /*1440*/  IMAD R0, R35, c[0x0][0x1c0], R248 ;  /* 0x0000700023007a24 */ /* 0x000fc800078e02f8 */
[----:B------:R-:W-:Y:S02]  /*1450*/  IMAD R8, R0, c[0x0][0x224], RZ ;  /* 0x0000890000087a24 */ /* 0x000fe400078e02ff */
.L_x_998:
        /* <DEDUP_REMOVED lines=20> */
[----:B------:R-:W-:Y:S01]  /*15a0*/  IMAD.IADD R16, R10, 0x1, R12 ;  /* 0x000000010a107824 */ /* 0x000fe200078e020c */
[----:B------:R-:W-:Y:S01]  /*15b0*/  IADD3 R9, P2, P0, R22, R4, R19 ;  /* 0x0000000416097210 */ /* 0x000fe2000785e013 */
[----:B------:R-:W-:Y:S01]  /*15c0*/  IMAD R5, R0, c[0x0][0x190], RZ ;  /* 0x0000640000057a24 */ /* 0x000fe200078e02ff */
[----:B------:R-:W-:Y:S01]  /*15d0*/  MOV R19, 0x4 ;  /* 0x0000000400137802 */ /* 0x000fe20000000f00 */
[----:B------:R-:W-:Y:S01]  /*15e0*/  IMAD R4, R249, c[0x0][0x378], RZ ;  /* 0x0000de00f9047a24 */ /* 0x000fe200078e02ff */
[----:B------:R-:W-:Y:S01]  /*15f0*/  IADD3.X R11, R18, R11, R15, P2, P0 ;  /* 0x0000000b120b7210 */ /* 0x000fe200017e040f */
[C---:B------:R-:W-:Y:S01]  /*1600*/  IMAD R13, R7.reuse, c[0x0][0x194], R5 ;  /* 0x00006500070d7a24 */ /* 0x040fe200078e0205 */
[----:B-1----:R-:W-:Y:S01]  /*1610*/  SHF.R.S32.HI R36, RZ, 0x1f, R36 ;  /* 0x0000001fff247819 */ /* 0x002fe20000011424 */
[----:B------:R-:W-:-:S03]  /*1620*/  IMAD.WIDE.U32 R6, R7, c[0x0][0x190], R222 ;  /* 0x0000640007067a25 */ /* 0x000fc600078e00de */
[----:B---3--:R-:W-:Y:S01]  /*1630*/  LEA.HI R36, R36, R37, RZ, 0x5 ;  /* 0x0000002524247211 */ /* 0x008fe200078f28ff */
[----:B------:R-:W-:Y:S01]  /*1640*/  IMAD R4, R248, c[0x0][0x37c], R4 ;  /* 0x0000df00f8047a24 */ /* 0x000fe200078e0204 */
[----:B------:R-:W-:Y:S01]  /*1650*/  IADD3 R6, P2, R28, R6, RZ ;  /* 0x000000061c067210 */ /* 0x000fe20007f5e0ff */
[----:B------:R-:W-:Y:S01]  /*1660*/  IMAD.WIDE.U32 R2, R248, c[0x0][0x378], R2 ;  /* 0x0000de00f8027a25 */ /* 0x000fe200078e0002 */
[----:B------:R-:W-:Y:S02]  /*1670*/  SHF.R.S32.HI R36, RZ, 0x5, R36 ;  /* 0x00000005ff247819 */ /* 0x000fe40000011424 */
[----:B------:R-:W-:Y:S01]  /*1680*/  IADD3.X R7, R20, R7, R13, P2, !PT ;  /* 0x0000000714077210 */ /* 0x000fe200017fe40d */
[----:B------:R-:W-:Y:S01]  /*1690*/  IMAD.IADD R18, R10, 0x1, R8 ;  /* 0x000000010a127824 */ /* 0x000fe200078e0208 */
[----:B------:R-:W-:Y:S01]  /*16a0*/  IADD3 R5, R3, R4, RZ ;  /* 0x0000000403057210 */ /* 0x000fe20007ffe0ff */
[----:B------:R-:W-:Y:S02]  /*16b0*/  IMAD R3, R249, c[0x0][0x1a8], RZ ;  /* 0x00006a00f9037a24 */ /* 0x000fe400078e02ff */
[----:B------:R-:W-:-:S02]  /*16c0*/  IMAD.MOV.U32 R4, RZ, RZ, R2 ;  /* 0x000000ffff047224 */ /* 0x000fc400078e0002 */
[C---:B------:R-:W-:Y:S02]  /*16d0*/  IMAD R3, R248.reuse, c[0x0][0x1ac], R3 ;  /* 0x00006b00f8037a24 */ /* 0x040fe400078e0203 */
[----:B------:R-:W-:-:S04]  /*16e0*/  IMAD.WIDE.U32 R12, R248, c[0x0][0x1a8], R6 ;  /* 0x00006a00f80c7a25 */ /* 0x000fc800078e0006 */
[----:B------:R-:W-:Y:S01]  /*16f0*/  IMAD.WIDE.U32 R4, R246, c[0x0][0x370], R4 ;  /* 0x0000dc00f6047a25 */ /* 0x000fe200078e0004 */
[----:B------:R-:W-:Y:S02]  /*1700*/  IADD3 R22, R13, R3, RZ ;  /* 0x000000030d167210 */ /* 0x000fe40007ffe0ff */
[----:B------:R-:W-:Y:S01]  /*1710*/  LEA R10, P3, R12, c[0x0][0x160], 0x1 ;  /* 0x000058000c0a7a11 */ /* 0x000fe200078608ff */
[----:B------:R-:W-:Y:S01]  /*1720*/  IMAD.WIDE R16, R16, R19, c[0x0][0x200] ;  /* 0x0000800010107625 */ /* 0x000fe200078e0213 */
[----:B------:R-:W-:-:S03]  /*1730*/  LEA R8, P2, R4, c[0x0][0x330], 0x1 ;  /* 0x0000cc0004087a11 */ /* 0x000fc600078408ff */
        /* <DEDUP_REMOVED lines=8> */
[----:B------:R-:W-:Y:S01]  /*17c0*/  LEA.HI.X R11, R12, c[0x0][0x164], R22, 0x1, P3 ;  /* 0x000059000c0b7a11 */ /* 0x000fe200018f0c16 */
        /* <DEDUP_REMOVED lines=56> */
.L_x_1001:
[----:B------:R-:W-:Y:S05]  /*1b50*/  BSYNC B0 ;  /* 0x0000000000007941 */ /* 0x000fea0003800000 */
.L_x_1000:
        /* <DEDUP_REMOVED lines=30> */
.L_x_1003:
[----:B------:R-:W-:Y:S05]  /*1d40*/  BSYNC B0 ;  /* 0x0000000000007941 */ /* 0x000fea0003800000 */
.L_x_1002:
        /* <DEDUP_REMOVED lines=20> */
.L_x_1005:
[----:B------:R-:W-:Y:S05]  /*1e90*/  BSYNC B0 ;  /* 0x0000000000007941 */ /* 0x000fea0003800000 */
.L_x_1004:
        /* <DEDUP_REMOVED lines=28> */
.L_x_1007:
[----:B------:R-:W-:Y:S05]  /*2060*/  BSYNC B0 ;  /* 0x0000000000007941 */ /* 0x000fea0003800000 */
.L_x_1006:
        /* <DEDUP_REMOVED lines=15> */
.L_x_1009:
        /* <DEDUP_REMOVED lines=19> */
.L_x_1010:
[----:B------:R-:W-:Y:S05]  /*2290*/  BSYNC B0 ;  /* 0x0000000000007941 */ /* 0x000fea0003800000 */
.L_x_1008:
        /* <DEDUP_REMOVED lines=14> */
.L_x_1012:
        /* <DEDUP_REMOVED lines=27> */
.L_x_1013:
[----:B------:R-:W-:Y:S05]  /*2530*/  BSYNC B0 ;  /* 0x0000000000007941 */ /* 0x000fea0003800000 */
.L_x_1011:
        /* <DEDUP_REMOVED lines=49> */
.L_x_1015:
[----:B------:R-:W-:Y:S05]  /*2850*/  BSYNC B0 ;  /* 0x0000000000007941 */ /* 0x000fea0003800000 */
.L_x_1014:
        /* <DEDUP_REMOVED lines=28> */
.L_x_1017:
[----:B------:R-:W-:Y:S05]  /*2a20*/  BSYNC B0 ;  /* 0x0000000000007941 */ /* 0x000fea0003800000 */
.L_x_1016:
[----:B------:R-:W0:Y:S01]  /*2a30*/  LDGDEPBAR ;  /* 0x00000000000079af */ /* 0x000e220000000000 */
[----:B------:R-:W-:-:S03]  /*2a40*/  ISETP.NE.U32.AND P1, PT, RZ, c[0x0][0x318], PT ;  /* 0x0000c600ff007a0c */ /* 0x000fc60003f25070 */
[----:B-12---:R-:W2:Y:S01]  /*2a50*/  LDL R6, [R1+0x30] ;  /* 0x0000300001067983 */ /* 0x006ea20000100800 */
[----:B------:R-:W-:-:S13]  /*2a60*/  ISETP.NE.AND.EX P1, PT, RZ, c[0x0][0x31c], PT, P1 ;  /* 0x0000c700ff007a0c */ /* 0x000fda0003f25310 */
[----:B------:R-:W-:Y:S02]  /*2a70*/  @P1 IMAD R0, R32, c[0x0][0x320], RZ ;  /* 0x0000c80020001a24 */ /* 0x000fe400078e02ff */
[----:B------:R-:W-:Y:S01]  /*2a80*/  @P1 IMAD.WIDE.U32 R2, R35, c[0x0][0x320], R248 ;  /* 0x0000c80023021a25 */ /* 0x000fe200078e00f8 */
[----:B------:R-:W-:-:S04]  /*2a90*/  DEPBAR.LE SB0, 0x1 ;  /* 0x000080400000791a */ /* 0x000fc80000000000 */
[----:B------:R-:W-:Y:S01]  /*2aa0*/  BAR.SYNC.DEFER_BLOCKING 0x0 ;  /* 0x0000000000007b1d */ /* 0x000fe20000010000 */
[----:B------:R-:W-:Y:S01]  /*2ab0*/  @P1 IMAD R0, R35, c[0x0][0x324], R0 ;  /* 0x0000c90023001a24 */ /* 0x000fe200078e0200 */
[----:B------:R-:W-:-:S03]  /*2ac0*/  @P1 LEA R4, P0, R2, c[0x0][0x318], 0x2 ;  /* 0x0000c60002041a11 */ /* 0x000fc600078010ff */
[----:B------:R-:W-:-:S05]  /*2ad0*/  @P1 IMAD.IADD R0, R3, 0x1, R0 ;  /* 0x0000000103001824 */ /* 0x000fca00078e0200 */
[----:B------:R-:W-:-:S05]  /*2ae0*/  @P1 LEA.HI.X R5, R2, c[0x0][0x31c], R0, 0x2, P0 ;  /* 0x0000c70002051a11 */ /* 0x000fca00000f1400 */
[----:B---3--:R1:W3:Y:S01]  /*2af0*/  @P1 LDG.E R4, [R4.64] ;  /* 0x0000000604041981 */ /* 0x0082e2000c1e1900 */
[----:B------:R-:W-:Y:S01]  /*2b00*/  IADD3 R3, R21, 0x40, RZ ;  /* 0x0000004015037810 */ /* 0x000fe20007ffe0ff */
[----:B------:R-:W-:Y:S01]  /*2b10*/  IMAD.MOV.U32 R205, RZ, RZ, RZ ;  /* 0x000000ffffcd7224 */ /* 0x000fe200078e00ff */
[----:B------:R-:W-:Y:S01]  /*2b20*/  SHF.L.U32 R192, R203, 0x1, RZ ;  /* 0x00000001cbc07819 */ /* 0x000fe200000006ff */
[----:B------:R-:W4:Y:S01]  /*2b30*/  S2R R2, SR_TID.X ;  /* 0x0000000000027919 */ /* 0x000f220000002100 */
[----:B------:R-:W-:Y:S01]  /*2b40*/  ISETP.GE.AND P0, PT, R3, R207, PT ;  /* 0x000000cf0300720c */ /* 0x000fe20003f06270 */
[----:B------:R-:W-:Y:S01]  /*2b50*/  IMAD.MOV.U32 R211, RZ, RZ, R204 ;  /* 0x000000ffffd37224 */ /* 0x000fe200078e00cc */
[----:B------:R-:W-:Y:S01]  /*2b60*/  MOV R191, 0x40 ;  /* 0x0000004000bf7802 */ /* 0x000fe20000000f00 */
[----:B------:R-:W2:Y:S01]  /*2b70*/  LDSM.16.M88.4 R112, [R187+0x10000] ;  /* 0x01000000bb70783b */ /* 0x000ea20000000200 */
[----:B------:R-:W-:Y:S01]  /*2b80*/  CS2R R94, SRZ ;  /* 0x00000000005e7805 */ /* 0x000fe2000001ff00 */
[----:B------:R-:W-:Y:S01]  /*2b90*/  CS2R R92, SRZ ;  /* 0x00000000005c7805 */ /* 0x000fe2000001ff00 */
[----:B------:R-:W-:Y:S01]  /*2ba0*/  CS2R R98, SRZ ;  /* 0x0000000000627805 */ /* 0x000fe2000001ff00 */
        /* <DEDUP_REMOVED lines=13> */
[----:B-1----:R-:W3:Y:S01]  /*2c80*/  @P1 MUFU.RCP R5, c[0x0][0x238] ;  /* 0x00008e0000051b08 */ /* 0x002ee20000001000 */
[----:B------:R-:W-:Y:S01]  /*2c90*/  CS2R R74, SRZ ;  /* 0x00000000004a7805 */ /* 0x000fe2000001ff00 */
[----:B------:R-:W-:Y:S01]  /*2ca0*/  CS2R R72, SRZ ;  /* 0x0000000000487805 */ /* 0x000fe2000001ff00 */
[----:B----4-:R-:W-:Y:S01]  /*2cb0*/  SHF.R.S32.HI R0, RZ, 0x1f, R2 ;  /* 0x0000001fff007819 */ /* 0x010fe20000011402 */
[----:B------:R-:W1:Y:S01]  /*2cc0*/  LDSM.16.M88.4 R132, [R189+0x10800] ;  /* 0x01080000bd84783b */ /* 0x000e620000000200 */
[----:B------:R-:W-:Y:S01]  /*2cd0*/  CS2R R70, SRZ ;  /* 0x0000000000467805 */ /* 0x000fe2000001ff00 */
[----:B------:R-:W-:Y:S01]  /*2ce0*/  CS2R R68, SRZ ;  /* 0x0000000000447805 */ /* 0x000fe2000001ff00 */
[----:B------:R-:W-:Y:S01]  /*2cf0*/  LEA.HI R0, R0, R2, RZ, 0x4 ;  /* 0x0000000200007211 */ /* 0x000fe200078f20ff */
[----:B------:R-:W4:Y:S01]  /*2d00*/  LDSM.16.M88.4 R136, [R202+0x10000] ;  /* 0x01000000ca88783b */ /* 0x000f220000000200 */
[----:B------:R-:W-:Y:S01]  /*2d10*/  CS2R R46, SRZ ;  /* 0x00000000002e7805 */ /* 0x000fe2000001ff00 */
[----:B------:R-:W-:Y:S01]  /*2d20*/  CS2R R44, SRZ ;  /* 0x00000000002c7805 */ /* 0x000fe2000001ff00 */
[----:B------:R-:W-:Y:S01]  /*2d30*/  LOP3.LUT R0, R0, 0xfffffff0, RZ, 0xc0, !PT ;  /* 0xfffffff000007812 */ /* 0x000fe200078ec0ff */
[----:B------:R-:W1:Y:S01]  /*2d40*/  LDSM.16.M88.4 R140, [R202+0x10800] ;  /* 0x01080000ca8c783b */ /* 0x000e620000000200 */
[----:B------:R-:W-:Y:S01]  /*2d50*/  CS2R R50, SRZ ;  /* 0x0000000000327805 */ /* 0x000fe2000001ff00 */
[----:B------:R-:W-:Y:S01]  /*2d60*/  CS2R R48, SRZ ;  /* 0x0000000000307805 */ /* 0x000fe2000001ff00 */
[----:B------:R-:W-:Y:S01]  /*2d70*/  CS2R R42, SRZ ;  /* 0x00000000002a7805 */ /* 0x000fe2000001ff00 */
[----:B------:R-:W-:Y:S01]  /*2d80*/  IMAD.IADD R0, R2, 0x1, -R0 ;  /* 0x0000000102007824 */ /* 0x000fe200078e0a00 */
[----:B------:R-:W1:Y:S01]  /*2d90*/  LDSM.16.M88.4 R144, [R187+0x12000] ;  /* 0x01200000bb90783b */ /* 0x000e620000000200 */
[----:B------:R-:W-:Y:S01]  /*2da0*/  CS2R R40, SRZ ;  /* 0x0000000000287805 */ /* 0x000fe2000001ff00 */
[----:B------:R-:W-:Y:S01]  /*2db0*/  CS2R R38, SRZ ;  /* 0x0000000000267805 */ /* 0x000fe2000001ff00 */
[----:B------:R-:W-:Y:S01]  /*2dc0*/  CS2R R36, SRZ ;  /* 0x0000000000247805 */ /* 0x000fe2000001ff00 */
[----:B------:R-:W-:Y:S01]  /*2dd0*/  SHF.R.S32.HI R2, RZ, 0x1f, R0 ;  /* 0x0000001fff027819 */ /* 0x000fe20000011400 */
[----:B------:R-:W1:Y:S01]  /*2de0*/  LDSM.16.M88.4 R148, [R187+0x12800] ;  /* 0x01280000bb94783b */ /* 0x000e620000000200 */
[----:B------:R-:W-:Y:S01]  /*2df0*/  CS2R R30, SRZ ;  /* 0x00000000001e7805 */ /* 0x000fe2000001ff00 */
[----:B------:R-:W-:Y:S01]  /*2e00*/  CS2R R28, SRZ ;  /* 0x00000000001c7805 */ /* 0x000fe2000001ff00 */
[----:B------:R-:W-:Y:S01]  /*2e10*/  LEA.HI R2, R2, R0, RZ, 0x3 ;  /* 0x0000000002027211 */ /* 0x000fe200078f18ff */
[----:B------:R-:W1:Y:S01]  /*2e20*/  LDSM.16.M88.4 R152, [R188+0x12000] ;  /* 0x01200000bc98783b */ /* 0x000e620000000200 */
        /* <DEDUP_REMOVED lines=8> */
[----:B------:R-:W-:Y:S01]  /*2eb0*/  IADD3 R2, R203, 0x2000, RZ ;  /* 0x00002000cb027810 */ /* 0x000fe20007ffe0ff */
[----:B------:R-:W1:Y:S03]  /*2ec0*/  LDSM.16.M88.4 R160, [R189+0x12000] ;  /* 0x01200000bda0783b */ /* 0x000e660000000200 */
[----:B------:R-:W-:Y:S01]  /*2ed0*/  SEL R186, R2, R203, !P3 ;  /* 0x000000cb02ba7207 */ /* 0x000fe20005800000 */
[----:B------:R-:W1:Y:S04]  /*2ee0*/  LDSM.16.M88.4 R164, [R189+0x12800] ;  /* 0x01280000bda4783b */ /* 0x000e680000000200 */
[----:B------:R-:W1:Y:S01]  /*2ef0*/  LDSM.16.M88.4 R168, [R202+0x12000] ;  /* 0x01200000caa8783b */ /* 0x000e620000000200 */
[----:B------:R-:W-:-:S03]  /*2f00*/  IMAD.SHL.U32 R186, R186, 0x2, RZ ;  /* 0x00000002baba7824 */ /* 0x000fc600078e00ff */
[----:B------:R-:W1:Y:S01]  /*2f10*/  LDSM.16.M88.4 R172, [R202+0x12800] ;  /* 0x01280000caac783b */ /* 0x000e620000000200 */
[----:B--2---:R-:W-:Y:S02]  /*2f20*/  IMAD R245, R34, 0x40, R6 ;  /* 0x0000004022f57824 */ /* 0x004fe400078e0206 */
[----:B------:R-:W-:-:S03]  /*2f30*/  CS2R R34, SRZ ;  /* 0x0000000000227805 */ /* 0x000fc6000001ff00 */
[----:B------:R-:W-:Y:S02]  /*2f40*/  IADD3 R52, -R52, R9, -R245 ;  /* 0x0000000934347210 */ /* 0x000fe40007ffe9f5 */
[C---:B------:R-:W-:Y:S02]  /*2f50*/  @P0 IADD3 R252, R245.reuse, 0x9, RZ ;  /* 0x00000009f5fc0810 */ /* 0x040fe40007ffe0ff */
[C---:B------:R-:W-:Y:S01]  /*2f60*/  @P0 IADD3 R251, R245.reuse, 0x8, RZ ;  /* 0x00000008f5fb0810 */ /* 0x040fe20007ffe0ff */
[----:B------:R-:W-:Y:S01]  /*2f70*/  IMAD.IADD R3, R52, 0x1, R207 ;  /* 0x0000000134037824 */ /* 0x000fe200078e02cf */
[----:B------:R-:W-:-:S04]  /*2f80*/  @P0 IADD3 R250, R245, 0x1, RZ ;  /* 0x00000001f5fa0810 */ /* 0x000fc80007ffe0ff */
[----:B------:R2:W-:Y:S02]  /*2f90*/  STL [R1+0x10], R3 ;  /* 0x0000100301007387 */ /* 0x0005e40000100800 */
[----:B--2---:R-:W-:-:S05]  /*2fa0*/  @P0 IADD3 R3, R245, 0x19, RZ ;  /* 0x00000019f5030810 */ /* 0x004fca0007ffe0ff */
[----:B------:R2:W-:Y:S01]  /*2fb0*/  @P0 STL [R1+0xc], R3 ;  /* 0x00000c0301000387 */ /* 0x0005e20000100800 */
[----:B---3--:R-:W-:Y:S01]  /*2fc0*/  @P1 FMUL.FTZ R205, R4, R5 ;  /* 0x0000000504cd1220 */ /* 0x008fe20000410000 */
[----:B------:R-:W-:Y:S02]  /*2fd0*/  R2P PR, R0, 0x6 ;  /* 0x0000000600007804 */ /* 0x000fe40000000000 */
[----:B------:R-:W-:Y:S02]  /*2fe0*/  IADD3 R0, R201, 0x2000, RZ ;  /* 0x00002000c9007810 */ /* 0x000fe40007ffe0ff */
[C---:B------:R-:W-:Y:S02]  /*2ff0*/  @P0 IADD3 R5, R245.reuse, 0x18, RZ ;  /* 0x00000018f5050810 */ /* 0x040fe40007ffe0ff */
[----:B------:R-:W-:Y:S02]  /*3000*/  SEL R0, R0, R201, !P3 ;  /* 0x000000c900007207 */ /* 0x000fe40005800000 */
[----:B------:R-:W-:Y:S01]  /*3010*/  @P0 IADD3 R4, R245, 0x11, RZ ;  /* 0x00000011f5040810 */ /* 0x000fe20007ffe0ff */
[----:B------:R-:W-:Y:S01]  /*3020*/  @P0 STL [R1+0x8], R5 ;  /* 0x0000080501000387 */ /* 0x000fe20000100800 */
[----:B------:R-:W-:Y:S01]  /*3030*/  SEL R200, R200, 0xffffffe0, !P1 ;  /* 0xffffffe0c8c87807 */ /* 0x000fe20004800000 */
[----:B------:R-:W-:Y:S01]  /*3040*/  IMAD.SHL.U32 R2, R0, 0x2, RZ ;  /* 0x0000000200027824 */ /* 0x000fe200078e00ff */
[----:B------:R-:W-:Y:S01]  /*3050*/  SEL R191, R191, 0xffffffc0, !P2 ;  /* 0xffffffc0bfbf7807 */ /* 0x000fe20005000000 */
[----:B------:R-:W-:Y:S01]  /*3060*/  IMAD.MOV.U32 R0, RZ, RZ, c[0x0][0x22c] ;  /* 0x00008b00ff007624 */ /* 0x000fe200078e00ff */
[----:B------:R-:W-:Y:S01]  /*3070*/  @P0 STL [R1+0x4], R4 ;  /* 0x0000040401000387 */ /* 0x000fe20000100800 */
[----:B------:R-:W-:-:S02]  /*3080*/  IMAD.IADD R195, R193, 0x1, R200 ;  /* 0x00000001c1c37824 */ /* 0x000fc400078e02c8 */
[----:B------:R-:W-:Y:S02]  /*3090*/  IMAD R0, R0, c[0x0][0x1c0], RZ ;  /* 0x0000700000007a24 */ /* 0x000fe400078e02ff */
[--C-:B------:R-:W-:Y:S01]  /*30a0*/  IMAD.IADD R194, R200, 0x1, R192.reuse ;  /* 0x00000001c8c27824 */ /* 0x100fe200078e02c0 */
[----:B------:R-:W-:Y:S01]  /*30b0*/  IADD3 R199, R191, R195, RZ ;  /* 0x000000c3bfc77210 */ /* 0x000fe20007ffe0ff */
[C---:B------:R-:W-:Y:S01]  /*30c0*/  IMAD.SHL.U32 R216, R0.reuse, 0x8, RZ ;  /* 0x0000000800d87824 */ /* 0x040fe200078e00ff */
[----:B--2---:R-:W-:Y:S01]  /*30d0*/  @P0 IADD3 R3, R245, 0x10, RZ ;  /* 0x00000010f5030810 */ /* 0x004fe20007ffe0ff */
[----:B------:R-:W-:Y:S01]  /*30e0*/  IMAD.IADD R198, R193, 0x1, R191 ;  /* 0x00000001c1c67824 */ /* 0x000fe200078e02bf */
[C---:B------:R-:W-:Y:S01]  /*30f0*/  IADD3 R196, R191.reuse, R194, RZ ;  /* 0x000000c2bfc47210 */ /* 0x040fe20007ffe0ff */
[----:B------:R-:W-:Y:S02]  /*3100*/  IMAD.IADD R197, R191, 0x1, R192 ;  /* 0x00000001bfc57824 */ /* 0x000fe400078e02c0 */
[----:B------:R2:W-:Y:S02]  /*3110*/  @P0 STL [R1], R3 ;  /* 0x0000000301000387 */ /* 0x0005e40000100800 */
[----:B--2---:R-:W-:-:S05]  /*3120*/  IMAD.SHL.U32 R3, R0, 0x10, RZ ;  /* 0x0000001000037824 */ /* 0x004fca00078e00ff */
[C---:B------:R-:W-:Y:S02]  /*3130*/  IADD3 R4, R3.reuse, 0x40, RZ ;  /* 0x0000004003047810 */ /* 0x040fe40007ffe0ff */
[C---:B------:R-:W-:Y:S02]  /*3140*/  IADD3 R5, R3.reuse, 0x20, RZ ;  /* 0x0000002003057810 */ /* 0x040fe40007ffe0ff */
        /* <DEDUP_REMOVED lines=16> */
.L_x_1020:
[----:B------:R-:W2:Y:S01]  /*3250*/  LDL R177, [R1+0x10] ;  /* 0x0000100001b17983 */ /* 0x000ea20000100800 */
[C---:B------:R-:W-:Y:S02]  /*3260*/  IADD3 R0, R186.reuse, R200, RZ ;  /* 0x000000c8ba007210 */ /* 0x040fe40007ffe0ff */
[-C--:B------:R-:W-:Y:S01]  /*3270*/  IADD3 R3, R186, R191.reuse, RZ ;  /* 0x000000bfba037210 */ /* 0x080fe20007ffe0ff */
[----:B------:R-:W0:Y:S01]  /*3280*/  LDGDEPBAR ;  /* 0x00000000000079af */ /* 0x000e220000000000 */
[----:B------:R-:W-:Y:S02]  /*3290*/  IADD3 R176, R0, R191, RZ ;  /* 0x000000bf00b07210 */ /* 0x000fe40007ffe0ff */
[C---:B------:R-:W-:Y:S01]  /*32a0*/  ISETP.GE.AND P6, PT, R210.reuse, 0x1, PT ;  /* 0x00000001d200780c */ /* 0x040fe20003fc6270 */
        /* <DEDUP_REMOVED lines=13> */
[----:B------:R-:W-:Y:S01]  /*3380*/  LDSM.16.M88.4 R108, [R190+0xc000] ;  /* 0x00c00000be6c783b */ /* 0x000fe20000000200 */
[----:B------:R-:W-:Y:S07]  /*3390*/  HMMA.16816.F32.BF16 R16, R16, R54, RZ ;  /* 0x000000361010723c */ /* 0x000fee00000418ff */
[----:B------:R-:W3:Y:S01]  /*33a0*/  LDSM.16.M88.4 R52, [R189+0xc800] ;  /* 0x00c80000bd34783b */ /* 0x000ee20000000200 */
[C---:B----4-:R-:W-:Y:S08]  /*33b0*/  HMMA.16816.F32.BF16 R4, R56.reuse, R60, R4 ;  /* 0x0000003c3804723c */ /* 0x050ff00000041804 */
[C---:B------:R-:W-:Y:S01]  /*33c0*/  HMMA.16816.F32.BF16 R8, R56.reuse, R62, R8 ;  /* 0x0000003e3808723c */ /* 0x040fe20000041808 */
[----:B------:R-:W4:Y:S07]  /*33d0*/  LDSM.16.M88.4 R60, [R176] ;  /* 0x00000000b03c783b */ /* 0x000f2e0000000200 */
[C---:B------:R-:W-:Y:S08]  /*33e0*/  HMMA.16816.F32.BF16 R12, R56.reuse, R64, R12 ;  /* 0x00000040380c723c */ /* 0x040ff0000004180c */
[----:B------:R-:W-:Y:S01]  /*33f0*/  HMMA.16816.F32.BF16 R16, R56, R66, R16 ;  /* 0x000000423810723c */ /* 0x000fe20000041810 */
[----:B------:R-:W4:Y:S07]  /*3400*/  LDSM.16.M88.4 R56, [R190+0xc800] ;  /* 0x00c80000be38783b */ /* 0x000f2e0000000200 */
[C---:B-1----:R-:W-:Y:S01]  /*3410*/  HMMA.16816.F32.BF16 R4, R100.reuse, R104, R4 ;  /* 0x000000686404723c */ /* 0x042fe20000041804 */
[----:B------:R-:W-:Y:S07]  /*3420*/  LDSM.16.M88.4 R64, [R186+0x2000] ;  /* 0x00200000ba40783b */ /* 0x000fee0000000200 */
[C---:B------:R-:W-:Y:S01]  /*3430*/  HMMA.16816.F32.BF16 R8, R100.reuse, R106, R8 ;  /* 0x0000006a6408723c */ /* 0x040fe20000041808 */
[----:B------:R-:W1:Y:S07]  /*3440*/  LDSM.16.M88.4 R104, [R187+0xe000] ;  /* 0x00e00000bb68783b */ /* 0x000e6e0000000200 */
[C---:B---3--:R-:W-:Y:S08]  /*3450*/  HMMA.16816.F32.BF16 R12, R100.reuse, R52, R12 ;  /* 0x00000034640c723c */ /* 0x048ff0000004180c */
[----:B------:R-:W-:Y:S01]  /*3460*/  HMMA.16816.F32.BF16 R16, R100, R54, R16 ;  /* 0x000000366410723c */ /* 0x000fe20000041810 */
[----:B------:R-:W3:Y:S07]  /*3470*/  LDSM.16.M88.4 R52, [R187+0xe800] ;  /* 0x00e80000bb34783b */ /* 0x000eee0000000200 */
[C---:B----4-:R-:W-:Y:S01]  /*3480*/  HMMA.16816.F32.BF16 R4, R60.reuse, R108, R4 ;  /* 0x0000006c3c04723c */ /* 0x050fe20000041804 */
[----:B------:R-:W-:Y:S07]  /*3490*/  LDSM.16.M88.4 R100, [R0+0x2000] ;  /* 0x002000000064783b */ /* 0x000fee0000000200 */
[C---:B------:R-:W-:Y:S01]  /*34a0*/  HMMA.16816.F32.BF16 R8, R60.reuse, R110, R8 ;  /* 0x0000006e3c08723c */ /* 0x040fe20000041808 */
[----:B------:R-:W4:Y:S07]  /*34b0*/  LDSM.16.M88.4 R108, [R188+0xe000] ;  /* 0x00e00000bc6c783b */ /* 0x000f2e0000000200 */
[C---:B------:R-:W-:Y:S08]  /*34c0*/  HMMA.16816.F32.BF16 R12, R60.reuse, R56, R12 ;  /* 0x000000383c0c723c */ /* 0x040ff0000004180c */
[----:B------:R-:W-:Y:S01]  /*34d0*/  HMMA.16816.F32.BF16 R16, R60, R58, R16 ;  /* 0x0000003a3c10723c */ /* 0x000fe20000041810 */
[----:B------:R-:W4:Y:S07]  /*34e0*/  LDSM.16.M88.4 R56, [R188+0xe800] ;  /* 0x00e80000bc38783b */ /* 0x000f2e0000000200 */
[C---:B-1----:R-:W-:Y:S01]  /*34f0*/  HMMA.16816.F32.BF16 R4, R64.reuse, R104, R4 ;  /* 0x000000684004723c */ /* 0x042fe20000041804 */
[----:B------:R-:W-:Y:S07]  /*3500*/  LDSM.16.M88.4 R60, [R189+0xe000] ;  /* 0x00e00000bd3c783b */ /* 0x000fee0000000200 */
[C---:B------:R-:W-:Y:S08]  /*3510*/  HMMA.16816.F32.BF16 R8, R64.reuse, R106, R8 ;  /* 0x0000006a4008723c */ /* 0x040ff00000041808 */
[C---:B---3--:R-:W-:Y:S08]  /*3520*/  HMMA.16816.F32.BF16 R12, R64.reuse, R52, R12 ;  /* 0x00000034400c723c */ /* 0x048ff0000004180c */
[----:B------:R-:W-:Y:S01]  /*3530*/  HMMA.16816.F32.BF16 R16, R64, R54, R16 ;  /* 0x000000364010723c */ /* 0x000fe20000041810 */
[----:B------:R-:W1:Y:S07]  /*3540*/  LDSM.16.M88.4 R52, [R3+0x2000] ;  /* 0x002000000334783b */ /* 0x000e6e0000000200 */
[C---:B----4-:R-:W-:Y:S08]  /*3550*/  HMMA.16816.F32.BF16 R4, R100.reuse, R108, R4 ;  /* 0x0000006c6404723c */ /* 0x050ff00000041804 */
[C---:B------:R-:W-:Y:S08]  /*3560*/  HMMA.16816.F32.BF16 R8, R100.reuse, R110, R8 ;  /* 0x0000006e6408723c */ /* 0x040ff00000041808 */
[C---:B------:R-:W-:Y:S08]  /*3570*/  HMMA.16816.F32.BF16 R12, R100.reuse, R56, R12 ;  /* 0x00000038640c723c */ /* 0x040ff0000004180c */
[----:B------:R-:W-:Y:S01]  /*3580*/  HMMA.16816.F32.BF16 R16, R100, R58, R16 ;  /* 0x0000003a6410723c */ /* 0x000fe20000041810 */
[----:B------:R-:W-:Y:S08]  /*3590*/  LDSM.16.M88.4 R56, [R176+0x2000] ;  /* 0x00200000b038783b */ /* 0x000ff00000000200 */
[----:B------:R-:W-:Y:S01]  /*35a0*/  LDSM.16.M88.4 R100, [R190+0xe000] ;  /* 0x00e00000be64783b */ /* 0x000fe20000000200 */
[C---:B-1----:R-:W-:Y:S05]  /*35b0*/  HMMA.16816.F32.BF16 R4, R52.reuse, R60, R4 ;  /* 0x0000003c3404723c */ /* 0x042fea0000041804 */
[----:B--2---:R-:W-:Y:S03]  /*35c0*/  LEA R0, R210, R177, 0x6 ;  /* 0x000000b1d2007211 */ /* 0x004fe600078e30ff */
[C---:B------:R-:W-:Y:S04]  /*35d0*/  HMMA.16816.F32.BF16 R8, R52.reuse, R62, R8 ;  /* 0x0000003e3408723c */ /* 0x040fe80000041808 */
[----:B------:R-:W-:Y:S02]  /*35e0*/  IABS R64, R0 ;  /* 0x0000000000407213 */ /* 0x000fe40000000000 */
[C---:B------:R-:W-:Y:S02]  /*35f0*/  IADD3 R60, R0.reuse, -0x18, RZ ;  /* 0xffffffe8003c7810 */ /* 0x040fe40007ffe0ff */
[----:B------:R1:W-:Y:S01]  /*3600*/  I2F R108, R64 ;  /* 0x00000040006c7306 */ /* 0x0003e20000201400 */
[C---:B------:R-:W-:Y:S03]  /*3610*/  IADD3 R3, R0.reuse, -0x1, RZ ;  /* 0xffffffff00037810 */ /* 0x040fe60007ffe0ff */
[C---:B------:R-:W-:Y:S02]  /*3620*/  IADD3 R105, R0.reuse, 0x7, RZ ;  /* 0x0000000700697810 */ /* 0x040fe40007ffe0ff */
[----:B------:R-:W-:Y:S02]  /*3630*/  ISETP.GE.AND P2, PT, R3, RZ, PT ;  /* 0x000000ff0300720c */ /* 0x000fe40003f46270 */
[C---:B------:R-:W-:Y:S02]  /*3640*/  IADD3 R106, R0.reuse, 0x8, RZ ;  /* 0x00000008006a7810 */ /* 0x040fe40007ffe0ff */
[----:B------:R-:W-:Y:S02]  /*3650*/  IADD3 R104, R0, -0x8, RZ ;  /* 0xfffffff800687810 */ /* 0x000fe40007ffe0ff */
[----:B------:R-:W-:Y:S02]  /*3660*/  ISETP.GE.AND P1, PT, R106, RZ, PT ;  /* 0x000000ff6a00720c */ /* 0x000fe40003f26270 */
[C---:B------:R-:W-:Y:S02]  /*3670*/  IADD3 R62, R0.reuse, -0x10, RZ ;  /* 0xfffffff0003e7810 */ /* 0x040fe40007ffe0ff */
[C---:B------:R-:W-:Y:S03]  /*3680*/  IADD3 R61, R0.reuse, -0x11, RZ ;  /* 0xffffffef003d7810 */ /* 0x040fe60007ffe0ff */
[C---:B------:R-:W-:Y:S02]  /*3690*/  @!P2 IADD3 R3, -R0.reuse, 0x1, RZ ;  /* 0x000000010003a810 */ /* 0x040fe40007ffe1ff */
[----:B------:R-:W-:Y:S02]  /*36a0*/  ISETP.GE.AND P2, PT, R105, RZ, PT ;  /* 0x000000ff6900720c */ /* 0x000fe40003f46270 */
[----:B------:R2:W-:Y:S01]  /*36b0*/  I2F R107, R3 ;  /* 0x00000003006b7306 */ /* 0x0005e20000201400 */
[----:B-1----:R-:W1:Y:S01]  /*36c0*/  LDSM.16.M88.4 R64, [R189+0xe800] ;  /* 0x00e80000bd40783b */ /* 0x002e620000000200 */
[----:B------:R-:W-:Y:S02]  /*36d0*/  @!P1 IADD3 R106, -R0, -0x8, RZ ;  /* 0xfffffff8006a9810 */ /* 0x000fe40007ffe1ff */
[----:B------:R-:W-:Y:S02]  /*36e0*/  ISETP.GE.AND P1, PT, R104, RZ, PT ;  /* 0x000000ff6800720c */ /* 0x000fe40003f26270 */
[----:B------:R-:W-:Y:S04]  /*36f0*/  ISETP.GE.AND P3, PT, R61, RZ, PT ;  /* 0x000000ff3d00720c */ /* 0x000fe80003f66270 */
[----:B------:R-:W-:Y:S01]  /*3700*/  I2F R106, R106 ;  /* 0x0000006a006a7306 */ /* 0x000fe20000201400 */
[C---:B------:R-:W-:Y:S06]  /*3710*/  @!P2 IADD3 R105, -R0.reuse, -0x7, RZ ;  /* 0xfffffff90069a810 */ /* 0x040fec0007ffe1ff */
[----:B------:R-:W-:Y:S02]  /*3720*/  @!P1 IADD3 R104, -R0, 0x8, RZ ;  /* 0x0000000800689810 */ /* 0x000fe40007ffe1ff */
[----:B------:R-:W-:Y:S01]  /*3730*/  ISETP.GE.AND P1, PT, R62, RZ, PT ;  /* 0x000000ff3e00720c */ /* 0x000fe20003f26270 */
[----:B------:R-:W-:Y:S01]  /*3740*/  I2F R105, R105 ;  /* 0x0000006900697306 */ /* 0x000fe20000201400 */
[----:B------:R-:W-:Y:S02]  /*3750*/  @!P3 IADD3 R61, -R0, 0x11, RZ ;  /* 0x00000011003db810 */ /* 0x000fe40007ffe1ff */
[-C--:B------:R-:W-:Y:S02]  /*3760*/  @P0 ISETP.GE.AND P3, PT, R250, R207.reuse, PT ;  /* 0x000000cffa00020c */ /* 0x080fe40003f66270 */
[C---:B--2---:R-:W-:Y:S04]  /*3770*/  IADD3 R3, R0.reuse, -0x9, RZ ;  /* 0xfffffff700037810 */ /* 0x044fe80007ffe0ff */
[----:B------:R-:W-:Y:S01]  /*3780*/  ISETP.GE.AND P2, PT, R3, RZ, PT ;  /* 0x000000ff0300720c */ /* 0x000fe20003f46270 */
[----:B------:R-:W-:Y:S02]  /*3790*/  I2F R61, R61 ;  /* 0x0000003d003d7306 */ /* 0x000fe40000201400 */
[C---:B------:R-:W-:Y:S08]  /*37a0*/  @!P1 IADD3 R62, -R0.reuse, 0x10, RZ ;  /* 0x00000010003e9810 */ /* 0x040ff00007ffe1ff */
[----:B------:R-:W-:Y:S01]  /*37b0*/  I2F R104, R104 ;  /* 0x0000006800687306 */ /* 0x000fe20000201400 */
[C---:B-1----:R-:W-:Y:S03]  /*37c0*/  HMMA.16816.F32.BF16 R12, R52.reuse, R64, R12 ;  /* 0x00000040340c723c */ /* 0x042fe6000004180c */
[----:B------:R-:W-:Y:S02]  /*37d0*/  @!P2 IADD3 R3, -R0, 0x9, RZ ;  /* 0x000000090003a810 */ /* 0x000fe40007ffe1ff */
[----:B------:R-:W-:Y:S03]  /*37e0*/  ISETP.GE.AND P2, PT, R60, RZ, PT ;  /* 0x000000ff3c00720c */ /* 0x000fe60003f46270 */
[----:B------:R-:W-:Y:S01]  /*37f0*/  HMMA.16816.F32.BF16 R16, R52, R66, R16 ;  /* 0x000000423410723c */ /* 0x000fe20000041810 */
[----:B------:R1:W-:Y:S01]  /*3800*/  I2F R63, R3 ;  /* 0x00000003003f7306 */ /* 0x0003e20000201400 */
[----:B------:R-:W2:Y:S04]  /*3810*/  LDL R66, [R1+0x4] ;  /* 0x0000040001427983 */ /* 0x000ea80000100800 */
[----:B------:R-:W3:Y:S02]  /*3820*/  LDSM.16.M88.4 R52, [R190+0xe800] ;  /* 0x00e80000be34783b */ /* 0x000ee40000000200 */
[C---:B------:R-:W-:Y:S03]  /*3830*/  HMMA.16816.F32.BF16 R4, R56.reuse, R100, R4 ;  /* 0x000000643804723c */ /* 0x040fe60000041804 */
[----:B------:R-:W-:Y:S02]  /*3840*/  I2F R62, R62 ;  /* 0x0000003e003e7306 */ /* 0x000fe40000201400 */
[C---:B------:R-:W-:Y:S02]  /*3850*/  @!P2 IADD3 R60, -R0.reuse, 0x18, RZ ;  /* 0x00000018003ca810 */ /* 0x040fe40007ffe1ff */
[----:B------:R-:W-:Y:S01]  /*3860*/  @P0 ISETP.GE.AND P2, PT, R245, R207, PT ;  /* 0x000000cff500020c */ /* 0x000fe20003f46270 */
[C---:B------:R-:W-:Y:S01]  /*3870*/  HMMA.16816.F32.BF16 R8, R56.reuse, R102, R8 ;  /* 0x000000663808723c */ /* 0x040fe20000041808 */
[----:B------:R-:W4:Y:S04]  /*3880*/  LDL R102, [R1] ;  /* 0x0000000001667983 */ /* 0x000f280000100800 */
[----:B------:R-:W-:Y:S01]  /*3890*/  I2F R64, R60 ;  /* 0x0000003c00407306 */ /* 0x000fe20000201400 */
[----:B-1----:R-:W-:Y:S04]  /*38a0*/  IADD3 R3, R0, -0x19, RZ ;  /* 0xffffffe700037810 */ /* 0x002fe80007ffe0ff */
[----:B------:R-:W-:Y:S06]  /*38b0*/  ISETP.GE.AND P1, PT, R3, RZ, PT ;  /* 0x000000ff0300720c */ /* 0x000fec0003f26270 */
[----:B------:R-:W-:Y:S02]  /*38c0*/  FMUL.FTZ R7, R7, c[0x0][0x2ec] ;  /* 0x0000bb0007077a20 */ /* 0x000fe40000410000 */
[----:B------:R-:W-:Y:S02]  /*38d0*/  FMUL.FTZ R6, R6, c[0x0][0x2ec] ;  /* 0x0000bb0006067a20 */ /* 0x000fe40000410000 */
[----:B------:R1:W-:Y:S01]  /*38e0*/  MUFU.TANH R219, R7 ;  /* 0x0000000700db7308 */ /* 0x0003e20000002400 */
[----:B------:R-:W-:Y:S02]  /*38f0*/  FMUL.FTZ R4, R4, c[0x0][0x2ec] ;  /* 0x0000bb0004047a20 */ /* 0x000fe40000410000 */
[----:B------:R-:W-:Y:S02]  /*3900*/  FMUL.FTZ R5, R5, c[0x0][0x2ec] ;  /* 0x0000bb0005057a20 */ /* 0x000fe40000410000 */
[----:B------:R-:W-:Y:S01]  /*3910*/  FMUL.FTZ R8, R8, c[0x0][0x2ec] ;  /* 0x0000bb0008087a20 */ /* 0x000fe20000410000 */
[----:B------:R-:W-:Y:S01]  /*3920*/  @!P1 IADD3 R3, -R0, 0x19, RZ ;  /* 0x0000001900039810 */ /* 0x000fe20007ffe1ff */
[----:B------:R-:W-:Y:S01]  /*3930*/  FMUL.FTZ R9, R9, c[0x0][0x2ec] ;  /* 0x0000bb0009097a20 */ /* 0x000fe20000410000 */
[----:B-----5:R-:W-:Y:S01]  /*3940*/  FSETP.NEU.FTZ.AND P1, PT, R221, -INF , PT ;  /* 0xff800000dd00780b */ /* 0x020fe20003f3d000 */
[----:B------:R-:W-:Y:S01]  /*3950*/  FMUL.FTZ R10, R10, c[0x0][0x2ec] ;  /* 0x0000bb000a0a7a20 */ /* 0x000fe20000410000 */
[----:B------:R1:W-:Y:S01]  /*3960*/  MUFU.TANH R177, R8 ;  /* 0x0000000800b17308 */ /* 0x0003e20000002400 */
[C---:B---3--:R-:W-:Y:S03]  /*3970*/  HMMA.16816.F32.BF16 R12, R56.reuse, R52, R12 ;  /* 0x00000034380c723c */ /* 0x048fe6000004180c */
[----:B------:R-:W-:Y:S05]  /*3980*/  FMUL.FTZ R11, R11, c[0x0][0x2ec] ;  /* 0x0000bb000b0b7a20 */ /* 0x000fea0000410000 */
[----:B------:R-:W-:Y:S01]  /*3990*/  HMMA.16816.F32.BF16 R16, R56, R54, R16 ;  /* 0x000000363810723c */ /* 0x000fe20000041810 */
[----:B------:R-:W3:Y:S01]  /*39a0*/  MUFU.TANH R111, R5 ;  /* 0x00000005006f7308 */ /* 0x000ee20000002400 */
[----:B-1----:R-:W4:Y:S09]  /*39b0*/  LDL R7, [R1+0xc] ;  /* 0x00000c0001077983 */ /* 0x002f320000100800 */
[----:B------:R1:W-:Y:S01]  /*39c0*/  I2F R60, R3 ;  /* 0x00000003003c7306 */ /* 0x0003e20000201400 */
[----:B------:R-:W4:Y:S04]  /*39d0*/  LDL R8, [R1+0x8] ;  /* 0x0000080001087983 */ /* 0x000f280000100800 */
[----:B------:R-:W-:Y:S02]  /*39e0*/  FMUL.FTZ R12, R12, c[0x0][0x2ec] ;  /* 0x0000bb000c0c7a20 */ /* 0x000fe40000410000 */
[----:B------:R-:W-:Y:S02]  /*39f0*/  FMUL.FTZ R13, R13, c[0x0][0x2ec] ;  /* 0x0000bb000d0d7a20 */ /* 0x000fe40000410000 */
[----:B------:R-:W-:Y:S01]  /*3a00*/  FMUL.FTZ R14, R14, c[0x0][0x2ec] ;  /* 0x0000bb000e0e7a20 */ /* 0x000fe20000410000 */
[----:B------:R-:W-:Y:S01]  /*3a10*/  MUFU.TANH R110, R9 ;  /* 0x00000009006e7308 */ /* 0x000fe20000002400 */
[----:B------:R-:W-:Y:S02]  /*3a20*/  FMUL.FTZ R15, R15, c[0x0][0x2ec] ;  /* 0x0000bb000f0f7a20 */ /* 0x000fe40000410000 */
[----:B------:R-:W-:Y:S02]  /*3a30*/  FMUL.FTZ R16, R16, c[0x0][0x2ec] ;  /* 0x0000bb0010107a20 */ /* 0x000fe40000410000 */
[----:B------:R-:W-:Y:S02]  /*3a40*/  FMUL.FTZ R17, R17, c[0x0][0x2ec] ;  /* 0x0000bb0011117a20 */ /* 0x000fe40000410000 */
[----:B------:R-:W-:Y:S02]  /*3a50*/  FMUL.FTZ R18, R18, c[0x0][0x2ec] ;  /* 0x0000bb0012127a20 */ /* 0x000fe40000410000 */
[----:B------:R-:W-:Y:S01]  /*3a60*/  FMUL.FTZ R19, R19, c[0x0][0x2ec] ;  /* 0x0000bb0013137a20 */ /* 0x000fe20000410000 */
[----:B------:R-:W1:Y:S01]  /*3a70*/  MUFU.TANH R176, R4 ;  /* 0x0000000400b07308 */ /* 0x000e620000002400 */
[-C--:B---3--:R-:W-:Y:S02]  /*3a80*/  FFMA.FTZ R0, R107, -R205.reuse, R111 ;  /* 0x800000cd6b007223 */ /* 0x088fe4000001006f */
[----:B-1----:R-:W-:Y:S03]  /*3a90*/  FMUL.FTZ R3, R221, 1.4426950216293334961 ;  /* 0x3fb8aa3bdd037820 */ /* 0x002fe60000410000 */
[----:B------:R-:W-:Y:S02]  /*3aa0*/  @P0 FSEL R0, R0, -INF , !P3 ;  /* 0xff80000000000808 */ /* 0x000fe40005800000 */
[----:B------:R-:W-:Y:S02]  /*3ab0*/  FSEL R3, R3, RZ, P1 ;  /* 0x000000ff03037208 */ /* 0x000fe40000800000 */
[----:B------:R-:W-:Y:S01]  /*3ac0*/  MUFU.TANH R218, R10 ;  /* 0x0000000a00da7308 */ /* 0x000fe20000002400 */
[----:B------:R-:W-:Y:S09]  /*3ad0*/  FSETP.NEU.FTZ.AND P1, PT, R224, -INF , PT ;  /* 0xff800000e000780b */ /* 0x000ff20003f3d000 */
[----:B------:R-:W1:Y:S01]  /*3ae0*/  MUFU.TANH R220, R6 ;  /* 0x0000000600dc7308 */ /* 0x000e620000002400 */
[-C--:B------:R-:W-:Y:S05]  /*3af0*/  FFMA.FTZ R4, R108, -R205.reuse, R176 ;  /* 0x800000cd6c047223 */ /* 0x080fea00000100b0 */
[----:B------:R-:W-:Y:S04]  /*3b00*/  @P0 FSEL R4, R4, -INF , !P2 ;  /* 0xff80000004040808 */ /* 0x000fe80005000000 */
[----:B------:R-:W3:Y:S01]  /*3b10*/  MUFU.TANH R217, R11 ;  /* 0x0000000b00d97308 */ /* 0x000ee20000002400 */
[--C-:B------:R-:W-:Y:S09]  /*3b20*/  FFMA.FTZ R4, R4, c[0x0][0x23c], -R3.reuse ;  /* 0x00008f0004047a23 */ /* 0x100ff20000010803 */
[----:B------:R3:W-:Y:S01]  /*3b30*/  MUFU.EX2 R59, R4 ;  /* 0x00000004003b7308 */ /* 0x0007e20000000800 */
[----:B-1----:R-:W-:Y:S02]  /*3b40*/  FFMA.FTZ R5, R106, -R205, R220 ;  /* 0x800000cd6a057223 */ /* 0x002fe400000100dc */
[----:B------:R-:W-:Y:S03]  /*3b50*/  FFMA.FTZ R6, R0, c[0x0][0x23c], -R3 ;  /* 0x00008f0000067a23 */ /* 0x000fe60000010803 */
[----:B------:R-:W-:Y:S04]  /*3b60*/  @P0 FSEL R5, R5, -INF , !P2 ;  /* 0xff80000005050808 */ /* 0x000fe80005000000 */
[----:B------:R-:W1:Y:S01]  /*3b70*/  MUFU.TANH R109, R12 ;  /* 0x0000000c006d7308 */ /* 0x000e620000002400 */
[----:B------:R-:W-:Y:S09]  /*3b80*/  @P0 ISETP.GE.AND P2, PT, R252, R207, PT ;  /* 0x000000cffc00020c */ /* 0x000ff20003f46270 */
[----:B------:R-:W1:Y:S01]  /*3b90*/  MUFU.TANH R103, R13 ;  /* 0x0000000d00677308 */ /* 0x000e620000002400 */
[----:B---3--:R-:W-:Y:S05]  /*3ba0*/  FMUL.FTZ R4, R224, 1.4426950216293334961 ;  /* 0x3fb8aa3be0047820 */ /* 0x008fea0000410000 */
[----:B------:R-:W-:Y:S01]  /*3bb0*/  FSEL R0, R4, RZ, P1 ;  /* 0x000000ff04007208 */ /* 0x000fe20000800000 */
[----:B------:R-:W-:Y:S01]  /*3bc0*/  FFMA.FTZ R4, R105, -R205, R219 ;  /* 0x800000cd69047223 */ /* 0x000fe200000100db */
[----:B------:R-:W-:Y:S02]  /*3bd0*/  @P0 ISETP.GE.AND P1, PT, R251, R207, PT ;  /* 0x000000cffb00020c */ /* 0x000fe40003f26270 */
[----:B------:R-:W-:Y:S01]  /*3be0*/  MUFU.TANH R182, R14 ;  /* 0x0000000e00b67308 */ /* 0x000fe20000002400 */
[--C-:B------:R-:W-:Y:S01]  /*3bf0*/  FFMA.FTZ R5, R5, c[0x0][0x23c], -R0.reuse ;  /* 0x00008f0005057a23 */ /* 0x100fe20000010800 */
[----:B------:R-:W-:Y:S05]  /*3c00*/  @P0 FSEL R4, R4, -INF , !P3 ;  /* 0xff80000004040808 */ /* 0x000fea0005800000 */
[----:B------:R-:W-:Y:S03]  /*3c10*/  FFMA.FTZ R4, R4, c[0x0][0x23c], -R0 ;  /* 0x00008f0004047a23 */ /* 0x000fe60000010800 */
[----:B------:R3:W-:Y:S10]  /*3c20*/  MUFU.EX2 R183, R5 ;  /* 0x0000000500b77308 */ /* 0x0007f40000000800 */
[----:B------:R1:W-:Y:S10]  /*3c30*/  MUFU.EX2 R180, R4 ;  /* 0x0000000400b47308 */ /* 0x0003f40000000800 */
[----:B------:R-:W2:Y:S01]  /*3c40*/  MUFU.TANH R181, R15 ;  /* 0x0000000f00b57308 */ /* 0x000ea20000002400 */
[-C--:B---3--:R-:W-:Y:S05]  /*3c50*/  FFMA.FTZ R5, R104, -R205.reuse, R177 ;  /* 0x800000cd68057223 */ /* 0x088fea00000100b1 */
[----:B------:R-:W-:Y:S04]  /*3c60*/  @P0 FSEL R5, R5, -INF , !P1 ;  /* 0xff80000005050808 */ /* 0x000fe80004800000 */
[----:B------:R-:W-:Y:S01]  /*3c70*/  MUFU.TANH R101, R16 ;  /* 0x0000001000657308 */ /* 0x000fe20000002400 */
[--C-:B------:R-:W-:Y:S02]  /*3c80*/  FFMA.FTZ R5, R5, c[0x0][0x23c], -R3.reuse ;  /* 0x00008f0005057a23 */ /* 0x100fe40000010803 */
[-C--:B-1----:R-:W-:Y:S07]  /*3c90*/  FFMA.FTZ R4, R63, -R205.reuse, R110 ;  /* 0x800000cd3f047223 */ /* 0x082fee000001006e */
[----:B------:R1:W-:Y:S01]  /*3ca0*/  MUFU.EX2 R67, R5 ;  /* 0x0000000500437308 */ /* 0x0003e20000000800 */
[----:B------:R-:W-:Y:S05]  /*3cb0*/  @P0 FSEL R4, R4, -INF , !P2 ;  /* 0xff80000004040808 */ /* 0x000fea0005000000 */
[----:B------:R-:W-:Y:S04]  /*3cc0*/  FFMA.FTZ R4, R4, c[0x0][0x23c], -R3 ;  /* 0x00008f0004047a23 */ /* 0x000fe80000010803 */
[----:B------:R3:W-:Y:S10]  /*3cd0*/  MUFU.EX2 R65, R4 ;  /* 0x0000000400417308 */ /* 0x0007f40000000800 */
[----:B------:R-:W2:Y:S01]  /*3ce0*/  MUFU.TANH R100, R17 ;  /* 0x0000001100647308 */ /* 0x000ea20000002400 */
[-C--:B-1----:R-:W-:Y:S05]  /*3cf0*/  FFMA.FTZ R5, R108, -R205.reuse, R218 ;  /* 0x800000cd6c057223 */ /* 0x082fea00000100da */
[----:B------:R-:W-:Y:S04]  /*3d00*/  @P0 FSEL R5, R5, -INF , !P1 ;  /* 0xff80000005050808 */ /* 0x000fe80004800000 */
[----:B------:R-:W-:Y:S01]  /*3d10*/  MUFU.EX2 R58, R6 ;  /* 0x00000006003a7308 */ /* 0x000fe20000000800 */
[--C-:B------:R-:W-:Y:S02]  /*3d20*/  FFMA.FTZ R5, R5, c[0x0][0x23c], -R0.reuse ;  /* 0x00008f0005057a23 */ /* 0x100fe40000010800 */
[-C--:B---3--:R-:W-:Y:S07]  /*3d30*/  FFMA.FTZ R4, R107, -R205.reuse, R217 ;  /* 0x800000cd6b047223 */ /* 0x088fee00000100d9 */
[----:B------:R1:W-:Y:S01]  /*3d40*/  MUFU.EX2 R106, R5 ;  /* 0x00000005006a7308 */ /* 0x0003e20000000800 */
[----:B------:R-:W-:Y:S05]  /*3d50*/  @P0 FSEL R4, R4, -INF , !P2 ;  /* 0xff80000004040808 */ /* 0x000fea0005000000 */
[--C-:B------:R-:W-:Y:S04]  /*3d60*/  FFMA.FTZ R4, R4, c[0x0][0x23c], -R0.reuse ;  /* 0x00008f0004047a23 */ /* 0x100fe80000010800 */
[----:B------:R3:W-:Y:S10]  /*3d70*/  MUFU.EX2 R105, R4 ;  /* 0x0000000400697308 */ /* 0x0007f40000000800 */
[----:B------:R-:W2:Y:S01]  /*3d80*/  MUFU.TANH R179, R18 ;  /* 0x0000001200b37308 */ /* 0x000ea20000002400 */
[-C--:B-1----:R-:W-:Y:S09]  /*3d90*/  FFMA.FTZ R5, R62, -R205.reuse, R109 ;  /* 0x800000cd3e057223 */ /* 0x082ff2000001006d */
[----:B------:R-:W-:Y:S01]  /*3da0*/  MUFU.TANH R178, R19 ;  /* 0x0000001300b27308 */ /* 0x000fe20000002400 */
[----:B---3--:R-:W-:Y:S01]  /*3db0*/  FFMA.FTZ R4, R61, -R205, R103 ;  /* 0x800000cd3d047223 */ /* 0x008fe20000010067 */
[-C--:B--2---:R-:W-:Y:S04]  /*3dc0*/  @P0 ISETP.GE.AND P2, PT, R66, R207.reuse, PT ;  /* 0x000000cf4200020c */ /* 0x084fe80003f46270 */
[----:B------:R-:W-:Y:S05]  /*3dd0*/  @P0 FSEL R4, R4, -INF , !P2 ;  /* 0xff80000004040808 */ /* 0x000fea0005000000 */
[--C-:B------:R-:W-:Y:S04]  /*3de0*/  FFMA.FTZ R4, R4, c[0x0][0x23c], -R3.reuse ;  /* 0x00008f0004047a23 */ /* 0x100fe80000010803 */
[----:B------:R1:W-:Y:S01]  /*3df0*/  MUFU.EX2 R66, R4 ;  /* 0x0000000400427308 */ /* 0x0003e20000000800 */
[----:B----4-:R-:W-:Y:S04]  /*3e00*/  @P0 ISETP.GE.AND P1, PT, R102, R207, PT ;  /* 0x000000cf6600020c */ /* 0x010fe80003f26270 */
[----:B------:R-:W-:Y:S05]  /*3e10*/  @P0 FSEL R5, R5, -INF , !P1 ;  /* 0xff80000005050808 */ /* 0x000fea0004800000 */
[----:B------:R-:W-:Y:S04]  /*3e20*/  FFMA.FTZ R5, R5, c[0x0][0x23c], -R3 ;  /* 0x00008f0005057a23 */ /* 0x000fe80000010803 */
[----:B------:R2:W3:Y:S01]  /*3e30*/  MUFU.EX2 R102, R5 ;  /* 0x0000000500667308 */ /* 0x0004e20000000800 */
[-C--:B-1----:R-:W-:Y:S05]  /*3e40*/  FFMA.FTZ R4, R63, -R205.reuse, R181 ;  /* 0x800000cd3f047223 */ /* 0x082fea00000100b5 */
[----:B------:R-:W-:Y:S05]  /*3e50*/  @P0 FSEL R4, R4, -INF , !P2 ;  /* 0xff80000004040808 */ /* 0x000fea0005000000 */
[----:B------:R-:W-:Y:S02]  /*3e60*/  FFMA.FTZ R6, R4, c[0x0][0x23c], -R0 ;  /* 0x00008f0004067a23 */ /* 0x000fe40000010800 */
[-C--:B------:R-:W-:Y:S02]  /*3e70*/  FFMA.FTZ R4, R60, -R205.reuse, R100 ;  /* 0x800000cd3c047223 */ /* 0x080fe40000010064 */
[----:B--2---:R-:W-:Y:S05]  /*3e80*/  FFMA.FTZ R5, R104, -R205, R182 ;  /* 0x800000cd68057223 */ /* 0x004fea00000100b6 */
[----:B------:R-:W-:Y:S02]  /*3e90*/  @P0 FSEL R5, R5, -INF , !P1 ;  /* 0xff80000005050808 */ /* 0x000fe40004800000 */
[-C--:B------:R-:W-:Y:S03]  /*3ea0*/  @P0 ISETP.GE.AND P2, PT, R7, R207.reuse, PT ;  /* 0x000000cf0700020c */ /* 0x080fe60003f46270 */
[--C-:B------:R-:W-:Y:S01]  /*3eb0*/  FFMA.FTZ R5, R5, c[0x0][0x23c], -R0.reuse ;  /* 0x00008f0005057a23 */ /* 0x100fe20000010800 */
[----:B------:R-:W-:Y:S03]  /*3ec0*/  @P0 FSEL R4, R4, -INF , !P2 ;  /* 0xff80000004040808 */ /* 0x000fe60005000000 */
[----:B------:R1:W-:Y:S01]  /*3ed0*/  MUFU.EX2 R104, R5 ;  /* 0x0000000500687308 */ /* 0x0003e20000000800 */
[----:B------:R-:W-:Y:S01]  /*3ee0*/  @P0 ISETP.GE.AND P1, PT, R8, R207, PT ;  /* 0x000000cf0800020c */ /* 0x000fe20003f26270 */
[-C--:B-1----:R-:W-:Y:S08]  /*3ef0*/  FFMA.FTZ R5, R64, -R205.reuse, R101 ;  /* 0x800000cd40057223 */ /* 0x082ff00000010065 */
[----:B------:R1:W2:Y:S01]  /*3f00*/  MUFU.EX2 R64, R6 ;  /* 0x0000000600407308 */ /* 0x0002a20000000800 */
[----:B------:R-:W-:Y:S05]  /*3f10*/  @P0 FSEL R5, R5, -INF , !P1 ;  /* 0xff80000005050808 */ /* 0x000fea0004800000 */
[--C-:B------:R-:W-:Y:S02]  /*3f20*/  FFMA.FTZ R5, R5, c[0x0][0x23c], -R3.reuse ;  /* 0x00008f0005057a23 */ /* 0x100fe40000010803 */
[----:B------:R-:W-:Y:S02]  /*3f30*/  FFMA.FTZ R3, R4, c[0x0][0x23c], -R3 ;  /* 0x00008f0004037a23 */ /* 0x000fe40000010803 */
[----:B------:R-:W-:Y:S01]  /*3f40*/  FFMA.FTZ R4, R62, -R205, R179 ;  /* 0x800000cd3e047223 */ /* 0x000fe200000100b3 */
[----:B------:R3:W-:Y:S04]  /*3f50*/  MUFU.EX2 R63, R5 ;  /* 0x00000005003f7308 */ /* 0x0007e80000000800 */
[----:B------:R-:W-:Y:S02]  /*3f60*/  @P0 FSEL R4, R4, -INF , !P1 ;  /* 0xff80000004040808 */ /* 0x000fe40004800000 */
[----:B------:R-:W-:Y:S03]  /*3f70*/  IADD3 R56, P1, R244, R232, RZ ;  /* 0x000000e8f4387210 */ /* 0x000fe60007f3e0ff */
[----:B------:R-:W-:Y:S01]  /*3f80*/  FFMA.FTZ R4, R4, c[0x0][0x23c], -R0 ;  /* 0x00008f0004047a23 */ /* 0x000fe20000010800 */
[----:B------:R4:W2:Y:S01]  /*3f90*/  MUFU.EX2 R60, R3 ;  /* 0x00000003003c7308 */ /* 0x0008a20000000800 */
[----:B-1----:R-:W-:Y:S02]  /*3fa0*/  F2FP.BF16.PACK_AB R6, R105, R106 ;  /* 0x0000006a6906723e */ /* 0x002fe400000010ff */
[----:B------:R-:W-:Y:S07]  /*3fb0*/  IADD3.X R57, R243, R231, RZ, P1, !PT ;  /* 0x000000e7f3397210 */ /* 0x000fee0000ffe4ff */
[----:B------:R1:W-:Y:S01]  /*3fc0*/  MUFU.EX2 R62, R4 ;  /* 0x00000004003e7308 */ /* 0x0003e20000000800 */
[----:B---3--:R-:W-:Y:S01]  /*3fd0*/  F2FP.BF16.PACK_AB R5, R66, R102 ;  /* 0x000000664205723e */ /* 0x008fe200000010ff */
[----:B----4-:R-:W-:Y:S05]  /*3fe0*/  FFMA.FTZ R3, R61, -R205, R178 ;  /* 0x800000cd3d037223 */ /* 0x010fea00000100b2 */
[----:B------:R-:W-:Y:S05]  /*3ff0*/  @P0 FSEL R3, R3, -INF , !P2 ;  /* 0xff80000003030808 */ /* 0x000fea0005000000 */
[----:B------:R-:W-:Y:S01]  /*4000*/  FFMA.FTZ R0, R3, c[0x0][0x23c], -R0 ;  /* 0x00008f0003007a23 */ /* 0x000fe20000010800 */
[----:B-1----:R-:W-:Y:S02]  /*4010*/  F2FP.BF16.PACK_AB R4, R58, R59 ;  /* 0x0000003b3a04723e */ /* 0x002fe400000010ff */
[----:B------:R-:W-:Y:S01]  /*4020*/  F2FP.BF16.PACK_AB R3, R180, R183 ;  /* 0x000000b7b403723e */ /* 0x000fe200000010ff */
[----:B------:R1:W3:Y:S02]  /*4030*/  MUFU.EX2 R61, R0 ;  /* 0x00000000003d7308 */ /* 0x0002e40000000800 */
[----:B------:R2:W-:Y:S04]  /*4040*/  STS [R226+0x12000], R4 ;  /* 0x01200004e2007388 */ /* 0x0005e80000000800 */
[----:B------:R4:W-:Y:S04]  /*4050*/  STS [R226+0x12400], R3 ;  /* 0x01240003e2007388 */ /* 0x0009e80000000800 */
        /* <DEDUP_REMOVED lines=8> */
[----:B---3--:R-:W-:Y:S05]  /*40e0*/  F2FP.BF16.PACK_AB R0, R61, R62 ;  /* 0x0000003e3d00723e */ /* 0x008fea00000010ff */
[----:B------:R2:W-:Y:S04]  /*40f0*/  STS [R227+0x12400], R0 ;  /* 0x01240000e3007388 */ /* 0x0005e80000000800 */
[----:B------:R-:W3:Y:S08]  /*4100*/  LDSM.16.M88.4 R16, [R192+0x8000] ;  /* 0x00800000c010783b */ /* 0x000ef00000000200 */
[----:B------:R-:W3:Y:S08]  /*4110*/  LDSM.16.M88.4 R52, [R194+0x8000] ;  /* 0x00800000c234783b */ /* 0x000ef00000000200 */
[----:B-1----:R1:W4:Y:S04]  /*4120*/  LDG.E R3, [R56.64] ;  /* 0x0000000638037981 */ /* 0x002328000c1e1900 */
[----:B--2---:R1:W2:Y:S01]  /*4130*/  LDG.E R0, [R56.64+0x20] ;  /* 0x0000200638007981 */ /* 0x0042a2000c1e1900 */
[C---:B---3--:R-:W-:Y:S03]  /*4140*/  HMMA.16816.F32.BF16 R4, R16.reuse, R112, RZ ;  /* 0x000000701004723c */ /* 0x048fe600000418ff */
[----:B-1----:R-:W-:Y:S05]  /*4150*/  FFMA.FTZ R57, -R109, R109, 1 ;  /* 0x3f8000006d397423 */ /* 0x002fea000001016d */
        /* <DEDUP_REMOVED lines=42> */
[----:B------:R-:W-:Y:S02]  /*4400*/  FMUL.FTZ R4, R59, R4 ;  /* 0x000000043b047220 */ /* 0x000fe40000410000 */
[----:B------:R-:W-:Y:S02]  /*4410*/  FFMA.FTZ R59, -R176, R176, 1 ;  /* 0x3f800000b03b7423 */ /* 0x000fe400000101b0 */
[----:B------:R-:W-:Y:S03]  /*4420*/  FMUL.FTZ R5, R58, R5 ;  /* 0x000000053a057220 */ /* 0x000fe60000410000 */
[----:B------:R-:W-:Y:S02]  /*4430*/  FFMA.FTZ R58, -R111, R111, 1 ;  /* 0x3f8000006f3a7423 */ /* 0x000fe4000001016f */
[----:B------:R-:W-:Y:S02]  /*4440*/  FMUL.FTZ R59, R59, c[0x0][0x2ec] ;  /* 0x0000bb003b3b7a20 */ /* 0x000fe40000410000 */
[----:B------:R-:W-:Y:S02]  /*4450*/  FADD.FTZ R8, -R3, R8 ;  /* 0x0000000803087221 */ /* 0x000fe40000010100 */
[----:B------:R-:W-:Y:S02]  /*4460*/  FMUL.FTZ R58, R58, c[0x0][0x2ec] ;  /* 0x0000bb003a3a7a20 */ /* 0x000fe40000410000 */
[----:B------:R-:W-:Y:S02]  /*4470*/  FMUL.FTZ R59, R59, R4 ;  /* 0x000000043b3b7220 */ /* 0x000fe40000410000 */
[----:B------:R-:W-:Y:S02]  /*4480*/  FFMA.FTZ R53, -R177, R177, 1 ;  /* 0x3f800000b1357423 */ /* 0x000fe400000101b1 */
[C---:B------:R-:W-:Y:S02]  /*4490*/  FADD.FTZ R12, -R3.reuse, R12 ;  /* 0x0000000c030c7221 */ /* 0x040fe40000010100 */
[C---:B------:R-:W-:Y:S02]  /*44a0*/  FADD.FTZ R4, -R3.reuse, R13 ;  /* 0x0000000d03047221 */ /* 0x040fe40000010100 */
[----:B------:R-:W-:Y:S02]  /*44b0*/  FADD.FTZ R9, -R3, R9 ;  /* 0x0000000903097221 */ /* 0x000fe40000010100 */
        /* <DEDUP_REMOVED lines=12> */
[C---:B--2---:R-:W-:Y:S02]  /*4580*/  FADD.FTZ R3, -R0.reuse, R6 ;  /* 0x0000000600037221 */ /* 0x044fe40000010100 */
        /* <DEDUP_REMOVED lines=106> */
.L_x_1018:
        /* <DEDUP_REMOVED lines=34> */
[----:B------:R-:W-:Y:S04]  /*4e50*/  LDSM.16.MT88.4 R4, [R185+0x13000] ;  /* 0x01300000b904783b */ /* 0x000fe80000004200 */
[----:B------:R-:W3:Y:S03]  /*4e60*/  LDSM.16.MT88.4 R16, [R0+0x9000] ;  /* 0x009000000010783b */ /* 0x000ee60000004200 */
        /* <DEDUP_REMOVED lines=10> */
[----:B------:R-:W-:Y:S04]  /*4f10*/  LDSM.16.MT88.4 R8, [R185+0x13800] ;  /* 0x01380000b908783b */ /* 0x000fe80000004200 */
[----:B------:R-:W4:Y:S03]  /*4f20*/  LDSM.16.MT88.4 R12, [R0+0x9800] ;  /* 0x00980000000c783b */ /* 0x000f260000004200 */
[-C--:B---3--:R-:W-:Y:S08]  /*4f30*/  HMMA.16816.F32.BF16 R20, R4, R16.reuse, R20 ;  /* 0x000000100414723c */ /* 0x088ff00000041814 */
[C---:B-1----:R-:W-:Y:S08]  /*4f40*/  HMMA.16816.F32.BF16 R24, R52.reuse, R16, R24 ;  /* 0x000000103418723c */ /* 0x042ff00000041818 */
[-C--:B------:R-:W-:Y:S08]  /*4f50*/  HMMA.16816.F32.BF16 R28, R52, R18.reuse, R28 ;  /* 0x00000012341c723c */ /* 0x080ff0000004181c */
[C---:B------:R-:W-:Y:S01]  /*4f60*/  HMMA.16816.F32.BF16 R32, R4.reuse, R18, R32 ;  /* 0x000000120420723c */ /* 0x040fe20000041820 */
[----:B------:R-:W1:Y:S07]  /*4f70*/  LDSM.16.MT88.4 R16, [R184+0x13800] ;  /* 0x01380000b810783b */ /* 0x000e6e0000004200 */
[-C--:B--2---:R-:W-:Y:S08]  /*4f80*/  HMMA.16816.F32.BF16 R36, R4, R56.reuse, R36 ;  /* 0x000000380424723c */ /* 0x084ff00000041824 */
[C---:B------:R-:W-:Y:S08]  /*4f90*/  HMMA.16816.F32.BF16 R40, R52.reuse, R56, R40 ;  /* 0x000000383428723c */ /* 0x040ff00000041828 */
[-C--:B------:R-:W-:Y:S01]  /*4fa0*/  HMMA.16816.F32.BF16 R44, R52, R58.reuse, R44 ;  /* 0x0000003a342c723c */ /* 0x080fe2000004182c */
[----:B------:R-:W2:Y:S04]  /*4fb0*/  LDSM.16.MT88.4 R52, [R0+0xb800] ;  /* 0x00b800000034783b */ /* 0x000ea80000004200 */
[----:B------:R-:W-:Y:S03]  /*4fc0*/  BAR.SYNC.DEFER_BLOCKING 0x0 ;  /* 0x0000000000007b1d */ /* 0x000fe60000010000 */
[----:B------:R-:W-:Y:S08]  /*4fd0*/  HMMA.16816.F32.BF16 R48, R4, R58, R48 ;  /* 0x0000003a0430723c */ /* 0x000ff00000041830 */
[-C--:B----4-:R-:W-:Y:S08]  /*4fe0*/  HMMA.16816.F32.BF16 R20, R8, R12.reuse, R20 ;  /* 0x0000000c0814723c */ /* 0x090ff00000041814 */
[C---:B-1----:R-:W-:Y:S08]  /*4ff0*/  HMMA.16816.F32.BF16 R24, R16.reuse, R12, R24 ;  /* 0x0000000c1018723c */ /* 0x042ff00000041818 */
        /* <DEDUP_REMOVED lines=45> */
.L_x_1019:
        /* <DEDUP_REMOVED lines=11> */
[C---:B------:R-:W-:Y:S01]  /*5380*/  LEA R208, P1, R3.reuse, R208, 0x2 ;  /* 0x000000d003d07211 */ /* 0x040fe200078210ff */
[----:B------:R-:W-:Y:S01]  /*5390*/  IMAD.MOV.U32 R219, RZ, RZ, c[0x0][0x22c] ;  /* 0x00008b00ffdb7624 */ /* 0x000fe200078e00ff */
[----:B------:R-:W-:Y:S01]  /*53a0*/  LDSM.16.M88.4 R104, [R195] ;  /* 0x00000000c368783b */ /* 0x000fe20000000200 */
[----:B------:R-:W-:Y:S01]  /*53b0*/  IMAD R220, R220, c[0x0][0x1c0], RZ ;  /* 0x00007000dcdc7a24 */ /* 0x000fe200078e02ff */
[----:B------:R-:W-:Y:S01]  /*53c0*/  LEA.HI.X.SX32 R209, R3, R209, 0x2, P1 ;  /* 0x000000d103d17211 */ /* 0x000fe200008f16ff */
[----:B------:R-:W-:Y:S01]  /*53d0*/  IMAD R219, R219, c[0x0][0x1c0], RZ ;  /* 0x00007000dbdb7a24 */ /* 0x000fe200078e02ff */
[----:B------:R-:W1:Y:S01]  /*53e0*/  LDSM.16.MT88.4 R108, [R0+0xc800] ;  /* 0x00c80000006c783b */ /* 0x000e620000004200 */
[----:B------:R-:W-:Y:S02]  /*53f0*/  IMAD.SHL.U32 R220, R220, 0x20, RZ ;  /* 0x00000020dcdc7824 */ /* 0x000fe400078e00ff */
[----:B------:R-:W-:Y:S01]  /*5400*/  IMAD R219, R219, 0x28, RZ ;  /* 0x00000028dbdb7824 */ /* 0x000fe200078e02ff */
[----:B------:R-:W1:Y:S01]  /*5410*/  LDSM.16.M88.4 R176, [R195+0x1000] ;  /* 0x00100000c3b0783b */ /* 0x000e620000000200 */
[----:B------:R-:W-:Y:S02]  /*5420*/  IMAD.MOV.U32 R3, RZ, RZ, c[0x0][0x22c] ;  /* 0x00008b00ff037624 */ /* 0x000fe400078e00ff */
[----:B------:R-:W-:Y:S01]  /*5430*/  IMAD.MOV.U32 R218, RZ, RZ, c[0x0][0x22c] ;  /* 0x00008b00ffda7624 */ /* 0x000fe200078e00ff */
[----:B------:R-:W1:Y:S01]  /*5440*/  LDSM.16.MT88.4 R180, [R0+0xe800] ;  /* 0x00e8000000b4783b */ /* 0x000e620000004200 */
[----:B------:R-:W-:Y:S02]  /*5450*/  IMAD R3, R3, c[0x0][0x1c0], RZ ;  /* 0x0000700003037a24 */ /* 0x000fe400078e02ff */
[----:B------:R-:W-:Y:S02]  /*5460*/  IMAD R218, R218, c[0x0][0x1c0], RZ ;  /* 0x00007000dada7a24 */ /* 0x000fe400078e02ff */
[----:B------:R-:W-:Y:S02]  /*5470*/  IMAD.SHL.U32 R3, R3, 0x10, RZ ;  /* 0x0000001003037824 */ /* 0x000fe400078e00ff */
[----:B------:R-:W-:Y:S01]  /*5480*/  IMAD R218, R218, 0x38, RZ ;  /* 0x00000038dada7824 */ /* 0x000fe200078e02ff */
        /* <DEDUP_REMOVED lines=31> */
[----:B------:R-:W2:Y:S06]  /*5680*/  LDSM.16.MT88.4 R100, [R0+0xf800] ;  /* 0x00f800000064783b */ /* 0x000eac0000004200 */
[----:B------:R-:W-:Y:S05]  /*5690*/  @P6 IADD3 R106, P2, R244, R230, RZ ;  /* 0x000000e6f46a6210 */ /* 0x000fea0007f5e0ff */
[----:B------:R-:W-:Y:S05]  /*56a0*/  @P6 IMAD.X R107, R243, 0x1, R229, P2 ;  /* 0x00000001f36b6824 */ /* 0x000fea00010e06e5 */
[----:B------:R3:W5:Y:S04]  /*56b0*/  @P6 LDG.E R221, [R106.64+-0x100] ;  /* 0xffff00066add6981 */ /* 0x000768000c1e1900 */
[----:B------:R3:W5:Y:S01]  /*56c0*/  @P6 LDG.E R224, [R106.64+-0xe0] ;  /* 0xffff20066ae06981 */ /* 0x000762000c1e1900 */
[-C--:B-1----:R-:W-:Y:S08]  /*56d0*/  HMMA.16816.F32.BF16 R4, R108, R176.reuse, R4 ;  /* 0x000000b06c04723c */ /* 0x082ff00000041804 */
[C---:B------:R-:W-:Y:S08]  /*56e0*/  HMMA.16816.F32.BF16 R8, R180.reuse, R176, R8 ;  /* 0x000000b0b408723c */ /* 0x040ff00000041808 */
[-C--:B------:R-:W-:Y:S08]  /*56f0*/  HMMA.16816.F32.BF16 R12, R180, R178.reuse, R12 ;  /* 0x000000b2b40c723c */ /* 0x080ff0000004180c */
[C---:B------:R-:W-:Y:S08]  /*5700*/  HMMA.16816.F32.BF16 R16, R108.reuse, R178, R16 ;  /* 0x000000b26c10723c */ /* 0x040ff00000041810 */
[-C--:B--2---:R-:W-:Y:S08]  /*5710*/  HMMA.16816.F32.BF16 R52, R108, R100.reuse, R52 ;  /* 0x000000646c34723c */ /* 0x084ff00000041834 */
        /* <DEDUP_REMOVED lines=10> */
[CC--:B------:R-:W-:Y:S01]  /*57c0*/  LEA R108, P2, R217.reuse, R100.reuse, 0x2 ;  /* 0x00000064d96c7211 */ /* 0x0c0fe200078410ff */
[----:B------:R2:W-:Y:S03]  /*57d0*/  RED.E.ADD.F32.FTZ.RN.STRONG.GPU [R104.64], R5 ;  /* 0x000000056800798e */ /* 0x0005e6000c10e786 */
[-C--:B------:R-:W-:Y:S01]  /*57e0*/  LEA.HI.X.SX32 R109, R217, R101.reuse, 0x2, P2 ;  /* 0x00000065d96d7211 */ /* 0x080fe200010f16ff */
[----:B------:R-:W-:Y:S01]  /*57f0*/  IMAD.MOV.U32 R217, RZ, RZ, c[0x0][0x22c] ;  /* 0x00008b00ffd97624 */ /* 0x000fe200078e00ff */
[CC--:B---3--:R-:W-:Y:S01]  /*5800*/  LEA R106, P1, R220.reuse, R100.reuse, 0x2 ;  /* 0x00000064dc6a7211 */ /* 0x0c8fe200078210ff */
[----:B------:R3:W-:Y:S01]  /*5810*/  RED.E.ADD.F32.FTZ.RN.STRONG.GPU [R176.64], R6 ;  /* 0x00000006b000798e */ /* 0x0007e2000c10e786 */
[-C--:B------:R-:W-:Y:S01]  /*5820*/  LEA R102, P3, R219, R100.reuse, 0x2 ;  /* 0x00000064db667211 */ /* 0x080fe200078610ff */
[----:B------:R-:W-:Y:S01]  /*5830*/  IMAD R217, R217, c[0x0][0x1c0], RZ ;  /* 0x00007000d9d97a24 */ /* 0x000fe200078e02ff */
[-C--:B------:R-:W-:Y:S01]  /*5840*/  LEA.HI.X.SX32 R107, R220, R101.reuse, 0x2, P1 ;  /* 0x00000065dc6b7211 */ /* 0x080fe200008f16ff */
[----:B------:R4:W-:Y:S01]  /*5850*/  RED.E.ADD.F32.FTZ.RN.STRONG.GPU [R108.64], R7 ;  /* 0x000000076c00798e */ /* 0x0009e2000c10e786 */
[-C--:B------:R-:W-:Y:S01]  /*5860*/  LEA.HI.X.SX32 R103, R219, R101.reuse, 0x2, P3 ;  /* 0x00000065db677211 */ /* 0x080fe200018f16ff */
[----:B------:R-:W-:Y:S02]  /*5870*/  IMAD R217, R217, 0x30, RZ ;  /* 0x00000030d9d97824 */ /* 0x000fe400078e02ff */
[----:B------:R4:W-:Y:S04]  /*5880*/  RED.E.ADD.F32.FTZ.RN.STRONG.GPU [R106.64], R8 ;  /* 0x000000086a00798e */ /* 0x0009e8000c10e786 */
[----:B------:R4:W-:Y:S01]  /*5890*/  RED.E.ADD.F32.FTZ.RN.STRONG.GPU [R102.64], R9 ;  /* 0x000000096600798e */ /* 0x0009e2000c10e786 */
[CC--:B-1----:R-:W-:Y:S04]  /*58a0*/  LEA R4, P2, R217.reuse, R100.reuse, 0x2 ;  /* 0x00000064d9047211 */ /* 0x0c2fe800078410ff */
[-C--:B--2---:R-:W-:Y:S01]  /*58b0*/  LEA.HI.X.SX32 R5, R217, R101.reuse, 0x2, P2 ;  /* 0x00000065d9057211 */ /* 0x084fe200010f16ff */
[----:B------:R-:W-:Y:S04]  /*58c0*/  IMAD.MOV.U32 R217, RZ, RZ, c[0x0][0x22c] ;  /* 0x00008b00ffd97624 */ /* 0x000fe800078e00ff */
[----:B------:R1:W-:Y:S01]  /*58d0*/  RED.E.ADD.F32.FTZ.RN.STRONG.GPU [R4.64], R10 ;  /* 0x0000000a0400798e */ /* 0x0003e2000c10e786 */
[----:B------:R-:W-:Y:S01]  /*58e0*/  IMAD R217, R217, c[0x0][0x1c0], RZ ;  /* 0x00007000d9d97a24 */ /* 0x000fe200078e02ff */
[CC--:B---3--:R-:W-:Y:S03]  /*58f0*/  LEA R6, P1, R218.reuse, R100.reuse, 0x2 ;  /* 0x00000064da067211 */ /* 0x0c8fe600078210ff */
[----:B------:R-:W-:Y:S01]  /*5900*/  IMAD.SHL.U32 R217, R217, 0x10, RZ ;  /* 0x00000010d9d97824 */ /* 0x000fe200078e00ff */
[-C--:B----4-:R-:W-:Y:S02]  /*5910*/  LEA.HI.X.SX32 R7, R218, R101.reuse, 0x2, P1 ;  /* 0x00000065da077211 */ /* 0x090fe400008f16ff */
[-C--:B------:R-:W-:Y:S02]  /*5920*/  LEA R8, P3, R239, R100.reuse, 0x2 ;  /* 0x00000064ef087211 */ /* 0x080fe400078610ff */
[C---:B------:R-:W-:Y:S01]  /*5930*/  IADD3 R179, R217.reuse, 0x20, RZ ;  /* 0x00000020d9b37810 */ /* 0x040fe20007ffe0ff */
[----:B------:R2:W-:Y:S01]  /*5940*/  RED.E.ADD.F32.FTZ.RN.STRONG.GPU [R6.64], R11 ;  /* 0x0000000b0600798e */ /* 0x0005e2000c10e786 */
[C---:B------:R-:W-:Y:S02]  /*5950*/  IADD3 R178, R217.reuse, 0x20, RZ ;  /* 0x00000020d9b27810 */ /* 0x040fe40007ffe0ff */
[----:B------:R-:W-:Y:S01]  /*5960*/  IADD3 R0, R217, 0x20, RZ ;  /* 0x00000020d9007810 */ /* 0x000fe20007ffe0ff */
[----:B------:R3:W-:Y:S01]  /*5970*/  RED.E.ADD.F32.FTZ.RN.STRONG.GPU [R100.64+0x80], R16 ;  /* 0x000080106400798e */ /* 0x0007e2000c10e786 */
[-C--:B------:R-:W-:Y:S01]  /*5980*/  LEA.HI.X.SX32 R9, R239, R101.reuse, 0x2, P3 ;  /* 0x00000065ef097211 */ /* 0x080fe200018f16ff */
[C---:B------:R-:W-:Y:S02]  /*5990*/  IMAD.IADD R178, R216.reuse, 0x1, R178 ;  /* 0x00000001d8b27824 */ /* 0x040fe400078e02b2 */
[----:B------:R-:W-:Y:S01]  /*59a0*/  RED.E.ADD.F32.FTZ.RN.STRONG.GPU [R104.64+0x80], R17 ;  /* 0x000080116800798e */ /* 0x000fe2000c10e786 */
[C---:B------:R-:W-:Y:S02]  /*59b0*/  IMAD.IADD R0, R216.reuse, 0x1, R0 ;  /* 0x00000001d8007824 */ /* 0x040fe400078e0200 */
[----:B------:R-:W-:Y:S02]  /*59c0*/  IMAD.MOV.U32 R217, RZ, RZ, c[0x0][0x22c] ;  /* 0x00008b00ffd97624 */ /* 0x000fe400078e00ff */
[----:B------:R-:W-:Y:S01]  /*59d0*/  IMAD.IADD R0, R216, 0x1, R0 ;  /* 0x00000001d8007824 */ /* 0x000fe200078e0200 */
[-C--:B-1----:R-:W-:Y:S01]  /*59e0*/  LEA R4, P1, R179, R100.reuse, 0x2 ;  /* 0x00000064b3047211 */ /* 0x082fe200078210ff */
[----:B------:R-:W-:Y:S03]  /*59f0*/  IMAD R217, R217, c[0x0][0x1c0], RZ ;  /* 0x00007000d9d97a24 */ /* 0x000fe600078e02ff */
[-C--:B------:R-:W-:Y:S01]  /*5a00*/  LEA.HI.X.SX32 R5, R179, R101.reuse, 0x2, P1 ;  /* 0x00000065b3057211 */ /* 0x080fe200008f16ff */
[----:B------:R-:W-:Y:S01]  /*5a10*/  IMAD.SHL.U32 R217, R217, 0x10, RZ ;  /* 0x00000010d9d97824 */ /* 0x000fe200078e00ff */
[-C--:B------:R-:W-:Y:S03]  /*5a20*/  LEA R10, P1, R0, R100.reuse, 0x2 ;  /* 0x00000064000a7211 */ /* 0x080fe600078210ff */
[----:B------:R1:W-:Y:S01]  /*5a30*/  RED.E.ADD.F32.FTZ.RN.STRONG.GPU [R4.64], R18 ;  /* 0x000000120400798e */ /* 0x0003e2000c10e786 */
[C---:B------:R-:W-:Y:S02]  /*5a40*/  IADD3 R111, R217.reuse, 0x40, RZ ;  /* 0x00000040d96f7810 */ /* 0x040fe40007ffe0ff */
[-C--:B--2---:R-:W-:Y:S02]  /*5a50*/  LEA R6, P2, R178, R100.reuse, 0x2 ;  /* 0x00000064b2067211 */ /* 0x084fe400078410ff */
[-C--:B------:R-:W-:Y:S02]  /*5a60*/  LEA.HI.X.SX32 R11, R0, R101.reuse, 0x2, P1 ;  /* 0x00000065000b7211 */ /* 0x080fe400008f16ff */
[-C--:B------:R-:W-:Y:S02]  /*5a70*/  LEA.HI.X.SX32 R7, R178, R101.reuse, 0x2, P2 ;  /* 0x00000065b2077211 */ /* 0x080fe400010f16ff */
[C---:B------:R-:W-:Y:S02]  /*5a80*/  IADD3 R110, R217.reuse, 0x40, RZ ;  /* 0x00000040d96e7810 */ /* 0x040fe40007ffe0ff */
[----:B------:R-:W-:Y:S01]  /*5a90*/  IADD3 R0, R217, 0x40, RZ ;  /* 0x00000040d9007810 */ /* 0x000fe20007ffe0ff */
[----:B------:R2:W-:Y:S01]  /*5aa0*/  RED.E.ADD.F32.FTZ.RN.STRONG.GPU [R6.64], R19 ;  /* 0x000000130600798e */ /* 0x0005e2000c10e786 */
[----:B---3--:R-:W-:Y:S01]  /*5ab0*/  IADD3 R16, R3, 0x60, RZ ;  /* 0x0000006003107810 */ /* 0x008fe20007ffe0ff */
[C---:B------:R-:W-:Y:S02]  /*5ac0*/  IMAD.IADD R110, R216.reuse, 0x1, R110 ;  /* 0x00000001d86e7824 */ /* 0x040fe400078e026e */
[----:B------:R3:W-:Y:S01]  /*5ad0*/  RED.E.ADD.F32.FTZ.RN.STRONG.GPU [R10.64], R12 ;  /* 0x0000000c0a00798e */ /* 0x0007e2000c10e786 */
[C---:B------:R-:W-:Y:S03]  /*5ae0*/  IMAD.IADD R0, R216.reuse, 0x1, R0 ;  /* 0x00000001d8007824 */ /* 0x040fe600078e0200 */
[----:B------:R4:W-:Y:S01]  /*5af0*/  RED.E.ADD.F32.FTZ.RN.STRONG.GPU [R8.64], R13 ;  /* 0x0000000d0800798e */ /* 0x0009e2000c10e786 */
[----:B------:R-:W-:Y:S01]  /*5b00*/  IMAD.IADD R0, R216, 0x1, R0 ;  /* 0x00000001d8007824 */ /* 0x000fe200078e0200 */
        /* <DEDUP_REMOVED lines=16> */
[-C--:B------:R-:W-:Y:S02]  /*5c10*/  LEA.HI.X.SX32 R11, R0, R101.reuse, 0x2, P1 ;  /* 0x00000065000b7211 */ /* 0x080fe400008f16ff */
[CC--:B--2---:R-:W-:Y:S01]  /*5c20*/  LEA R6, P2, R236.reuse, R100.reuse, 0x2 ;  /* 0x00000064ec067211 */ /* 0x0c4fe200078410ff */
[----:B------:R2:W-:Y:S01]  /*5c30*/  RED.E.ADD.F32.FTZ.RN.STRONG.GPU [R12.64], R55 ;  /* 0x000000370c00798e */ /* 0x0005e2000c10e786 */
[C---:B------:R-:W-:Y:S02]  /*5c40*/  IADD3 R0, R3.reuse, 0x60, RZ ;  /* 0x0000006003007810 */ /* 0x040fe40007ffe0ff */
[-C--:B------:R-:W-:Y:S01]  /*5c50*/  LEA.HI.X.SX32 R7, R236, R101.reuse, 0x2, P2 ;  /* 0x00000065ec077211 */ /* 0x080fe200010f16ff */
[----:B------:R3:W-:Y:S01]  /*5c60*/  RED.E.ADD.F32.FTZ.RN.STRONG.GPU [R10.64], R56 ;  /* 0x000000380a00798e */ /* 0x0007e2000c10e786 */
[----:B------:R-:W-:Y:S01]  /*5c70*/  IADD3 R3, R3, 0x60, RZ ;  /* 0x0000006003037810 */ /* 0x000fe20007ffe0ff */
[C---:B------:R-:W-:Y:S02]  /*5c80*/  IMAD.IADD R0, R216.reuse, 0x1, R0 ;  /* 0x00000001d8007824 */ /* 0x040fe400078e0200 */
[----:B------:R4:W-:Y:S02]  /*5c90*/  RED.E.ADD.F32.FTZ.RN.STRONG.GPU [R8.64], R57 ;  /* 0x000000390800798e */ /* 0x0009e4000c10e786 */
[C---:B------:R-:W-:Y:S02]  /*5ca0*/  IMAD.IADD R3, R216.reuse, 0x1, R3 ;  /* 0x00000001d8037824 */ /* 0x040fe400078e0203 */
[----:B------:R4:W-:Y:S01]  /*5cb0*/  RED.E.ADD.F32.FTZ.RN.STRONG.GPU [R6.64], R58 ;  /* 0x0000003a0600798e */ /* 0x0009e2000c10e786 */
[----:B------:R-:W-:Y:S03]  /*5cc0*/  IMAD.IADD R0, R216, 0x1, R0 ;  /* 0x00000001d8007824 */ /* 0x000fe600078e0200 */
[----:B------:R-:W-:Y:S01]  /*5cd0*/  LDSM.16.MT88.4 R52, [R185+0x10800] ;  /* 0x01080000b934783b */ /* 0x000fe20000004200 */
[CC--:B-1----:R-:W-:Y:S04]  /*5ce0*/  LEA R4, P1, R241.reuse, R100.reuse, 0x2 ;  /* 0x00000064f1047211 */ /* 0x0c2fe800078210ff */
[-C--:B------:R-:W-:Y:S02]  /*5cf0*/  LEA.HI.X.SX32 R5, R241, R101.reuse, 0x2, P1 ;  /* 0x00000065f1057211 */ /* 0x080fe400008f16ff */
[CC--:B------:R-:W-:Y:S02]  /*5d00*/  LEA R14, P1, R16.reuse, R100.reuse, 0x2 ;  /* 0x00000064100e7211 */ /* 0x0c0fe400078210ff */
[CC--:B--2---:R-:W-:Y:S01]  /*5d10*/  LEA R12, P5, R3.reuse, R100.reuse, 0x2 ;  /* 0x00000064030c7211 */ /* 0x0c4fe200078a10ff */
[----:B------:R1:W-:Y:S01]  /*5d20*/  RED.E.ADD.F32.FTZ.RN.STRONG.GPU [R4.64], R59 ;  /* 0x0000003b0400798e */ /* 0x0003e2000c10e786 */
[-C--:B------:R-:W-:Y:S02]  /*5d30*/  LEA.HI.X.SX32 R15, R16, R101.reuse, 0x2, P1 ;  /* 0x00000065100f7211 */ /* 0x080fe400008f16ff */
[CC--:B---3--:R-:W-:Y:S01]  /*5d40*/  LEA R10, P4, R0.reuse, R100.reuse, 0x2 ;  /* 0x00000064000a7211 */ /* 0x0c8fe200078810ff */
[----:B------:R-:W-:Y:S01]  /*5d50*/  RED.E.ADD.F32.FTZ.RN.STRONG.GPU [R100.64+0x180], R64 ;  /* 0x000180406400798e */ /* 0x000fe2000c10e786 */
[-C--:B------:R-:W-:Y:S02]  /*5d60*/  LEA.HI.X.SX32 R13, R3, R101.reuse, 0x2, P5 ;  /* 0x00000065030d7211 */ /* 0x080fe400028f16ff */
[CC--:B----4-:R-:W-:Y:S01]  /*5d70*/  LEA R8, P3, R235.reuse, R100.reuse, 0x2 ;  /* 0x00000064eb087211 */ /* 0x0d0fe200078610ff */
        /* <DEDUP_REMOVED lines=22> */
[----:B------:R-:W-:Y:S02]  /*5ee0*/  ISETP.GT.AND P3, PT, R210, RZ, PT ;  /* 0x000000ffd200720c */ /* 0x000fe40003f64270 */
[----:B------:R-:W2:Y:S01]  /*5ef0*/  LDSM.16.MT88.4 R12, [R184+0x10000] ;  /* 0x01000000b80c783b */ /* 0x000ea20000004200 */
[C---:B------:R-:W-:Y:S01]  /*5f00*/  IADD3 R0, R2.reuse, -0x4000, RZ ;  /* 0xffffc00002007810 */ /* 0x040fe20007ffe0ff */
[----:B------:R-:W-:Y:S01]  /*5f10*/  @P6 IMAD.MOV.U32 R229, RZ, RZ, R3 ;  /* 0x000000ffffe56224 */ /* 0x000fe200078e0003 */
[----:B------:R-:W-:Y:S01]  /*5f20*/  @P1 IADD3 R0, R2, 0x4000, RZ ;  /* 0x0000400002001810 */ /* 0x000fe20007ffe0ff */
[----:B------:R-:W3:Y:S04]  /*5f30*/  LDSM.16.MT88.4 R16, [R2+0x2000] ;  /* 0x002000000210783b */ /* 0x000ee80000004200 */
[----:B------:R-:W4:Y:S04]  /*5f40*/  LDSM.16.MT88.4 R56, [R2+0x800] ;  /* 0x000800000238783b */ /* 0x000f280000004200 */
[----:B------:R-:W3:Y:S04]  /*5f50*/  LDSM.16.MT88.4 R64, [R184+0x10800] ;  /* 0x01080000b840783b */ /* 0x000ee80000004200 */
        /* <DEDUP_REMOVED lines=163> */
.L_x_1021:
        /* <DEDUP_REMOVED lines=15> */
.L_x_1022:
        /* <DEDUP_REMOVED lines=41> */
.L_x_1024:
[----:B-1-34-:R-:W-:Y:S05]  /*6d10*/  BSYNC B0 ;  /* 0x0000000000007941 */ /* 0x01afea0003800000 */
.L_x_1023:
        /* <DEDUP_REMOVED lines=18> */
.L_x_1026:
[----:B------:R-:W-:Y:S05]  /*6e40*/  BSYNC B0 ;  /* 0x0000000000007941 */ /* 0x000fea0003800000 */
.L_x_1025:
        /* <DEDUP_REMOVED lines=23> */
.L_x_1028:
[----:B------:R-:W-:Y:S05]  /*6fc0*/  BSYNC B0 ;  /* 0x0000000000007941 */ /* 0x000fea0003800000 */
.L_x_1027:
        /* <DEDUP_REMOVED lines=16> */
.L_x_999:
        /* <DEDUP_REMOVED lines=19> */
.L_x_1030:
        /* <DEDUP_REMOVED lines=15> */
.L_x_1031:
        /* <DEDUP_REMOVED lines=30> */
.L_x_1033:
[----:B------:R-:W-:Y:S05]  /*74d0*/  BSYNC B0 ;  /* 0x0000000000007941 */ /* 0x000fea0003800000 */
.L_x_1032:
        /* <DEDUP_REMOVED lines=18> */
.L_x_1035:
[----:B------:R-:W-:Y:S05]  /*7600*/  BSYNC B0 ;  /* 0x0000000000007941 */ /* 0x000fea0003800000 */
.L_x_1034:
        /* <DEDUP_REMOVED lines=23> */
.L_x_1037:
[----:B------:R-:W-:Y:S05]  /*7780*/  BSYNC B0 ;  /* 0x0000000000007941 */ /* 0x000fea0003800000 */
.L_x_1036:
        /* <DEDUP_REMOVED lines=14> */
.L_x_1029:
[----:B------:R-:W-:Y:S05]  /*7870*/  BSYNC B1 ;  /* 0x0000000000017941 */ /* 0x000fea0003800000 */
.L_x_994:
        /* <DEDUP_REMOVED lines=11> */
.L_x_1038:
[----:B------:R-:W-:Y:S05]  /*7930*/  EXIT ;  /* 0x000000000000794d */ /* 0x000fea0003800000 */
.L_x_1040:
        /* <DEDUP_REMOVED lines=12> */
.L_x_2070:


//--------------------- .text._ZN5flash44flash_bwd_dq_dk_dv_loop_seqk_parallel_kernelI23Flash_bwd_kernel_traitsILi128ELi64ELi64ELi8ELi4ELi2ELi2ELb1ELb0EN7cutlass10bfloat16_tE19Flash_kernel_traitsILi128ELi64ELi64ELi8ES3_EELb1ELb0ELb1ELb0ELb0ELb1ELb0EEEvNS_16Flash_bwd_paramsE --------------------------
	.section	.text._ZN5flash44flash_bwd_dq_dk_dv_loop_seqk_parallel_kernelI23Flash_bwd_kernel_traitsILi128ELi64ELi64ELi8ELi4ELi2ELi2ELb1ELb0EN7cutlass10bfloat16_tE19Flash_kernel_traitsILi128ELi64ELi64ELi8ES3_EELb1ELb0ELb1ELb0ELb0ELb1ELb0EEEvNS_16Flash_bwd_paramsE,"ax",@progbits
	.sectioninfo	@"SHI_REGISTERS=255"
	.align	128
        .global         _ZN5flash44flash_bwd_dq_dk_dv_loop_seqk_parallel_kernelI23Flash_bwd_kernel_traitsILi128ELi64ELi64ELi8ELi4ELi2ELi2ELb1ELb0EN7cutlass10bfloat16_tE19Flash_kernel_traitsILi128ELi64ELi64ELi8ES3_EELb1ELb0ELb1ELb0ELb0ELb1ELb0EEEvNS_16Flash_bwd_paramsE
        .type           _ZN5flash44flash_bwd_dq_dk_dv_loop_seqk_parallel_kernelI23Flash_bwd_kernel_traitsILi128ELi64ELi64ELi8ELi4ELi2ELi2ELb1ELb0EN7cutlass10bfloat16_tE19Flash_kernel_traitsILi128ELi64ELi64ELi8ES3_EELb1ELb0ELb1ELb0ELb0ELb1ELb0EEEvNS_16Flash_bwd_paramsE,@function
        .size           _ZN5flash44flash_bwd_dq_dk_dv_loop_seqk_parallel_kernelI23Flash_bwd_kernel_traitsILi128ELi64ELi64ELi8ELi4ELi2ELi2ELb1ELb0EN7cutlass10bfloat16_tE19Flash_kernel_traitsILi128ELi64ELi64ELi8ES3_EELb1ELb0ELb1ELb0ELb0ELb1ELb0EEEvNS_16Flash_bwd_paramsE,(.L_x_2071 - _ZN5flash44flash_bwd_dq_dk_dv_loop_seqk_parallel_kernelI23Flash_bwd_kernel_traitsILi128ELi64ELi64ELi8ELi4ELi2ELi2ELb1ELb0EN7cutlass10bfloat16_tE19Flash_kernel_traitsILi128ELi64ELi64ELi8ES3_EELb1ELb0ELb1ELb0ELb0ELb1ELb0EEEvNS_16Flash_bwd_paramsE)
        .other          _ZN5flash44flash_bwd_dq_dk_dv_loop_seqk_parallel_kernelI23Flash_bwd_kernel_traitsILi128ELi64ELi64ELi8ELi4ELi2ELi2ELb1ELb0EN7cutlass10bfloat16_tE19Flash_kernel_traitsILi128ELi64ELi64ELi8ES3_EELb1ELb0ELb1ELb0ELb0ELb1ELb0EEEvNS_16Flash_bwd_paramsE,@"STO_CUDA_ENTRY STV_DEFAULT"
_ZN5flash44flash_bwd_dq_dk_dv_loop_seqk_parallel_kernelI23Flash_bwd_kernel_traitsILi128ELi64ELi64ELi8ELi4ELi2ELi2ELb1ELb0EN7cutlass10bfloat16_tE19Flash_kernel_traitsILi128ELi64ELi64ELi8ES3_EELb1ELb0ELb1ELb0ELb0ELb1ELb0EEEvNS_16Flash_bwd_paramsE:
.text._ZN5flash44flash_bwd_dq_dk_dv_loop_seqk_parallel_kernelI23Flash_bwd_kernel_traitsILi128ELi64ELi64ELi8ELi4ELi2ELi2ELb1ELb0EN7cutlass10bfloat16_tE19Flash_kernel_traitsILi128ELi64ELi64ELi8ES3_EELb1ELb0ELb1ELb0ELb0ELb1ELb0EEEvNS_16Flash_bwd_paramsE:
        /* <DEDUP_REMOVED lines=54> */
[----:B------:R-:W-:Y:S01]  /*0360*/  IMAD.SHL.U32 R7, R13, 0x2, RZ ;  /* 0x000000020d077824 */ /* 0x000fe200078e00ff */
[----:B------:R-:W-:Y:S01]  /*0370*/  LOP3.LUT R2, R0, 0x38, R250, 0xf8, !PT ;  /* 0x0000003800027812 */ /* 0x000fe200078ef8fa */
[C---:B------:R-:W-:Y:S01]  /*0380*/  IMAD.SHL.U32 R0, R5.reuse, 0x40, RZ ;  /* 0x0000004005007824 */ /* 0x040fe200078e00ff */
[----:B------:R-:W-:-:S02]  /*0390*/  LOP3.LUT P4, RZ, R5, 0x2, RZ, 0xc0, !PT ;  /* 0x0000000205ff7812 */ /* 0x000fc4000788c0ff */
[----:B------:R-:W-:Y:S02]  /*03a0*/  LOP3.LUT P3, RZ, R5, 0x4, RZ, 0xc0, !PT ;  /* 0x0000000405ff7812 */ /* 0x000fe4000786c0ff */
[----:B------:R-:W-:Y:S02]  /*03b0*/  LEA.HI R226, R6, R10, RZ, 0x2 ;  /* 0x0000000a06e27211 */ /* 0x000fe400078f10ff */
[----:B------:R-:W-:Y:S02]  /*03c0*/  SHF.R.S32.HI R5, RZ, 0x1f, R9 ;  /* 0x0000001fff057819 */ /* 0x000fe40000011409 */
[----:B------:R-:W-:Y:S01]  /*03d0*/  LOP3.LUT R6, R2, R3, RZ, 0x3c, !PT ;  /* 0x0000000302067212 */ /* 0x000fe200078e3cff */
[----:B------:R-:W-:Y:S01]  /*03e0*/  IMAD.SHL.U32 R2, R202, 0x10, RZ ;  /* 0x00000010ca027824 */ /* 0x000fe200078e00ff */
[----:B------:R-:W-:Y:S02]  /*03f0*/  LOP3.LUT R0, R0, 0x1c0, RZ, 0xc0, !PT ;  /* 0x000001c000007812 */ /* 0x000fe400078ec0ff */
[----:B------:R-:W-:-:S02]  /*0400*/  LEA.HI R10, R5, R9, RZ, 0x3 ;  /* 0x00000009050a7211 */ /* 0x000fc400078f18ff */
[C---:B------:R-:W-:Y:S02]  /*0410*/  LOP3.LUT R199, R0.reuse, 0x8, R11, 0xf8, !PT ;  /* 0x0000000800c77812 */ /* 0x040fe400078ef80b */
[----:B------:R-:W-:Y:S01]  /*0420*/  LOP3.LUT R5, R0, 0x10, R2, 0xf8, !PT ;  /* 0x0000001000057812 */ /* 0x000fe200078ef802 */
[----:B------:R-:W-:Y:S01]  /*0430*/  IMAD.SHL.U32 R2, R8, 0x200, RZ ;  /* 0x0000020008027824 */ /* 0x000fe200078e00ff */
[----:B------:R-:W-:Y:S02]  /*0440*/  SHF.R.U32.HI R194, RZ, 0x3, R0 ;  /* 0x00000003ffc27819 */ /* 0x000fe40000011600 */
[----:B------:R-:W-:Y:S02]  /*0450*/  LOP3.LUT R0, R4, 0x1, RZ, 0xc0, !PT ;  /* 0x0000000104007812 */ /* 0x000fe400078ec0ff */
[----:B------:R-:W-:Y:S02]  /*0460*/  LOP3.LUT R3, R10, 0xfffffff8, RZ, 0xc0, !PT ;  /* 0xfffffff80a037812 */ /* 0x000fe400078ec0ff */
[----:B------:R-:W-:-:S02]  /*0470*/  SHF.R.S32.HI R244, RZ, 0x7, R244 ;  /* 0x00000007fff47819 */ /* 0x000fc400000114f4 */
        /* <DEDUP_REMOVED lines=10> */
[----:B------:R1:W-:Y:S01]  /*0520*/  STL [R1+0x4], R15 ;  /* 0x0000040f01007387 */ /* 0x0003e20000100800 */
        /* <DEDUP_REMOVED lines=8> */
[----:B------:R1:W-:Y:S01]  /*05b0*/  STL [R1], R14 ;  /* 0x0000000e01007387 */ /* 0x0003e20000100800 */
[----:B------:R-:W-:Y:S01]  /*05c0*/  LOP3.LUT R5, R0, 0x20, R249, 0xf8, !PT ;  /* 0x0000002000057812 */ /* 0x000fe200078ef8f9 */
[----:B------:R-:W-:Y:S01]  /*05d0*/  IMAD.SHL.U32 R220, R14, 0x2, RZ ;  /* 0x000000020edc7824 */ /* 0x000fe200078e00ff */
[----:B------:R-:W-:-:S02]  /*05e0*/  LOP3.LUT R11, R3, R0, R2, 0x1e, !PT ;  /* 0x00000000030b7212 */ /* 0x000fc400078e1e02 */
[----:B------:R-:W-:Y:S01]  /*05f0*/  LOP3.LUT R0, R5, R3, RZ, 0x3c, !PT ;  /* 0x0000000305007212 */ /* 0x000fe200078e3cff */
[----:B------:R-:W-:Y:S01]  /*0600*/  IMAD.SHL.U32 R5, R10, 0x40, RZ ;  /* 0x000000400a057824 */ /* 0x000fe200078e00ff */
[----:B------:R-:W-:Y:S01]  /*0610*/  LOP3.LUT R3, R6, 0x1c0, RZ, 0xc0, !PT ;  /* 0x000001c006037812 */ /* 0x000fe200078ec0ff */
[----:B------:R-:W-:Y:S01]  /*0620*/  IMAD.SHL.U32 R6, R8, 0x8, RZ ;  /* 0x0000000808067824 */ /* 0x000fe200078e00ff */
[----:B------:R-:W-:Y:S01]  /*0630*/  LOP3.LUT R9, R2, 0x20, R4, 0xf8, !PT ;  /* 0x0000002002097812 */ /* 0x000fe200078ef804 */
[----:B------:R-:W-:Y:S01]  /*0640*/  IMAD R4, R247, 0x400, R7 ;  /* 0x00000400f7047824 */ /* 0x000fe200078e0207 */
[----:B------:R-:W-:Y:S02]  /*0650*/  SHF.R.U32.HI R2, RZ, 0x3, R3 ;  /* 0x00000003ff027819 */ /* 0x000fe40000011603 */
[----:B------:R-:W-:Y:S01]  /*0660*/  LOP3.LUT R6, R3, 0x8, R6, 0xf8, !PT ;  /* 0x0000000803067812 */ /* 0x000fe200078ef806 */
[----:B------:R-:W-:Y:S01]  /*0670*/  IMAD.IADD R227, R4, 0x1, R0 ;  /* 0x0000000104e37824 */ /* 0x000fe200078e0200 */
[----:B------:R-:W-:Y:S01]  /*0680*/  LOP3.LUT R0, R5, 0xfffffe00, RZ, 0xc0, !PT ;  /* 0xfffffe0005007812 */ /* 0x000fe200078ec0ff */
[----:B------:R-:W-:Y:S01]  /*0690*/  IMAD R5, R202, 0x400, R7 ;  /* 0x00000400ca057824 */ /* 0x000fe200078e0207 */
[----:B------:R-:W-:Y:S01]  /*06a0*/  LOP3.LUT R3, R2, R9, R3, 0x1e, !PT ;  /* 0x0000000902037212 */ /* 0x000fe200078e1e03 */
[----:B------:R-:W-:Y:S01]  /*06b0*/  IMAD.SHL.U32 R227, R227, 0x2, RZ ;  /* 0x00000002e3e37824 */ /* 0x000fe200078e00ff */
[----:B------:R-:W-:Y:S01]  /*06c0*/  LOP3.LUT R2, R6, R2, RZ, 0x3c, !PT ;  /* 0x0000000206027212 */ /* 0x000fe200078e3cff */
[--C-:B------:R-:W-:Y:S01]  /*06d0*/  IMAD R4, R247, 0x400, R0.reuse ;  /* 0x00000400f7047824 */ /* 0x100fe200078e0200 */
[----:B------:R-:W-:Y:S01]  /*06e0*/  LOP3.LUT R207, R3, R0, RZ, 0xfc, !PT ;  /* 0x0000000003cf7212 */ /* 0x000fe200078efcff */
[----:B------:R-:W-:Y:S01]  /*06f0*/  IMAD R202, R202, 0x400, R0 ;  /* 0x00000400caca7824 */ /* 0x000fe200078e0200 */
[----:B------:R-:W-:Y:S01]  /*0700*/  SEL R193, R193, 0xffffffc0, !P3 ;  /* 0xffffffc0c1c17807 */ /* 0x000fe20005800000 */
[----:B------:R-:W-:Y:S01]  /*0710*/  IMAD.MOV.U32 R0, RZ, RZ, 0x20 ;  /* 0x00000020ff007424 */ /* 0x000fe200078e00ff */
[----:B------:R-:W-:Y:S01]  /*0720*/  SEL R229, R229, 0x10, !P0 ;  /* 0x00000010e5e57807 */ /* 0x000fe20004000000 */
[----:B------:R-:W-:Y:S01]  /*0730*/  IMAD.IADD R5, R5, 0x1, R11 ;  /* 0x0000000105057824 */ /* 0x000fe200078e020b */
[----:B------:R-:W-:Y:S01]  /*0740*/  IADD3 R228, R227, 0x20, RZ ;  /* 0x00000020e3e47810 */ /* 0x000fe20007ffe0ff */
[----:B------:R-:W-:Y:S01]  /*0750*/  IMAD.IADD R202, R2, 0x1, R202 ;  /* 0x0000000102ca7824 */ /* 0x000fe200078e02ca */
[----:B------:R-:W-:Y:S01]  /*0760*/  SEL R0, R0, 0xffffffe0, !P4 ;  /* 0xffffffe000007807 */ /* 0x000fe20006000000 */
[----:B------:R-:W-:Y:S01]  /*0770*/  IMAD R197, R199, 0x2, R193 ;  /* 0x00000002c7c57824 */ /* 0x000fe200078e02c1 */
[----:B------:R-:W-:Y:S01]  /*0780*/  SHF.R.S32.HI R226, RZ, 0x2, R226 ;  /* 0x00000002ffe27819 */ /* 0x000fe200000114e2 */
[----:B------:R-:W-:Y:S01]  /*0790*/  IMAD.IADD R230, R227, 0x1, R229 ;  /* 0x00000001e3e67824 */ /* 0x000fe200078e02e5 */
[----:B------:R-:W-:Y:S01]  /*07a0*/  LEA R245, R5, 0xc000, 0x1 ;  /* 0x0000c00005f57811 */ /* 0x000fe200078e08ff */
[----:B------:R-:W-:Y:S01]  /*07b0*/  IMAD R198, R199, 0x2, R0 ;  /* 0x00000002c7c67824 */ /* 0x000fe200078e0200 */
[----:B------:R-:W-:Y:S01]  /*07c0*/  @P1 IADD3 R228, R227, -0x20, RZ ;  /* 0xffffffe0e3e41810 */ /* 0x000fe20007ffe0ff */
[----:B------:R-:W-:Y:S01]  /*07d0*/  IMAD.IADD R206, R4, 0x1, R2 ;  /* 0x0000000104ce7824 */ /* 0x000fe200078e0202 */
[----:B------:R-:W-:Y:S01]  /*07e0*/  IADD3 R246, R245, 0x40, RZ ;  /* 0x00000040f5f67810 */ /* 0x000fe20007ffe0ff */
[----:B------:R-:W-:Y:S01]  /*07f0*/  IMAD.IADD R200, R193, 0x1, R198 ;  /* 0x00000001c1c87824 */ /* 0x000fe200078e02c6 */
[----:B------:R-:W-:Y:S01]  /*0800*/  LEA R202, R202, 0x10000, 0x1 ;  /* 0x00010000caca7811 */ /* 0x000fe200078e08ff */
[----:B------:R-:W-:Y:S01]  /*0810*/  IMAD R193, R194, 0x2, R193 ;  /* 0x00000002c2c17824 */ /* 0x000fe200078e02c1 */
[----:B------:R-:W-:Y:S01]  /*0820*/  @P2 IADD3 R246, R245, -0x40, RZ ;  /* 0xffffffc0f5f62810 */ /* 0x000fe20007ffe0ff */
[----:B------:R-:W-:-:S02]  /*0830*/  IMAD R226, R247, 0x10, R226 ;  /* 0x00000010f7e27824 */ /* 0x000fc400078e02e2 */
[----:B------:R-:W-:Y:S02]  /*0840*/  IMAD.SHL.U32 R199, R199, 0x2, RZ ;  /* 0x00000002c7c77824 */ /* 0x000fe400078e00ff */
[----:B------:R-:W-:Y:S02]  /*0850*/  IMAD.IADD R208, R0, 0x1, R197 ;  /* 0x0000000100d07824 */ /* 0x000fe400078e02c5 */
[----:B------:R-:W-:Y:S02]  /*0860*/  IMAD.SHL.U32 R194, R194, 0x2, RZ ;  /* 0x00000002c2c27824 */ /* 0x000fe400078e00ff */
[----:B-12---:R-:W-:Y:S02]  /*0870*/  IMAD.IADD R229, R229, 0x1, R228 ;  /* 0x00000001e5e57824 */ /* 0x006fe400078e02e4 */
.L_x_1071:
[----:B-1----:R-:W1:Y:S01]  /*0880*/  LDC.U8 R0, c[0x0][0x312] ;  /* 0x0000c480ff007b82 */ /* 0x002e620000000000 */
[----:B------:R-:W-:Y:S01]  /*0890*/  ISETP.NE.U32.AND P4, PT, RZ, c[0x0][0x240], PT ;  /* 0x00009000ff007a0c */ /* 0x000fe20003f85070 */
[----:B------:R-:W-:Y:S01]  /*08a0*/  IMAD.SHL.U32 R8, R252, 0x4, RZ ;  /* 0x00000004fc087824 */ /* 0x000fe200078e00ff */
[----:B---3--:R-:W-:Y:S02]  /*08b0*/  SHF.R.S32.HI R28, RZ, 0x1f, R252 ;  /* 0x0000001fff1c7819 */ /* 0x008fe400000114fc */
[----:B------:R-:W-:-:S02]  /*08c0*/  ISETP.NE.AND.EX P4, PT, RZ, c[0x0][0x244], PT, P4 ;  /* 0x00009100ff007a0c */ /* 0x000fc40003f85340 */
[----:B------:R-:W-:Y:S02]  /*08d0*/  SHF.L.U64.HI R7, R252, 0x2, R28 ;  /* 0x00000002fc077819 */ /* 0x000fe4000001021c */
[----:B------:R-:W-:Y:S02]  /*08e0*/  IADD3 R2, P0, R8, c[0x0][0x240], RZ ;  /* 0x0000900008027a10 */ /* 0x000fe40007f1e0ff */
[----:B------:R-:W-:Y:S02]  /*08f0*/  ISETP.EQ.U32.AND P5, PT, RZ, c[0x0][0x248], PT ;  /* 0x00009200ff007a0c */ /* 0x000fe40003fa2070 */
[----:B------:R-:W-:Y:S01]  /*0900*/  IADD3.X R3, R7, c[0x0][0x244], RZ, P0, !PT ;  /* 0x0000910007037a10 */ /* 0x000fe200007fe4ff */
[----:B------:R-:W-:Y:S01]  /*0910*/  IMAD.MOV.U32 R248, RZ, RZ, -0x1 ;  /* 0xfffffffffff87424 */ /* 0x000fe200078e00ff */
[----:B------:R-:W-:-:S03]  /*0920*/  ISETP.NE.U32.AND P2, PT, RZ, c[0x0][0x250], PT ;  /* 0x00009400ff007a0c */ /* 0x000fc60003f45070 */
[----:B------:R2:W3:Y:S01]  /*0930*/  @P4 LDG.E R6, [R2.64+0x4] ;  /* 0x0000040802064981 */ /* 0x0004e2000c1e1900 */
[----:B------:R-:W-:Y:S02]  /*0940*/  ISETP.NE.AND.EX P2, PT, RZ, c[0x0][0x254], PT, P2 ;  /* 0x00009500ff007a0c */ /* 0x000fe40003f45320 */
[----:B-1----:R-:W-:Y:S01]  /*0950*/  ISETP.NE.AND P3, PT, R0, RZ, PT ;  /* 0x000000ff0000720c */ /* 0x002fe20003f65270 */
[----:B------:R-:W-:-:S03]  /*0960*/  IMAD.MOV.U32 R0, RZ, RZ, -0x1 ;  /* 0xffffffffff007424 */ /* 0x000fc600078e00ff */
[----:B------:R-:W-:-:S03]  /*0970*/  ISETP.EQ.OR.EX P5, PT, RZ, c[0x0][0x24c], !P3, P5 ;  /* 0x00009300ff007a0c */ /* 0x000fc60005fa2750 */
[----:B------:R2:W3:Y:S04]  /*0980*/  @P4 LDG.E R0, [R2.64] ;  /* 0x0000000802004981 */ /* 0x0004e8000c1e1900 */
[C---:B------:R-:W-:Y:S02]  /*0990*/  @P2 IADD3 R4, P0, R8.reuse, c[0x0][0x250], RZ ;  /* 0x0000940008042a10 */ /* 0x040fe40007f1e0ff */
[----:B--2---:R-:W-:-:S04]  /*09a0*/  IADD3 R2, P1, R8, c[0x0][0x248], RZ ;  /* 0x0000920008027a10 */ /* 0x004fc80007f3e0ff */
[----:B------:R-:W-:-:S05]  /*09b0*/  IADD3.X R3, R7, c[0x0][0x24c], RZ, P1, !PT ;  /* 0x0000930007037a10 */ /* 0x000fca0000ffe4ff */
[----:B-----5:R1:W5:Y:S01]  /*09c0*/  @!P5 LDG.E R248, [R2.64] ;  /* 0x0000000802f8d981 */ /* 0x020362000c1e1900 */
[----:B------:R-:W-:Y:S02]  /*09d0*/  @P2 IADD3.X R5, R7, c[0x0][0x254], RZ, P0, !PT ;  /* 0x0000950007052a10 */ /* 0x000fe400007fe4ff */
[----:B------:R-:W-:-:S04]  /*09e0*/  ISETP.NE.U32.AND P0, PT, RZ, c[0x0][0x248], PT ;  /* 0x00009200ff007a0c */ /* 0x000fc80003f05070 */
[----:B------:R-:W-:Y:S01]  /*09f0*/  ISETP.NE.AND.EX P0, PT, RZ, c[0x0][0x24c], PT, P0 ;  /* 0x00009300ff007a0c */ /* 0x000fe20003f05300 */
[----:B------:R-:W-:-:S06]  /*0a00*/  IMAD.MOV.U32 R238, RZ, RZ, RZ ;  /* 0x000000ffffee7224 */ /* 0x000fcc00078e00ff */
[----:B------:R2:W5:Y:S02]  /*0a10*/  @P2 LDG.E R238, [R4.64] ;  /* 0x0000000804ee2981 */ /* 0x000564000c1e1900 */
[----:B--2---:R-:W-:Y:S02]  /*0a20*/  IMAD.MOV.U32 R4, RZ, RZ, c[0x0][0x218] ;  /* 0x00008600ff047624 */ /* 0x004fe400078e00ff */
[----:B---3--:R-:W-:Y:S02]  /*0a30*/  @P4 IMAD.IADD R233, R6, 0x1, -R0 ;  /* 0x0000000106e94824 */ /* 0x008fe400078e0a00 */
[----:B------:R-:W-:Y:S01]  /*0a40*/  @!P4 IMAD.MOV.U32 R233, RZ, RZ, c[0x0][0x214] ;  /* 0x00008500ffe9c624 */ /* 0x000fe200078e00ff */
[----:B----4-:R-:W-:Y:S05]  /*0a50*/  @!P0 BRA `(.L_x_1041) ;  /* 0x0000003000008947 */ /* 0x010fea0003800000 */
[----:B-1----:R-:W2:Y:S02]  /*0a60*/  @P3 LDG.E R4, [R2.64+0x4] ;  /* 0x0000040802043981 */ /* 0x002ea4000c1e1900 */
[----:B--2--5:R-:W-:-:S06]  /*0a70*/  @P3 IADD3 R4, R4, -R248, RZ ;  /* 0x800000f804043210 */ /* 0x024fcc0007ffe0ff */
[----:B------:R1:W5:Y:S02]  /*0a80*/  @!P3 LDG.E R4, [R2.64] ;  /* 0x000000080204b981 */ /* 0x000364000c1e1900 */
.L_x_1041:
        /* <DEDUP_REMOVED lines=51> */
.L_x_1043:
        /* <DEDUP_REMOVED lines=15> */
.L_x_1044:
        /* <DEDUP_REMOVED lines=10> */
[----:B------:R-:W-:Y:S01]  /*0f50*/  @!P1 IMAD.WIDE.U32 R4, R252, c[0x0][0x368], RZ ;  /* 0x0000da00fc049a25 */ /* 0x000fe200078e00ff */
[----:B------:R-:W5:Y:S03]  /*0f60*/  LDC.U8 R27, c[0x0][0x3d0] ;  /* 0x0000f400ff1b7b82 */ /* 0x000f660000000000 */
[----:B------:R-:W-:-:S02]  /*0f70*/  IMAD.MOV.U32 R29, RZ, RZ, c[0x0][0x22c] ;  /* 0x00008b00ff1d7624 */ /* 0x000fc400078e00ff */
[----:B------:R-:W-:Y:S01]  /*0f80*/  IMAD.WIDE.U32 R14, R252, c[0x0][0x224], RZ ;  /* 0x00008900fc0e7a25 */ /* 0x000fe200078e00ff */
[----:B---3--:R-:W3:Y:S03]  /*0f90*/  MUFU.RCP R2, R2 ;  /* 0x0000000200027308 */ /* 0x008ee60000001000 */
[----:B------:R-:W-:Y:S01]  /*0fa0*/  IMAD.WIDE R18, R29, c[0x0][0x1c0], RZ ;  /* 0x000070001d127a25 */ /* 0x000fe200078e02ff */
[----:B-1----:R-:W-:-:S03]  /*0fb0*/  IABS R7, R31 ;  /* 0x0000001f00077213 */ /* 0x002fc60000000000 */
[----:B------:R-:W-:Y:S01]  /*0fc0*/  @!P1 IMAD.MOV.U32 R10, RZ, RZ, R4 ;  /* 0x000000ffff0a9224 */ /* 0x000fe200078e0004 */
[----:B------:R-:W-:Y:S02]  /*0fd0*/  LOP3.LUT R8, R31, c[0x0][0x1c8], RZ, 0x3c, !PT ;  /* 0x000072001f087a12 */ /* 0x000fe400078e3cff */
[----:B--2---:R-:W-:Y:S02]  /*0fe0*/  ISETP.NE.AND P2, PT, R16, RZ, PT ;  /* 0x000000ff1000720c */ /* 0x004fe40003f45270 */
[----:B------:R-:W-:Y:S02]  /*0ff0*/  ISETP.GE.AND P3, PT, R8, RZ, PT ;  /* 0x000000ff0800720c */ /* 0x000fe40003f66270 */
[----:B------:R-:W-:Y:S02]  /*1000*/  SHF.L.U64.HI R8, R252, 0x7, R28 ;  /* 0x00000007fc087819 */ /* 0x000fe4000001021c */
[----:B------:R-:W-:Y:S02]  /*1010*/  SHF.R.S32.HI R30, RZ, 0x1f, R31 ;  /* 0x0000001fff1e7819 */ /* 0x000fe4000001141f */
[----:B---3--:R-:W-:-:S02]  /*1020*/  IADD3 R2, R2, 0xffffffe, RZ ;  /* 0x0ffffffe02027810 */ /* 0x008fc40007ffe0ff */
        /* <DEDUP_REMOVED lines=15> */
[----:B------:R-:W-:-:S05]  /*1120*/  IMAD R5, R28, c[0x0][0x224], R7 ;  /* 0x000089001c057a24 */ /* 0x000fca00078e0207 */
[----:B------:R-:W-:Y:S01]  /*1130*/  IADD3 R4, R15, R5, RZ ;  /* 0x000000050f047210 */ /* 0x000fe20007ffe0ff */
[-C--:B------:R-:W-:Y:S02]  /*1140*/  IMAD R5, R19, R14.reuse, RZ ;  /* 0x0000000e13057224 */ /* 0x080fe400078e02ff */
[----:B------:R-:W-:-:S04]  /*1150*/  IMAD.WIDE.U32 R14, R18, R14, RZ ;  /* 0x0000000e120e7225 */ /* 0x000fc800078e00ff */
[----:B------:R-:W-:Y:S01]  /*1160*/  IMAD R5, R18, R4, R5 ;  /* 0x0000000412057224 */ /* 0x000fe200078e0205 */
[----:B------:R-:W-:Y:S01]  /*1170*/  SEL R4, R6, RZ, P4 ;  /* 0x000000ff06047207 */ /* 0x000fe20002000000 */
[----:B------:R-:W-:Y:S01]  /*1180*/  IMAD.WIDE.U32 R6, R18, R0, RZ ;  /* 0x0000000012067225 */ /* 0x000fe200078e00ff */
[----:B------:R-:W-:Y:S02]  /*1190*/  @!P5 IADD3 R3, R3, -R12, RZ ;  /* 0x8000000c0303d210 */ /* 0x000fe40007ffe0ff */
[----:B------:R-:W-:Y:S02]  /*11a0*/  IADD3 R4, P4, R9, R4, RZ ;  /* 0x0000000409047210 */ /* 0x000fe40007f9e0ff */
[----:B------:R-:W-:Y:S01]  /*11b0*/  ISETP.GE.U32.AND P6, PT, R3, R12, PT ;  /* 0x0000000c0300720c */ /* 0x000fe20003fc6070 */
[----:B------:R-:W-:Y:S01]  /*11c0*/  IMAD R3, R19, R0, RZ ;  /* 0x0000000013037224 */ /* 0x000fe200078e02ff */
[----:B------:R-:W-:Y:S01]  /*11d0*/  SEL R13, R14, R6, !P1 ;  /* 0x000000060e0d7207 */ /* 0x000fe20004800000 */
[----:B------:R-:W-:Y:S01]  /*11e0*/  IMAD.X R8, R17, 0x1, R8, P4 ;  /* 0x0000000111087824 */ /* 0x000fe200020e0608 */
[----:B------:R-:W-:Y:S01]  /*11f0*/  ISETP.NE.AND P4, PT, RZ, c[0x0][0x1c8], PT ;  /* 0x00007200ff007a0c */ /* 0x000fe20003f85270 */
[----:B------:R-:W-:Y:S01]  /*1200*/  @P2 IMAD R6, R252, c[0x0][0x214], RZ ;  /* 0x00008500fc062a24 */ /* 0x000fe200078e02ff */
[----:B------:R-:W-:Y:S01]  /*1210*/  @!P5 IADD3 R2, R2, 0x1, RZ ;  /* 0x000000010202d810 */ /* 0x000fe20007ffe0ff */
[----:B------:R-:W-:Y:S01]  /*1220*/  IMAD R16, R19, R4, RZ ;  /* 0x0000000413107224 */ /* 0x000fe200078e02ff */
[----:B------:R-:W-:Y:S01]  /*1230*/  IADD3 R12, R15, R5, RZ ;  /* 0x000000050f0c7210 */ /* 0x000fe20007ffe0ff */
[----:B----4-:R-:W-:-:S04]  /*1240*/  IMAD.WIDE.U32 R14, R20, c[0x0][0x3d8], RZ ;  /* 0x0000f600140e7a25 */ /* 0x010fc800078e00ff */
[----:B------:R-:W-:Y:S01]  /*1250*/  @P6 IADD3 R2, R2, 0x1, RZ ;  /* 0x0000000102026810 */ /* 0x000fe20007ffe0ff */
[----:B------:R-:W-:Y:S01]  /*1260*/  @P1 IMAD.IADD R12, R7, 0x1, R3 ;  /* 0x00000001070c1824 */ /* 0x000fe200078e0203 */
[----:B------:R-:W-:Y:S01]  /*1270*/  @P2 SEL R3, R6, R0, !P1 ;  /* 0x0000000006032207 */ /* 0x000fe20004800000 */
[----:B------:R-:W-:Y:S01]  /*1280*/  IMAD.WIDE.U32 R4, R18, R4, RZ ;  /* 0x0000000412047225 */ /* 0x000fe200078e00ff */
[----:B-----5:R-:W-:Y:S02]  /*1290*/  ISETP.NE.AND P6, PT, R27, RZ, PT ;  /* 0x000000ff1b00720c */ /* 0x020fe40003fc5270 */
[----:B------:R-:W-:Y:S01]  /*12a0*/  @!P3 IADD3 R2, -R2, RZ, RZ ;  /* 0x000000ff0202b210 */ /* 0x000fe20007ffe1ff */
[----:B------:R-:W-:Y:S01]  /*12b0*/  IMAD R8, R18, R8, R16 ;  /* 0x0000000812087224 */ /* 0x000fe200078e0210 */
[----:B------:R-:W-:Y:S01]  /*12c0*/  @!P4 LOP3.LUT R2, RZ, c[0x0][0x1c8], RZ, 0x33, !PT ;  /* 0x00007200ff02ca12 */ /* 0x000fe200078e33ff */
[----:B------:R-:W-:Y:S01]  /*12d0*/  IMAD R6, R20, c[0x0][0x3dc], R15 ;  /* 0x0000f70014067a24 */ /* 0x000fe200078e020f */
[----:B------:R-:W-:Y:S01]  /*12e0*/  SEL R16, R14, RZ, P6 ;  /* 0x000000ff0e107207 */ /* 0x000fe20003000000 */
[C---:B------:R-:W-:Y:S01]  /*12f0*/  IMAD R18, R31.reuse, c[0x0][0x22c], RZ ;  /* 0x00008b001f127a24 */ /* 0x040fe200078e02ff */
        /* <DEDUP_REMOVED lines=16> */
.L_x_1045:
[----:B------:R-:W-:-:S04]  /*1400*/  IMAD R0, R252, c[0x0][0x1c0], R31 ;  /* 0x00007000fc007a24 */ /* 0x000fc800078e021f */
[----:B------:R-:W-:Y:S02]  /*1410*/  IMAD R0, R0, c[0x0][0x224], RZ ;  /* 0x0000890000007a24 */ /* 0x000fe400078e02ff */
.L_x_1046:
[----:B------:R-:W-:Y:S01]  /*1420*/  IMAD R29, R29, c[0x0][0x1c0], RZ ;  /* 0x000070001d1d7a24 */ /* 0x000fe200078e02ff */
[----:B------:R-:W1:Y:S01]  /*1430*/  S2R R8, SR_TID.X ;  /* 0x0000000000087919 */ /* 0x000e620000002100 */
[----:B------:R-:W-:Y:S01]  /*1440*/  SHF.R.S32.HI R251, RZ, 0x1f, R250 ;  /* 0x0000001ffffb7819 */ /* 0x000fe200000114fa */
[----:B------:R-:W-:Y:S01]  /*1450*/  IMAD.MOV.U32 R223, RZ, RZ, 0x4 ;  /* 0x00000004ffdf7424 */ /* 0x000fe200078e00ff */
[----:B------:R-:W-:Y:S01]  /*1460*/  IADD3 R222, R9, R3, RZ ;  /* 0x0000000309de7210 */ /* 0x000fe20007ffe0ff */
[----:B------:R-:W-:Y:S01]  /*1470*/  IMAD.SHL.U32 R5, R29, 0x40, RZ ;  /* 0x000000401d057824 */ /* 0x000fe200078e00ff */
[----:B------:R-:W-:Y:S01]  /*1480*/  SHF.R.S32.HI R27, RZ, 0x1f, R237 ;  /* 0x0000001fff1b7819 */ /* 0x000fe200000114ed */
[----:B------:R-:W-:Y:S01]  /*1490*/  IMAD.IADD R240, R236, 0x1, R233 ;  /* 0x00000001ecf07824 */ /* 0x000fe200078e02e9 */
[----:B------:R-:W-:Y:S02]  /*14a0*/  BSSY B1, `(.L_x_1042) ;  /* 0x0000572000017945 */ /* 0x000fe40003800000 */
[----:B------:R-:W-:-:S02]  /*14b0*/  IADD3 R4, P2, P1, R4, R5, R18 ;  /* 0x0000000504047210 */ /* 0x000fc4000795e012 */
[----:B------:R-:W-:-:S04]  /*14c0*/  SHF.R.S32.HI R5, RZ, 0x1f, R5 ;  /* 0x0000001fff057819 */ /* 0x000fc80000011405 */
[----:B------:R-:W-:Y:S01]  /*14d0*/  IADD3.X R7, R6, R5, R20, P2, P1 ;  /* 0x0000000506077210 */ /* 0x000fe200017e2414 */
[----:B------:R-:W-:Y:S01]  /*14e0*/  IMAD.IADD R6, R9, 0x1, R0 ;  /* 0x0000000109067824 */ /* 0x000fe200078e0200 */
[----:B------:R-:W-:Y:S01]  /*14f0*/  IADD3 R13, P2, P1, R16, R4, R13 ;  /* 0x00000004100d7210 */ /* 0x000fe2000795e00d */
[----:B------:R-:W-:Y:S01]  /*1500*/  IMAD R0, R17, c[0x0][0x370], RZ ;  /* 0x0000dc0011007a24 */ /* 0x000fe200078e02ff */
[----:B------:R-:W-:Y:S02]  /*1510*/  IADD3 R4, P3, R250, R10, RZ ;  /* 0x0000000afa047210 */ /* 0x000fe40007f7e0ff */
[----:B------:R-:W-:Y:S01]  /*1520*/  IADD3.X R12, R14, R7, R12, P2, P1 ;  /* 0x000000070e0c7210 */ /* 0x000fe200017e240c */
[----:B------:R-:W-:Y:S02]  /*1530*/  IMAD R3, R9, c[0x0][0x374], R0 ;  /* 0x0000dd0009037a24 */ /* 0x000fe400078e0200 */
[----:B------:R-:W-:Y:S01]  /*1540*/  IMAD.X R5, R251, 0x1, R11, P3 ;  /* 0x00000001fb057824 */ /* 0x000fe200018e060b */
[----:B-1----:R-:W-:Y:S01]  /*1550*/  SHF.R.S32.HI R16, RZ, 0x1f, R8 ;  /* 0x0000001fff107819 */ /* 0x002fe20000011408 */
[----:B------:R-:W-:Y:S01]  /*1560*/  IMAD.WIDE R10, R6, R223, c[0x0][0x3c8] ;  /* 0x0000f200060a7625 */ /* 0x000fe200078e02df */
[----:B------:R-:W-:-:S02]  /*1570*/  IADD3 R6, P3, R237, R9, RZ ;  /* 0x00000009ed067210 */ /* 0x000fc40007f7e0ff */
[----:B------:R-:W-:Y:S01]  /*1580*/  LEA.HI R0, R16, R8, RZ, 0x5 ;  /* 0x0000000810007211 */ /* 0x000fe200078f28ff */
[----:B------:R-:W-:-:S03]  /*1590*/  IMAD.WIDE.U32 R4, R9, c[0x0][0x370], R4 ;  /* 0x0000dc0009047a25 */ /* 0x000fc600078e0004 */
[----:B------:R-:W-:Y:S01]  /*15a0*/  LOP3.LUT R20, R0, 0xffffffe0, RZ, 0xc0, !PT ;  /* 0xffffffe000147812 */ /* 0x000fe200078ec0ff */
[----:B------:R-:W-:Y:S01]  /*15b0*/  IMAD.IADD R5, R5, 0x1, R3 ;  /* 0x0000000105057824 */ /* 0x000fe200078e0203 */
[----:B------:R-:W-:Y:S01]  /*15c0*/  IADD3.X R3, R27, R17, RZ, P3, !PT ;  /* 0x000000111b037210 */ /* 0x000fe20001ffe4ff */
[----:B------:R-:W-:Y:S01]  /*15d0*/  IMAD.MOV.U32 R231, RZ, RZ, R11 ;  /* 0x000000ffffe77224 */ /* 0x000fe200078e000b */
[----:B------:R-:W-:Y:S01]  /*15e0*/  SHF.R.S32.HI R0, RZ, 0x5, R0 ;  /* 0x00000005ff007819 */ /* 0x000fe20000011400 */
[----:B------:R-:W-:Y:S02]  /*15f0*/  IMAD.IADD R20, R8, 0x1, -R20 ;  /* 0x0000000108147824 */ /* 0x000fe400078e0a14 */
[----:B------:R-:W-:Y:S01]  /*1600*/  IMAD R7, R3, c[0x0][0x190], RZ ;  /* 0x0000640003077a24 */ /* 0x000fe200078e02ff */
[----:B------:R-:W-:Y:S01]  /*1610*/  IADD3 R3, R240, -c[0x0][0x2e8], -R219 ;  /* 0x8000ba00f0037a10 */ /* 0x000fe20007ffe8db */
[----:B------:R-:W-:Y:S02]  /*1620*/  IMAD R0, R0, R29, R20 ;  /* 0x0000001d00007224 */ /* 0x000fe400078e0214 */
[C---:B------:R-:W-:Y:S01]  /*1630*/  IMAD R11, R6.reuse, c[0x0][0x194], R7 ;  /* 0x00006500060b7a24 */ /* 0x040fe200078e0207 */
[----:B------:R-:W-:Y:S01]  /*1640*/  SHF.R.S32.HI R8, RZ, 0x1f, R3 ;  /* 0x0000001fff087819 */ /* 0x000fe20000011403 */
[----:B------:R-:W-:-:S03]  /*1650*/  IMAD.WIDE.U32 R6, R6, c[0x0][0x190], R250 ;  /* 0x0000640006067a25 */ /* 0x000fc600078e00fa */
[----:B------:R-:W-:Y:S01]  /*1660*/  LEA.HI R3, R8, R3, RZ, 0x6 ;  /* 0x0000000308037211 */ /* 0x000fe200078f30ff */
[----:B------:R-:W-:Y:S01]  /*1670*/  IMAD R9, R30, c[0x0][0x378], RZ ;  /* 0x0000de001e097a24 */ /* 0x000fe200078e02ff */
[----:B------:R-:W-:Y:S01]  /*1680*/  IADD3 R6, P2, R26, R6, RZ ;  /* 0x000000061a067210 */ /* 0x000fe20007f5e0ff */
[----:B------:R-:W-:Y:S01]  /*1690*/  IMAD.MOV.U32 R232, RZ, RZ, R10 ;  /* 0x000000ffffe87224 */ /* 0x000fe200078e000a */
[----:B------:R-:W-:Y:S01]  /*16a0*/  SHF.R.S32.HI R3, RZ, 0x6, R3 ;  /* 0x00000006ff037819 */ /* 0x000fe20000011403 */
[C---:B------:R-:W-:Y:S01]  /*16b0*/  IMAD R9, R31.reuse, c[0x0][0x37c], R9 ;  /* 0x0000df001f097a24 */ /* 0x040fe200078e0209 */
[----:B------:R-:W-:Y:S01]  /*16c0*/  IADD3 R10, P1, R0, R13, RZ ;  /* 0x0000000d000a7210 */ /* 0x000fe20007f3e0ff */
[----:B------:R-:W-:Y:S01]  /*16d0*/  IMAD.WIDE.U32 R4, R31, c[0x0][0x378], R4 ;  /* 0x0000de001f047a25 */ /* 0x000fe200078e0004 */
[----:B------:R-:W-:Y:S02]  /*16e0*/  IMNMX R234, RZ, R3, !PT ;  /* 0x00000003ffea7217 */ /* 0x000fe40007800200 */
[----:B------:R-:W-:Y:S01]  /*16f0*/  IADD3.X R7, R21, R7, R11, P2, !PT ;  /* 0x0000000715077210 */ /* 0x000fe200017fe40b */
[----:B------:R-:W-:Y:S01]  /*1700*/  IMAD R14, R30, c[0x0][0x1a8], RZ ;  /* 0x00006a001e0e7a24 */ /* 0x000fe200078e02ff */
[----:B------:R-:W-:Y:S01]  /*1710*/  ISETP.GT.AND P4, PT, R209, R234, PT ;  /* 0x000000ead100720c */ /* 0x000fe20003f84270 */
[----:B------:R-:W-:Y:S01]  /*1720*/  IMAD.IADD R5, R5, 0x1, R9 ;  /* 0x0000000105057824 */ /* 0x000fe200078e0209 */
[----:B------:R-:W-:Y:S01]  /*1730*/  LEA.HI.X.SX32 R12, R0, R12, 0x1, P1 ;  /* 0x0000000c000c7211 */ /* 0x000fe200008f0eff */
[----:B------:R-:W-:Y:S01]  /*1740*/  IMAD R0, R27, c[0x0][0x370], RZ ;  /* 0x0000dc001b007a24 */ /* 0x000fe200078e02ff */
[C---:B------:R-:W-:Y:S01]  /*1750*/  LEA R210, P1, R10.reuse, c[0x0][0x350], 0x2 ;  /* 0x0000d4000ad27a11 */ /* 0x040fe200078210ff */
[----:B------:R-:W-:Y:S01]  /*1760*/  IMAD R8, R31, c[0x0][0x1ac], R14 ;  /* 0x00006b001f087a24 */ /* 0x000fe200078e020e */
[----:B------:R-:W-:Y:S01]  /*1770*/  IADD3 R209, R209, -0x1, RZ ;  /* 0xffffffffd1d17810 */ /* 0x000fe20007ffe0ff */
[----:B------:R-:W-:Y:S01]  /*1780*/  IMAD.WIDE.U32 R6, R31, c[0x0][0x1a8], R6 ;  /* 0x00006a001f067a25 */ /* 0x000fe200078e0006 */
[----:B------:R-:W-:-:S03]  /*1790*/  LEA.HI.X R211, R10, c[0x0][0x354], R12, 0x2, P1 ;  /* 0x0000d5000ad37a11 */ /* 0x000fc600008f140c */
[----:B------:R-:W-:Y:S01]  /*17a0*/  IMAD R0, R237, c[0x0][0x374], R0 ;  /* 0x0000dd00ed007a24 */ /* 0x000fe200078e0200 */
[----:B------:R-:W-:Y:S01]  /*17b0*/  IADD3 R8, R7, R8, RZ ;  /* 0x0000000807087210 */ /* 0x000fe20007ffe0ff */
[----:B------:R-:W-:Y:S01]  /*17c0*/  IMAD.WIDE.U32 R4, R237, c[0x0][0x370], R4 ;  /* 0x0000dc00ed047a25 */ /* 0x000fe200078e0004 */
[----:B------:R-:W-:-:S03]  /*17d0*/  LEA R214, P3, R6, c[0x0][0x160], 0x1 ;  /* 0x0000580006d67a11 */ /* 0x000fc600078608ff */
[----:B------:R-:W-:Y:S01]  /*17e0*/  IMAD.IADD R0, R5, 0x1, R0 ;  /* 0x0000000105007824 */ /* 0x000fe200078e0200 */
[----:B------:R-:W-:Y:S01]  /*17f0*/  LEA R212, P2, R4, c[0x0][0x330], 0x1 ;  /* 0x0000cc0004d47a11 */ /* 0x000fe200078408ff */
[----:B------:R-:W-:Y:S01]  /*1800*/  IMAD.WIDE R222, R222, R223, c[0x0][0x200] ;  /* 0x00008000dede7625 */ /* 0x000fe200078e02df */
        /* <DEDUP_REMOVED lines=18> */
.L_x_1048:
        /* <DEDUP_REMOVED lines=15> */
.L_x_1049:
        /* <DEDUP_REMOVED lines=23> */
.L_x_1051:
[----:B------:R-:W-:Y:S05]  /*1b90*/  BSYNC B0 ;  /* 0x0000000000007941 */ /* 0x000fea0003800000 */
.L_x_1050:
[----:B------:R-:W-:Y:S01]  /*1ba0*/  IADD3 R0, R237, 0x20, RZ ;  /* 0x00000020ed007810 */ /* 0x000fe20007ffe0ff */
[----:B------:R-:W-:Y:S03]  /*1bb0*/  BSSY B0, `(.L_x_1052) ;  /* 0x000000e000007945 */ /* 0x000fe60003800000 */
[----:B------:R-:W-:-:S13]  /*1bc0*/  ISETP.GE.AND P0, PT, R0, R9, PT ;  /* 0x000000090000720c */ /* 0x000fda0003f06270 */
        /* <DEDUP_REMOVED lines=12> */
.L_x_1053:
[----:B------:R-:W-:Y:S05]  /*1c90*/  BSYNC B0 ;  /* 0x0000000000007941 */ /* 0x000fea0003800000 */
.L_x_1052:
        /* <DEDUP_REMOVED lines=21> */
.L_x_1055:
[----:B------:R-:W-:Y:S05]  /*1df0*/  BSYNC B0 ;  /* 0x0000000000007941 */ /* 0x000fea0003800000 */
.L_x_1054:
        /* <DEDUP_REMOVED lines=13> */
.L_x_1047:
[----:B------:R-:W2:Y:S01]  /*1ed0*/  LDL R21, [R1] ;  /* 0x0000000001157983 */ /* 0x000ea20000100800 */
[----:B------:R-:W-:Y:S01]  /*1ee0*/  IMAD R18, R209, -0x40, R233 ;  /* 0xffffffc0d1127824 */ /* 0x000fe200078e02e9 */
[----:B------:R-:W-:Y:S01]  /*1ef0*/  IADD3 R3, R237, 0x20, RZ ;  /* 0x00000020ed037810 */ /* 0x000fe20007ffe0ff */
[----:B------:R-:W-:Y:S02]  /*1f00*/  IMAD R0, R235, -0x40, R219 ;  /* 0xffffffc0eb007824 */ /* 0x000fe400078e02db */
[----:B------:R-:W-:Y:S01]  /*1f10*/  IMAD.MOV.U32 R196, RZ, RZ, 0x40 ;  /* 0x00000040ffc47424 */ /* 0x000fe200078e00ff */
[C---:B------:R-:W-:Y:S01]  /*1f20*/  ISETP.GE.AND P1, PT, R3.reuse, R18, PT ;  /* 0x000000120300720c */ /* 0x040fe20003f26270 */
[----:B------:R-:W-:Y:S01]  /*1f30*/  IMAD.WIDE.U32 R6, R236, c[0x0][0x1a0], R250 ;  /* 0x00006800ec067a25 */ /* 0x000fe200078e00fa */
[----:B------:R-:W-:-:S02]  /*1f40*/  ISETP.GE.AND P2, PT, R3, R0, PT ;  /* 0x000000000300720c */ /* 0x000fc40003f46270 */
[----:B------:R-:W-:Y:S01]  /*1f50*/  ISETP.GE.AND P3, PT, R237, R0, PT ;  /* 0x00000000ed00720c */ /* 0x000fe20003f66270 */
[C---:B------:R-:W-:Y:S01]  /*1f60*/  IMAD R0, R15.reuse, c[0x0][0x1a0], RZ ;  /* 0x000068000f007a24 */ /* 0x040fe200078e02ff */
[----:B------:R-:W-:Y:S01]  /*1f70*/  IADD3 R8, P5, R22, R6, RZ ;  /* 0x0000000616087210 */ /* 0x000fe20007fbe0ff */
[----:B------:R-:W-:Y:S01]  /*1f80*/  IMAD.WIDE.U32 R4, R236, c[0x0][0x198], R250 ;  /* 0x00006600ec047a25 */ /* 0x000fe200078e00fa */
[----:B------:R-:W-:Y:S03]  /*1f90*/  @P6 BAR.SYNC.DEFER_BLOCKING 0x0 ;  /* 0x0000000000006b1d */ /* 0x000fe60000010000 */
[----:B------:R-:W-:Y:S01]  /*1fa0*/  IMAD R3, R15, c[0x0][0x198], RZ ;  /* 0x000066000f037a24 */ /* 0x000fe200078e02ff */
[----:B------:R-:W-:Y:S01]  /*1fb0*/  IADD3 R6, P0, R24, R4, RZ ;  /* 0x0000000418067210 */ /* 0x000fe20007f1e0ff */
[----:B------:R-:W-:Y:S02]  /*1fc0*/  IMAD R9, R236, c[0x0][0x1a4], R0 ;  /* 0x00006900ec097a24 */ /* 0x000fe400078e0200 */
[----:B------:R-:W-:-:S03]  /*1fd0*/  IMAD.WIDE.U32 R10, R196, c[0x0][0x370], RZ ;  /* 0x0000dc00c40a7a25 */ /* 0x000fc600078e00ff */
[----:B------:R-:W-:Y:S01]  /*1fe0*/  IADD3.X R9, R23, R7, R9, P5, !PT ;  /* 0x0000000717097210 */ /* 0x000fe20002ffe409 */
[----:B------:R-:W-:Y:S01]  /*1ff0*/  IMAD R0, R236, c[0x0][0x19c], R3 ;  /* 0x00006700ec007a24 */ /* 0x000fe200078e0203 */
[----:B------:R-:W-:Y:S01]  /*2000*/  @!P1 IADD3 R16, P4, R212, R10, RZ ;  /* 0x0000000ad4109210 */ /* 0x000fe20007f9e0ff */
[----:B------:R-:W-:Y:S02]  /*2010*/  IMAD R4, R196, c[0x0][0x374], RZ ;  /* 0x0000dd00c4047a24 */ /* 0x000fe400078e02ff */
[----:B------:R-:W-:Y:S01]  /*2020*/  IMAD R3, R19, c[0x0][0x1b8], RZ ;  /* 0x00006e0013037a24 */ /* 0x000fe200078e02ff */
[----:B------:R-:W-:Y:S01]  /*2030*/  IADD3.X R7, R25, R5, R0, P0, !PT ;  /* 0x0000000519077210 */ /* 0x000fe200007fe400 */
[----:B------:R-:W-:Y:S01]  /*2040*/  IMAD R0, R19, c[0x0][0x1b0], RZ ;  /* 0x00006c0013007a24 */ /* 0x000fe200078e02ff */
[----:B------:R-:W-:Y:S01]  /*2050*/  @!P1 IADD3.X R17, R213, R11, R4, P4, !PT ;  /* 0x0000000bd5119210 */ /* 0x000fe200027fe404 */
[----:B------:R-:W-:-:S04]  /*2060*/  IMAD.WIDE.U32 R4, R2, c[0x0][0x1b8], R8 ;  /* 0x00006e0002047a25 */ /* 0x000fc800078e0008 */
[C---:B------:R-:W-:Y:S01]  /*2070*/  IMAD R8, R2.reuse, c[0x0][0x1b4], R0 ;  /* 0x00006d0002087a24 */ /* 0x040fe200078e0200 */
[----:B------:R-:W-:Y:S01]  /*2080*/  @!P2 IADD3 R0, P4, R237, 0x20, RZ ;  /* 0x00000020ed00a810 */ /* 0x000fe20007f9e0ff */
[C---:B------:R-:W-:Y:S01]  /*2090*/  IMAD R10, R2.reuse, c[0x0][0x1bc], R3 ;  /* 0x00006f00020a7a24 */ /* 0x040fe200078e0203 */
[----:B------:R1:W-:Y:S01]  /*20a0*/  @P3 STS.128 [R220+0x10000], RZ ;  /* 0x010000ffdc003388 */ /* 0x0003e20000000c00 */
[----:B------:R-:W-:-:S03]  /*20b0*/  IMAD.WIDE.U32 R2, R2, c[0x0][0x1b0], R6 ;  /* 0x00006c0002027a25 */ /* 0x000fc600078e0006 */
[----:B------:R1:W-:Y:S01]  /*20c0*/  @P3 STS.128 [R220+0x12000], RZ ;  /* 0x012000ffdc003388 */ /* 0x0003e20000000c00 */
[----:B------:R-:W-:Y:S01]  /*20d0*/  IMAD.IADD R5, R5, 0x1, R10 ;  /* 0x0000000105057824 */ /* 0x000fe200078e020a */
[----:B------:R-:W-:Y:S01]  /*20e0*/  @!P2 IADD3 R10, P0, R237, 0x20, RZ ;  /* 0x00000020ed0aa810 */ /* 0x000fe20007f1e0ff */
[----:B------:R-:W-:Y:S01]  /*20f0*/  @!P3 IMAD R7, R27, c[0x0][0x1a0], RZ ;  /* 0x000068001b07ba24 */ /* 0x000fe200078e02ff */
[----:B------:R-:W-:Y:S01]  /*2100*/  IADD3 R3, R3, R8, RZ ;  /* 0x0000000803037210 */ /* 0x000fe20007ffe0ff */
[----:B------:R-:W-:Y:S01]  /*2110*/  @!P2 IMAD.X R6, RZ, RZ, R27, P4 ;  /* 0x000000ffff06a224 */ /* 0x000fe200020e061b */
[----:B------:R-:W-:Y:S01]  /*2120*/  @!P2 IADD3.X R14, RZ, R27, RZ, P0, !PT ;  /* 0x0000001bff0ea210 */ /* 0x000fe200007fe4ff */
[----:B------:R-:W-:Y:S02]  /*2130*/  @!P2 IMAD.MOV.U32 R8, RZ, RZ, R4 ;  /* 0x000000ffff08a224 */ /* 0x000fe400078e0004 */
[----:B------:R-:W-:Y:S02]  /*2140*/  @!P2 IMAD.MOV.U32 R9, RZ, RZ, R5 ;  /* 0x000000ffff09a224 */ /* 0x000fe400078e0005 */
[----:B------:R-:W-:-:S02]  /*2150*/  @!P3 IMAD R15, R237, c[0x0][0x1a4], R7 ;  /* 0x00006900ed0fba24 */ /* 0x000fc400078e0207 */
[----:B------:R-:W-:Y:S02]  /*2160*/  @!P2 IMAD R11, R6, c[0x0][0x1a0], RZ ;  /* 0x00006800060baa24 */ /* 0x000fe400078e02ff */
[----:B------:R-:W-:-:S04]  /*2170*/  @!P3 IMAD.WIDE.U32 R6, R237, c[0x0][0x1a0], R4 ;  /* 0x00006800ed06ba25 */ /* 0x000fc800078e0004 */
[C---:B------:R-:W-:Y:S01]  /*2180*/  @!P2 IMAD R11, R0.reuse, c[0x0][0x1a4], R11 ;  /* 0x00006900000baa24 */ /* 0x040fe200078e020b */
[----:B------:R-:W-:Y:S01]  /*2190*/  @!P3 IADD3 R7, R7, R15, RZ ;  /* 0x0000000f0707b210 */ /* 0x000fe20007ffe0ff */
[----:B------:R-:W-:Y:S01]  /*21a0*/  @!P2 IMAD.WIDE.U32 R4, R0, c[0x0][0x1a0], R8 ;  /* 0x000068000004aa25 */ /* 0x000fe200078e0008 */
[----:B------:R-:W-:-:S03]  /*21b0*/  LEA.HI R8, R209, R209, RZ, 0x1 ;  /* 0x000000d1d1087211 */ /* 0x000fc600078f08ff */
[----:B------:R-:W-:Y:S02]  /*21c0*/  @!P2 IMAD.MOV.U32 R12, RZ, RZ, R2 ;  /* 0x000000ffff0ca224 */ /* 0x000fe400078e0002 */
[----:B------:R-:W-:Y:S02]  /*21d0*/  @!P2 IMAD.MOV.U32 R13, RZ, RZ, R3 ;  /* 0x000000ffff0da224 */ /* 0x000fe400078e0003 */
[----:B------:R-:W-:Y:S01]  /*21e0*/  @!P2 IMAD R0, R14, c[0x0][0x198], RZ ;  /* 0x000066000e00aa24 */ /* 0x000fe200078e02ff */
[----:B------:R-:W-:Y:S01]  /*21f0*/  @!P3 LEA R14, P0, R6, c[0x0][0x170], 0x1 ;  /* 0x00005c00060eba11 */ /* 0x000fe200078008ff */
[----:B------:R-:W-:-:S03]  /*2200*/  @!P2 IMAD.WIDE.U32 R12, R10, c[0x0][0x198], R12 ;  /* 0x000066000a0caa25 */ /* 0x000fc600078e000c */
[----:B------:R-:W-:Y:S01]  /*2210*/  @!P3 LEA.HI.X R15, R6, c[0x0][0x174], R7, 0x1, P0 ;  /* 0x00005d00060fba11 */ /* 0x000fe200000f0c07 */
[----:B------:R-:W-:Y:S01]  /*2220*/  @!P2 IMAD R19, R10, c[0x0][0x19c], R0 ;  /* 0x000067000a13aa24 */ /* 0x000fe200078e0200 */
[----:B------:R-:W-:Y:S01]  /*2230*/  LOP3.LUT R6, R8, 0xfffffffe, RZ, 0xc0, !PT ;  /* 0xfffffffe08067812 */ /* 0x000fe200078ec0ff */
[----:B------:R-:W-:Y:S01]  /*2240*/  @!P2 IMAD.IADD R5, R5, 0x1, R11 ;  /* 0x000000010505a824 */ /* 0x000fe200078e020b */
[----:B------:R-:W-:Y:S01]  /*2250*/  @!P2 LEA R10, P0, R4, c[0x0][0x170], 0x1 ;  /* 0x00005c00040aaa11 */ /* 0x000fe200078008ff */
[----:B------:R-:W-:Y:S01]  /*2260*/  @!P3 IMAD.WIDE.U32 R8, R237, c[0x0][0x198], R2 ;  /* 0x00006600ed08ba25 */ /* 0x000fe200078e0002 */
[----:B------:R-:W-:Y:S01]  /*2270*/  @!P2 LEA R2, P4, R12, c[0x0][0x168], 0x1 ;  /* 0x00005a000c02aa11 */ /* 0x000fe200078808ff */
[----:B------:R-:W-:Y:S01]  /*2280*/  @!PT LDS RZ, [RZ] ;  /* 0x00000000fffff984 */ /* 0x000fe20000000800 */
[----:B------:R-:W-:Y:S01]  /*2290*/  @!PT LDS RZ, [RZ] ;  /* 0x00000000fffff984 */ /* 0x000fe20000000800 */
[----:B------:R-:W-:Y:S01]  /*22a0*/  @!PT LDS RZ, [RZ] ;  /* 0x00000000fffff984 */ /* 0x000fe20000000800 */
[----:B------:R1:W-:Y:S01]  /*22b0*/  @!P3 LDGSTS.E.BYPASS.LTC128B.128 [R220+0x10000], [R14.64] ;  /* 0x100000000edcbfae */ /* 0x0003e2000b901d48 */
[----:B------:R-:W-:Y:S01]  /*22c0*/  @!P2 LEA.HI.X R11, R4, c[0x0][0x174], R5, 0x1, P0 ;  /* 0x00005d00040baa11 */ /* 0x000fe200000f0c05 */
[----:B------:R-:W-:Y:S01]  /*22d0*/  @!P2 IMAD.IADD R3, R13, 0x1, R19 ;  /* 0x000000010d03a824 */ /* 0x000fe200078e0213 */
[----:B------:R-:W-:Y:S01]  /*22e0*/  @!P3 LEA R4, P5, R8, c[0x0][0x168], 0x1 ;  /* 0x00005a000804ba11 */ /* 0x000fe200078a08ff */
[----:B------:R-:W-:Y:S01]  /*22f0*/  IMAD.WIDE.U32 R22, R196, c[0x0][0x190], RZ ;  /* 0x00006400c4167a25 */ /* 0x000fe200078e00ff */
[----:B------:R1:W-:Y:S02]  /*2300*/  @!P3 LDGSTS.E.BYPASS.LTC128B.128 [R220+0x12000], [R14.64+0x80] ;  /* 0x120000800edcbfae */ /* 0x0003e4000b901d48 */
[----:B------:R-:W-:Y:S01]  /*2310*/  @!P2 LEA.HI.X R3, R12, c[0x0][0x16c], R3, 0x1, P4 ;  /* 0x00005b000c03aa11 */ /* 0x000fe200020f0c03 */
[----:B------:R-:W-:Y:S01]  /*2320*/  IMAD R7, R196, c[0x0][0x194], RZ ;  /* 0x00006500c4077a24 */ /* 0x000fe200078e02ff */
[----:B------:R-:W-:Y:S01]  /*2330*/  ISETP.GE.AND P4, PT, R237, R18, PT ;  /* 0x00000012ed00720c */ /* 0x000fe20003f86270 */
[----:B------:R-:W-:Y:S01]  /*2340*/  IMAD.IADD R5, R209, 0x1, -R6 ;  /* 0x00000001d1057824 */ /* 0x000fe200078e0a06 */
[----:B------:R-:W-:Y:S01]  /*2350*/  @!P1 IADD3 R6, P0, R214, R22, RZ ;  /* 0x00000016d6069210 */ /* 0x000fe20007f1e0ff */
[----:B------:R-:W-:-:S03]  /*2360*/  @!P3 IMAD R0, R27, c[0x0][0x198], RZ ;  /* 0x000066001b00ba24 */ /* 0x000fc600078e02ff */
[----:B------:R-:W-:Y:S01]  /*2370*/  @!P1 IADD3.X R7, R215, R23, R7, P0, !PT ;  /* 0x00000017d7079210 */ /* 0x000fe200007fe407 */
[----:B------:R1:W-:Y:S01]  /*2380*/  @P2 STS.128 [R220+0x11000], RZ ;  /* 0x011000ffdc002388 */ /* 0x0003e20000000c00 */
[----:B------:R-:W-:Y:S01]  /*2390*/  ISETP.NE.AND P0, PT, R5, 0x1, PT ;  /* 0x000000010500780c */ /* 0x000fe20003f05270 */
[----:B------:R-:W-:Y:S02]  /*23a0*/  @!P3 IMAD R0, R237, c[0x0][0x19c], R0 ;  /* 0x00006700ed00ba24 */ /* 0x000fe400078e0200 */
[----:B------:R1:W-:Y:S03]  /*23b0*/  @P2 STS.128 [R220+0x13000], RZ ;  /* 0x013000ffdc002388 */ /* 0x0003e60000000c00 */
[----:B------:R-:W-:Y:S01]  /*23c0*/  @!P3 IADD3 R0, R9, R0, RZ ;  /* 0x000000000900b210 */ /* 0x000fe20007ffe0ff */
[----:B------:R-:W-:Y:S01]  /*23d0*/  @!PT LDS RZ, [RZ] ;  /* 0x00000000fffff984 */ /* 0x000fe20000000800 */
[----:B------:R-:W-:Y:S01]  /*23e0*/  @!PT LDS RZ, [RZ] ;  /* 0x00000000fffff984 */ /* 0x000fe20000000800 */
[----:B------:R-:W-:Y:S01]  /*23f0*/  @!PT LDS RZ, [RZ] ;  /* 0x00000000fffff984 */ /* 0x000fe20000000800 */
[----:B------:R1:W-:Y:S03]  /*2400*/  @!P2 LDGSTS.E.BYPASS.LTC128B.128 [R220+0x11000], [R10.64] ;  /* 0x110000000adcafae */ /* 0x0003e6000b901d48 */
[----:B------:R-:W-:Y:S01]  /*2410*/  @!P3 LEA.HI.X R5, R8, c[0x0][0x16c], R0, 0x1, P5 ;  /* 0x00005b000805ba11 */ /* 0x000fe200028f0c00 */
[----:B------:R1:W-:Y:S04]  /*2420*/  @!P2 LDGSTS.E.BYPASS.LTC128B.128 [R220+0x13000], [R10.64+0x80] ;  /* 0x130000800adcafae */ /* 0x0003e8000b901d48 */
[----:B------:R-:W0:Y:S04]  /*2430*/  LDGDEPBAR ;  /* 0x00000000000079af */ /* 0x000e280000000000 */
        /* <DEDUP_REMOVED lines=14> */
[----:B------:R-:W-:Y:S01]  /*2520*/  IADD3 R0, R226, 0x8, RZ ;  /* 0x00000008e2007810 */ /* 0x000fe20007ffe0ff */
[----:B------:R-:W-:Y:S01]  /*2530*/  IMAD.MOV.U32 R224, RZ, RZ, 0x7f800000 ;  /* 0x7f800000ffe07424 */ /* 0x000fe200078e00ff */
[----:B------:R-:W-:Y:S01]  /*2540*/  MOV R221, 0x7f800000 ;  /* 0x7f80000000dd7802 */ /* 0x000fe20000000f00 */
[----:B------:R-:W-:Y:S01]  /*2550*/  IMAD.MOV.U32 R216, RZ, RZ, c[0x0][0x308] ;  /* 0x0000c200ffd87624 */ /* 0x000fe200078e00ff */
[----:B------:R-:W-:Y:S01]  /*2560*/  MOV R217, c[0x0][0x30c] ;  /* 0x0000c30000d97a02 */ /* 0x000fe20000000f00 */
[----:B------:R-:W3:Y:S01]  /*2570*/  LDL R8, [R1+0x4] ;  /* 0x0000040001087983 */ /* 0x000ee20000100800 */
        /* <DEDUP_REMOVED lines=46> */
[----:B----4-:R-:W-:Y:S01]  /*2860*/  IMAD.WIDE R2, R226, 0x4, R222 ;  /* 0x00000004e2027825 */ /* 0x010fe200078e02de */
[----:B------:R-:W-:-:S09]  /*2870*/  DEPBAR.LE SB0, 0x1 ;  /* 0x000080400000791a */ /* 0x000fd20000000000 */
[----:B------:R4:W5:Y:S04]  /*2880*/  @!P2 LDG.E R221, [R2.64] ;  /* 0x0000000802dda981 */ /* 0x000968000c1e1900 */
[----:B------:R4:W5:Y:S04]  /*2890*/  @!P1 LDG.E R224, [R2.64+0x20] ;  /* 0x0000200802e09981 */ /* 0x000968000c1e1900 */
[----:B------:R-:W-:Y:S06]  /*28a0*/  BAR.SYNC.DEFER_BLOCKING 0x0 ;  /* 0x0000000000007b1d */ /* 0x000fec0000010000 */
[----:B----4-:R4:W3:Y:S04]  /*28b0*/  LDG.E.64 R2, [R216.64+0x8] ;  /* 0x00000808d8027981 */ /* 0x0108e8000c1e1b00 */
[----:B------:R1:W1:Y:S04]  /*28c0*/  LDSM.16.M88.4 R108, [R199+0x10000] ;  /* 0x01000000c76c783b */ /* 0x0002680000000200 */
[----:B------:R1:W1:Y:S04]  /*28d0*/  LDSM.16.M88.4 R112, [R199+0x10800] ;  /* 0x01080000c770783b */ /* 0x0002680000000200 */
[----:B------:R1:W1:Y:S04]  /*28e0*/  LDSM.16.M88.4 R116, [R198+0x10000] ;  /* 0x01000000c674783b */ /* 0x0002680000000200 */
[----:B------:R1:W1:Y:S04]  /*28f0*/  LDSM.16.M88.4 R120, [R198+0x10800] ;  /* 0x01080000c678783b */ /* 0x0002680000000200 */
[----:B------:R1:W1:Y:S04]  /*2900*/  LDSM.16.M88.4 R124, [R197+0x10000] ;  /* 0x01000000c57c783b */ /* 0x0002680000000200 */
[----:B------:R1:W1:Y:S04]  /*2910*/  LDSM.16.M88.4 R128, [R197+0x10800] ;  /* 0x01080000c580783b */ /* 0x0002680000000200 */
[----:B----4-:R-:W5:Y:S04]  /*2920*/  LDG.E.64 R216, [R216.64] ;  /* 0x00000008d8d87981 */ /* 0x010f68000c1e1b00 */
        /* <DEDUP_REMOVED lines=10> */
[----:B------:R-:W-:-:S04]  /*29d0*/  IMAD R0, R252, c[0x0][0x1c0], R31 ;  /* 0x00007000fc007a24 */ /* 0x000fc800078e021f */
[----:B------:R-:W-:Y:S01]  /*29e0*/  IMAD.SHL.U32 R0, R0, 0x20, RZ ;  /* 0x0000002000007824 */ /* 0x000fe200078e00ff */
[----:B--2---:R-:W-:Y:S01]  /*29f0*/  SHF.R.S32.HI R4, RZ, 0x1f, R20 ;  /* 0x0000001fff047819 */ /* 0x004fe20000011414 */
[----:B------:R-:W-:Y:S01]  /*2a00*/  IMAD.MOV.U32 R201, RZ, RZ, 0x20 ;  /* 0x00000020ffc97424 */ /* 0x000fe200078e00ff */
[----:B------:R-:W-:Y:S01]  /*2a10*/  IADD3 R242, -R219, 0x40, R240 ;  /* 0x00000040dbf27810 */ /* 0x000fe20007ffe1f0 */
[----:B------:R-:W-:Y:S01]  /*2a20*/  CS2R R94, SRZ ;  /* 0x00000000005e7805 */ /* 0x000fe2000001ff00 */
[----:B------:R-:W-:Y:S01]  /*2a30*/  MOV R225, c[0x0][0x2e4] ;  /* 0x0000b90000e17a02 */ /* 0x000fe20000000f00 */
        /* <DEDUP_REMOVED lines=30> */
[----:B------:R-:W-:-:S02]  /*2c20*/  IADD3 R242, R242, -c[0x0][0x2e8], RZ ;  /* 0x8000ba00f2f27a10 */ /* 0x000fc40007ffe0ff */
[----:B---3--:R-:W-:Y:S02]  /*2c30*/  IADD3 R239, P4, P3, R0, R2, R20 ;  /* 0x0000000200ef7210 */ /* 0x008fe40007b9e014 */
[----:B------:R-:W-:Y:S02]  /*2c40*/  SHF.R.S32.HI R0, RZ, 0x1f, R0 ;  /* 0x0000001fff007819 */ /* 0x000fe40000011400 */
[----:B------:R-:W-:Y:S02]  /*2c50*/  R2P PR, R8, 0x6 ;  /* 0x0000000608007804 */ /* 0x000fe40000000000 */
[----:B------:R-:W-:Y:S02]  /*2c60*/  IADD3.X R243, R0, R3, R4, P4, P3 ;  /* 0x0000000300f37210 */ /* 0x000fe400027e6404 */
[----:B------:R-:W-:Y:S02]  /*2c70*/  IADD3 R0, R206, 0x2000, RZ ;  /* 0x00002000ce007810 */ /* 0x000fe40007ffe0ff */
[----:B------:R-:W-:-:S02]  /*2c80*/  IADD3 R2, R207, 0x2000, RZ ;  /* 0x00002000cf027810 */ /* 0x000fc40007ffe0ff */
[----:B------:R-:W-:Y:S02]  /*2c90*/  SEL R201, R201, 0xffffffe0, !P1 ;  /* 0xffffffe0c9c97807 */ /* 0x000fe40004800000 */
[----:B------:R-:W-:Y:S02]  /*2ca0*/  SEL R196, R196, 0xffffffc0, !P2 ;  /* 0xffffffc0c4c47807 */ /* 0x000fe40005000000 */
[----:B------:R-:W-:Y:S02]  /*2cb0*/  SEL R0, R0, R206, !P0 ;  /* 0x000000ce00007207 */ /* 0x000fe40004000000 */
[----:B------:R-:W-:Y:S02]  /*2cc0*/  SEL R2, R2, R207, !P0 ;  /* 0x000000cf02027207 */ /* 0x000fe40004000000 */
[----:B------:R-:W-:Y:S01]  /*2cd0*/  IADD3 R203, R202, R201, RZ ;  /* 0x000000c9cacb7210 */ /* 0x000fe20007ffe0ff */
[----:B------:R-:W-:Y:S01]  /*2ce0*/  CS2R R20, SRZ ;  /* 0x0000000000147805 */ /* 0x000fe2000001ff00 */
[----:B------:R-:W-:-:S02]  /*2cf0*/  IMAD.SHL.U32 R195, R0, 0x2, RZ ;  /* 0x0000000200c37824 */ /* 0x000fc400078e00ff */
[----:B------:R-:W-:Y:S01]  /*2d00*/  IMAD.SHL.U32 R192, R2, 0x2, RZ ;  /* 0x0000000202c07824 */ /* 0x000fe200078e00ff */
[----:B------:R-:W-:Y:S01]  /*2d10*/  IADD3 R205, R196, R203, RZ ;  /* 0x000000cbc4cd7210 */ /* 0x000fe20007ffe0ff */
[----:B-1--4-:R-:W-:Y:S02]  /*2d20*/  IMAD.IADD R204, R202, 0x1, R196 ;  /* 0x00000001cacc7824 */ /* 0x012fe400078e02c4 */
.L_x_1061:
[----:B------:R-:W0:Y:S01]  /*2d30*/  LDGDEPBAR ;  /* 0x00000000000079af */ /* 0x000e220000000000 */
[----:B------:R-:W-:Y:S01]  /*2d40*/  IMAD.MOV.U32 R2, RZ, RZ, R232 ;  /* 0x000000ffff027224 */ /* 0x000fe200078e00e8 */
[C---:B------:R-:W-:Y:S01]  /*2d50*/  IADD3 R0, R195.reuse, R201, RZ ;  /* 0x000000c9c3007210 */ /* 0x040fe20007ffe0ff */
[----:B------:R-:W-:Y:S03]  /*2d60*/  IMAD.MOV.U32 R3, RZ, RZ, R231 ;  /* 0x000000ffff037224 */ /* 0x000fe600078e00e7 */
[C---:B------:R-:W-:Y:S04]  /*2d70*/  LEA R2, P0, R226.reuse, R2, 0x2 ;  /* 0x00000002e2027211 */ /* 0x040fe800078010ff */
[----:B------:R-:W-:Y:S01]  /*2d80*/  LEA.HI.X.SX32 R3, R226, R3, 0x2, P0 ;  /* 0x00000003e2037211 */ /* 0x000fe200000f16ff */
        /* <DEDUP_REMOVED lines=9> */
[----:B------:R-:W4:Y:S04]  /*2e20*/  LDSM.16.M88.4 R64, [R198+0xc800] ;  /* 0x00c80000c640783b */ /* 0x000f280000000200 */
[----:B------:R-:W-:Y:S04]  /*2e30*/  LDSM.16.M88.4 R100, [R197+0xc000] ;  /* 0x00c00000c564783b */ /* 0x000fe80000000200 */
[----:B------:R-:W-:Y:S01]  /*2e40*/  LDSM.16.M88.4 R104, [R197+0xc800] ;  /* 0x00c80000c568783b */ /* 0x000fe20000000200 */
[----:B--2---:R-:W-:Y:S01]  /*2e50*/  IMAD.IADD R2, R195, 0x1, R196 ;  /* 0x00000001c3027824 */ /* 0x004fe200078e02c4 */
[----:B------:R-:W-:Y:S01]  /*2e60*/  IADD3 R3, R0, R196, RZ ;  /* 0x000000c400037210 */ /* 0x000fe20007ffe0ff */
[C---:B-1----:R-:W-:Y:S08]  /*2e70*/  HMMA.16816.F32.BF16 R4, R16.reuse, R8, RZ ;  /* 0x000000081004723c */ /* 0x042ff000000418ff */
[C---:B------:R-:W-:Y:S08]  /*2e80*/  HMMA.16816.F32.BF16 R8, R16.reuse, R10, RZ ;  /* 0x0000000a1008723c */ /* 0x040ff000000418ff */
[C---:B---3--:R-:W-:Y:S08]  /*2e90*/  HMMA.16816.F32.BF16 R12, R16.reuse, R52, RZ ;  /* 0x00000034100c723c */ /* 0x048ff000000418ff */
[----:B------:R-:W-:Y:S01]  /*2ea0*/  HMMA.16816.F32.BF16 R16, R16, R54, RZ ;  /* 0x000000361010723c */ /* 0x000fe200000418ff */
[----:B------:R-:W1:Y:S07]  /*2eb0*/  LDSM.16.M88.4 R52, [R2] ;  /* 0x000000000234783b */ /* 0x000e6e0000000200 */
[C---:B----4-:R-:W-:Y:S08]  /*2ec0*/  HMMA.16816.F32.BF16 R4, R56.reuse, R60, R4 ;  /* 0x0000003c3804723c */ /* 0x050ff00000041804 */
[C---:B------:R-:W-:Y:S01]  /*2ed0*/  HMMA.16816.F32.BF16 R8, R56.reuse, R62, R8 ;  /* 0x0000003e3808723c */ /* 0x040fe20000041808 */
[----:B------:R-:W-:Y:S07]  /*2ee0*/  LDSM.16.M88.4 R60, [R200+0xc000] ;  /* 0x00c00000c83c783b */ /* 0x000fee0000000200 */
[C---:B------:R-:W-:Y:S08]  /*2ef0*/  HMMA.16816.F32.BF16 R12, R56.reuse, R64, R12 ;  /* 0x00000040380c723c */ /* 0x040ff0000004180c */
        /* <DEDUP_REMOVED lines=15> */
[----:B------:R2:W3:Y:S04]  /*2ff0*/  LDSM.16.M88.4 R56, [R0+0x2000] ;  /* 0x002000000038783b */ /* 0x0004e80000000200 */
[----:B------:R-:W3:Y:S03]  /*3000*/  LDSM.16.M88.4 R64, [R198+0xe800] ;  /* 0x00e80000c640783b */ /* 0x000ee60000000200 */
[C---:B-1----:R-:W-:Y:S08]  /*3010*/  HMMA.16816.F32.BF16 R4, R52.reuse, R100, R4 ;  /* 0x000000643404723c */ /* 0x042ff00000041804 */
[C---:B------:R-:W-:Y:S01]  /*3020*/  HMMA.16816.F32.BF16 R8, R52.reuse, R102, R8 ;  /* 0x000000663408723c */ /* 0x040fe20000041808 */
[----:B------:R-:W-:Y:S03]  /*3030*/  LDSM.16.M88.4 R100, [R197+0xe000] ;  /* 0x00e00000c564783b */ /* 0x000fe60000000200 */
[----:B--2---:R-:W-:Y:S04]  /*3040*/  IMAD.SHL.U32 R0, R209, 0x40, RZ ;  /* 0x00000040d1007824 */ /* 0x004fe800078e00ff */
[C---:B----4-:R-:W-:Y:S03]  /*3050*/  HMMA.16816.F32.BF16 R12, R52.reuse, R104, R12 ;  /* 0x00000068340c723c */ /* 0x050fe6000004180c */
[----:B------:R-:W-:Y:S05]  /*3060*/  ISETP.GE.AND P0, PT, R0, R242, PT ;  /* 0x000000f20000720c */ /* 0x000fea0003f06270 */
[----:B------:R-:W-:Y:S01]  /*3070*/  HMMA.16816.F32.BF16 R16, R52, R106, R16 ;  /* 0x0000006a3410723c */ /* 0x000fe20000041810 */
[----:B------:R-:W1:Y:S04]  /*3080*/  LDSM.16.M88.4 R52, [R2+0x2000] ;  /* 0x002000000234783b */ /* 0x000e680000000200 */
[----:B------:R-:W2:Y:S03]  /*3090*/  LDSM.16.M88.4 R104, [R197+0xe800] ;  /* 0x00e80000c568783b */ /* 0x000ea60000000200 */
[C---:B---3--:R-:W-:Y:S08]  /*30a0*/  HMMA.16816.F32.BF16 R4, R56.reuse, R60, R4 ;  /* 0x0000003c3804723c */ /* 0x048ff00000041804 */
[C---:B------:R-:W-:Y:S01]  /*30b0*/  HMMA.16816.F32.BF16 R8, R56.reuse, R62, R8 ;  /* 0x0000003e3808723c */ /* 0x040fe20000041808 */
[----:B------:R-:W-:Y:S07]  /*30c0*/  LDSM.16.M88.4 R60, [R200+0xe000] ;  /* 0x00e00000c83c783b */ /* 0x000fee0000000200 */
[C---:B------:R-:W-:Y:S08]  /*30d0*/  HMMA.16816.F32.BF16 R12, R56.reuse, R64, R12 ;  /* 0x00000040380c723c */ /* 0x040ff0000004180c */
[----:B------:R-:W-:Y:S01]  /*30e0*/  HMMA.16816.F32.BF16 R16, R56, R66, R16 ;  /* 0x000000423810723c */ /* 0x000fe20000041810 */
[----:B------:R-:W3:Y:S04]  /*30f0*/  LDSM.16.M88.4 R56, [R3+0x2000] ;  /* 0x002000000338783b */ /* 0x000ee80000000200 */
[----:B------:R-:W4:Y:S03]  /*3100*/  LDSM.16.M88.4 R64, [R200+0xe800] ;  /* 0x00e80000c840783b */ /* 0x000f260000000200 */
[C---:B-1----:R-:W-:Y:S08]  /*3110*/  HMMA.16816.F32.BF16 R4, R52.reuse, R100, R4 ;  /* 0x000000643404723c */ /* 0x042ff00000041804 */
[C---:B------:R-:W-:Y:S08]  /*3120*/  HMMA.16816.F32.BF16 R8, R52.reuse, R102, R8 ;  /* 0x000000663408723c */ /* 0x040ff00000041808 */
[C---:B--2---:R-:W-:Y:S08]  /*3130*/  HMMA.16816.F32.BF16 R12, R52.reuse, R104, R12 ;  /* 0x00000068340c723c */ /* 0x044ff0000004180c */
[----:B------:R-:W-:Y:S08]  /*3140*/  HMMA.16816.F32.BF16 R16, R52, R106, R16 ;  /* 0x0000006a3410723c */ /* 0x000ff00000041810 */
[C---:B---3--:R-:W-:Y:S07]  /*3150*/  HMMA.16816.F32.BF16 R4, R56.reuse, R60, R4 ;  /* 0x0000003c3804723c */ /* 0x048fee0000041804 */
[----:B------:R-:W-:Y:S01]  /*3160*/  MOV R60, c[0x0][0x2e4] ;  /* 0x0000b900003c7a02 */ /* 0x000fe20000000f00 */
[C---:B------:R-:W-:Y:S08]  /*3170*/  HMMA.16816.F32.BF16 R8, R56.reuse, R62, R8 ;  /* 0x0000003e3808723c */ /* 0x040ff00000041808 */
[C---:B----4-:R-:W-:Y:S08]  /*3180*/  HMMA.16816.F32.BF16 R12, R56.reuse, R64, R12 ;  /* 0x00000040380c723c */ /* 0x050ff0000004180c */
[----:B------:R-:W-:Y:S01]  /*3190*/  HMMA.16816.F32.BF16 R16, R56, R66, R16 ;  /* 0x000000423810723c */ /* 0x000fe20000041810 */
[----:B------:R-:W-:-:S07]  /*31a0*/  @!P0 BRA `(.L_x_1057) ;  /* 0x0000008000008947 */ /* 0x000fce0003800000 */
[----:B------:R-:W-:Y:S01]  /*31b0*/  IADD3 R3, R225, R240, -R219 ;  /* 0x000000f0e1037210 */ /* 0x000fe20007ffe8db */
[----:B------:R-:W-:Y:S01]  /*31c0*/  IMAD.MOV.U32 R60, RZ, RZ, R225 ;  /* 0x000000ffff3c7224 */ /* 0x000fe200078e00e1 */
[----:B------:R-:W-:Y:S02]  /*31d0*/  IADD3 R2, R0, 0x40, RZ ;  /* 0x0000004000027810 */ /* 0x000fe40007ffe0ff */
[----:B------:R-:W-:Y:S02]  /*31e0*/  IADD3 R52, R236, 0x40, RZ ;  /* 0x00000040ec347810 */ /* 0x000fe40007ffe0ff */
[----:B------:R-:W-:Y:S02]  /*31f0*/  ISETP.GE.AND P1, PT, R2, R3, PT ;  /* 0x000000030200720c */ /* 0x000fe40003f26270 */
[----:B------:R-:W-:Y:S11]  /*3200*/  ISETP.LT.AND P0, PT, R52, R219, PT ;  /* 0x000000db3400720c */ /* 0x000ff60003f01270 */
[----:B------:R-:W-:Y:S02]  /*3210*/  @!UPT UIADD3 URZ, URZ, URZ, URZ ;  /* 0x0000003f3f3ff290 */ /* 0x000fe4000fffe03f */
[----:B------:R-:W-:-:S05]  /*3220*/  @!P1 BRA P0, `(.L_x_1058) ;  /* 0x0000049000009947 */ /* 0x000fca0000000000 */
.L_x_1057:
[--C-:B------:R-:W-:Y:S01]  /*3230*/  IADD3 R3, R219, 0x1, -R233.reuse ;  /* 0x00000001db037810 */ /* 0x100fe20007ffe8e9 */
[----:B------:R-:W1:Y:S01]  /*3240*/  S2R R55, SR_TID.X ;  /* 0x0000000000377919 */ /* 0x000e620000002100 */
[----:B------:R-:W-:Y:S01]  /*3250*/  IADD3 R52, -R60, R219, -R233 ;  /* 0x000000db3c347210 */ /* 0x000fe20007ffe9e9 */
[----:B------:R-:W-:Y:S01]  /*3260*/  IMAD.IADD R0, R226, 0x1, R0 ;  /* 0x00000001e2007824 */ /* 0x000fe200078e0200 */
[----:B------:R-:W-:Y:S01]  /*3270*/  IADD3 R3, R3, c[0x0][0x2e8], RZ ;  /* 0x0000ba0003037a10 */ /* 0x000fe20007ffe0ff */
[----:B------:R-:W-:Y:S02]  /*3280*/  IMAD.MOV.U32 R225, RZ, RZ, R60 ;  /* 0x000000ffffe17224 */ /* 0x000fe400078e003c */
[C---:B------:R-:W-:Y:S01]  /*3290*/  IMAD.IADD R53, R0.reuse, 0x1, R52 ;  /* 0x0000000100357824 */ /* 0x040fe200078e0234 */
[C---:B------:R-:W-:Y:S01]  /*32a0*/  IADD3 R2, R0.reuse, 0x8, RZ ;  /* 0x0000000800027810 */ /* 0x040fe20007ffe0ff */
[----:B------:R-:W-:Y:S03]  /*32b0*/  IMAD.IADD R54, R0, 0x1, R3 ;  /* 0x0000000100367824 */ /* 0x000fe600078e0203 */
[----:B------:R-:W-:Y:S01]  /*32c0*/  IMNMX R53, RZ, R53, !PT ;  /* 0x00000035ff357217 */ /* 0x000fe20007800200 */
[--C-:B------:R-:W-:Y:S02]  /*32d0*/  IMAD.IADD R52, R52, 0x1, R2.reuse ;  /* 0x0000000134347824 */ /* 0x100fe400078e0202 */
[----:B------:R-:W-:Y:S03]  /*32e0*/  IMAD.IADD R2, R3, 0x1, R2 ;  /* 0x0000000103027824 */ /* 0x000fe600078e0202 */
[----:B------:R-:W-:Y:S02]  /*32f0*/  IMNMX R3, RZ, R52, !PT ;  /* 0x00000034ff037217 */ /* 0x000fe40007800200 */
[-C--:B------:R-:W-:Y:S02]  /*3300*/  IMNMX R52, R54, R219.reuse, PT ;  /* 0x000000db36347217 */ /* 0x080fe40003800200 */
[----:B------:R-:W-:Y:S01]  /*3310*/  IMNMX R2, R2, R219, PT ;  /* 0x000000db02027217 */ /* 0x000fe20003800200 */
[----:B-1----:R-:W-:Y:S05]  /*3320*/  IMAD.SHL.U32 R55, R55, 0x2, RZ ;  /* 0x0000000237377824 */ /* 0x002fea00078e00ff */
[----:B------:R-:W-:Y:S05]  /*3330*/  LOP3.LUT R55, R249, 0x6, R55, 0xf8, !PT ;  /* 0x00000006f9377812 */ /* 0x000fea00078ef837 */
[----:B------:R-:W-:Y:S05]  /*3340*/  IMAD R0, R235, 0x40, R55 ;  /* 0x00000040eb007824 */ /* 0x000fea00078e0237 */
        /* <DEDUP_REMOVED lines=9> */
[C---:B------:R-:W-:Y:S02]  /*33e0*/  ISETP.GE.OR P0, PT, R0.reuse, R2, !P0 ;  /* 0x000000020000720c */ /* 0x040fe40004706670 */
        /* <DEDUP_REMOVED lines=45> */
.L_x_1058:
[C---:B------:R-:W-:Y:S01]  /*36c0*/  FMUL.FTZ R2, R221.reuse, 1.4426950216293334961 ;  /* 0x3fb8aa3bdd027820 */ /* 0x040fe20000410000 */
[----:B------:R-:W-:Y:S01]  /*36d0*/  FSETP.NEU.FTZ.AND P0, PT, R221, -INF , PT ;  /* 0xff800000dd00780b */ /* 0x000fe20003f1d000 */
[----:B------:R-:W-:Y:S01]  /*36e0*/  FMUL.FTZ R0, R224, 1.4426950216293334961 ;  /* 0x3fb8aa3be0007820 */ /* 0x000fe20000410000 */
[----:B------:R-:W-:Y:S01]  /*36f0*/  IADD3 R3, R217, -0x4498517b, RZ ;  /* 0xbb67ae85d9037810 */ /* 0x000fe20007ffe0ff */
[----:B------:R-:W-:Y:S01]  /*3700*/  IMAD.WIDE.U32 R58, R239, -0x2daee0ad, RZ ;  /* 0xd2511f53ef3a7825 */ /* 0x000fe200078e00ff */
[----:B------:R-:W-:Y:S02]  /*3710*/  FSEL R2, R2, RZ, P0 ;  /* 0x000000ff02027208 */ /* 0x000fe40000000000 */
[----:B------:R-:W-:Y:S01]  /*3720*/  FSETP.NEU.FTZ.AND P0, PT, R224, -INF , PT ;  /* 0xff800000e000780b */ /* 0x000fe20003f1d000 */
[----:B------:R-:W-:Y:S02]  /*3730*/  IMAD R54, R235, 0x2, R244 ;  /* 0x00000002eb367824 */ /* 0x000fe400078e02f4 */
[----:B------:R-:W-:Y:S01]  /*3740*/  FFMA.FTZ R8, R8, c[0x0][0x23c], -R2 ;  /* 0x00008f0008087a23 */ /* 0x000fe20000010802 */
[----:B------:R-:W-:Y:S01]  /*3750*/  FSEL R0, R0, RZ, P0 ;  /* 0x000000ff00007208 */ /* 0x000fe20000000000 */
[----:B------:R-:W-:Y:S01]  /*3760*/  IMAD R52, R209, 0x4, R247 ;  /* 0x00000004d1347824 */ /* 0x000fe200078e02f7 */
[----:B------:R-:W-:Y:S01]  /*3770*/  LOP3.LUT R54, R59, R217, R54, 0x96, !PT ;  /* 0x000000d93b367212 */ /* 0x000fe200078e9636 */
[----:B------:R1:W-:Y:S01]  /*3780*/  MUFU.EX2 R177, R8 ;  /* 0x0000000800b17308 */ /* 0x0003e20000000800 */
[----:B------:R-:W-:Y:S02]  /*3790*/  FFMA.FTZ R4, R4, c[0x0][0x23c], -R2 ;  /* 0x00008f0004047a23 */ /* 0x000fe40000010802 */
[--C-:B------:R-:W-:Y:S02]  /*37a0*/  FFMA.FTZ R6, R6, c[0x0][0x23c], -R0.reuse ;  /* 0x00008f0006067a23 */ /* 0x100fe40000010800 */
[--C-:B------:R-:W-:Y:S02]  /*37b0*/  FFMA.FTZ R7, R7, c[0x0][0x23c], -R0.reuse ;  /* 0x00008f0007077a23 */ /* 0x100fe40000010800 */
[----:B------:R-:W-:Y:S02]  /*37c0*/  FFMA.FTZ R11, R11, c[0x0][0x23c], -R0 ;  /* 0x00008f000b0b7a23 */ /* 0x000fe40000010800 */
[----:B------:R-:W-:Y:S01]  /*37d0*/  IMAD.WIDE.U32 R52, R52, -0x326172a9, RZ ;  /* 0xcd9e8d5734347825 */ /* 0x000fe200078e00ff */
[----:B------:R2:W-:Y:S03]  /*37e0*/  MUFU.EX2 R107, R6 ;  /* 0x00000006006b7308 */ /* 0x0005e60000000800 */
[----:B------:R-:W-:Y:S01]  /*37f0*/  IMAD.WIDE.U32 R54, R54, -0x326172a9, RZ ;  /* 0xcd9e8d5736367825 */ /* 0x000fe200078e00ff */
[----:B------:R-:W-:Y:S03]  /*3800*/  LOP3.LUT R56, R53, R243, R216, 0x96, !PT ;  /* 0x000000f335387212 */ /* 0x000fe600078e96d8 */
[--C-:B------:R-:W-:Y:S02]  /*3810*/  FFMA.FTZ R5, R5, c[0x0][0x23c], -R2.reuse ;  /* 0x00008f0005057a23 */ /* 0x100fe40000010802 */
[----:B------:R-:W-:Y:S01]  /*3820*/  IMAD.WIDE.U32 R56, R56, -0x2daee0ad, RZ ;  /* 0xd2511f5338387825 */ /* 0x000fe200078e00ff */
[----:B------:R3:W-:Y:S03]  /*3830*/  MUFU.EX2 R175, R7 ;  /* 0x0000000700af7308 */ /* 0x0007e60000000800 */
[----:B------:R-:W-:Y:S01]  /*3840*/  FFMA.FTZ R106, R9, c[0x0][0x23c], -R2 ;  /* 0x00008f00096a7a23 */ /* 0x000fe20000010802 */
[----:B-1----:R-:W-:Y:S01]  /*3850*/  IADD3 R8, R216, -0x61c88647, RZ ;  /* 0x9e3779b9d8087810 */ /* 0x002fe20007ffe0ff */
[----:B------:R-:W-:Y:S02]  /*3860*/  FFMA.FTZ R104, R10, c[0x0][0x23c], -R0 ;  /* 0x00008f000a687a23 */ /* 0x000fe40000010800 */
[----:B------:R-:W-:Y:S01]  /*3870*/  FFMA.FTZ R12, R12, c[0x0][0x23c], -R2 ;  /* 0x00008f000c0c7a23 */ /* 0x000fe20000010802 */
[----:B------:R-:W-:Y:S01]  /*3880*/  LOP3.LUT R8, R55, R52, R8, 0x96, !PT ;  /* 0x0000003437087212 */ /* 0x000fe200078e9608 */
[--C-:B------:R-:W-:Y:S01]  /*3890*/  FFMA.FTZ R16, R16, c[0x0][0x23c], -R2.reuse ;  /* 0x00008f0010107a23 */ /* 0x100fe20000010802 */
[----:B------:R1:W-:Y:S01]  /*38a0*/  MUFU.EX2 R176, R11 ;  /* 0x0000000b00b07308 */ /* 0x0003e20000000800 */
[----:B------:R-:W-:Y:S01]  /*38b0*/  IADD3 R52, R217, 0x76cf5d0a, RZ ;  /* 0x76cf5d0ad9347810 */ /* 0x000fe20007ffe0ff */
[--C-:B------:R-:W-:Y:S01]  /*38c0*/  FFMA.FTZ R100, R13, c[0x0][0x23c], -R2.reuse ;  /* 0x00008f000d647a23 */ /* 0x100fe20000010802 */
[----:B--2---:R-:W-:Y:S01]  /*38d0*/  LOP3.LUT R6, R57, R58, R3, 0x96, !PT ;  /* 0x0000003a39067212 */ /* 0x004fe200078e9603 */
[----:B------:R-:W-:Y:S01]  /*38e0*/  IMAD.WIDE.U32 R8, R8, -0x2daee0ad, RZ ;  /* 0xd2511f5308087825 */ /* 0x000fe200078e00ff */
[----:B------:R-:W-:Y:S03]  /*38f0*/  IADD3 R3, R216, 0x3c6ef372, RZ ;  /* 0x3c6ef372d8037810 */ /* 0x000fe60007ffe0ff */
[----:B------:R-:W-:Y:S02]  /*3900*/  FFMA.FTZ R2, R17, c[0x0][0x23c], -R2 ;  /* 0x00008f0011027a23 */ /* 0x000fe40000010802 */
[----:B------:R2:W-:Y:S01]  /*3910*/  MUFU.EX2 R174, R4 ;  /* 0x0000000400ae7308 */ /* 0x0005e20000000800 */
[----:B------:R-:W-:Y:S01]  /*3920*/  LOP3.LUT R52, R9, R56, R52, 0x96, !PT ;  /* 0x0000003809347212 */ /* 0x000fe200078e9634 */
[--C-:B------:R-:W-:Y:S02]  /*3930*/  FFMA.FTZ R19, R19, c[0x0][0x23c], -R0.reuse ;  /* 0x00008f0013137a23 */ /* 0x100fe40000010800 */
[----:B---3--:R-:W-:Y:S04]  /*3940*/  IMAD.WIDE.U32 R6, R6, -0x326172a9, RZ ;  /* 0xcd9e8d5706067825 */ /* 0x008fe800078e00ff */
[----:B------:R-:W-:Y:S01]  /*3950*/  IMAD.WIDE.U32 R52, R52, -0x326172a9, RZ ;  /* 0xcd9e8d5734347825 */ /* 0x000fe200078e00ff */
[----:B------:R-:W-:Y:S01]  /*3960*/  LOP3.LUT R54, R7, R54, R3, 0x96, !PT ;  /* 0x0000003607367212 */ /* 0x000fe200078e9603 */
[----:B------:R3:W-:Y:S01]  /*3970*/  MUFU.EX2 R105, R5 ;  /* 0x0000000500697308 */ /* 0x0007e20000000800 */
[----:B------:R-:W-:Y:S01]  /*3980*/  IADD3 R3, R217, 0x646e171e, RZ ;  /* 0x646e171ed9037810 */ /* 0x000fe20007ffe0ff */
[--C-:B------:R-:W-:Y:S01]  /*3990*/  FFMA.FTZ R15, R15, c[0x0][0x23c], -R0.reuse ;  /* 0x00008f000f0f7a23 */ /* 0x100fe20000010800 */
[----:B-1----:R-:W-:Y:S01]  /*39a0*/  IADD3 R11, R216, -0x255992d5, RZ ;  /* 0xdaa66d2bd80b7810 */ /* 0x002fe20007ffe0ff */
[----:B------:R-:W-:Y:S03]  /*39b0*/  IMAD.WIDE.U32 R54, R54, -0x2daee0ad, RZ ;  /* 0xd2511f5336367825 */ /* 0x000fe600078e00ff */
[----:B------:R-:W-:Y:S01]  /*39c0*/  LOP3.LUT R11, R53, R6, R11, 0x96, !PT ;  /* 0x00000006350b7212 */ /* 0x000fe200078e960b */
[--C-:B------:R-:W-:Y:S01]  /*39d0*/  FFMA.FTZ R14, R14, c[0x0][0x23c], -R0.reuse ;  /* 0x00008f000e0e7a23 */ /* 0x100fe20000010800 */
[----:B------:R-:W-:Y:S01]  /*39e0*/  IADD3 R53, R217, -0x126145ec, RZ ;  /* 0xed9eba14d9357810 */ /* 0x000fe20007ffe0ff */
[----:B------:R1:W-:Y:S01]  /*39f0*/  MUFU.EX2 R102, R12 ;  /* 0x0000000c00667308 */ /* 0x0003e20000000800 */
[----:B------:R-:W-:Y:S01]  /*3a00*/  IADD3 R6, R216, 0x1715609d, RZ ;  /* 0x1715609dd8067810 */ /* 0x000fe20007ffe0ff */
[----:B------:R-:W-:Y:S01]  /*3a10*/  IMAD.WIDE.U32 R10, R11, -0x2daee0ad, RZ ;  /* 0xd2511f530b0a7825 */ /* 0x000fe200078e00ff */
[----:B--2---:R-:W-:Y:S03]  /*3a20*/  IADD3 R4, R217, 0x32370b8f, RZ ;  /* 0x32370b8fd9047810 */ /* 0x004fe60007ffe0ff */
[----:B------:R-:W-:Y:S01]  /*3a30*/  FFMA.FTZ R0, R18, c[0x0][0x23c], -R0 ;  /* 0x00008f0012007a23 */ /* 0x000fe20000010800 */
[----:B------:R-:W-:Y:S01]  /*3a40*/  LOP3.LUT R4, R55, R8, R4, 0x96, !PT ;  /* 0x0000000837047212 */ /* 0x000fe200078e9604 */
[----:B------:R-:W-:Y:S01]  /*3a50*/  IMAD.MOV.U32 R241, RZ, RZ, c[0x0][0x22c] ;  /* 0x00008b00fff17624 */ /* 0x000fe200078e00ff */
[----:B------:R-:W-:Y:S01]  /*3a60*/  LOP3.LUT R53, R11, R54, R53, 0x96, !PT ;  /* 0x000000360b357212 */ /* 0x000fe200078e9635 */
[----:B------:R-:W-:Y:S01]  /*3a70*/  MUFU.EX2 R178, R16 ;  /* 0x0000001000b27308 */ /* 0x000fe20000000800 */
[----:B------:R-:W-:Y:S01]  /*3a80*/  IADD3 R8, R216, 0x78dde6e4, RZ ;  /* 0x78dde6e4d8087810 */ /* 0x000fe20007ffe0ff */
[----:B------:R-:W-:Y:S02]  /*3a90*/  IMAD R241, R241, c[0x0][0x1c0], RZ ;  /* 0x00007000f1f17a24 */ /* 0x000fe400078e02ff */
[----:B---3--:R-:W-:Y:S05]  /*3aa0*/  IMAD.WIDE.U32 R4, R4, -0x326172a9, RZ ;  /* 0xcd9e8d5704047825 */ /* 0x008fea00078e00ff */
[----:B------:R-:W-:Y:S01]  /*3ab0*/  LOP3.LUT R8, R5, R52, R8, 0x96, !PT ;  /* 0x0000003405087212 */ /* 0x000fe200078e9608 */
[----:B------:R-:W-:Y:S01]  /*3ac0*/  IMAD.WIDE.U32 R52, R53, -0x326172a9, RZ ;  /* 0xcd9e8d5735347825 */ /* 0x000fe200078e00ff */
[----:B------:R2:W-:Y:S03]  /*3ad0*/  MUFU.EX2 R66, R2 ;  /* 0x0000000200427308 */ /* 0x0005e60000000800 */
[----:B------:R-:W-:Y:S01]  /*3ae0*/  IMAD.WIDE.U32 R8, R8, -0x2daee0ad, RZ ;  /* 0xd2511f5308087825 */ /* 0x000fe200078e00ff */
[----:B------:R-:W-:Y:S02]  /*3af0*/  LOP3.LUT R6, R53, R4, R6, 0x96, !PT ;  /* 0x0000000435067212 */ /* 0x000fe400078e9606 */
[----:B------:R-:W-:Y:S03]  /*3b00*/  IADD3 R4, R217, -0x56f99767, RZ ;  /* 0xa9066899d9047810 */ /* 0x000fe60007ffe0ff */
[----:B------:R-:W-:Y:S01]  /*3b10*/  IMAD.WIDE.U32 R6, R6, -0x2daee0ad, RZ ;  /* 0xd2511f5306067825 */ /* 0x000fe200078e00ff */
[----:B------:R-:W-:Y:S01]  /*3b20*/  LOP3.LUT R4, R9, R10, R4, 0x96, !PT ;  /* 0x0000000a09047212 */ /* 0x000fe200078e9604 */
[----:B------:R-:W-:Y:S03]  /*3b30*/  MUFU.EX2 R65, R0 ;  /* 0x0000000000417308 */ /* 0x000fe60000000800 */
[----:B------:R-:W-:Y:S01]  /*3b40*/  LOP3.LUT R9, R6, 0xff, RZ, 0xc0, !PT ;  /* 0x000000ff06097812 */ /* 0x000fe200078ec0ff */
[----:B------:R-:W-:Y:S01]  /*3b50*/  IMAD.WIDE.U32 R4, R4, -0x326172a9, RZ ;  /* 0xcd9e8d5704047825 */ /* 0x000fe200078e00ff */
[----:B------:R-:W-:Y:S02]  /*3b60*/  LOP3.LUT R8, R7, R8, R3, 0x96, !PT ;  /* 0x0000000807087212 */ /* 0x000fe400078e9603 */
[----:B------:R-:W-:Y:S02]  /*3b70*/  ISETP.LE.U32.AND P2, PT, R9, UR6, PT ;  /* 0x0000000609007c0c */ /* 0x000fe4000bf43070 */
[----:B------:R-:W-:Y:S01]  /*3b80*/  IADD3 R3, R216, -0x4ab325aa, RZ ;  /* 0xb54cda56d8037810 */ /* 0x000fe20007ffe0ff */
[----:B------:R-:W-:Y:S01]  /*3b90*/  MUFU.EX2 R106, R106 ;  /* 0x0000006a006a7308 */ /* 0x000fe20000000800 */
[--C-:B------:R-:W-:Y:S02]  /*3ba0*/  SHF.R.U32.HI R10, RZ, 0x18, R6.reuse ;  /* 0x00000018ff0a7819 */ /* 0x100fe40000011606 */
[----:B-1----:R-:W-:Y:S02]  /*3bb0*/  SHF.R.U32.HI R12, RZ, 0x10, R6 ;  /* 0x00000010ff0c7819 */ /* 0x002fe40000011606 */
[----:B------:R-:W-:Y:S02]  /*3bc0*/  LOP3.LUT R13, R6, 0xffff, RZ, 0xc0, !PT ;  /* 0x0000ffff060d7812 */ /* 0x000fe400078ec0ff */
[C---:B------:R-:W-:Y:S02]  /*3bd0*/  LOP3.LUT R6, R4.reuse, 0xff, RZ, 0xc0, !PT ;  /* 0x000000ff04067812 */ /* 0x040fe400078ec0ff */
[----:B------:R-:W-:Y:S01]  /*3be0*/  LOP3.LUT R3, R5, R52, R3, 0x96, !PT ;  /* 0x0000003405037212 */ /* 0x000fe200078e9603 */
[----:B------:R-:W-:Y:S01]  /*3bf0*/  MUFU.EX2 R104, R104 ;  /* 0x0000006800687308 */ /* 0x000fe20000000800 */
[--C-:B------:R-:W-:Y:S02]  /*3c00*/  SHF.R.U32.HI R7, RZ, 0x18, R4.reuse ;  /* 0x00000018ff077819 */ /* 0x100fe40000011604 */
[----:B------:R-:W-:Y:S02]  /*3c10*/  LOP3.LUT R9, R4, 0xffff, RZ, 0xc0, !PT ;  /* 0x0000ffff04097812 */ /* 0x000fe400078ec0ff */
[----:B------:R-:W-:Y:S02]  /*3c20*/  ISETP.LE.U32.AND P6, PT, R6, UR6, PT ;  /* 0x0000000606007c0c */ /* 0x000fe4000bfc3070 */
[----:B------:R-:W-:Y:S02]  /*3c30*/  LOP3.LUT R5, R8, 0xff, RZ, 0xc0, !PT ;  /* 0x000000ff08057812 */ /* 0x000fe400078ec0ff */
[----:B------:R-:W-:Y:S01]  /*3c40*/  SHF.R.U32.HI R11, RZ, 0x10, R4 ;  /* 0x00000010ff0b7819 */ /* 0x000fe20000011604 */
[----:B------:R-:W-:Y:S01]  /*3c50*/  MUFU.EX2 R101, R15 ;  /* 0x0000000f00657308 */ /* 0x000fe20000000800 */
[--C-:B------:R-:W-:Y:S02]  /*3c60*/  SHF.R.U32.HI R4, RZ, 0x18, R8.reuse ;  /* 0x00000018ff047819 */ /* 0x100fe40000011608 */
[----:B------:R-:W-:Y:S02]  /*3c70*/  ISETP.LE.U32.AND P1, PT, R7, UR6, PT ;  /* 0x0000000607007c0c */ /* 0x000fe4000bf23070 */
[----:B------:R-:W-:Y:S02]  /*3c80*/  ISETP.LE.U32.AND P5, PT, R5, UR6, PT ;  /* 0x0000000605007c0c */ /* 0x000fe4000bfa3070 */
[----:B------:R-:W-:Y:S02]  /*3c90*/  LOP3.LUT R5, R3, 0xff, RZ, 0xc0, !PT ;  /* 0x000000ff03057812 */ /* 0x000fe400078ec0ff */
[----:B------:R-:W-:Y:S01]  /*3ca0*/  ISETP.LE.U32.AND P3, PT, R4, UR6, PT ;  /* 0x0000000604007c0c */ /* 0x000fe2000bf63070 */
[----:B------:R-:W-:Y:S01]  /*3cb0*/  MUFU.EX2 R100, R100 ;  /* 0x0000006400647308 */ /* 0x000fe20000000800 */
[--C-:B------:R-:W-:Y:S02]  /*3cc0*/  SHF.R.U32.HI R4, RZ, 0x10, R3.reuse ;  /* 0x00000010ff047819 */ /* 0x100fe40000011603 */
[----:B------:R-:W-:Y:S02]  /*3cd0*/  SHF.R.U32.HI R6, RZ, 0x18, R3 ;  /* 0x00000018ff067819 */ /* 0x000fe40000011603 */
[----:B------:R-:W-:Y:S02]  /*3ce0*/  LOP3.LUT R4, R4, 0xff, RZ, 0xc0, !PT ;  /* 0x000000ff04047812 */ /* 0x000fe400078ec0ff */
[----:B------:R-:W-:Y:S02]  /*3cf0*/  ISETP.LE.U32.AND P4, PT, R6, UR6, PT ;  /* 0x0000000606007c0c */ /* 0x000fe4000bf83070 */
[----:B--2---:R-:W-:Y:S01]  /*3d00*/  LOP3.LUT R2, R11, 0xff, RZ, 0xc0, !PT ;  /* 0x000000ff0b027812 */ /* 0x004fe200078ec0ff */
[----:B------:R-:W-:Y:S01]  /*3d10*/  MUFU.EX2 R67, R14 ;  /* 0x0000000e00437308 */ /* 0x000fe20000000800 */
[----:B------:R-:W-:Y:S09]  /*3d20*/  ISETP.LE.U32.AND P0, PT, R10, UR6, PT ;  /* 0x000000060a007c0c */ /* 0x000ff2000bf03070 */
[----:B------:R-:W1:Y:S04]  /*3d30*/  MUFU.EX2 R103, R19 ;  /* 0x0000001300677308 */ /* 0x000e680000000800 */
[----:B-1----:R-:W-:Y:S02]  /*3d40*/  @!P0 FADD.FTZ R103, -R103, -RZ ;  /* 0x800000ff67678221 */ /* 0x002fe40000010100 */
[----:B------:R-:W-:Y:S01]  /*3d50*/  @!P2 FADD.FTZ R178, -R178, -RZ ;  /* 0x800000ffb2b2a221 */ /* 0x000fe20000010100 */
[----:B------:R-:W-:Y:S01]  /*3d60*/  ISETP.LE.U32.AND P2, PT, R5, UR6, PT ;  /* 0x0000000605007c0c */ /* 0x000fe2000bf43070 */
[----:B------:R-:W-:Y:S01]  /*3d70*/  @!P6 FADD.FTZ R177, -R177, -RZ ;  /* 0x800000ffb1b1e221 */ /* 0x000fe20000010100 */
[----:B------:R-:W-:Y:S01]  /*3d80*/  LOP3.LUT R5, R3, 0xffff, RZ, 0xc0, !PT ;  /* 0x0000ffff03057812 */ /* 0x000fe200078ec0ff */
[----:B------:R-:W-:Y:S01]  /*3d90*/  @!P1 FADD.FTZ R176, -R176, -RZ ;  /* 0x800000ffb0b09221 */ /* 0x000fe20000010100 */
[----:B------:R-:W-:Y:S01]  /*3da0*/  ISETP.LE.U32.AND P6, PT, R4, UR6, PT ;  /* 0x0000000604007c0c */ /* 0x000fe2000bfc3070 */
[----:B------:R-:W-:Y:S01]  /*3db0*/  @!P4 FADD.FTZ R175, -R175, -RZ ;  /* 0x800000ffafafc221 */ /* 0x000fe20000010100 */
[----:B------:R-:W-:Y:S01]  /*3dc0*/  SHF.R.U32.HI R5, RZ, 0x8, R5 ;  /* 0x00000008ff057819 */ /* 0x000fe20000011605 */
[----:B------:R-:W-:Y:S01]  /*3dd0*/  @!P5 FADD.FTZ R102, -R102, -RZ ;  /* 0x800000ff6666d221 */ /* 0x000fe20000010100 */
[----:B------:R-:W-:Y:S01]  /*3de0*/  LOP3.LUT R3, R12, 0xff, RZ, 0xc0, !PT ;  /* 0x000000ff0c037812 */ /* 0x000fe200078ec0ff */
[----:B------:R-:W-:Y:S01]  /*3df0*/  @!P3 FADD.FTZ R101, -R101, -RZ ;  /* 0x800000ff6565b221 */ /* 0x000fe20000010100 */
[----:B------:R-:W-:Y:S02]  /*3e00*/  SHF.R.U32.HI R4, RZ, 0x8, R9 ;  /* 0x00000008ff047819 */ /* 0x000fe40000011609 */
[----:B------:R-:W-:Y:S01]  /*3e10*/  ISETP.LE.U32.AND P1, PT, R3, UR6, PT ;  /* 0x0000000603007c0c */ /* 0x000fe2000bf23070 */
[----:B------:R-:W-:Y:S01]  /*3e20*/  @!P2 FADD.FTZ R174, -R174, -RZ ;  /* 0x800000ffaeaea221 */ /* 0x000fe20000010100 */
[----:B------:R-:W-:Y:S02]  /*3e30*/  LOP3.LUT R3, R4, 0xffff, RZ, 0xc0, !PT ;  /* 0x0000ffff04037812 */ /* 0x000fe400078ec0ff */
[----:B------:R-:W-:Y:S01]  /*3e40*/  LOP3.LUT R4, R5, 0xffff, RZ, 0xc0, !PT ;  /* 0x0000ffff05047812 */ /* 0x000fe200078ec0ff */
[----:B------:R-:W-:Y:S01]  /*3e50*/  @!P6 FADD.FTZ R107, -R107, -RZ ;  /* 0x800000ff6b6be221 */ /* 0x000fe20000010100 */
[----:B------:R-:W-:Y:S02]  /*3e60*/  ISETP.LE.U32.AND P4, PT, R3, UR6, PT ;  /* 0x0000000603007c0c */ /* 0x000fe4000bf83070 */
[----:B------:R-:W-:Y:S02]  /*3e70*/  ISETP.LE.U32.AND P2, PT, R4, UR6, PT ;  /* 0x0000000604007c0c */ /* 0x000fe4000bf43070 */
[----:B------:R-:W-:Y:S02]  /*3e80*/  ISETP.LE.U32.AND P6, PT, R2, UR6, PT ;  /* 0x0000000602007c0c */ /* 0x000fe4000bfc3070 */
[----:B------:R-:W-:Y:S01]  /*3e90*/  SHF.R.U32.HI R3, RZ, 0x10, R8 ;  /* 0x00000010ff037819 */ /* 0x000fe20000011608 */
[----:B------:R-:W-:Y:S01]  /*3ea0*/  @!P1 FADD.FTZ R65, -R65, -RZ ;  /* 0x800000ff41419221 */ /* 0x000fe20000010100 */
[----:B------:R-:W-:Y:S02]  /*3eb0*/  LOP3.LUT R8, R8, 0xffff, RZ, 0xc0, !PT ;  /* 0x0000ffff08087812 */ /* 0x000fe400078ec0ff */
[----:B------:R-:W-:Y:S02]  /*3ec0*/  SHF.R.U32.HI R2, RZ, 0x8, R13 ;  /* 0x00000008ff027819 */ /* 0x000fe4000001160d */
[----:B------:R-:W-:Y:S01]  /*3ed0*/  SHF.R.U32.HI R8, RZ, 0x8, R8 ;  /* 0x00000008ff087819 */ /* 0x000fe20000011608 */
[----:B------:R-:W-:Y:S01]  /*3ee0*/  @!P4 FADD.FTZ R106, -R106, -RZ ;  /* 0x800000ff6a6ac221 */ /* 0x000fe20000010100 */
[----:B------:R-:W-:Y:S01]  /*3ef0*/  LOP3.LUT R3, R3, 0xff, RZ, 0xc0, !PT ;  /* 0x000000ff03037812 */ /* 0x000fe200078ec0ff */
[----:B------:R-:W-:Y:S01]  /*3f00*/  @!P2 FADD.FTZ R105, -R105, -RZ ;  /* 0x800000ff6969a221 */ /* 0x000fe20000010100 */
[----:B------:R-:W-:Y:S01]  /*3f10*/  LOP3.LUT R0, R2, 0xffff, RZ, 0xc0, !PT ;  /* 0x0000ffff02007812 */ /* 0x000fe200078ec0ff */
[----:B------:R-:W-:Y:S01]  /*3f20*/  @!P6 FADD.FTZ R104, -R104, -RZ ;  /* 0x800000ff6868e221 */ /* 0x000fe20000010100 */
[----:B------:R-:W-:Y:S02]  /*3f30*/  LOP3.LUT R2, R8, 0xffff, RZ, 0xc0, !PT ;  /* 0x0000ffff08027812 */ /* 0x000fe400078ec0ff */
[----:B------:R-:W-:Y:S02]  /*3f40*/  ISETP.LE.U32.AND P4, PT, R3, UR6, PT ;  /* 0x0000000603007c0c */ /* 0x000fe4000bf83070 */
[----:B------:R-:W-:Y:S02]  /*3f50*/  F2FP.RELU.BF16.PACK_AB R3, R105, R174 ;  /* 0x000000ae6903723e */ /* 0x000fe400000018ff */
[----:B------:R-:W-:Y:S02]  /*3f60*/  ISETP.LE.U32.AND P6, PT, R2, UR6, PT ;  /* 0x0000000602007c0c */ /* 0x000fe4000bfc3070 */
[----:B------:R-:W-:Y:S01]  /*3f70*/  F2FP.RELU.BF16.PACK_AB R2, R175, R107 ;  /* 0x0000006baf02723e */ /* 0x000fe200000018ff */
[----:B------:R1:W-:Y:S01]  /*3f80*/  STS [R227+0x12000], R3 ;  /* 0x01200003e3007388 */ /* 0x0003e20000000800 */
[----:B------:R-:W-:Y:S02]  /*3f90*/  ISETP.LE.U32.AND P2, PT, R0, UR6, PT ;  /* 0x0000000600007c0c */ /* 0x000fe4000bf43070 */
[----:B------:R-:W-:Y:S01]  /*3fa0*/  F2FP.RELU.BF16.PACK_AB R0, R106, R177 ;  /* 0x000000b16a00723e */ /* 0x000fe200000018ff */
[----:B------:R2:W-:Y:S01]  /*3fb0*/  STS [R227+0x12400], R2 ;  /* 0x01240002e3007388 */ /* 0x0005e20000000800 */
[----:B------:R-:W-:Y:S01]  /*3fc0*/  FSETP.GE.FTZ.AND P1, PT, R107, RZ, PT ;  /* 0x000000ff6b00720b */ /* 0x000fe20003f36000 */
[----:B------:R-:W-:Y:S01]  /*3fd0*/  @!P4 FADD.FTZ R67, -R67, -RZ ;  /* 0x800000ff4343c221 */ /* 0x000fe20000010100 */
[----:B------:R-:W-:Y:S01]  /*3fe0*/  FSETP.GE.FTZ.AND P3, PT, R174, RZ, PT ;  /* 0x000000ffae00720b */ /* 0x000fe20003f76000 */
[----:B------:R3:W-:Y:S01]  /*3ff0*/  STS [R230+0x12000], R0 ;  /* 0x01200000e6007388 */ /* 0x0007e20000000800 */
[----:B------:R-:W-:Y:S01]  /*4000*/  FSETP.GE.FTZ.AND P4, PT, R106, RZ, PT ;  /* 0x000000ff6a00720b */ /* 0x000fe20003f96000 */
[----:B------:R-:W-:Y:S01]  /*4010*/  @!P6 FADD.FTZ R100, -R100, -RZ ;  /* 0x800000ff6464e221 */ /* 0x000fe20000010100 */
[----:B------:R-:W-:Y:S03]  /*4020*/  F2FP.RELU.BF16.PACK_AB R4, R101, R67 ;  /* 0x000000436504723e */ /* 0x000fe600000018ff */
[----:B------:R-:W-:Y:S01]  /*4030*/  @!P2 FADD.FTZ R66, -R66, -RZ ;  /* 0x800000ff4242a221 */ /* 0x000fe20000010100 */
[----:B------:R-:W-:Y:S02]  /*4040*/  F2FP.RELU.BF16.PACK_AB R5, R100, R102 ;  /* 0x000000666405723e */ /* 0x000fe400000018ff */
[----:B------:R-:W-:Y:S02]  /*4050*/  FSETP.GE.FTZ.AND P2, PT, R105, RZ, PT ;  /* 0x000000ff6900720b */ /* 0x000fe40003f56000 */
[----:B-1----:R-:W-:Y:S02]  /*4060*/  F2FP.RELU.BF16.PACK_AB R3, R66, R178 ;  /* 0x000000b24203723e */ /* 0x002fe400000018ff */
[----:B--2---:R-:W-:Y:S02]  /*4070*/  F2FP.RELU.BF16.PACK_AB R2, R103, R65 ;  /* 0x000000416702723e */ /* 0x004fe400000018ff */
[----:B---3--:R-:W-:Y:S05]  /*4080*/  F2FP.RELU.BF16.PACK_AB R0, R176, R104 ;  /* 0x00000068b000723e */ /* 0x008fea00000018ff */
[----:B------:R1:W-:Y:S04]  /*4090*/  STS [R230+0x12400], R0 ;  /* 0x01240000e6007388 */ /* 0x0003e80000000800 */
[----:B------:R-:W-:Y:S04]  /*40a0*/  STS [R228+0x12000], R5 ;  /* 0x01200005e4007388 */ /* 0x000fe80000000800 */
[----:B------:R-:W-:Y:S04]  /*40b0*/  STS [R228+0x12400], R4 ;  /* 0x01240004e4007388 */ /* 0x000fe80000000800 */
[----:B------:R2:W-:Y:S04]  /*40c0*/  STS [R229+0x12000], R3 ;  /* 0x01200003e5007388 */ /* 0x0005e80000000800 */
[----:B------:R3:W-:Y:S01]  /*40d0*/  STS [R229+0x12400], R2 ;  /* 0x01240002e5007388 */ /* 0x0007e20000000800 */
[----:B-1----:R-:W-:Y:S05]  /*40e0*/  IMAD.SHL.U32 R0, R206, 0x2, RZ ;  /* 0x00000002ce007824 */ /* 0x002fea00078e00ff */
[----:B------:R-:W1:Y:S01]  /*40f0*/  LDSM.16.M88.4 R16, [R0+0x8000] ;  /* 0x008000000010783b */ /* 0x000e620000000200 */
[C-C-:B--2---:R-:W-:Y:S02]  /*4100*/  IMAD.IADD R3, R196.reuse, 0x1, R0.reuse ;  /* 0x00000001c4037824 */ /* 0x144fe400078e0200 */
[----:B---3--:R-:W-:Y:S05]  /*4110*/  IMAD.IADD R2, R201, 0x1, R0 ;  /* 0x00000001c9027824 */ /* 0x008fea00078e0200 */
[----:B------:R-:W-:Y:S01]  /*4120*/  LDSM.16.M88.4 R56, [R3+0x8000] ;  /* 0x008000000338783b */ /* 0x000fe20000000200 */
[----:B------:R-:W-:Y:S07]  /*4130*/  IMAD.IADD R64, R196, 0x1, R2 ;  /* 0x00000001c4407824 */ /* 0x000fee00078e0202 */
[----:B------:R-:W2:Y:S08]  /*4140*/  LDSM.16.M88.4 R52, [R2+0x8000] ;  /* 0x008000000234783b */ /* 0x000eb00000000200 */
[----:B------:R-:W3:Y:S01]  /*4150*/  LDSM.16.M88.4 R60, [R64+0x8000] ;  /* 0x00800000403c783b */ /* 0x000ee20000000200 */
        /* <DEDUP_REMOVED lines=8> */
[----:B------:R1:W2:Y:S07]  /*41e0*/  LDSM.16.M88.4 R52, [R0+0xa000] ;  /* 0x00a000000034783b */ /* 0x0002ae0000000200 */
[C---:B------:R-:W-:Y:S08]  /*41f0*/  HMMA.16816.F32.BF16 R4, R56.reuse, R124, R4 ;  /* 0x0000007c3804723c */ /* 0x040ff00000041804 */
[C---:B------:R-:W-:Y:S08]  /*4200*/  HMMA.16816.F32.BF16 R8, R56.reuse, R126, R8 ;  /* 0x0000007e3808723c */ /* 0x040ff00000041808 */
[C---:B------:R-:W-:Y:S01]  /*4210*/  HMMA.16816.F32.BF16 R12, R56.reuse, R128, R12 ;  /* 0x00000080380c723c */ /* 0x040fe2000004180c */
[----:B-1----:R-:W-:Y:S05]  /*4220*/  IMAD.U32 R0, R241, -0x40, RZ ;  /* 0xffffffc0f1007824 */ /* 0x002fea00078e00ff */
[C---:B------:R-:W-:Y:S02]  /*4230*/  LEA R210, P0, R0.reuse, R210, 0x2 ;  /* 0x000000d200d27211 */ /* 0x040fe400078010ff */
[----:B------:R-:W-:Y:S01]  /*4240*/  HMMA.16816.F32.BF16 R16, R56, R130, R16 ;  /* 0x000000823810723c */ /* 0x000fe20000041810 */
[----:B------:R-:W1:Y:S03]  /*4250*/  LDSM.16.M88.4 R56, [R2+0xa000] ;  /* 0x00a000000238783b */ /* 0x000e660000000200 */
[----:B------:R-:W-:Y:S02]  /*4260*/  LEA.HI.X.SX32 R211, R0, R211, 0x2, P0 ;  /* 0x000000d300d37211 */ /* 0x000fe400000f16ff */
[----:B------:R-:W-:Y:S02]  /*4270*/  FSETP.GE.FTZ.AND P0, PT, R175, RZ, PT ;  /* 0x000000ffaf00720b */ /* 0x000fe40003f16000 */
[C---:B---3--:R-:W-:Y:S08]  /*4280*/  HMMA.16816.F32.BF16 R4, R60.reuse, R132, R4 ;  /* 0x000000843c04723c */ /* 0x048ff00000041804 */
[C---:B------:R-:W-:Y:S08]  /*4290*/  HMMA.16816.F32.BF16 R8, R60.reuse, R134, R8 ;  /* 0x000000863c08723c */ /* 0x040ff00000041808 */
[C---:B------:R-:W-:Y:S08]  /*42a0*/  HMMA.16816.F32.BF16 R12, R60.reuse, R136, R12 ;  /* 0x000000883c0c723c */ /* 0x040ff0000004180c */
[----:B------:R-:W-:Y:S01]  /*42b0*/  HMMA.16816.F32.BF16 R16, R60, R138, R16 ;  /* 0x0000008a3c10723c */ /* 0x000fe20000041810 */
[----:B------:R-:W3:Y:S07]  /*42c0*/  LDSM.16.M88.4 R60, [R3+0xa000] ;  /* 0x00a00000033c783b */ /* 0x000eee0000000200 */
[C---:B--2---:R-:W-:Y:S08]  /*42d0*/  HMMA.16816.F32.BF16 R4, R52.reuse, R140, R4 ;  /* 0x0000008c3404723c */ /* 0x044ff00000041804 */
[C---:B------:R-:W-:Y:S08]  /*42e0*/  HMMA.16816.F32.BF16 R8, R52.reuse, R142, R8 ;  /* 0x0000008e3408723c */ /* 0x040ff00000041808 */
[C---:B------:R-:W-:Y:S08]  /*42f0*/  HMMA.16816.F32.BF16 R12, R52.reuse, R144, R12 ;  /* 0x00000090340c723c */ /* 0x040ff0000004180c */
[----:B------:R-:W-:Y:S01]  /*4300*/  HMMA.16816.F32.BF16 R16, R52, R146, R16 ;  /* 0x000000923410723c */ /* 0x000fe20000041810 */
[----:B------:R-:W2:Y:S07]  /*4310*/  LDSM.16.M88.4 R52, [R64+0xa000] ;  /* 0x00a000004034783b */ /* 0x000eae0000000200 */
[C---:B-1----:R-:W-:Y:S08]  /*4320*/  HMMA.16816.F32.BF16 R4, R56.reuse, R148, R4 ;  /* 0x000000943804723c */ /* 0x042ff00000041804 */
[C---:B------:R-:W-:Y:S08]  /*4330*/  HMMA.16816.F32.BF16 R8, R56.reuse, R150, R8 ;  /* 0x000000963808723c */ /* 0x040ff00000041808 */
[C---:B------:R-:W-:Y:S08]  /*4340*/  HMMA.16816.F32.BF16 R12, R56.reuse, R152, R12 ;  /* 0x00000098380c723c */ /* 0x040ff0000004180c */
[----:B------:R-:W-:Y:S08]  /*4350*/  HMMA.16816.F32.BF16 R16, R56, R154, R16 ;  /* 0x0000009a3810723c */ /* 0x000ff00000041810 */
[C---:B---3--:R-:W-:Y:S08]  /*4360*/  HMMA.16816.F32.BF16 R4, R60.reuse, R156, R4 ;  /* 0x0000009c3c04723c */ /* 0x048ff00000041804 */
[C---:B------:R-:W-:Y:S08]  /*4370*/  HMMA.16816.F32.BF16 R8, R60.reuse, R158, R8 ;  /* 0x0000009e3c08723c */ /* 0x040ff00000041808 */
[C---:B------:R-:W-:Y:S08]  /*4380*/  HMMA.16816.F32.BF16 R12, R60.reuse, R160, R12 ;  /* 0x000000a03c0c723c */ /* 0x040ff0000004180c */
[----:B------:R-:W-:Y:S08]  /*4390*/  HMMA.16816.F32.BF16 R16, R60, R162, R16 ;  /* 0x000000a23c10723c */ /* 0x000ff00000041810 */
[C---:B--2---:R-:W-:Y:S08]  /*43a0*/  HMMA.16816.F32.BF16 R4, R52.reuse, R164, R4 ;  /* 0x000000a43404723c */ /* 0x044ff00000041804 */
[C---:B------:R-:W-:Y:S08]  /*43b0*/  HMMA.16816.F32.BF16 R8, R52.reuse, R166, R8 ;  /* 0x000000a63408723c */ /* 0x040ff00000041808 */
[C---:B------:R-:W-:Y:S08]  /*43c0*/  HMMA.16816.F32.BF16 R12, R52.reuse, R168, R12 ;  /* 0x000000a8340c723c */ /* 0x040ff0000004180c */
[----:B-----5:R-:W-:Y:S01]  /*43d0*/  FADD.FTZ R0, -R172, R7 ;  /* 0x00000007ac007221 */ /* 0x020fe20000010100 */
[----:B------:R-:W-:Y:S03]  /*43e0*/  HMMA.16816.F32.BF16 R16, R52, R170, R16 ;  /* 0x000000aa3410723c */ /* 0x000fe60000041810 */
[----:B------:R-:W-:Y:S01]  /*43f0*/  FADD.FTZ R3, -R173, R5 ;  /* 0x00000005ad037221 */ /* 0x000fe20000010100 */
[-C--:B------:R-:W-:Y:S01]  /*4400*/  FSEL R0, R0, R172.reuse, P0 ;  /* 0x000000ac00007208 */ /* 0x080fe20000000000 */
[----:B------:R-:W-:Y:S01]  /*4410*/  FADD.FTZ R2, -R172, R6 ;  /* 0x00000006ac027221 */ /* 0x000fe20000010100 */
[----:B------:R-:W-:Y:S01]  /*4420*/  FSETP.GE.FTZ.AND P0, PT, R177, RZ, PT ;  /* 0x000000ffb100720b */ /* 0x000fe20003f16000 */
[----:B------:R-:W-:Y:S01]  /*4430*/  FADD.FTZ R8, -R173, R8 ;  /* 0x00000008ad087221 */ /* 0x000fe20000010100 */
[-C--:B------:R-:W-:Y:S01]  /*4440*/  FSEL R3, R3, R173.reuse, P2 ;  /* 0x000000ad03037208 */ /* 0x080fe20001000000 */
[----:B------:R-:W-:Y:S01]  /*4450*/  FADD.FTZ R4, -R173, R4 ;  /* 0x00000004ad047221 */ /* 0x000fe20000010100 */
[----:B------:R-:W-:Y:S02]  /*4460*/  FSETP.GE.FTZ.AND P2, PT, R100, RZ, PT ;  /* 0x000000ff6400720b */ /* 0x000fe40003f56000 */
[----:B------:R-:W-:Y:S01]  /*4470*/  FADD.FTZ R11, -R172, R11 ;  /* 0x0000000bac0b7221 */ /* 0x000fe20000010100 */
[----:B------:R-:W-:Y:S01]  /*4480*/  FSEL R2, R2, R172, P1 ;  /* 0x000000ac02027208 */ /* 0x000fe20000800000 */
[----:B------:R-:W-:Y:S01]  /*4490*/  FMUL.FTZ R175, R175, R0 ;  /* 0x00000000afaf7220 */ /* 0x000fe20000410000 */
[----:B------:R-:W-:Y:S01]  /*44a0*/  FSEL R0, R8, R173, P0 ;  /* 0x000000ad08007208 */ /* 0x000fe20000000000 */
[----:B------:R-:W-:Y:S01]  /*44b0*/  FMUL.FTZ R6, R105, R3 ;  /* 0x0000000369067220 */ /* 0x000fe20000410000 */
[----:B------:R-:W-:Y:S01]  /*44c0*/  FSETP.GE.FTZ.AND P0, PT, R176, RZ, PT ;  /* 0x000000ffb000720b */ /* 0x000fe20003f16000 */
[----:B------:R-:W-:Y:S01]  /*44d0*/  FADD.FTZ R3, -R173, R13 ;  /* 0x0000000dad037221 */ /* 0x000fe20000010100 */
[-C--:B------:R-:W-:Y:S01]  /*44e0*/  FSEL R4, R4, R173.reuse, P3 ;  /* 0x000000ad04047208 */ /* 0x080fe20001800000 */
[----:B------:R-:W-:Y:S01]  /*44f0*/  FADD.FTZ R10, -R172, R10 ;  /* 0x0000000aac0a7221 */ /* 0x000fe20000010100 */
[----:B------:R-:W-:Y:S01]  /*4500*/  FSETP.GE.FTZ.AND P1, PT, R104, RZ, PT ;  /* 0x000000ff6800720b */ /* 0x000fe20003f36000 */
[----:B------:R-:W-:Y:S01]  /*4510*/  FMUL.FTZ R177, R177, R0 ;  /* 0x00000000b1b17220 */ /* 0x000fe20000410000 */
[----:B------:R-:W-:Y:S01]  /*4520*/  FSEL R0, R11, R172, P0 ;  /* 0x000000ac0b007208 */ /* 0x000fe20000000000 */
[----:B------:R-:W-:Y:S01]  /*4530*/  FADD.FTZ R15, -R172, R15 ;  /* 0x0000000fac0f7221 */ /* 0x000fe20000010100 */
[-C--:B------:R-:W-:Y:S01]  /*4540*/  FSEL R3, R3, R173.reuse, P2 ;  /* 0x000000ad03037208 */ /* 0x080fe20001000000 */
[----:B------:R-:W-:Y:S01]  /*4550*/  FMUL.FTZ R107, R107, R2 ;  /* 0x000000026b6b7220 */ /* 0x000fe20000410000 */
[----:B------:R-:W-:Y:S01]  /*4560*/  FSEL R2, R10, R172, P1 ;  /* 0x000000ac0a027208 */ /* 0x000fe20000800000 */
[----:B------:R-:W-:Y:S01]  /*4570*/  FMUL.FTZ R174, R174, R4 ;  /* 0x00000004aeae7220 */ /* 0x000fe20000410000 */
[----:B------:R-:W-:Y:S01]  /*4580*/  FSETP.GE.FTZ.AND P1, PT, R101, RZ, PT ;  /* 0x000000ff6500720b */ /* 0x000fe20003f36000 */
[----:B------:R-:W-:Y:S01]  /*4590*/  FADD.FTZ R4, -R173, R12 ;  /* 0x0000000cad047221 */ /* 0x000fe20000010100 */
[----:B------:R-:W-:Y:S01]  /*45a0*/  FSETP.GE.FTZ.AND P3, PT, R102, RZ, PT ;  /* 0x000000ff6600720b */ /* 0x000fe20003f76000 */
[----:B------:R-:W-:Y:S01]  /*45b0*/  FMUL.FTZ R176, R176, R0 ;  /* 0x00000000b0b07220 */ /* 0x000fe20000410000 */
[----:B------:R-:W-:Y:S01]  /*45c0*/  FSETP.GE.FTZ.AND P0, PT, R103, RZ, PT ;  /* 0x000000ff6700720b */ /* 0x000fe20003f16000 */
[----:B------:R-:W-:Y:S01]  /*45d0*/  FADD.FTZ R0, -R172, R18 ;  /* 0x00000012ac007221 */ /* 0x000fe20000010100 */
[----:B------:R-:W-:Y:S01]  /*45e0*/  FSEL R4, R4, R173, P3 ;  /* 0x000000ad04047208 */ /* 0x000fe20001800000 */
[----:B------:R-:W-:Y:S01]  /*45f0*/  FMUL.FTZ R100, R100, R3 ;  /* 0x0000000364647220 */ /* 0x000fe20000410000 */
[----:B------:R-:W-:Y:S01]  /*4600*/  FSEL R3, R15, R172, P1 ;  /* 0x000000ac0f037208 */ /* 0x000fe20000800000 */
[----:B------:R-:W-:Y:S01]  /*4610*/  FADD.FTZ R5, -R173, R9 ;  /* 0x00000009ad057221 */ /* 0x000fe20000010100 */
[----:B------:R-:W-:Y:S01]  /*4620*/  FSETP.GE.FTZ.AND P1, PT, R65, RZ, PT ;  /* 0x000000ff4100720b */ /* 0x000fe20003f36000 */
[----:B------:R-:W-:Y:S01]  /*4630*/  FADD.FTZ R14, -R172, R14 ;  /* 0x0000000eac0e7221 */ /* 0x000fe20000010100 */
[----:B------:R-:W-:Y:S01]  /*4640*/  FSETP.GE.FTZ.AND P3, PT, R66, RZ, PT ;  /* 0x000000ff4200720b */ /* 0x000fe20003f76000 */
[----:B------:R-:W-:Y:S01]  /*4650*/  FMUL.FTZ R104, R104, R2 ;  /* 0x0000000268687220 */ /* 0x000fe20000410000 */
[----:B------:R-:W-:Y:S01]  /*4660*/  FSEL R0, R0, R172, P1 ;  /* 0x000000ac00007208 */ /* 0x000fe20000800000 */
[----:B------:R-:W-:Y:S01]  /*4670*/  FADD.FTZ R2, -R173, R16 ;  /* 0x00000010ad027221 */ /* 0x000fe20000010100 */
[----:B------:R-:W-:Y:S01]  /*4680*/  ISETP.GT.AND P1, PT, R209, R234, PT ;  /* 0x000000ead100720c */ /* 0x000fe20003f24270 */
[----:B------:R-:W-:Y:S01]  /*4690*/  FMUL.FTZ R102, R102, R4 ;  /* 0x0000000466667220 */ /* 0x000fe20000410000 */
[----:B------:R-:W-:Y:S01]  /*46a0*/  FSEL R5, R5, R173, P4 ;  /* 0x000000ad05057208 */ /* 0x000fe20002000000 */
[----:B------:R-:W-:Y:S01]  /*46b0*/  FMUL.FTZ R101, R101, R3 ;  /* 0x0000000365657220 */ /* 0x000fe20000410000 */
[----:B------:R-:W-:Y:S01]  /*46c0*/  FSETP.GE.FTZ.AND P2, PT, R67, RZ, PT ;  /* 0x000000ff4300720b */ /* 0x000fe20003f56000 */
[----:B------:R-:W-:Y:S01]  /*46d0*/  FMUL.FTZ R65, R65, R0 ;  /* 0x0000000041417220 */ /* 0x000fe20000410000 */
[----:B------:R-:W-:Y:S01]  /*46e0*/  FSETP.GE.FTZ.AND P4, PT, R178, RZ, PT ;  /* 0x000000ffb200720b */ /* 0x000fe20003f96000 */
        /* <DEDUP_REMOVED lines=33> */
.L_x_1059:
        /* <DEDUP_REMOVED lines=85> */
.L_x_1060:
[----:B------:R-:W-:Y:S01]  /*4e50*/  LDSM.16.M88.4 R64, [R202] ;  /* 0x00000000ca40783b */ /* 0x000fe20000000200 */
[----:B-1----:R-:W-:Y:S03]  /*4e60*/  @P1 IADD3 R2, P0, R222, -0x100, RZ ;  /* 0xffffff00de021810 */ /* 0x002fe60007f1e0ff */
[----:B------:R-:W1:Y:S01]  /*4e70*/  LDSM.16.MT88.4 R16, [R188+0xc000] ;  /* 0x00c00000bc10783b */ /* 0x000e620000004200 */
[----:B------:R-:W-:Y:S01]  /*4e80*/  @P1 IADD3.X R0, R223, -0x1, RZ, P0, !PT ;  /* 0xffffffffdf001810 */ /* 0x000fe200007fe4ff */
[----:B------:R-:W-:Y:S02]  /*4e90*/  @P1 IMAD.MOV.U32 R222, RZ, RZ, R2 ;  /* 0x000000ffffde1224 */ /* 0x000fe400078e0002 */
[----:B------:R-:W2:Y:S02]  /*4ea0*/  LDSM.16.M88.4 R60, [R202+0x1000] ;  /* 0x00100000ca3c783b */ /* 0x000ea40000000200 */
[----:B------:R-:W-:Y:S02]  /*4eb0*/  @P1 IMAD.MOV.U32 R223, RZ, RZ, R0 ;  /* 0x000000ffffdf1224 */ /* 0x000fe400078e0000 */
[----:B------:R-:W3:Y:S01]  /*4ec0*/  LDSM.16.MT88.4 R100, [R188+0xe000] ;  /* 0x00e00000bc64783b */ /* 0x000ee20000004200 */
[C---:B------:R-:W-:Y:S02]  /*4ed0*/  IMAD R0, R241.reuse, 0x18, RZ ;  /* 0x00000018f1007824 */ /* 0x040fe400078e02ff */
[----:B------:R-:W-:Y:S01]  /*4ee0*/  @P1 IMAD.WIDE R2, R226, 0x4, R222 ;  /* 0x00000004e2021825 */ /* 0x000fe200078e02de */
[----:B------:R-:W-:Y:S04]  /*4ef0*/  LDSM.16.M88.4 R104, [R203] ;  /* 0x00000000cb68783b */ /* 0x000fe80000000200 */
[----:B------:R-:W4:Y:S04]  /*4f00*/  LDSM.16.MT88.4 R172, [R188+0xc800] ;  /* 0x00c80000bcac783b */ /* 0x000f280000004200 */
[----:B------:R-:W3:Y:S04]  /*4f10*/  LDSM.16.M88.4 R176, [R203+0x1000] ;  /* 0x00100000cbb0783b */ /* 0x000ee80000000200 */
[----:B------:R-:W3:Y:S04]  /*4f20*/  LDSM.16.MT88.4 R180, [R188+0xe800] ;  /* 0x00e80000bcb4783b */ /* 0x000ee80000004200 */
[----:B------:R-:W-:Y:S04]  /*4f30*/  LDSM.16.M88.4 R184, [R204+0x1000] ;  /* 0x00100000ccb8783b */ /* 0x000fe80000000200 */
[----:B------:R3:W5:Y:S04]  /*4f40*/  @P1 LDG.E R221, [R2.64] ;  /* 0x0000000802dd1981 */ /* 0x000768000c1e1900 */
[----:B------:R3:W5:Y:S01]  /*4f50*/  @P1 LDG.E R224, [R2.64+0x20] ;  /* 0x0000200802e01981 */ /* 0x000762000c1e1900 */
        /* <DEDUP_REMOVED lines=17> */
[----:B------:R-:W2:Y:S07]  /*5070*/  LDSM.16.MT88.4 R176, [R188+0xf000] ;  /* 0x00f00000bcb0783b */ /* 0x000eae0000004200 */
[----:B------:R-:W-:Y:S01]  /*5080*/  HMMA.16816.F32.BF16 R64, R104, R182, R64 ;  /* 0x000000b66840723c */ /* 0x000fe20000041840 */
[----:B------:R-:W-:Y:S04]  /*5090*/  LDSM.16.M88.4 R104, [R205] ;  /* 0x00000000cd68783b */ /* 0x000fe80000000200 */
[----:B------:R-:W-:Y:S03]  /*50a0*/  LDSM.16.M88.4 R180, [R205+0x1000] ;  /* 0x00100000cdb4783b */ /* 0x000fe60000000200 */
[-C--:B-1----:R-:W-:Y:S08]  /*50b0*/  HMMA.16816.F32.BF16 R4, R100, R172.reuse, R4 ;  /* 0x000000ac6404723c */ /* 0x082ff00000041804 */
[C---:B------:R-:W-:Y:S08]  /*50c0*/  HMMA.16816.F32.BF16 R8, R184.reuse, R172, R8 ;  /* 0x000000acb808723c */ /* 0x040ff00000041808 */
[-C--:B------:R-:W-:Y:S08]  /*50d0*/  HMMA.16816.F32.BF16 R12, R184, R174.reuse, R12 ;  /* 0x000000aeb80c723c */ /* 0x080ff0000004180c */
[C---:B------:R-:W-:Y:S01]  /*50e0*/  HMMA.16816.F32.BF16 R16, R100.reuse, R174, R16 ;  /* 0x000000ae6410723c */ /* 0x040fe20000041810 */
[----:B------:R-:W1:Y:S04]  /*50f0*/  LDSM.16.MT88.4 R172, [R188+0xd800] ;  /* 0x00d80000bcac783b */ /* 0x000e680000004200 */
[----:B------:R-:W3:Y:S03]  /*5100*/  LDSM.16.MT88.4 R188, [R188+0xf800] ;  /* 0x00f80000bcbc783b */ /* 0x000ee60000004200 */
[-C--:B--2---:R-:W-:Y:S08]  /*5110*/  HMMA.16816.F32.BF16 R52, R100, R176.reuse, R52 ;  /* 0x000000b06434723c */ /* 0x084ff00000041834 */
[C---:B------:R-:W-:Y:S08]  /*5120*/  HMMA.16816.F32.BF16 R56, R184.reuse, R176, R56 ;  /* 0x000000b0b838723c */ /* 0x040ff00000041838 */
[-C--:B------:R-:W-:Y:S08]  /*5130*/  HMMA.16816.F32.BF16 R60, R184, R178.reuse, R60 ;  /* 0x000000b2b83c723c */ /* 0x080ff0000004183c */
[----:B------:R-:W-:Y:S07]  /*5140*/  HMMA.16816.F32.BF16 R64, R100, R178, R64 ;  /* 0x000000b26440723c */ /* 0x000fee0000041840 */
[C---:B------:R-:W-:Y:S01]  /*5150*/  IMAD.SHL.U32 R101, R241.reuse, 0x20, RZ ;  /* 0x00000020f1657824 */ /* 0x040fe200078e00ff */
[-C--:B-1----:R-:W-:Y:S08]  /*5160*/  HMMA.16816.F32.BF16 R4, R104, R172.reuse, R4 ;  /* 0x000000ac6804723c */ /* 0x082ff00000041804 */
[C---:B------:R-:W-:Y:S07]  /*5170*/  HMMA.16816.F32.BF16 R8, R180.reuse, R172, R8 ;  /* 0x000000acb408723c */ /* 0x040fee0000041808 */
[C---:B------:R-:W-:Y:S01]  /*5180*/  IMAD.SHL.U32 R172, R241.reuse, 0x8, RZ ;  /* 0x00000008f1ac7824 */ /* 0x040fe200078e00ff */
[-C--:B------:R-:W-:Y:S04]  /*5190*/  HMMA.16816.F32.BF16 R12, R180, R174.reuse, R12 ;  /* 0x000000aeb40c723c */ /* 0x080fe8000004180c */
[CC--:B------:R-:W-:Y:S01]  /*51a0*/  LEA R2, P0, R172.reuse, R210.reuse, 0x2 ;  /* 0x000000d2ac027211 */ /* 0x0c0fe200078010ff */
[----:B------:R-:W-:Y:S02]  /*51b0*/  IMAD.SHL.U32 R173, R241, 0x10, RZ ;  /* 0x00000010f1ad7824 */ /* 0x000fe400078e00ff */
[----:B------:R1:W-:Y:S01]  /*51c0*/  RED.E.ADD.F32.FTZ.RN.STRONG.GPU [R210.64], R4 ;  /* 0x00000004d200798e */ /* 0x0003e2000c10e788 */
[C---:B------:R-:W-:Y:S04]  /*51d0*/  HMMA.16816.F32.BF16 R16, R104.reuse, R174, R16 ;  /* 0x000000ae6810723c */ /* 0x040fe80000041810 */
[-C--:B------:R-:W-:Y:S02]  /*51e0*/  LEA.HI.X.SX32 R3, R172, R211.reuse, 0x2, P0 ;  /* 0x000000d3ac037211 */ /* 0x080fe400000f16ff */
[CC--:B------:R-:W-:Y:S02]  /*51f0*/  LEA R102, P2, R173.reuse, R210.reuse, 0x2 ;  /* 0x000000d2ad667211 */ /* 0x0c0fe400078410ff */
[-C--:B---3--:R-:W-:Y:S01]  /*5200*/  HMMA.16816.F32.BF16 R52, R104, R188.reuse, R52 ;  /* 0x000000bc6834723c */ /* 0x088fe20000041834 */
[----:B------:R2:W-:Y:S03]  /*5210*/  RED.E.ADD.F32.FTZ.RN.STRONG.GPU [R2.64], R5 ;  /* 0x000000050200798e */ /* 0x0005e6000c10e788 */
[-C--:B------:R-:W-:Y:S02]  /*5220*/  LEA.HI.X.SX32 R103, R173, R211.reuse, 0x2, P2 ;  /* 0x000000d3ad677211 */ /* 0x080fe400010f16ff */
[CC--:B------:R-:W-:Y:S02]  /*5230*/  LEA R100, P2, R101.reuse, R210.reuse, 0x2 ;  /* 0x000000d265647211 */ /* 0x0c0fe400078410ff */
[C---:B------:R-:W-:Y:S01]  /*5240*/  HMMA.16816.F32.BF16 R56, R180.reuse, R188, R56 ;  /* 0x000000bcb438723c */ /* 0x040fe20000041838 */
[----:B------:R3:W-:Y:S03]  /*5250*/  RED.E.ADD.F32.FTZ.RN.STRONG.GPU [R102.64], R6 ;  /* 0x000000066600798e */ /* 0x0007e6000c10e788 */
[-C--:B------:R-:W-:Y:S04]  /*5260*/  LEA.HI.X.SX32 R101, R101, R211.reuse, 0x2, P2 ;  /* 0x000000d365657211 */ /* 0x080fe800010f16ff */
[-C--:B------:R-:W-:Y:S04]  /*5270*/  HMMA.16816.F32.BF16 R60, R180, R190.reuse, R60 ;  /* 0x000000beb43c723c */ /* 0x080fe8000004183c */
[CC--:B-1----:R-:W-:Y:S04]  /*5280*/  LEA R4, P0, R0.reuse, R210.reuse, 0x2 ;  /* 0x000000d200047211 */ /* 0x0c2fe800078010ff */
[----:B------:R-:W-:Y:S04]  /*5290*/  HMMA.16816.F32.BF16 R64, R104, R190, R64 ;  /* 0x000000be6840723c */ /* 0x000fe80000041840 */
[-C--:B--2---:R-:W-:Y:S01]  /*52a0*/  LEA.HI.X.SX32 R5, R0, R211.reuse, 0x2, P0 ;  /* 0x000000d300057211 */ /* 0x084fe200000f16ff */
[C---:B------:R-:W-:Y:S02]  /*52b0*/  IMAD R0, R241.reuse, 0x38, RZ ;  /* 0x00000038f1007824 */ /* 0x040fe400078e02ff */
[C---:B------:R-:W-:Y:S02]  /*52c0*/  IMAD R104, R241.reuse, 0x28, RZ ;  /* 0x00000028f1687824 */ /* 0x040fe400078e02ff */
[----:B------:R1:W-:Y:S03]  /*52d0*/  RED.E.ADD.F32.FTZ.RN.STRONG.GPU [R4.64], R7 ;  /* 0x000000070400798e */ /* 0x0003e6000c10e788 */
[CC--:B---3--:R-:W-:Y:S01]  /*52e0*/  LEA R6, P0, R104.reuse, R210.reuse, 0x2 ;  /* 0x000000d268067211 */ /* 0x0c8fe200078010ff */
[----:B------:R2:W-:Y:S01]  /*52f0*/  RED.E.ADD.F32.FTZ.RN.STRONG.GPU [R100.64], R8 ;  /* 0x000000086400798e */ /* 0x0005e2000c10e788 */
[----:B------:R-:W-:Y:S02]  /*5300*/  IMAD R102, R241, 0x30, RZ ;  /* 0x00000030f1667824 */ /* 0x000fe400078e02ff */
[-C--:B-1----:R-:W-:Y:S03]  /*5310*/  LEA.HI.X.SX32 R7, R104, R211.reuse, 0x2, P0 ;  /* 0x000000d368077211 */ /* 0x082fe600000f16ff */
        /* <DEDUP_REMOVED lines=92> */
[----:B------:R-:W-:Y:S01]  /*58e0*/  ISETP.GT.AND P3, PT, R209, R234, PT ;  /* 0x000000ead100720c */ /* 0x000fe20003f64270 */
[----:B------:R-:W-:Y:S01]  /*58f0*/  RED.E.ADD.F32.FTZ.RN.STRONG.GPU [R6.64], R62 ;  /* 0x0000003e0600798e */ /* 0x000fe2000c10e788 */
[----:B------:R-:W-:Y:S02]  /*5900*/  IADD3 R0, R192, -0x4000, RZ ;  /* 0xffffc000c0007810 */ /* 0x000fe40007ffe0ff */
[----:B------:R-:W-:Y:S01]  /*5910*/  @P1 IADD3 R232, P2, R232, -0x100, RZ ;  /* 0xffffff00e8e81810 */ /* 0x000fe20007f5e0ff */
[----:B------:R-:W1:Y:S03]  /*5920*/  LDSM.16.MT88.4 R4, [R194+0x10000] ;  /* 0x01000000c204783b */ /* 0x000e660000004200 */
[----:B------:R-:W-:Y:S01]  /*5930*/  @P1 IADD3.X R231, R231, -0x1, RZ, P2, !PT ;  /* 0xffffffffe7e71810 */ /* 0x000fe200017fe4ff */
[----:B------:R2:W-:Y:S02]  /*5940*/  RED.E.ADD.F32.FTZ.RN.STRONG.GPU [R2.64], R63 ;  /* 0x0000003f0200798e */ /* 0x0005e4000c10e788 */
[----:B------:R-:W-:Y:S02]  /*5950*/  @P0 IADD3 R0, R192, 0x4000, RZ ;  /* 0x00004000c0000810 */ /* 0x000fe40007ffe0ff */
        /* <DEDUP_REMOVED lines=163> */
[----:B------:R-:W-:Y:S02]  /*6390*/  STS [R246+0x5000], R10 ;  /* 0x0050000af6007388 */ /* 0x000fe40000000800 */
[----:B------:R-:W-:Y:S02]  /*63a0*/  F2FP.BF16.PACK_AB R2, R2, R44 ;  /* 0x0000002c0202723e */ /* 0x000fe400000010ff */
        /* <DEDUP_REMOVED lines=8> */
[----:B------:R3:W-:Y:S01]  /*6430*/  STS [R246+0x7000], R2 ;  /* 0x00700002f6007388 */ /* 0x0007e20000000800 */
[----:B-1----:R-:W-:-:S02]  /*6440*/  SHF.R.S32.HI R5, RZ, 0x1f, R252 ;  /* 0x0000001fff057819 */ /* 0x002fc400000114fc */
[----:B--2---:R-:W-:-:S05]  /*6450*/  @P0 IADD3 R0, R238, R248, RZ ;  /* 0x000000f8ee000210 */ /* 0x004fca0007ffe0ff */
[----:B---3--:R-:W-:-:S04]  /*6460*/  @P0 IMAD.WIDE.U32 R2, R0, c[0x0][0x3a0], RZ ;  /* 0x0000e80000020a25 */ /* 0x008fc800078e00ff */
        /* <DEDUP_REMOVED lines=13> */
.L_x_1062:
        /* <DEDUP_REMOVED lines=15> */
.L_x_1063:
        /* <DEDUP_REMOVED lines=26> */
[----:B------:R-:W2:Y:S01]  /*67d0*/  LDS.128 R12, [R220+0xc000] ;  /* 0x00c00000dc0c7984 */ /* 0x000ea20000000c00 */
[----:B------:R-:W-:Y:S01]  /*67e0*/  MOV R6, R4 ;  /* 0x0000000400067202 */ /* 0x000fe20000000f00 */
[----:B------:R-:W-:Y:S01]  /*67f0*/  IMAD R0, R23, c[0x0][0x3a0], RZ ;  /* 0x0000e80017007a24 */ /* 0x000fe200078e02ff */
[----:B------:R-:W-:Y:S01]  /*6800*/  MOV R7, R10 ;  /* 0x0000000a00077202 */ /* 0x000fe20000000f00 */
[----:B------:R-:W4:Y:S02]  /*6810*/  LDS.128 R16, [R220+0xe000] ;  /* 0x00e00000dc107984 */ /* 0x000f240000000c00 */
[----:B------:R-:W-:-:S02]  /*6820*/  IMAD R0, R237, c[0x0][0x3a4], R0 ;  /* 0x0000e900ed007a24 */ /* 0x000fc400078e0200 */
[----:B------:R-:W-:-:S05]  /*6830*/  IMAD.WIDE.U32 R6, R237, c[0x0][0x3a0], R6 ;  /* 0x0000e800ed067a25 */ /* 0x000fca00078e0006 */
[----:B------:R-:W-:Y:S02]  /*6840*/  IADD3 R0, R0, R7, RZ ;  /* 0x0000000700007210 */ /* 0x000fe40007ffe0ff */
[----:B------:R-:W-:-:S04]  /*6850*/  LEA R8, P0, R6, c[0x0][0x340], 0x1 ;  /* 0x0000d00006087a11 */ /* 0x000fc800078008ff */
[----:B------:R-:W-:-:S05]  /*6860*/  LEA.HI.X R9, R6, c[0x0][0x344], R0, 0x1, P0 ;  /* 0x0000d10006097a11 */ /* 0x000fca00000f0c00 */
[----:B--2---:R2:W-:Y:S04]  /*6870*/  STG.E.128 [R8.64], R12 ;  /* 0x0000000c08007986 */ /* 0x0045e8000c101d08 */
[----:B----4-:R2:W-:Y:S02]  /*6880*/  STG.E.128 [R8.64+0x80], R16 ;  /* 0x0000801008007986 */ /* 0x0105e4000c101d08 */
.L_x_1065:
[----:B------:R-:W-:Y:S05]  /*6890*/  BSYNC B0 ;  /* 0x0000000000007941 */ /* 0x000fea0003800000 */
.L_x_1064:
        /* <DEDUP_REMOVED lines=8> */
[----:B--2---:R-:W-:-:S04]  /*6920*/  IMAD.WIDE.U32 R8, R0, c[0x0][0x3a0], R4 ;  /* 0x0000e80000087a25 */ /* 0x004fc800078e0004 */
[----:B------:R-:W-:Y:S01]  /*6930*/  IMAD R0, R0, c[0x0][0x3a4], R6 ;  /* 0x0000e90000007a24 */ /* 0x000fe200078e0206 */
[----:B------:R-:W-:-:S04]  /*6940*/  LEA R4, P0, R8, c[0x0][0x340], 0x1 ;  /* 0x0000d00008047a11 */ /* 0x000fc800078008ff */
[----:B------:R-:W-:-:S04]  /*6950*/  IADD3 R0, R0, R9, RZ ;  /* 0x0000000900007210 */ /* 0x000fc80007ffe0ff */
[----:B------:R-:W-:-:S05]  /*6960*/  LEA.HI.X R5, R8, c[0x0][0x344], R0, 0x1, P0 ;  /* 0x0000d10008057a11 */ /* 0x000fca00000f0c00 */
[----:B---3--:R2:W-:Y:S04]  /*6970*/  STG.E.128 [R4.64], R28 ;  /* 0x0000001c04007986 */ /* 0x0085e8000c101d08 */
[----:B----4-:R2:W-:Y:S02]  /*6980*/  STG.E.128 [R4.64+0x80], R24 ;  /* 0x0000801804007986 */ /* 0x0105e4000c101d08 */
.L_x_1067:
[----:B------:R-:W-:Y:S05]  /*6990*/  BSYNC B0 ;  /* 0x0000000000007941 */ /* 0x000fea0003800000 */
.L_x_1066:
        /* <DEDUP_REMOVED lines=19> */
[----:B-1----:R1:W-:Y:S04]  /*6ad0*/  STG.E.128 [R6.64], R36 ;  /* 0x0000002406007986 */ /* 0x0023e8000c101d08 */
[----:B------:R1:W-:Y:S02]  /*6ae0*/  STG.E.128 [R6.64+0x80], R32 ;  /* 0x0000802006007986 */ /* 0x0003e4000c101d08 */
.L_x_1069:
[----:B------:R-:W-:Y:S05]  /*6af0*/  BSYNC B0 ;  /* 0x0000000000007941 */ /* 0x000fea0003800000 */
.L_x_1068:
        /* <DEDUP_REMOVED lines=12> */
.L_x_1056:
[----:B------:R-:W-:Y:S05]  /*6bc0*/  BSYNC B1 ;  /* 0x0000000000017941 */ /* 0x000fea0003800000 */
.L_x_1042:
        /* <DEDUP_REMOVED lines=9> */
.L_x_1070:
[----:B------:R-:W-:Y:S05]  /*6c60*/  EXIT ;  /* 0x000000000000794d */ /* 0x000fea0003800000 */
.L_x_1072:
        /* <DEDUP_REMOVED lines=9> */
.L_x_2071:


//--------------------- .text._ZN5flash44flash_bwd_dq_dk_dv_loop_seqk_parallel_kernelI23Flash_bwd_kernel_traitsILi128ELi64ELi64ELi8ELi4ELi2ELi2ELb1ELb0EN7cutlass10bfloat16_tE19Flash_kernel_traitsILi128ELi64ELi64ELi8ES3_EELb0ELb0ELb1ELb0ELb0ELb1ELb1EEEvNS_16Flash_bwd_paramsE --------------------------
	.section	.text._ZN5flash44flash_bwd_dq_dk_dv_loop_seqk_parallel_kernelI23Flash_bwd_kernel_traitsILi128ELi64ELi64ELi8ELi4ELi2ELi2ELb1ELb0EN7cutlass10bfloat16_tE19Flash_kernel_traitsILi128ELi64ELi64ELi8ES3_EELb0ELb0ELb1ELb0ELb0ELb1ELb1EEEvNS_16Flash_bwd_paramsE,"ax",@progbits
	.sectioninfo	@"SHI_REGISTERS=255"
	.align	128
        .global         _ZN5flash44flash_bwd_dq_dk_dv_loop_seqk_parallel_kernelI23Flash_bwd_kernel_traitsILi128ELi64ELi64ELi8ELi4ELi2ELi2ELb1ELb0EN7cutlass10bfloat16_tE19Flash_kernel_traitsILi128ELi64ELi64ELi8ES3_EELb0ELb0ELb1ELb0ELb0ELb1ELb1EEEvNS_16Flash_bwd_paramsE
        .type           _ZN5flash44flash_bwd_dq_dk_dv_loop_seqk_parallel_kernelI23Flash_bwd_kernel_traitsILi128ELi64ELi64ELi8ELi4ELi2ELi2ELb1ELb0EN7cutlass10bfloat16_tE19Flash_kernel_traitsILi128ELi64ELi64ELi8ES3_EELb0ELb0ELb1ELb0ELb0ELb1ELb1EEEvNS_16Flash_bwd_paramsE,@function
        .size           _ZN5flash44flash_bwd_dq_dk_dv_loop_seqk_parallel_kernelI23Flash_bwd_kernel_traitsILi128ELi64ELi64ELi8ELi4ELi2ELi2ELb1ELb0EN7cutlass10bfloat16_tE19Flash_kernel_traitsILi128ELi64ELi64ELi8ES3_EELb0ELb0ELb1ELb0ELb0ELb1ELb1EEEvNS_16Flash_bwd_paramsE,(.L_x_2072 - _ZN5flash44flash_bwd_dq_dk_dv_loop_seqk_parallel_kernelI23Flash_bwd_kernel_traitsILi128ELi64ELi64ELi8ELi4ELi2ELi2ELb1ELb0EN7cutlass10bfloat16_tE19Flash_kernel_traitsILi128ELi64ELi64ELi8ES3_EELb0ELb0ELb1ELb0ELb0ELb1ELb1EEEvNS_16Flash_bwd_paramsE)
        .other          _ZN5flash44flash_bwd_dq_dk_dv_loop_seqk_parallel_kernelI23Flash_bwd_kernel_traitsILi128ELi64ELi64ELi8ELi4ELi2ELi2ELb1ELb0EN7cutlass10bfloat16_tE19Flash_kernel_traitsILi128ELi64ELi64ELi8ES3_EELb0ELb0ELb1ELb0ELb0ELb1ELb1EEEvNS_16Flash_bwd_paramsE,@"STO_CUDA_ENTRY STV_DEFAULT"
_ZN5flash44flash_bwd_dq_dk_dv_loop_seqk_parallel_kernelI23Flash_bwd_kernel_traitsILi128ELi64ELi64ELi8ELi4ELi2ELi2ELb1ELb0EN7cutlass10bfloat16_tE19Flash_kernel_traitsILi128ELi64ELi64ELi8ES3_EELb0ELb0ELb1ELb0ELb0ELb1ELb1EEEvNS_16Flash_bwd_paramsE:
.text._ZN5flash44flash_bwd_dq_dk_dv_loop_seqk_parallel_kernelI23Flash_bwd_kernel_traitsILi128ELi64ELi64ELi8ELi4ELi2ELi2ELb1ELb0EN7cutlass10bfloat16_tE19Flash_kernel_traitsILi128ELi64ELi64ELi8ES3_EELb0ELb0ELb1ELb0ELb0ELb1ELb1EEEvNS_16Flash_bwd_paramsE:
        /* <DEDUP_REMOVED lines=20> */
[----:B------:R-:W-:Y:S02]  /*0140*/  SHF.R.S32.HI R6, RZ, 0x4, R7 ;  /* 0x00000004ff067819 */ /* 0x000fe40000011407 */
[----:B------:R-:W-:Y:S02]  /*0150*/  LEA.HI R17, R15, R14, RZ, 0x2 ;  /* 0x0000000e0f117211 */ /* 0x000fe400078f10ff */
[----:B------:R-:W-:Y:S02]  /*0160*/  LOP3.LUT R2, R0, 0xfffffffc, RZ, 0xc0, !PT ;  /* 0xfffffffc00027812 */ /* 0x000fe400078ec0ff */
[----:B------:R-:W-:Y:S02]  /*0170*/  LOP3.LUT R0, R3, 0xfffffffe, RZ, 0xc0, !PT ;  /* 0xfffffffe03007812 */ /* 0x000fe400078ec0ff */
[----:B------:R-:W-:Y:S01]  /*0180*/  LEA.HI R3, R7, R6, RZ, 0x1 ;  /* 0x0000000607037211 */ /* 0x000fe200078f08ff */
[C---:B------:R-:W-:Y:S01]  /*0190*/  IMAD.IADD R13, R4.reuse, 0x1, -R2 ;  /* 0x00000001040d7824 */ /* 0x040fe200078e0a02 */
[----:B------:R-:W-:Y:S01]  /*01a0*/  LEA.HI R16, R15, R14, RZ, 0x3 ;  /* 0x0000000e0f107211 */ /* 0x000fe200078f18ff */
[----:B------:R-:W-:Y:S01]  /*01b0*/  IMAD.IADD R194, R4, 0x1, -R0 ;  /* 0x0000000104c27824 */ /* 0x000fe200078e0a00 */
[----:B------:R-:W-:-:S02]  /*01c0*/  SHF.R.S32.HI R8, RZ, 0x2, R17 ;  /* 0x00000002ff087819 */ /* 0x000fc40000011411 */
[----:B------:R-:W-:Y:S02]  /*01d0*/  SHF.R.S32.HI R5, RZ, 0x1f, R17 ;  /* 0x0000001fff057819 */ /* 0x000fe40000011411 */
[----:B------:R-:W-:Y:S02]  /*01e0*/  LOP3.LUT R2, R3, 0xfffffffe, RZ, 0xc0, !PT ;  /* 0xfffffffe03027812 */ /* 0x000fe400078ec0ff */
[----:B------:R-:W-:Y:S02]  /*01f0*/  LEA.HI R0, R5, R8, RZ, 0x3 ;  /* 0x0000000805007211 */ /* 0x000fe400078f18ff */
[----:B------:R-:W-:Y:S01]  /*0200*/  SHF.R.S32.HI R240, RZ, 0x3, R16 ;  /* 0x00000003fff07819 */ /* 0x000fe20000011410 */
[----:B------:R-:W-:Y:S01]  /*0210*/  IMAD.IADD R10, R6, 0x1, -R2 ;  /* 0x00000001060a7824 */ /* 0x000fe200078e0a02 */
[----:B------:R-:W-:Y:S02]  /*0220*/  LOP3.LUT R4, R16, 0xfffffff8, RZ, 0xc0, !PT ;  /* 0xfffffff810047812 */ /* 0x000fe400078ec0ff */
[----:B------:R-:W-:Y:S01]  /*0230*/  LOP3.LUT R2, R0, 0xfffffff8, RZ, 0xc0, !PT ;  /* 0xfffffff800027812 */ /* 0x000fe200078ec0ff */
[----:B------:R-:W-:-:S02]  /*0240*/  IMAD.SHL.U32 R3, R240, 0x40, RZ ;  /* 0x00000040f0037824 */ /* 0x000fc400078e00ff */
[----:B------:R-:W-:Y:S01]  /*0250*/  IMAD.IADD R0, R14, 0x1, -R4 ;  /* 0x000000010e007824 */ /* 0x000fe200078e0a04 */
[----:B------:R-:W-:Y:S01]  /*0260*/  LOP3.LUT R4, R7, 0xfffffff0, RZ, 0xc0, !PT ;  /* 0xfffffff007047812 */ /* 0x000fe200078ec0ff */
[----:B------:R-:W-:Y:S01]  /*0270*/  IMAD.IADD R7, R8, 0x1, -R2 ;  /* 0x0000000108077824 */ /* 0x000fe200078e0a02 */
[----:B------:R-:W-:Y:S01]  /*0280*/  LOP3.LUT R2, R3, 0x1c0, RZ, 0xc0, !PT ;  /* 0x000001c003027812 */ /* 0x000fe200078ec0ff */
[C---:B------:R-:W-:Y:S01]  /*0290*/  IMAD.SHL.U32 R18, R0.reuse, 0x8, RZ ;  /* 0x0000000800127824 */ /* 0x040fe200078e00ff */
[----:B------:R-:W-:Y:S01]  /*02a0*/  LOP3.LUT P4, RZ, R0, 0x2, RZ, 0xc0, !PT ;  /* 0x0000000200ff7812 */ /* 0x000fe2000788c0ff */
[----:B------:R-:W-:Y:S01]  /*02b0*/  IMAD.IADD R3, R14, 0x1, -R4 ;  /* 0x000000010e037824 */ /* 0x000fe200078e0a04 */
[----:B------:R-:W-:Y:S02]  /*02c0*/  SHF.R.U32.HI R4, RZ, 0x3, R2 ;  /* 0x00000003ff047819 */ /* 0x000fe40000011602 */
[----:B------:R-:W-:Y:S01]  /*02d0*/  LOP3.LUT R2, R2, 0x38, R18, 0xf8, !PT ;  /* 0x0000003802027812 */ /* 0x000fe200078ef812 */
[----:B------:R1:W-:Y:S01]  /*02e0*/  STL [R1+0x10], R18 ;  /* 0x0000101201007387 */ /* 0x0003e20000100800 */
[C---:B------:R-:W-:Y:S01]  /*02f0*/  LOP3.LUT P3, RZ, R0.reuse, 0x4, RZ, 0xc0, !PT ;  /* 0x0000000400ff7812 */ /* 0x040fe2000786c0ff */
[----:B------:R-:W-:Y:S01]  /*0300*/  IMAD.SHL.U32 R0, R0, 0x40, RZ ;  /* 0x0000004000007824 */ /* 0x000fe200078e00ff */
[----:B------:R-:W-:-:S02]  /*0310*/  SHF.R.S32.HI R5, RZ, 0x1f, R3 ;  /* 0x0000001fff057819 */ /* 0x000fc40000011403 */
[----:B------:R-:W-:Y:S01]  /*0320*/  LOP3.LUT R9, R2, R4, RZ, 0x3c, !PT ;  /* 0x0000000402097212 */ /* 0x000fe200078e3cff */
[----:B------:R-:W-:Y:S01]  /*0330*/  IMAD.SHL.U32 R2, R194, 0x10, RZ ;  /* 0x00000010c2027824 */ /* 0x000fe200078e00ff */
[----:B------:R-:W-:Y:S02]  /*0340*/  LEA.HI R4, R15, R14, RZ, 0x7 ;  /* 0x0000000e0f047211 */ /* 0x000fe400078f38ff */
[----:B------:R-:W-:Y:S02]  /*0350*/  LOP3.LUT R0, R0, 0x1c0, RZ, 0xc0, !PT ;  /* 0x000001c000007812 */ /* 0x000fe400078ec0ff */
[----:B------:R-:W-:Y:S02]  /*0360*/  LEA.HI R12, R5, R3, RZ, 0x3 ;  /* 0x00000003050c7211 */ /* 0x000fe400078f18ff */
[----:B------:R-:W-:Y:S02]  /*0370*/  SHF.R.S32.HI R8, RZ, 0x7, R4 ;  /* 0x00000007ff087819 */ /* 0x000fe40000011404 */
[----:B------:R-:W-:-:S02]  /*0380*/  LOP3.LUT R189, R0, 0x8, R16, 0xf8, !PT ;  /* 0x0000000800bd7812 */ /* 0x000fc400078ef810 */
[----:B------:R-:W-:Y:S02]  /*0390*/  LOP3.LUT R5, R12, 0xfffffff8, RZ, 0xc0, !PT ;  /* 0xfffffff80c057812 */ /* 0x000fe400078ec0ff */
[----:B------:R-:W-:Y:S01]  /*03a0*/  LOP3.LUT R6, R0, 0x10, R2, 0xf8, !PT ;  /* 0x0000001000067812 */ /* 0x000fe200078ef802 */
[----:B------:R-:W-:Y:S01]  /*03b0*/  IMAD.SHL.U32 R2, R10, 0x200, RZ ;  /* 0x000002000a027824 */ /* 0x000fe200078e00ff */
[----:B------:R-:W-:Y:S01]  /*03c0*/  SHF.R.U32.HI R186, RZ, 0x3, R0 ;  /* 0x00000003ffba7819 */ /* 0x000fe20000011600 */
[----:B------:R-:W-:Y:S01]  /*03d0*/  IMAD.IADD R20, R3, 0x1, -R5 ;  /* 0x0000000103147824 */ /* 0x000fe200078e0a05 */
[----:B------:R-:W-:Y:S01]  /*03e0*/  LEA.HI R5, R15, R14, RZ, 0x6 ;  /* 0x0000000e0f057211 */ /* 0x000fe200078f30ff */
[----:B------:R-:W-:Y:S01]  /*03f0*/  IMAD R0, R8, 0x800, R2 ;  /* 0x0000080008007824 */ /* 0x000fe200078e0202 */
[----:B------:R-:W-:Y:S02]  /*0400*/  LOP3.LUT R189, R189, R186, RZ, 0x3c, !PT ;  /* 0x000000babdbd7212 */ /* 0x000fe400078e3cff */
[----:B------:R-:W-:Y:S01]  /*0410*/  LOP3.LUT R4, R7, 0x1, RZ, 0xc0, !PT ;  /* 0x0000000107047812 */ /* 0x000fe200078ec0ff */
[----:B------:R-:W-:Y:S01]  /*0420*/  STL [R1+0x20], R20 ;  /* 0x0000201401007387 */ /* 0x000fe20000100800 */
[----:B------:R-:W-:Y:S01]  /*0430*/  LOP3.LUT R3, R6, 0x8, R16, 0xf8, !PT ;  /* 0x0000000806037812 */ /* 0x000fe200078ef810 */
[----:B------:R-:W-:Y:S01]  /*0440*/  IMAD.IADD R189, R0, 0x1, R189 ;  /* 0x0000000100bd7824 */ /* 0x000fe200078e02bd */
[----:B------:R-:W-:Y:S01]  /*0450*/  SHF.R.S32.HI R0, RZ, 0x6, R5 ;  /* 0x00000006ff007819 */ /* 0x000fe20000011405 */
[----:B------:R-:W-:Y:S01]  /*0460*/  IMAD.SHL.U32 R5, R10, 0x20, RZ ;  /* 0x000000200a057824 */ /* 0x000fe200078e00ff */
[----:B------:R-:W-:Y:S01]  /*0470*/  ISETP.NE.U32.AND P0, PT, R4, 0x1, PT ;  /* 0x000000010400780c */ /* 0x000fe20003f05070 */
[----:B------:R-:W-:Y:S01]  /*0480*/  IMAD.SHL.U32 R189, R189, 0x2, RZ ;  /* 0x00000002bdbd7824 */ /* 0x000fe200078e00ff */
[----:B------:R-:W-:Y:S01]  /*0490*/  LOP3.LUT R4, R11, 0xffffffe0, RZ, 0xc0, !PT ;  /* 0xffffffe00b047812 */ /* 0x000fe200078ec0ff */
[----:B-1----:R-:W-:Y:S01]  /*04a0*/  IMAD R18, R0, 0x200, R9 ;  /* 0x0000020000127824 */ /* 0x002fe200078e0209 */
[----:B------:R-:W-:Y:S01]  /*04b0*/  LOP3.LUT R186, R2, R3, R186, 0xf6, !PT ;  /* 0x0000000302ba7212 */ /* 0x000fe200078ef6ba */
[----:B------:R-:W-:Y:S01]  /*04c0*/  IMAD.SHL.U32 R2, R0, 0x8, RZ ;  /* 0x0000000800027824 */ /* 0x000fe200078e00ff */
[----:B------:R-:W-:Y:S01]  /*04d0*/  LOP3.LUT R3, R17, 0x7ffffffc, RZ, 0xc0, !PT ;  /* 0x7ffffffc11037812 */ /* 0x000fe200078ec0ff */
[C---:B------:R-:W-:Y:S01]  /*04e0*/  IMAD.SHL.U32 R0, R7.reuse, 0x40, RZ ;  /* 0x0000004007007824 */ /* 0x040fe200078e00ff */
[----:B------:R-:W-:Y:S01]  /*04f0*/  R2P PR, R7, 0x6 ;  /* 0x0000000607007804 */ /* 0x000fe20000000000 */
[----:B------:R-:W-:Y:S01]  /*0500*/  IMAD.IADD R19, R14, 0x1, -R4 ;  /* 0x000000010e137824 */ /* 0x000fe200078e0a04 */
[----:B------:R-:W-:Y:S01]  /*0510*/  LOP3.LUT R2, R2, 0x18, RZ, 0xc0, !PT ;  /* 0x0000001802027812 */ /* 0x000fe200078ec0ff */
[----:B------:R-:W-:Y:S01]  /*0520*/  IMAD.IADD R4, R14, 0x1, -R3 ;  /* 0x000000010e047824 */ /* 0x000fe200078e0a03 */
[----:B------:R-:W-:Y:S01]  /*0530*/  LOP3.LUT R0, R0, 0x1c0, RZ, 0xc0, !PT ;  /* 0x000001c000007812 */ /* 0x000fe200078ec0ff */
[----:B------:R-:W-:Y:S01]  /*0540*/  IMAD.SHL.U32 R14, R14, 0x2, RZ ;  /* 0x000000020e0e7824 */ /* 0x000fe200078e00ff */
[----:B------:R-:W-:Y:S01]  /*0550*/  STL [R1+0x1c], R19 ;  /* 0x00001c1301007387 */ /* 0x000fe20000100800 */
[----:B------:R-:W-:Y:S01]  /*0560*/  IMAD.SHL.U32 R3, R8, 0x20, RZ ;  /* 0x0000002008037824 */ /* 0x000fe200078e00ff */
[----:B------:R-:W-:Y:S01]  /*0570*/  LOP3.LUT R9, R2, 0x20, R5, 0xf8, !PT ;  /* 0x0000002002097812 */ /* 0x000fe200078ef805 */
[----:B------:R-:W-:Y:S01]  /*0580*/  IMAD.SHL.U32 R8, R4, 0x2, RZ ;  /* 0x0000000204087824 */ /* 0x000fe200078e00ff */
[----:B------:R-:W-:Y:S01]  /*0590*/  STL [R1+0x18], R18 ;  /* 0x0000181201007387 */ /* 0x000fe20000100800 */
[----:B------:R-:W-:Y:S01]  /*05a0*/  SHF.R.S32.HI R5, RZ, 0x1f, R19 ;  /* 0x0000001fff057819 */ /* 0x000fe20000011413 */
[----:B------:R-:W-:Y:S01]  /*05b0*/  IMAD.SHL.U32 R210, R18, 0x2, RZ ;  /* 0x0000000212d27824 */ /* 0x000fe200078e00ff */
[----:B------:R-:W-:Y:S01]  /*05c0*/  LOP3.LUT R6, R3, 0x6, R14, 0xf8, !PT ;  /* 0x0000000603067812 */ /* 0x000fe200078ef80e */
[----:B------:R-:W-:Y:S01]  /*05d0*/  IMAD R7, R13, 0x400, R8 ;  /* 0x000004000d077824 */ /* 0x000fe200078e0208 */
[----:B------:R-:W-:-:S02]  /*05e0*/  LOP3.LUT R4, R0, 0x20, R3, 0xf8, !PT ;  /* 0x0000002000047812 */ /* 0x000fc400078ef803 */
[----:B------:R-:W-:Y:S01]  /*05f0*/  SHF.R.U32.HI R3, RZ, 0x3, R0 ;  /* 0x00000003ff037819 */ /* 0x000fe20000011600 */
[----:B------:R1:W-:Y:S01]  /*0600*/  STL [R1+0x4], R6 ;  /* 0x0000040601007387 */ /* 0x0003e20000100800 */
[----:B------:R-:W-:Y:S02]  /*0610*/  SEL R220, R220, 0x10, !P0 ;  /* 0x00000010dcdc7807 */ /* 0x000fe40004000000 */
[----:B------:R-:W-:Y:S02]  /*0620*/  LOP3.LUT R4, R4, R3, RZ, 0x3c, !PT ;  /* 0x0000000304047212 */ /* 0x000fe400078e3cff */
[----:B------:R-:W-:Y:S01]  /*0630*/  LOP3.LUT R11, R3, R0, R2, 0x1e, !PT ;  /* 0x00000000030b7212 */ /* 0x000fe200078e1e02 */
[----:B------:R-:W-:Y:S02]  /*0640*/  IMAD.SHL.U32 R0, R10, 0x8, RZ ;  /* 0x000000080a007824 */ /* 0x000fe400078e00ff */
[----:B------:R-:W-:Y:S01]  /*0650*/  IMAD.IADD R7, R7, 0x1, R4 ;  /* 0x0000000107077824 */ /* 0x000fe200078e0204 */
[----:B------:R-:W-:Y:S01]  /*0660*/  LEA.HI R4, R5, R19, RZ, 0x2 ;  /* 0x0000001305047211 */ /* 0x000fe200078f10ff */
[----:B------:R-:W-:-:S02]  /*0670*/  IMAD.SHL.U32 R5, R12, 0x40, RZ ;  /* 0x000000400c057824 */ /* 0x000fc400078e00ff */
[----:B------:R-:W-:Y:S01]  /*0680*/  IMAD.SHL.U32 R219, R7, 0x2, RZ ;  /* 0x0000000207db7824 */ /* 0x000fe200078e00ff */
[----:B------:R-:W-:-:S03]  /*0690*/  SHF.R.S32.HI R4, RZ, 0x2, R4 ;  /* 0x00000002ff047819 */ /* 0x000fc60000011404 */
[C---:B------:R-:W-:Y:S01]  /*06a0*/  IMAD.IADD R221, R219.reuse, 0x1, R220 ;  /* 0x00000001dbdd7824 */ /* 0x040fe200078e02dc */
[----:B------:R-:W-:Y:S01]  /*06b0*/  IADD3 R218, R219, 0x20, RZ ;  /* 0x00000020dbda7810 */ /* 0x000fe20007ffe0ff */
[----:B------:R-:W-:Y:S01]  /*06c0*/  IMAD R249, R13, 0x10, R4 ;  /* 0x000000100df97824 */ /* 0x000fe200078e0204 */
[----:B------:R-:W-:-:S05]  /*06d0*/  @P1 IADD3 R218, R219, -0x20, RZ ;  /* 0xffffffe0dbda1810 */ /* 0x000fca0007ffe0ff */
[----:B------:R-:W-:Y:S02]  /*06e0*/  IMAD.IADD R220, R220, 0x1, R218 ;  /* 0x00000001dcdc7824 */ /* 0x000fe400078e02da */
[----:B-1----:R-:W-:-:S05]  /*06f0*/  IMAD.SHL.U32 R6, R20, 0x40, RZ ;  /* 0x0000004014067824 */ /* 0x002fca00078e00ff */
[----:B------:R-:W-:-:S04]  /*0700*/  LOP3.LUT R3, R6, 0x1c0, RZ, 0xc0, !PT ;  /* 0x000001c006037812 */ /* 0x000fc800078ec0ff */
[----:B------:R-:W-:Y:S02]  /*0710*/  LOP3.LUT R6, R3, 0x8, R0, 0xf8, !PT ;  /* 0x0000000803067812 */ /* 0x000fe400078ef800 */
[----:B------:R-:W-:Y:S01]  /*0720*/  LOP3.LUT R0, R5, 0xfffffe00, RZ, 0xc0, !PT ;  /* 0xfffffe0005007812 */ /* 0x000fe200078ec0ff */
[----:B------:R-:W-:Y:S01]  /*0730*/  IMAD R5, R194, 0x400, R8 ;  /* 0x00000400c2057824 */ /* 0x000fe200078e0208 */
[----:B------:R-:W-:-:S03]  /*0740*/  SHF.R.U32.HI R2, RZ, 0x3, R3 ;  /* 0x00000003ff027819 */ /* 0x000fc60000011603 */
[----:B------:R-:W-:Y:S01]  /*0750*/  IMAD.IADD R5, R5, 0x1, R11 ;  /* 0x0000000105057824 */ /* 0x000fe200078e020b */
[----:B------:R-:W-:Y:S01]  /*0760*/  LOP3.LUT R3, R2, R9, R3, 0x1e, !PT ;  /* 0x0000000902037212 */ /* 0x000fe200078e1e03 */
[--C-:B------:R-:W-:Y:S01]  /*0770*/  IMAD R4, R13, 0x400, R0.reuse ;  /* 0x000004000d047824 */ /* 0x100fe200078e0200 */
[----:B------:R-:W-:Y:S01]  /*0780*/  LOP3.LUT R2, R6, R2, RZ, 0x3c, !PT ;  /* 0x0000000206027212 */ /* 0x000fe200078e3cff */
[----:B------:R-:W-:Y:S01]  /*0790*/  IMAD R194, R194, 0x400, R0 ;  /* 0x00000400c2c27824 */ /* 0x000fe200078e0200 */
[----:B------:R-:W-:Y:S02]  /*07a0*/  LEA R250, R5, 0xc000, 0x1 ;  /* 0x0000c00005fa7811 */ /* 0x000fe400078e08ff */
[----:B------:R-:W-:Y:S01]  /*07b0*/  LOP3.LUT R199, R3, R0, RZ, 0xfc, !PT ;  /* 0x0000000003c77212 */ /* 0x000fe200078efcff */
[----:B------:R-:W-:Y:S01]  /*07c0*/  IMAD.MOV.U32 R0, RZ, RZ, 0x40 ;  /* 0x00000040ff007424 */ /* 0x000fe200078e00ff */
[----:B------:R-:W-:Y:S01]  /*07d0*/  IADD3 R3, R250, 0x40, RZ ;  /* 0x00000040fa037810 */ /* 0x000fe20007ffe0ff */
[----:B------:R-:W-:Y:S01]  /*07e0*/  IMAD.IADD R198, R4, 0x1, R2 ;  /* 0x0000000104c67824 */ /* 0x000fe200078e0202 */
[----:B------:R-:W-:Y:S01]  /*07f0*/  @P2 IADD3 R3, R250, -0x40, RZ ;  /* 0xffffffc0fa032810 */ /* 0x000fe20007ffe0ff */
[----:B------:R-:W-:Y:S01]  /*0800*/  IMAD.IADD R194, R2, 0x1, R194 ;  /* 0x0000000102c27824 */ /* 0x000fe200078e02c2 */
[----:B------:R-:W-:Y:S01]  /*0810*/  SEL R0, R0, 0xffffffc0, !P3 ;  /* 0xffffffc000007807 */ /* 0x000fe20005800000 */
[----:B------:R-:W-:-:S02]  /*0820*/  IMAD.MOV.U32 R2, RZ, RZ, 0x20 ;  /* 0x00000020ff027424 */ /* 0x000fc400078e00ff */
[----:B------:R1:W-:Y:S01]  /*0830*/  STL [R1], R3 ;  /* 0x0000000301007387 */ /* 0x0003e20000100800 */
[----:B------:R-:W-:Y:S01]  /*0840*/  LEA R194, R194, 0x10000, 0x1 ;  /* 0x00010000c2c27811 */ /* 0x000fe200078e08ff */
[C-C-:B------:R-:W-:Y:S01]  /*0850*/  IMAD.IADD R191, R189.reuse, 0x1, R0.reuse ;  /* 0x00000001bdbf7824 */ /* 0x140fe200078e0200 */
[----:B------:R-:W-:Y:S01]  /*0860*/  SEL R2, R2, 0xffffffe0, !P4 ;  /* 0xffffffe002027807 */ /* 0x000fe20006000000 */
[C---:B------:R-:W-:Y:S02]  /*0870*/  IMAD R185, R186.reuse, 0x2, R0 ;  /* 0x00000002bab97824 */ /* 0x040fe400078e0200 */
[----:B------:R-:W-:Y:S01]  /*0880*/  IMAD.SHL.U32 R186, R186, 0x2, RZ ;  /* 0x00000002baba7824 */ /* 0x000fe200078e00ff */
[--C-:B------:R-:W-:Y:S01]  /*0890*/  IADD3 R192, R0, R189, R2.reuse ;  /* 0x000000bd00c07210 */ /* 0x100fe20007ffe002 */
[----:B------:R-:W-:Y:S02]  /*08a0*/  IMAD.IADD R190, R189, 0x1, R2 ;  /* 0x00000001bdbe7824 */ /* 0x000fe400078e0202 */
[----:B------:R-:W-:-:S02]  /*08b0*/  IMAD.IADD R200, R2, 0x1, R191 ;  /* 0x0000000102c87824 */ /* 0x000fc400078e02bf */
.L_x_1103:
[----:B-12---:R-:W2:Y:S01]  /*08c0*/  S2R R37, SR_CTAID.Y ;  /* 0x0000000000257919 */ /* 0x006ea20000002600 */
[----:B------:R-:W3:Y:S01]  /*08d0*/  LDC.U8 R0, c[0x0][0x312] ;  /* 0x0000c480ff007b82 */ /* 0x000ee20000000000 */
        /* <DEDUP_REMOVED lines=33> */
.L_x_1073:
        /* <DEDUP_REMOVED lines=51> */
.L_x_1075:
        /* <DEDUP_REMOVED lines=15> */
.L_x_1076:
        /* <DEDUP_REMOVED lines=21> */
[----:B----4-:R-:W-:Y:S02]  /*1060*/  IADD3 R2, R2, 0xffffffe, RZ ;  /* 0x0ffffffe02027810 */ /* 0x010fe40007ffe0ff */
[----:B------:R-:W-:-:S02]  /*1070*/  SEL R8, R8, RZ, P2 ;  /* 0x000000ff08087207 */ /* 0x000fc40001000000 */
        /* <DEDUP_REMOVED lines=20> */
[C---:B------:R-:W-:Y:S01]  /*11c0*/  IMAD R7, R18.reuse, R4, R7 ;  /* 0x0000000412077224 */ /* 0x040fe200078e0207 */
[----:B------:R-:W-:Y:S01]  /*11d0*/  IADD3 R6, P2, R9, R6, RZ ;  /* 0x0000000609067210 */ /* 0x000fe20007f5e0ff */
[-C--:B------:R-:W-:Y:S01]  /*11e0*/  IMAD.WIDE.U32 R4, R18, R0.reuse, RZ ;  /* 0x0000000012047225 */ /* 0x080fe200078e00ff */
[-C--:B------:R-:W-:Y:S02]  /*11f0*/  @!P5 IADD3 R3, R3, -R11.reuse, RZ ;  /* 0x8000000b0303d210 */ /* 0x080fe40007ffe0ff */
[----:B------:R-:W-:Y:S01]  /*1200*/  @!P5 IADD3 R2, R2, 0x1, RZ ;  /* 0x000000010202d810 */ /* 0x000fe20007ffe0ff */
[----:B------:R-:W-:Y:S01]  /*1210*/  IMAD.X R8, R16, 0x1, R8, P2 ;  /* 0x0000000110087824 */ /* 0x000fe200010e0608 */
[----:B------:R-:W-:Y:S01]  /*1220*/  ISETP.GE.U32.AND P6, PT, R3, R11, PT ;  /* 0x0000000b0300720c */ /* 0x000fe20003fc6070 */
[C---:B------:R-:W-:Y:S01]  /*1230*/  IMAD R3, R19.reuse, R0, RZ ;  /* 0x0000000013037224 */ /* 0x040fe200078e02ff */
[----:B------:R-:W-:Y:S01]  /*1240*/  ISETP.NE.AND P5, PT, RZ, c[0x0][0x1c8], PT ;  /* 0x00007200ff007a0c */ /* 0x000fe20003fa5270 */
[----:B------:R-:W-:Y:S01]  /*1250*/  IMAD R11, R19, R6, RZ ;  /* 0x00000006130b7224 */ /* 0x000fe200078e02ff */
[----:B------:R-:W-:Y:S01]  /*1260*/  SEL R19, R14, R4, !P1 ;  /* 0x000000040e137207 */ /* 0x000fe20004800000 */
[----:B------:R-:W-:Y:S01]  /*1270*/  @P3 IMAD R4, R37, c[0x0][0x214], RZ ;  /* 0x0000850025043a24 */ /* 0x000fe200078e02ff */
[----:B------:R-:W-:Y:S01]  /*1280*/  IADD3 R15, R15, R7, RZ ;  /* 0x000000070f0f7210 */ /* 0x000fe20007ffe0ff */
[----:B--2---:R-:W-:Y:S01]  /*1290*/  IMAD.WIDE.U32 R30, R12, c[0x0][0x3d8], RZ ;  /* 0x0000f6000c1e7a25 */ /* 0x004fe200078e00ff */
[----:B-----5:R-:W-:-:S03]  /*12a0*/  ISETP.NE.AND P2, PT, R20, RZ, PT ;  /* 0x000000ff1400720c */ /* 0x020fc60003f45270 */
[----:B------:R-:W-:Y:S01]  /*12b0*/  @P1 IMAD.IADD R15, R5, 0x1, R3 ;  /* 0x00000001050f1824 */ /* 0x000fe200078e0203 */
[----:B------:R-:W-:Y:S01]  /*12c0*/  @P3 SEL R3, R4, R0, !P1 ;  /* 0x0000000004033207 */ /* 0x000fe20004800000 */
[----:B------:R-:W-:Y:S01]  /*12d0*/  IMAD R4, R12, c[0x0][0x3dc], R31 ;  /* 0x0000f7000c047a24 */ /* 0x000fe200078e021f */
[----:B------:R-:W-:Y:S01]  /*12e0*/  @P6 IADD3 R2, R2, 0x1, RZ ;  /* 0x0000000102026810 */ /* 0x000fe20007ffe0ff */
[----:B------:R-:W-:Y:S01]  /*12f0*/  IMAD.WIDE.U32 R6, R18, R6, RZ ;  /* 0x0000000612067225 */ /* 0x000fe200078e00ff */
[----:B------:R-:W-:Y:S02]  /*1300*/  SEL R26, R30, RZ, P2 ;  /* 0x000000ff1e1a7207 */ /* 0x000fe40001000000 */
[----:B------:R-:W-:Y:S01]  /*1310*/  @!P4 IADD3 R2, -R2, RZ, RZ ;  /* 0x000000ff0202c210 */ /* 0x000fe20007ffe1ff */
[----:B------:R-:W-:Y:S01]  /*1320*/  IMAD R8, R18, R8, R11 ;  /* 0x0000000812087224 */ /* 0x000fe200078e020b */
        /* <DEDUP_REMOVED lines=19> */
.L_x_1077:
[----:B------:R-:W-:-:S04]  /*1460*/  IMAD R0, R37, c[0x0][0x1c0], R36 ;  /* 0x0000700025007a24 */ /* 0x000fc800078e0224 */
[----:B------:R-:W-:Y:S02]  /*1470*/  IMAD R0, R0, c[0x0][0x224], RZ ;  /* 0x0000890000007a24 */ /* 0x000fe400078e02ff */
.L_x_1078:
[----:B------:R-:W2:Y:S04]  /*1480*/  LDL.64 R40, [R1+0x10] ;  /* 0x0000100001287983 */ /* 0x000ea80000100a00 */
[----:B------:R3:W2:Y:S04]  /*1490*/  LDL.64 R34, [R1+0x10] ;  /* 0x0000100001227983 */ /* 0x0006a80000100a00 */
[----:B------:R-:W4:Y:S04]  /*14a0*/  LDL R39, [R1+0x1c] ;  /* 0x00001c0001277983 */ /* 0x000f280000100800 */
[----:B------:R-:W5:Y:S01]  /*14b0*/  S2R R5, SR_TID.X ;  /* 0x0000000000057919 */ /* 0x000f620000002100 */
[----:B------:R-:W-:-:S02]  /*14c0*/  IMAD.IADD R3, R9, 0x1, R3 ;  /* 0x0000000109037824 */ /* 0x000fc400078e0203 */
[----:B------:R-:W-:Y:S02]  /*14d0*/  IMAD.MOV.U32 R33, RZ, RZ, 0x4 ;  /* 0x00000004ff217424 */ /* 0x000fe400078e00ff */
[----:B------:R-:W-:-:S04]  /*14e0*/  IMAD R30, R28, c[0x0][0x1c0], RZ ;  /* 0x000070001c1e7a24 */ /* 0x000fc800078e02ff */
[----:B------:R-:W-:Y:S01]  /*14f0*/  IMAD.SHL.U32 R7, R30, 0x40, RZ ;  /* 0x000000401e077824 */ /* 0x000fe200078e00ff */
[----:B-----5:R-:W-:-:S04]  /*1500*/  SHF.R.S32.HI R8, RZ, 0x1f, R5 ;  /* 0x0000001fff087819 */ /* 0x020fc80000011405 */
[----:B------:R-:W-:Y:S02]  /*1510*/  LEA.HI R8, R8, R5, RZ, 0x5 ;  /* 0x0000000508087211 */ /* 0x000fe400078f28ff */
[----:B------:R-:W-:Y:S02]  /*1520*/  IADD3 R12, P3, P1, R6, R7, R12 ;  /* 0x00000007060c7210 */ /* 0x000fe4000797e00c */
[----:B------:R-:W-:Y:S02]  /*1530*/  SHF.R.S32.HI R7, RZ, 0x1f, R7 ;  /* 0x0000001fff077819 */ /* 0x000fe40000011407 */
[----:B------:R-:W-:Y:S01]  /*1540*/  SHF.R.S32.HI R28, RZ, 0x1f, R240 ;  /* 0x0000001fff1c7819 */ /* 0x000fe200000114f0 */
[----:B------:R-:W-:Y:S01]  /*1550*/  BSSY B1, `(.L_x_1074) ;  /* 0x000053d000017945 */ /* 0x000fe20003800000 */
[----:B--2---:R-:W-:-:S05]  /*1560*/  IMAD.MOV.U32 R34, RZ, RZ, R40 ;  /* 0x000000ffff227224 */ /* 0x004fca00078e0028 */
[----:B------:R-:W-:Y:S02]  /*1570*/  IADD3 R4, P4, R34, R10, RZ ;  /* 0x0000000a22047210 */ /* 0x000fe40007f9e0ff */
[----:B------:R-:W-:Y:S01]  /*1580*/  SHF.R.S32.HI R35, RZ, 0x1f, R34 ;  /* 0x0000001fff237819 */ /* 0x000fe20000011422 */
[----:B------:R-:W-:-:S04]  /*1590*/  IMAD.WIDE R10, R3, R33, c[0x0][0x200] ;  /* 0x00008000030a7625 */ /* 0x000fc800078e0221 */
[----:B------:R-:W-:Y:S02]  /*15a0*/  IMAD R3, R16, c[0x0][0x370], RZ ;  /* 0x0000dc0010037a24 */ /* 0x000fe400078e02ff */
[----:B------:R-:W-:Y:S02]  /*15b0*/  IMAD.X R5, R35, 0x1, R13, P4 ;  /* 0x0000000123057824 */ /* 0x000fe400020e060d */
[C---:B------:R-:W-:Y:S01]  /*15c0*/  IMAD.IADD R13, R9.reuse, 0x1, R0 ;  /* 0x00000001090d7824 */ /* 0x040fe200078e0200 */
[----:B------:R-:W-:Y:S01]  /*15d0*/  SHF.R.S32.HI R0, RZ, 0x5, R8 ;  /* 0x00000005ff007819 */ /* 0x000fe20000011408 */
[C---:B------:R-:W-:Y:S02]  /*15e0*/  IMAD R3, R9.reuse, c[0x0][0x374], R3 ;  /* 0x0000dd0009037a24 */ /* 0x040fe400078e0203 */
[----:B------:R-:W-:-:S04]  /*15f0*/  IMAD.WIDE.U32 R4, R9, c[0x0][0x370], R4 ;  /* 0x0000dc0009047a25 */ /* 0x000fc800078e0004 */
[----:B------:R-:W-:Y:S02]  /*1600*/  IMAD.IADD R5, R5, 0x1, R3 ;  /* 0x0000000105057824 */ /* 0x000fe400078e0203 */
[----:B----4-:R-:W-:Y:S01]  /*1610*/  IMAD R3, R0, R30, R39 ;  /* 0x0000001e00037224 */ /* 0x010fe200078e0227 */
[----:B------:R-:W-:Y:S01]  /*1620*/  IADD3 R0, -R207, R226, R239 ;  /* 0x000000e2cf007210 */ /* 0x000fe20007ffe1ef */
[----:B------:R-:W-:Y:S01]  /*1630*/  IMAD R8, R31, c[0x0][0x378], RZ ;  /* 0x0000de001f087a24 */ /* 0x000fe200078e02ff */
[----:B------:R-:W-:Y:S02]  /*1640*/  IADD3 R6, P4, R240, R9, RZ ;  /* 0x00000009f0067210 */ /* 0x000fe40007f9e0ff */
[----:B------:R-:W-:Y:S02]  /*1650*/  MOV R225, R10 ;  /* 0x0000000a00e17202 */ /* 0x000fe40000000f00 */
[----:B------:R-:W-:Y:S02]  /*1660*/  IADD3 R0, R0, -c[0x0][0x2e8], RZ ;  /* 0x8000ba0000007a10 */ /* 0x000fe40007ffe0ff */
[----:B------:R-:W-:Y:S01]  /*1670*/  IADD3.X R10, R14, R7, R32, P3, P1 ;  /* 0x000000070e0a7210 */ /* 0x000fe20001fe2420 */
[----:B------:R-:W-:Y:S01]  /*1680*/  IMAD R8, R36, c[0x0][0x37c], R8 ;  /* 0x0000df0024087a24 */ /* 0x000fe200078e0208 */
[----:B------:R-:W-:Y:S01]  /*1690*/  IADD3.X R7, R28, R16, RZ, P4, !PT ;  /* 0x000000101c077210 */ /* 0x000fe200027fe4ff */
[----:B------:R-:W-:Y:S01]  /*16a0*/  IMAD.WIDE.U32 R4, R36, c[0x0][0x378], R4 ;  /* 0x0000de0024047a25 */ /* 0x000fe200078e0004 */
[----:B------:R-:W-:-:S02]  /*16b0*/  IADD3 R12, P3, P1, R26, R12, R19 ;  /* 0x0000000c1a0c7210 */ /* 0x000fc4000797e013 */
[----:B------:R-:W-:Y:S01]  /*16c0*/  SHF.R.S32.HI R9, RZ, 0x1f, R0 ;  /* 0x0000001fff097819 */ /* 0x000fe20000011400 */
[----:B------:R-:W-:Y:S01]  /*16d0*/  IMAD R7, R7, c[0x0][0x190], RZ ;  /* 0x0000640007077a24 */ /* 0x000fe200078e02ff */
[----:B------:R-:W-:Y:S01]  /*16e0*/  IADD3.X R10, R17, R10, R15, P3, P1 ;  /* 0x0000000a110a7210 */ /* 0x000fe20001fe240f */
[----:B------:R-:W-:Y:S01]  /*16f0*/  IMAD.IADD R5, R5, 0x1, R8 ;  /* 0x0000000105057824 */ /* 0x000fe200078e0208 */
[----:B------:R-:W-:Y:S02]  /*1700*/  IADD3 R178, P1, R3, R12, RZ ;  /* 0x0000000c03b27210 */ /* 0x000fe40007f3e0ff */
[----:B------:R-:W-:Y:S01]  /*1710*/  LEA.HI R8, R9, R0, RZ, 0x6 ;  /* 0x0000000009087211 */ /* 0x000fe200078f30ff */
[----:B------:R-:W-:Y:S01]  /*1720*/  IMAD.MOV.U32 R224, RZ, RZ, R11 ;  /* 0x000000ffffe07224 */ /* 0x000fe200078e000b */
[----:B------:R-:W-:Y:S01]  /*1730*/  LEA.HI.X.SX32 R12, R3, R10, 0x1, P1 ;  /* 0x0000000a030c7211 */ /* 0x000fe200008f0eff */
[C---:B------:R-:W-:Y:S01]  /*1740*/  IMAD R11, R6.reuse, c[0x0][0x194], R7 ;  /* 0x00006500060b7a24 */ /* 0x040fe200078e0207 */
[----:B------:R-:W-:Y:S01]  /*1750*/  SHF.R.S32.HI R3, RZ, 0x6, R8 ;  /* 0x00000006ff037819 */ /* 0x000fe20000011408 */
[----:B------:R-:W-:Y:S01]  /*1760*/  IMAD.WIDE.U32 R6, R6, c[0x0][0x190], R34 ;  /* 0x0000640006067a25 */ /* 0x000fe200078e0022 */
[----:B------:R3:W-:Y:S02]  /*1770*/  STL [R1+0x14], R35 ;  /* 0x0000142301007387 */ /* 0x0007e40000100800 */
[----:B------:R-:W-:-:S02]  /*1780*/  IMNMX R238, RZ, R3, !PT ;  /* 0x00000003ffee7217 */ /* 0x000fc40007800200 */
[----:B------:R-:W-:Y:S02]  /*1790*/  IADD3 R6, P3, R27, R6, RZ ;  /* 0x000000061b067210 */ /* 0x000fe40007f7e0ff */
[----:B------:R-:W-:Y:S01]  /*17a0*/  ISETP.GT.AND P5, PT, R206, R238, PT ;  /* 0x000000eece00720c */ /* 0x000fe20003fa4270 */
[----:B------:R-:W-:Y:S01]  /*17b0*/  IMAD R9, R31, c[0x0][0x1a8], RZ ;  /* 0x00006a001f097a24 */ /* 0x000fe200078e02ff */
[----:B------:R-:W-:Y:S01]  /*17c0*/  IADD3.X R7, R21, R7, R11, P3, !PT ;  /* 0x0000000715077210 */ /* 0x000fe20001ffe40b */
[----:B------:R-:W-:Y:S02]  /*17d0*/  IMAD R0, R28, c[0x0][0x370], RZ ;  /* 0x0000dc001c007a24 */ /* 0x000fe400078e02ff */
[C---:B------:R-:W-:Y:S02]  /*17e0*/  IMAD R9, R36.reuse, c[0x0][0x1ac], R9 ;  /* 0x00006b0024097a24 */ /* 0x040fe400078e0209 */
[----:B------:R-:W-:-:S04]  /*17f0*/  IMAD.WIDE.U32 R6, R36, c[0x0][0x1a8], R6 ;  /* 0x00006a0024067a25 */ /* 0x000fc800078e0006 */
[C---:B------:R-:W-:Y:S02]  /*1800*/  IMAD R0, R240.reuse, c[0x0][0x374], R0 ;  /* 0x0000dd00f0007a24 */ /* 0x040fe400078e0200 */
[----:B------:R-:W-:Y:S01]  /*1810*/  IMAD.WIDE.U32 R4, R240, c[0x0][0x370], R4 ;  /* 0x0000dc00f0047a25 */ /* 0x000fe200078e0004 */
[----:B------:R-:W-:Y:S02]  /*1820*/  LEA R204, P4, R6, c[0x0][0x160], 0x1 ;  /* 0x0000580006cc7a11 */ /* 0x000fe400078808ff */
[----:B------:R-:W-:Y:S01]  /*1830*/  LEA R179, P1, R178, c[0x0][0x350], 0x2 ;  /* 0x0000d400b2b37a11 */ /* 0x000fe200078210ff */
[----:B------:R-:W-:Y:S01]  /*1840*/  IMAD.WIDE R10, R13, R33, c[0x0][0x3c8] ;  /* 0x0000f2000d0a7625 */ /* 0x000fe200078e0221 */
[----:B------:R-:W-:-:S03]  /*1850*/  LEA R202, P3, R4, c[0x0][0x330], 0x1 ;  /* 0x0000cc0004ca7a11 */ /* 0x000fc600078608ff */
[----:B------:R-:W-:Y:S02]  /*1860*/  IMAD.IADD R9, R7, 0x1, R9 ;  /* 0x0000000107097824 */ /* 0x000fe400078e0209 */
[----:B------:R-:W-:Y:S01]  /*1870*/  IMAD.IADD R0, R5, 0x1, R0 ;  /* 0x0000000105007824 */ /* 0x000fe200078e0200 */
[----:B------:R-:W-:Y:S01]  /*1880*/  MOV R223, R10 ;  /* 0x0000000a00df7202 */ /* 0x000fe20000000f00 */
[----:B------:R-:W-:Y:S01]  /*1890*/  IMAD.MOV.U32 R222, RZ, RZ, R11 ;  /* 0x000000ffffde7224 */ /* 0x000fe200078e000b */
[----:B------:R-:W-:Y:S02]  /*18a0*/  LEA.HI.X R205, R6, c[0x0][0x164], R9, 0x1, P4 ;  /* 0x0000590006cd7a11 */ /* 0x000fe400020f0c09 */
[----:B------:R-:W-:Y:S02]  /*18b0*/  LEA.HI.X R203, R4, c[0x0][0x334], R0, 0x1, P3 ;  /* 0x0000cd0004cb7a11 */ /* 0x000fe400018f0c00 */
[----:B------:R-:W-:Y:S02]  /*18c0*/  LEA.HI.X R178, R178, c[0x0][0x354], R12, 0x2, P1 ;  /* 0x0000d500b2b27a11 */ /* 0x000fe400008f140c */
[----:B------:R-:W-:Y:S01]  /*18d0*/  IADD3 R206, R206, -0x1, RZ ;  /* 0xffffffffcece7810 */ /* 0x000fe20007ffe0ff */
[----:B------:R-:W-:Y:S05]  /*18e0*/  @P5 BRA `(.L_x_1079) ;  /* 0x0000069000005947 */ /* 0x000fea0003800000 */
[----:B---3--:R-:W-:-:S05]  /*18f0*/  @P0 IADD3 R0, R241, R38, RZ ;  /* 0x00000026f1000210 */ /* 0x008fca0007ffe0ff */
        /* <DEDUP_REMOVED lines=14> */
.L_x_1080:
        /* <DEDUP_REMOVED lines=15> */
.L_x_1081:
        /* <DEDUP_REMOVED lines=23> */
.L_x_1083:
[----:B------:R-:W-:Y:S05]  /*1c40*/  BSYNC B0 ;  /* 0x0000000000007941 */ /* 0x000fea0003800000 */
.L_x_1082:
        /* <DEDUP_REMOVED lines=13> */
[----:B------:R2:W-:Y:S04]  /*1d20*/  STG.E.128 [R2.64], RZ ;  /* 0x000000ff02007986 */ /* 0x0005e8000c101d06 */
[----:B------:R2:W-:Y:S02]  /*1d30*/  STG.E.128 [R2.64+0x80], RZ ;  /* 0x000080ff02007986 */ /* 0x0005e4000c101d06 */
.L_x_1085:
[----:B------:R-:W-:Y:S05]  /*1d40*/  BSYNC B0 ;  /* 0x0000000000007941 */ /* 0x000fea0003800000 */
.L_x_1084:
        /* <DEDUP_REMOVED lines=21> */
.L_x_1087:
[----:B------:R-:W-:Y:S05]  /*1ea0*/  BSYNC B0 ;  /* 0x0000000000007941 */ /* 0x000fea0003800000 */
.L_x_1086:
        /* <DEDUP_REMOVED lines=11> */
[----:B------:R2:W-:Y:S01]  /*1f60*/  STG.E.128 [R2.64+0x80], RZ ;  /* 0x000080ff02007986 */ /* 0x0005e2000c101d06 */
[----:B------:R-:W-:Y:S05]  /*1f70*/  BRA `(.L_x_1088) ;  /* 0x000049a000007947 */ /* 0x000fea0003800000 */
.L_x_1079:
[----:B---3--:R-:W2:Y:S01]  /*1f80*/  LDL R21, [R1+0x18] ;  /* 0x0000180001157983 */ /* 0x008ea20000100800 */
[----:B------:R-:W-:Y:S01]  /*1f90*/  IMAD R19, R206, -0x40, R226 ;  /* 0xffffffc0ce137824 */ /* 0x000fe200078e02e2 */
[----:B------:R-:W-:Y:S01]  /*1fa0*/  IADD3 R4, R240, 0x20, RZ ;  /* 0x00000020f0047810 */ /* 0x000fe20007ffe0ff */
[----:B------:R-:W-:Y:S01]  /*1fb0*/  IMAD R0, R242, -0x40, R207 ;  /* 0xffffffc0f2007824 */ /* 0x000fe200078e02cf */
[----:B------:R-:W-:Y:S01]  /*1fc0*/  @P2 BAR.SYNC.DEFER_BLOCKING 0x0 ;  /* 0x0000000000002b1d */ /* 0x000fe20000010000 */
[----:B------:R-:W-:Y:S01]  /*1fd0*/  IMAD R3, R18, c[0x0][0x1a0], RZ ;  /* 0x0000680012037a24 */ /* 0x000fe200078e02ff */
[----:B------:R-:W-:Y:S01]  /*1fe0*/  ISETP.GE.AND P1, PT, R4, R19, PT ;  /* 0x000000130400720c */ /* 0x000fe20003f26270 */
[----:B------:R-:W-:Y:S01]  /*1ff0*/  IMAD R8, R18, c[0x0][0x198], RZ ;  /* 0x0000660012087a24 */ /* 0x000fe200078e02ff */
[-C--:B------:R-:W-:Y:S01]  /*2000*/  ISETP.GE.AND P3, PT, R4, R0.reuse, PT ;  /* 0x000000000400720c */ /* 0x080fe20003f66270 */
[----:B------:R-:W-:Y:S01]  /*2010*/  IMAD.WIDE.U32 R4, R239, c[0x0][0x198], R34 ;  /* 0x00006600ef047a25 */ /* 0x000fe200078e0022 */
[----:B------:R-:W-:-:S03]  /*2020*/  ISETP.GE.AND P4, PT, R240, R0, PT ;  /* 0x00000000f000720c */ /* 0x000fc60003f86270 */
[----:B------:R-:W-:Y:S01]  /*2030*/  IMAD.WIDE.U32 R6, R239, c[0x0][0x1a0], R34 ;  /* 0x00006800ef067a25 */ /* 0x000fe200078e0022 */
[----:B------:R-:W-:-:S03]  /*2040*/  IADD3 R10, P0, R24, R4, RZ ;  /* 0x00000004180a7210 */ /* 0x000fc60007f1e0ff */
[----:B------:R-:W-:Y:S02]  /*2050*/  IMAD.MOV.U32 R188, RZ, RZ, 0x40 ;  /* 0x00000040ffbc7424 */ /* 0x000fe400078e00ff */
[C---:B------:R-:W-:Y:S01]  /*2060*/  IMAD R0, R239.reuse, c[0x0][0x19c], R8 ;  /* 0x00006700ef007a24 */ /* 0x040fe200078e0208 */
[----:B------:R-:W-:Y:S01]  /*2070*/  IADD3 R6, P5, R22, R6, RZ ;  /* 0x0000000616067210 */ /* 0x000fe20007fbe0ff */
[----:B------:R-:W-:Y:S02]  /*2080*/  IMAD R3, R239, c[0x0][0x1a4], R3 ;  /* 0x00006900ef037a24 */ /* 0x000fe400078e0203 */
[----:B------:R-:W-:Y:S01]  /*2090*/  IMAD.WIDE.U32 R8, R188, c[0x0][0x370], RZ ;  /* 0x0000dc00bc087a25 */ /* 0x000fe200078e00ff */
[----:B------:R-:W-:-:S03]  /*20a0*/  IADD3.X R11, R25, R5, R0, P0, !PT ;  /* 0x00000005190b7210 */ /* 0x000fc600007fe400 */
[----:B------:R-:W-:Y:S01]  /*20b0*/  IMAD.WIDE.U32 R14, R188, c[0x0][0x190], RZ ;  /* 0x00006400bc0e7a25 */ /* 0x000fe200078e00ff */
[----:B------:R-:W-:Y:S02]  /*20c0*/  IADD3.X R7, R23, R7, R3, P5, !PT ;  /* 0x0000000717077210 */ /* 0x000fe40002ffe403 */
        /* <DEDUP_REMOVED lines=14> */
[----:B------:R-:W-:Y:S01]  /*21b0*/  IADD3 R3, R5, R3, RZ ;  /* 0x0000000305037210 */ /* 0x000fe20007ffe0ff */
[----:B------:R-:W-:Y:S01]  /*21c0*/  @!P4 IMAD R7, R28, c[0x0][0x1a0], RZ ;  /* 0x000068001c07ca24 */ /* 0x000fe200078e02ff */
[----:B------:R-:W-:Y:S01]  /*21d0*/  LOP3.LUT R17, R2, 0xfffffffe, RZ, 0xc0, !PT ;  /* 0xfffffffe02117812 */ /* 0x000fe200078ec0ff */
[----:B------:R-:W-:Y:S02]  /*21e0*/  @!P3 IMAD.X R6, RZ, RZ, R28, P0 ;  /* 0x000000ffff06b224 */ /* 0x000fe400000e061c */
[----:B------:R-:W-:Y:S02]  /*21f0*/  @!P4 IMAD.MOV.U32 R2, RZ, RZ, R4 ;  /* 0x000000ffff02c224 */ /* 0x000fe400078e0004 */
[----:B------:R-:W-:-:S02]  /*2200*/  @!P4 IMAD R9, R240, c[0x0][0x1a4], R7 ;  /* 0x00006900f009ca24 */ /* 0x000fc400078e0207 */
[----:B------:R-:W-:Y:S02]  /*2210*/  @!P3 IMAD R8, R6, c[0x0][0x1a0], RZ ;  /* 0x000068000608ba24 */ /* 0x000fe400078e02ff */
[----:B------:R-:W-:Y:S01]  /*2220*/  @!P4 IMAD.WIDE.U32 R6, R240, c[0x0][0x1a0], R2 ;  /* 0x00006800f006ca25 */ /* 0x000fe200078e0002 */
[----:B------:R-:W-:-:S03]  /*2230*/  IADD3 R18, R206, -R17, RZ ;  /* 0x80000011ce127210 */ /* 0x000fc60007ffe0ff */
[----:B------:R-:W-:Y:S01]  /*2240*/  @!P3 IMAD R17, R0, c[0x0][0x1a4], R8 ;  /* 0x000069000011ba24 */ /* 0x000fe200078e0208 */
[C---:B------:R-:W-:Y:S01]  /*2250*/  @!P4 LEA R8, P5, R6.reuse, c[0x0][0x170], 0x1 ;  /* 0x00005c000608ca11 */ /* 0x040fe200078a08ff */
[----:B------:R-:W-:Y:S01]  /*2260*/  @!P4 IMAD.IADD R9, R7, 0x1, R9 ;  /* 0x000000010709c824 */ /* 0x000fe200078e0209 */
[----:B------:R3:W-:Y:S04]  /*2270*/  @P4 STS.128 [R210+0x10000], RZ ;  /* 0x010000ffd2004388 */ /* 0x0007e80000000c00 */
[----:B------:R-:W-:Y:S01]  /*2280*/  @!P4 LEA.HI.X R9, R6, c[0x0][0x174], R9, 0x1, P5 ;  /* 0x00005d000609ca11 */ /* 0x000fe200028f0c09 */
[----:B------:R3:W-:Y:S04]  /*2290*/  @P4 STS.128 [R210+0x12000], RZ ;  /* 0x012000ffd2004388 */ /* 0x0007e80000000c00 */
[----:B------:R-:W-:Y:S01]  /*22a0*/  @!PT LDS RZ, [RZ] ;  /* 0x00000000fffff984 */ /* 0x000fe20000000800 */
[----:B------:R-:W-:Y:S01]  /*22b0*/  @!PT LDS RZ, [RZ] ;  /* 0x00000000fffff984 */ /* 0x000fe20000000800 */
[----:B------:R-:W-:Y:S01]  /*22c0*/  @!PT LDS RZ, [RZ] ;  /* 0x00000000fffff984 */ /* 0x000fe20000000800 */
[----:B------:R4:W-:Y:S04]  /*22d0*/  @!P4 LDGSTS.E.BYPASS.LTC128B.128 [R210+0x10000], [R8.64] ;  /* 0x1000000008d2cfae */ /* 0x0009e8000b901d46 */
[----:B------:R4:W-:Y:S04]  /*22e0*/  @!P4 LDGSTS.E.BYPASS.LTC128B.128 [R210+0x12000], [R8.64+0x80] ;  /* 0x1200008008d2cfae */ /* 0x0009e8000b901d46 */
[----:B----4-:R-:W4:Y:S01]  /*22f0*/  LDL R8, [R1+0x20] ;  /* 0x0000200001087983 */ /* 0x010f220000100800 */
[----:B------:R-:W-:Y:S01]  /*2300*/  @!P3 IADD3 R16, P0, R240, 0x20, RZ ;  /* 0x00000020f010b810 */ /* 0x000fe20007f1e0ff */
[----:B------:R-:W-:-:S04]  /*2310*/  @!P3 IMAD.MOV.U32 R5, RZ, RZ, R3 ;  /* 0x000000ffff05b224 */ /* 0x000fc800078e0003 */
[----:B------:R-:W-:Y:S02]  /*2320*/  @!P3 IMAD.X R2, RZ, RZ, R28, P0 ;  /* 0x000000ffff02b224 */ /* 0x000fe400000e061c */
[----:B------:R-:W-:Y:S01]  /*2330*/  @!P3 IMAD.WIDE.U32 R4, R0, c[0x0][0x1a0], R4 ;  /* 0x000068000004ba25 */ /* 0x000fe200078e0004 */
[----:B------:R-:W-:-:S03]  /*2340*/  ISETP.GE.AND P2, PT, R240, R19, PT ;  /* 0x00000013f000720c */ /* 0x000fc60003f46270 */
[----:B------:R-:W-:Y:S01]  /*2350*/  @!P3 IMAD R0, R2, c[0x0][0x198], RZ ;  /* 0x000066000200ba24 */ /* 0x000fe200078e02ff */
[----:B------:R-:W-:Y:S01]  /*2360*/  @!P3 LEA R6, P5, R4, c[0x0][0x170], 0x1 ;  /* 0x00005c000406ba11 */ /* 0x000fe200078a08ff */
[----:B------:R-:W-:Y:S01]  /*2370*/  @!P3 IMAD.IADD R5, R5, 0x1, R17 ;  /* 0x000000010505b824 */ /* 0x000fe200078e0211 */
[----:B------:R-:W-:Y:S01]  /*2380*/  ISETP.NE.AND P0, PT, R18, 0x1, PT ;  /* 0x000000011200780c */ /* 0x000fe20003f05270 */
[----:B------:R-:W-:Y:S01]  /*2390*/  @!P3 IMAD R17, R16, c[0x0][0x19c], R0 ;  /* 0x000067001011ba24 */ /* 0x000fe200078e0200 */
[----:B------:R-:W-:Y:S02]  /*23a0*/  IADD3 R3, R11, R20, RZ ;  /* 0x000000140b037210 */ /* 0x000fe40007ffe0ff */
[----:B------:R-:W-:Y:S01]  /*23b0*/  @!P3 LEA.HI.X R7, R4, c[0x0][0x174], R5, 0x1, P5 ;  /* 0x00005d000407ba11 */ /* 0x000fe200028f0c05 */
[----:B------:R-:W-:Y:S01]  /*23c0*/  @!P4 IMAD.MOV.U32 R2, RZ, RZ, R10 ;  /* 0x000000ffff02c224 */ /* 0x000fe200078e000a */
[----:B------:R3:W-:Y:S01]  /*23d0*/  @P3 STS.128 [R210+0x11000], RZ ;  /* 0x011000ffd2003388 */ /* 0x0007e20000000c00 */
[----:B------:R-:W-:Y:S01]  /*23e0*/  @!P4 IMAD R4, R28, c[0x0][0x198], RZ ;  /* 0x000066001c04ca24 */ /* 0x000fe200078e02ff */
[----:B------:R-:W-:-:S02]  /*23f0*/  @!P3 MOV R11, R3 ;  /* 0x00000003000bb202 */ /* 0x000fc40000000f00 */
[----:B------:R3:W-:Y:S01]  /*2400*/  @P3 STS.128 [R210+0x13000], RZ ;  /* 0x013000ffd2003388 */ /* 0x0007e20000000c00 */
[----:B------:R-:W-:-:S03]  /*2410*/  @!P4 IMAD R4, R240, c[0x0][0x19c], R4 ;  /* 0x00006700f004ca24 */ /* 0x000fc600078e0204 */
[----:B------:R-:W-:Y:S01]  /*2420*/  @!PT LDS RZ, [RZ] ;  /* 0x00000000fffff984 */ /* 0x000fe20000000800 */
[----:B------:R-:W-:Y:S01]  /*2430*/  @!PT LDS RZ, [RZ] ;  /* 0x00000000fffff984 */ /* 0x000fe20000000800 */
[----:B------:R-:W-:Y:S01]  /*2440*/  @!PT LDS RZ, [RZ] ;  /* 0x00000000fffff984 */ /* 0x000fe20000000800 */
[----:B------:R1:W-:Y:S01]  /*2450*/  @!P3 LDGSTS.E.BYPASS.LTC128B.128 [R210+0x11000], [R6.64] ;  /* 0x1100000006d2bfae */ /* 0x0003e2000b901d46 */
[----:B------:R-:W-:-:S03]  /*2460*/  @!P4 IMAD.WIDE.U32 R2, R240, c[0x0][0x198], R2 ;  /* 0x00006600f002ca25 */ /* 0x000fc600078e0002 */
[----:B------:R1:W-:Y:S01]  /*2470*/  @!P3 LDGSTS.E.BYPASS.LTC128B.128 [R210+0x13000], [R6.64+0x80] ;  /* 0x1300008006d2bfae */ /* 0x0003e2000b901d46 */
[----:B------:R-:W-:-:S03]  /*2480*/  @!P3 IMAD.WIDE.U32 R10, R16, c[0x0][0x198], R10 ;  /* 0x00006600100aba25 */ /* 0x000fc600078e000a */
[----:B------:R-:W0:Y:S04]  /*2490*/  LDGDEPBAR ;  /* 0x00000000000079af */ /* 0x000e280000000000 */
        /* <DEDUP_REMOVED lines=9> */
[----:B-1----:R-:W-:-:S03]  /*2530*/  @!P4 LEA R6, P6, R2, c[0x0][0x168], 0x1 ;  /* 0x00005a000206ca11 */ /* 0x002fc600078c08ff */
        /* <DEDUP_REMOVED lines=10> */
[----:B------:R-:W-:-:S04]  /*25e0*/  IADD3 R243, R239, R226, RZ ;  /* 0x000000e2eff37210 */ /* 0x000fc80007ffe0ff */
[----:B------:R-:W-:Y:S01]  /*25f0*/  IADD3 R244, -R207, 0x40, R243 ;  /* 0x00000040cff47810 */ /* 0x000fe20007ffe1f3 */
[----:B------:R-:W-:Y:S01]  /*2600*/  IMAD.MOV.U32 R217, RZ, RZ, c[0x0][0x2e4] ;  /* 0x0000b900ffd97624 */ /* 0x000fe200078e00ff */
[----:B------:R-:W-:Y:S01]  /*2610*/  CS2R R94, SRZ ;  /* 0x00000000005e7805 */ /* 0x000fe2000001ff00 */
[----:B--2---:R-:W-:-:S04]  /*2620*/  IADD3 R0, R21, 0x2000, RZ ;  /* 0x0000200015007810 */ /* 0x004fc80007ffe0ff */
[----:B------:R-:W-:-:S05]  /*2630*/  SEL R0, R0, R21, !P0 ;  /* 0x0000001500007207 */ /* 0x000fca0004000000 */
[----:B------:R-:W-:Y:S02]  /*2640*/  IMAD.SHL.U32 R201, R0, 0x2, RZ ;  /* 0x0000000200c97824 */ /* 0x000fe400078e00ff */
[----:B------:R-:W-:Y:S01]  /*2650*/  @!P4 IMAD.IADD R0, R3, 0x1, R4 ;  /* 0x000000010300c824 */ /* 0x000fe200078e0204 */
[----:B------:R-:W-:Y:S02]  /*2660*/  @!P3 IADD3 R3, R11, R17, RZ ;  /* 0x000000110b03b210 */ /* 0x000fe40007ffe0ff */
[----:B------:R3:W-:Y:S01]  /*2670*/  @P2 STS [R201], RZ ;  /* 0x000000ffc9002388 */ /* 0x0007e20000000800 */
        /* <DEDUP_REMOVED lines=54> */
[----:B------:R-:W-:-:S04]  /*29e0*/  SEL R0, R0, R199, !P0 ;  /* 0x000000c700007207 */ /* 0x000fc80004000000 */
[----:B------:R-:W-:Y:S01]  /*29f0*/  SHF.L.U32 R184, R0, 0x1, RZ ;  /* 0x0000000100b87819 */ /* 0x000fe200000006ff */
[----:B------:R-:W-:-:S04]  /*2a00*/  IMAD.MOV.U32 R0, RZ, RZ, c[0x0][0x22c] ;  /* 0x00008b00ff007624 */ /* 0x000fc800078e00ff */
[----:B------:R-:W-:Y:S01]  /*2a10*/  IMAD R0, R0, c[0x0][0x1c0], RZ ;  /* 0x0000700000007a24 */ /* 0x000fe200078e02ff */
[----:B--2---:R-:W-:Y:S01]  /*2a20*/  IADD3 R2, R198, 0x2000, RZ ;  /* 0x00002000c6027810 */ /* 0x004fe20007ffe0ff */
[----:B------:R3:W2:Y:S04]  /*2a30*/  LDSM.16.M88.4 R104, [R189+0x10000] ;  /* 0x01000000bd68783b */ /* 0x0006a80000000200 */
        /* <DEDUP_REMOVED lines=9> */
[----:B------:R3:W2:Y:S04]  /*2ad0*/  LDSM.16.M88.4 R144, [R190+0x12000] ;  /* 0x01200000be90783b */ /* 0x0006a80000000200 */
[----:B------:R3:W2:Y:S04]  /*2ae0*/  LDSM.16.M88.4 R148, [R190+0x12800] ;  /* 0x01280000be94783b */ /* 0x0006a80000000200 */
[----:B------:R3:W2:Y:S04]  /*2af0*/  LDSM.16.M88.4 R152, [R191+0x12000] ;  /* 0x01200000bf98783b */ /* 0x0006a80000000200 */
[----:B------:R3:W2:Y:S04]  /*2b00*/  LDSM.16.M88.4 R156, [R191+0x12800] ;  /* 0x01280000bf9c783b */ /* 0x0006a80000000200 */
[----:B------:R3:W2:Y:S04]  /*2b10*/  LDSM.16.M88.4 R160, [R200+0x12000] ;  /* 0x01200000c8a0783b */ /* 0x0006a80000000200 */
[----:B------:R3:W2:Y:S01]  /*2b20*/  LDSM.16.M88.4 R164, [R200+0x12800] ;  /* 0x01280000c8a4783b */ /* 0x0006a20000000200 */
[----:B------:R-:W-:Y:S01]  /*2b30*/  SEL R2, R2, R198, !P0 ;  /* 0x000000c602027207 */ /* 0x000fe20004000000 */
[C---:B------:R-:W-:Y:S01]  /*2b40*/  IMAD.SHL.U32 R245, R0.reuse, 0x10, RZ ;  /* 0x0000001000f57824 */ /* 0x040fe200078e00ff */
[----:B------:R-:W-:-:S03]  /*2b50*/  SHF.L.U32 R211, R0, 0x3, RZ ;  /* 0x0000000300d37819 */ /* 0x000fc600000006ff */
[----:B------:R-:W-:Y:S01]  /*2b60*/  IMAD.SHL.U32 R187, R2, 0x2, RZ ;  /* 0x0000000202bb7824 */ /* 0x000fe200078e00ff */
[C---:B------:R-:W-:Y:S02]  /*2b70*/  IADD3 R252, R245.reuse, 0x40, RZ ;  /* 0x00000040f5fc7810 */ /* 0x040fe40007ffe0ff */
[C---:B------:R-:W-:Y:S02]  /*2b80*/  IADD3 R2, R245.reuse, 0x20, RZ ;  /* 0x00000020f5027810 */ /* 0x040fe40007ffe0ff */
[----:B------:R-:W-:Y:S01]  /*2b90*/  IADD3 R251, R245, 0x60, RZ ;  /* 0x00000060f5fb7810 */ /* 0x000fe20007ffe0ff */
[C---:B------:R-:W-:Y:S02]  /*2ba0*/  IMAD.IADD R247, R211.reuse, 0x1, R252 ;  /* 0x00000001d3f77824 */ /* 0x040fe400078e02fc */
[C---:B------:R-:W-:Y:S01]  /*2bb0*/  IMAD.IADD R248, R211.reuse, 0x1, R2 ;  /* 0x00000001d3f87824 */ /* 0x040fe200078e0202 */
[C---:B------:R-:W-:Y:S01]  /*2bc0*/  IADD3 R246, R211.reuse, R251, RZ ;  /* 0x000000fbd3f67210 */ /* 0x040fe20007ffe0ff */
[C---:B------:R-:W-:Y:S01]  /*2bd0*/  IMAD.IADD R3, R211.reuse, 0x1, R247 ;  /* 0x00000001d3037824 */ /* 0x040fe200078e02f7 */
[----:B----4-:R-:W-:Y:S01]  /*2be0*/  R2P PR, R8, 0x6 ;  /* 0x0000000608007804 */ /* 0x010fe20000000000 */
[C---:B-1----:R-:W-:Y:S01]  /*2bf0*/  IMAD.IADD R4, R211.reuse, 0x1, R248 ;  /* 0x00000001d3047824 */ /* 0x042fe200078e02f8 */
[C---:B------:R-:W-:Y:S01]  /*2c00*/  IADD3 R2, R211.reuse, R246, RZ ;  /* 0x000000f6d3027210 */ /* 0x040fe20007ffe0ff */
[----:B------:R-:W-:-:S02]  /*2c10*/  IMAD.IADD R230, R211, 0x1, R3 ;  /* 0x00000001d3e67824 */ /* 0x000fc400078e0203 */
[----:B------:R-:W-:Y:S01]  /*2c20*/  SEL R193, R193, 0xffffffe0, !P1 ;  /* 0xffffffe0c1c17807 */ /* 0x000fe20004800000 */
[C---:B------:R-:W-:Y:S01]  /*2c30*/  IMAD.IADD R232, R211.reuse, 0x1, R4 ;  /* 0x00000001d3e87824 */ /* 0x040fe200078e0204 */
[C---:B------:R-:W-:Y:S02]  /*2c40*/  IADD3 R228, R211.reuse, R2, RZ ;  /* 0x00000002d3e47210 */ /* 0x040fe40007ffe0ff */
[----:B------:R-:W-:Y:S01]  /*2c50*/  SEL R188, R188, 0xffffffc0, !P2 ;  /* 0xffffffc0bcbc7807 */ /* 0x000fe20005000000 */
[C---:B------:R-:W-:Y:S01]  /*2c60*/  IMAD.IADD R231, R211.reuse, 0x1, R232 ;  /* 0x00000001d3e77824 */ /* 0x040fe200078e02e8 */
[C---:B------:R-:W-:Y:S01]  /*2c70*/  IADD3 R229, R211.reuse, R230, RZ ;  /* 0x000000e6d3e57210 */ /* 0x040fe20007ffe0ff */
[C---:B------:R-:W-:Y:S02]  /*2c80*/  IMAD.IADD R227, R211.reuse, 0x1, R228 ;  /* 0x00000001d3e37824 */ /* 0x040fe400078e02e4 */
        /* <DEDUP_REMOVED lines=33> */
[----:B------:R-:W-:Y:S01]  /*2ea0*/  IMAD.IADD R197, R188, 0x1, R195 ;  /* 0x00000001bcc57824 */ /* 0x000fe200078e02c3 */
[----:B------:R-:W-:Y:S01]  /*2eb0*/  IADD3 R196, R194, R188, RZ ;  /* 0x000000bcc2c47210 */ /* 0x000fe20007ffe0ff */
[C---:B------:R-:W-:Y:S01]  /*2ec0*/  IMAD.IADD R236, R211.reuse, 0x1, R229 ;  /* 0x00000001d3ec7824 */ /* 0x040fe200078e02e5 */
[----:B------:R-:W-:-:S02]  /*2ed0*/  IADD3 R237, R211, R231, RZ ;  /* 0x000000e7d3ed7210 */ /* 0x000fc40007ffe0ff */
[----:B--23--:R-:W-:Y:S02]  /*2ee0*/  IADD3 R235, R211, R227, RZ ;  /* 0x000000e3d3eb7210 */ /* 0x00cfe40007ffe0ff */
.L_x_1093:
        /* <DEDUP_REMOVED lines=9> */
[----:B------:R-:W1:Y:S06]  /*2f80*/  LDSM.16.M88.4 R8, [R189+0xc000] ;  /* 0x00c00000bd08783b */ /* 0x000e6c0000000200 */
[----:B------:R-:W2:Y:S06]  /*2f90*/  LDSM.16.M88.4 R52, [R189+0xc800] ;  /* 0x00c80000bd34783b */ /* 0x000eac0000000200 */
[----:B------:R-:W-:Y:S06]  /*2fa0*/  LDSM.16.M88.4 R56, [R0] ;  /* 0x000000000038783b */ /* 0x000fec0000000200 */
[----:B------:R-:W3:Y:S06]  /*2fb0*/  LDSM.16.M88.4 R60, [R190+0xc000] ;  /* 0x00c00000be3c783b */ /* 0x000eec0000000200 */
[----:B------:R-:W4:Y:S06]  /*2fc0*/  LDSM.16.M88.4 R64, [R190+0xc800] ;  /* 0x00c80000be40783b */ /* 0x000f2c0000000200 */
[----:B------:R-:W-:Y:S01]  /*2fd0*/  LDSM.16.M88.4 R100, [R191+0xc800] ;  /* 0x00c80000bf64783b */ /* 0x000fe20000000200 */
[C---:B-1----:R-:W-:Y:S08]  /*2fe0*/  HMMA.16816.F32.BF16 R4, R16.reuse, R8, RZ ;  /* 0x000000081004723c */ /* 0x042ff000000418ff */
[C---:B------:R-:W-:Y:S08]  /*2ff0*/  HMMA.16816.F32.BF16 R8, R16.reuse, R10, RZ ;  /* 0x0000000a1008723c */ /* 0x040ff000000418ff */
[C---:B--2---:R-:W-:Y:S08]  /*3000*/  HMMA.16816.F32.BF16 R12, R16.reuse, R52, RZ ;  /* 0x00000034100c723c */ /* 0x044ff000000418ff */
[----:B------:R-:W-:Y:S01]  /*3010*/  HMMA.16816.F32.BF16 R16, R16, R54, RZ ;  /* 0x000000361010723c */ /* 0x000fe200000418ff */
[----:B------:R-:W-:Y:S07]  /*3020*/  LDSM.16.M88.4 R52, [R3] ;  /* 0x000000000334783b */ /* 0x000fee0000000200 */
[C---:B---3--:R-:W-:Y:S08]  /*3030*/  HMMA.16816.F32.BF16 R4, R56.reuse, R60, R4 ;  /* 0x0000003c3804723c */ /* 0x048ff00000041804 */
[C---:B------:R-:W-:Y:S01]  /*3040*/  HMMA.16816.F32.BF16 R8, R56.reuse, R62, R8 ;  /* 0x0000003e3808723c */ /* 0x040fe20000041808 */
[----:B------:R-:W1:Y:S07]  /*3050*/  LDSM.16.M88.4 R60, [R191+0xc000] ;  /* 0x00c00000bf3c783b */ /* 0x000e6e0000000200 */
[C---:B----4-:R-:W-:Y:S07]  /*3060*/  HMMA.16816.F32.BF16 R12, R56.reuse, R64, R12 ;  /* 0x00000040380c723c */ /* 0x050fee000004180c */
[----:B------:R-:W-:Y:S01]  /*3070*/  IADD3 R64, P0, R234, R223, RZ ;  /* 0x000000dfea407210 */ /* 0x000fe20007f1e0ff */
[----:B------:R-:W-:Y:S01]  /*3080*/  HMMA.16816.F32.BF16 R16, R56, R66, R16 ;  /* 0x000000423810723c */ /* 0x000fe20000041810 */
[----:B------:R-:W-:Y:S03]  /*3090*/  LDSM.16.M88.4 R56, [R2] ;  /* 0x000000000238783b */ /* 0x000fe60000000200 */
[----:B------:R-:W-:Y:S04]  /*30a0*/  IADD3.X R65, R233, R222, RZ, P0, !PT ;  /* 0x000000dee9417210 */ /* 0x000fe800007fe4ff */
[C---:B-1----:R-:W-:Y:S08]  /*30b0*/  HMMA.16816.F32.BF16 R4, R52.reuse, R60, R4 ;  /* 0x0000003c3404723c */ /* 0x042ff00000041804 */
        /* <DEDUP_REMOVED lines=98> */
.L_x_1089:
[--C-:B--2-4-:R-:W-:Y:S01]  /*36e0*/  IADD3 R4, R207, 0x1, -R226.reuse ;  /* 0x00000001cf047810 */ /* 0x114fe20007ffe8e2 */
[----:B---3--:R-:W2:Y:S01]  /*36f0*/  LDL R10, [R1+0x4] ;  /* 0x00000400010a7983 */ /* 0x008ea20000100800 */
[-C--:B------:R-:W-:Y:S01]  /*3700*/  IADD3 R5, -R12, R207.reuse, -R226 ;  /* 0x000000cf0c057210 */ /* 0x080fe20007ffe9e2 */
[----:B------:R-:W-:Y:S01]  /*3710*/  IMAD.IADD R2, R249, 0x1, R0 ;  /* 0x00000001f9027824 */ /* 0x000fe200078e0200 */
[----:B------:R-:W-:Y:S01]  /*3720*/  IADD3 R4, R4, c[0x0][0x2e8], RZ ;  /* 0x0000ba0004047a10 */ /* 0x000fe20007ffe0ff */
[----:B------:R-:W-:Y:S02]  /*3730*/  IMAD.MOV.U32 R217, RZ, RZ, R12 ;  /* 0x000000ffffd97224 */ /* 0x000fe400078e000c */
[C---:B-1----:R-:W-:Y:S01]  /*3740*/  IMAD.IADD R6, R2.reuse, 0x1, R5 ;  /* 0x0000000102067824 */ /* 0x042fe200078e0205 */
[C---:B------:R-:W-:Y:S01]  /*3750*/  IADD3 R3, R2.reuse, 0x8, RZ ;  /* 0x0000000802037810 */ /* 0x040fe20007ffe0ff */
[----:B------:R-:W-:Y:S03]  /*3760*/  IMAD.IADD R15, R2, 0x1, R4 ;  /* 0x00000001020f7824 */ /* 0x000fe600078e0204 */
[----:B------:R-:W-:Y:S01]  /*3770*/  IMNMX R2, RZ, R6, !PT ;  /* 0x00000006ff027217 */ /* 0x000fe20007800200 */
[--C-:B------:R-:W-:Y:S02]  /*3780*/  IMAD.IADD R14, R5, 0x1, R3.reuse ;  /* 0x00000001050e7824 */ /* 0x100fe400078e0203 */
[----:B------:R-:W-:Y:S01]  /*3790*/  IMAD.IADD R13, R4, 0x1, R3 ;  /* 0x00000001040d7824 */ /* 0x000fe200078e0203 */
[-C--:B------:R-:W-:Y:S02]  /*37a0*/  IMNMX R4, R15, R207.reuse, PT ;  /* 0x000000cf0f047217 */ /* 0x080fe40003800200 */
[----:B------:R-:W-:Y:S01]  /*37b0*/  IMNMX R3, RZ, R14, !PT ;  /* 0x0000000eff037217 */ /* 0x000fe20007800200 */
[----:B--2---:R-:W-:Y:S05]  /*37c0*/  IMAD R0, R242, 0x40, R10 ;  /* 0x00000040f2007824 */ /* 0x004fea00078e020a */
[C---:B------:R-:W-:Y:S02]  /*37d0*/  IADD3 R11, R0.reuse, 0x1, RZ ;  /* 0x00000001000b7810 */ /* 0x040fe40007ffe0ff */
        /* <DEDUP_REMOVED lines=55> */
.L_x_1090:
        /* <DEDUP_REMOVED lines=131> */
[----:B------:R-:W-:Y:S02]  /*4380*/  FADD.FTZ R13, -R101, R13 ;  /* 0x0000000d650d7221 */ /* 0x000fe40000010100 */
[----:B------:R-:W-:Y:S02]  /*4390*/  FADD.FTZ R15, -R100, R15 ;  /* 0x0000000f640f7221 */ /* 0x000fe40000010100 */
[----:B------:R-:W-:Y:S02]  /*43a0*/  FMUL.FTZ R4, R4, c[0x0][0x2ec] ;  /* 0x0000bb0004047a20 */ /* 0x000fe40000410000 */
[----:B------:R-:W-:Y:S02]  /*43b0*/  FMUL.FTZ R3, R3, c[0x0][0x2ec] ;  /* 0x0000bb0003037a20 */ /* 0x000fe40000410000 */
[----:B------:R-:W-:Y:S02]  /*43c0*/  FMUL.FTZ R2, R2, c[0x0][0x2ec] ;  /* 0x0000bb0002027a20 */ /* 0x000fe40000410000 */
[----:B------:R-:W-:Y:S02]  /*43d0*/  FMUL.FTZ R0, R0, c[0x0][0x2ec] ;  /* 0x0000bb0000007a20 */ /* 0x000fe40000410000 */
[----:B------:R-:W-:Y:S02]  /*43e0*/  FADD.FTZ R12, -R101, R12 ;  /* 0x0000000c650c7221 */ /* 0x000fe40000010100 */
[----:B------:R-:W-:Y:S02]  /*43f0*/  FADD.FTZ R14, -R100, R14 ;  /* 0x0000000e640e7221 */ /* 0x000fe40000010100 */
[----:B------:R-:W-:Y:S02]  /*4400*/  FMUL.FTZ R11, R181, R13 ;  /* 0x0000000db50b7220 */ /* 0x000fe40000410000 */
[----:B------:R-:W-:Y:S02]  /*4410*/  FMUL.FTZ R13, R179, R15 ;  /* 0x0000000fb30d7220 */ /* 0x000fe40000410000 */
        /* <DEDUP_REMOVED lines=62> */
.L_x_1091:
        /* <DEDUP_REMOVED lines=85> */
.L_x_1092:
        /* <DEDUP_REMOVED lines=87> */
[-C--:B------:R-:W-:Y:S03]  /*52c0*/  LEA.HI.X.SX32 R103, R213, R3.reuse, 0x2, P2 ;  /* 0x00000003d5677211 */ /* 0x080fe600010f16ff */
        /* <DEDUP_REMOVED lines=8> */
[C---:B------:R-:W-:Y:S01]  /*5350*/  IMAD.IADD R0, R211.reuse, 0x1, R248 ;  /* 0x00000001d3007824 */ /* 0x040fe200078e02f8 */
[CC--:B------:R-:W-:Y:S03]  /*5360*/  LEA R8, P2, R232.reuse, R2.reuse, 0x2 ;  /* 0x00000002e8087211 */ /* 0x0c0fe600078410ff */
[----:B------:R3:W-:Y:S01]  /*5370*/  RED.E.ADD.F32.FTZ.RN.STRONG.GPU [R6.64], R11 ;  /* 0x0000000b0600798e */ /* 0x0007e2000c10e786 */
[-C--:B-1----:R-:W-:Y:S03]  /*5380*/  LEA.HI.X.SX32 R9, R232, R3.reuse, 0x2, P2 ;  /* 0x00000003e8097211 */ /* 0x082fe600010f16ff */
[----:B------:R-:W-:Y:S04]  /*5390*/  RED.E.ADD.F32.FTZ.RN.STRONG.GPU [R2.64+0x80], R16 ;  /* 0x000080100200798e */ /* 0x000fe8000c10e786 */
        /* <DEDUP_REMOVED lines=25> */
[CC--:B-1----:R-:W-:Y:S02]  /*5530*/  LEA R4, P0, R252.reuse, R2.reuse, 0x2 ;  /* 0x00000002fc047211 */ /* 0x0c2fe400078010ff */
[-C--:B------:R-:W-:Y:S02]  /*5540*/  LEA R14, P5, R251, R2.reuse, 0x2 ;  /* 0x00000002fb0e7211 */ /* 0x080fe400078a10ff */
[-C--:B------:R-:W-:Y:S02]  /*5550*/  LEA.HI.X.SX32 R5, R252, R3.reuse, 0x2, P0 ;  /* 0x00000003fc057211 */ /* 0x080fe400000f16ff */
[CC--:B------:R-:W-:Y:S03]  /*5560*/  LEA R10, P0, R0.reuse, R2.reuse, 0x2 ;  /* 0x00000002000a7211 */ /* 0x0c0fe600078010ff */
[----:B------:R1:W-:Y:S01]  /*5570*/  RED.E.ADD.F32.FTZ.RN.STRONG.GPU [R4.64], R54 ;  /* 0x000000360400798e */ /* 0x0003e2000c10e786 */
[-C--:B------:R-:W-:Y:S01]  /*5580*/  LEA.HI.X.SX32 R11, R0, R3.reuse, 0x2, P0 ;  /* 0x00000003000b7211 */ /* 0x080fe200000f16ff */
[----:B------:R-:W-:Y:S02]  /*5590*/  IMAD.IADD R0, R211, 0x1, R246 ;  /* 0x00000001d3007824 */ /* 0x000fe400078e02f6 */
[----:B------:R3:W-:Y:S01]  /*55a0*/  RED.E.ADD.F32.FTZ.RN.STRONG.GPU [R12.64], R55 ;  /* 0x000000370c00798e */ /* 0x0007e2000c10e786 */
[-C--:B--2---:R-:W-:Y:S02]  /*55b0*/  LEA R6, P1, R229, R2.reuse, 0x2 ;  /* 0x00000002e5067211 */ /* 0x084fe400078210ff */
[-C--:B------:R-:W-:Y:S01]  /*55c0*/  LEA.HI.X.SX32 R15, R251, R3.reuse, 0x2, P5 ;  /* 0x00000003fb0f7211 */ /* 0x080fe200028f16ff */
[----:B------:R2:W-:Y:S01]  /*55d0*/  RED.E.ADD.F32.FTZ.RN.STRONG.GPU [R10.64], R56 ;  /* 0x000000380a00798e */ /* 0x0005e2000c10e786 */
[-C--:B------:R-:W-:Y:S03]  /*55e0*/  LEA.HI.X.SX32 R7, R229, R3.reuse, 0x2, P1 ;  /* 0x00000003e5077211 */ /* 0x080fe600008f16ff */
[----:B------:R4:W-:Y:S04]  /*55f0*/  RED.E.ADD.F32.FTZ.RN.STRONG.GPU [R8.64], R57 ;  /* 0x000000390800798e */ /* 0x0009e8000c10e786 */
[----:B------:R4:W-:Y:S04]  /*5600*/  RED.E.ADD.F32.FTZ.RN.STRONG.GPU [R6.64], R58 ;  /* 0x0000003a0600798e */ /* 0x0009e8000c10e786 */
[----:B------:R-:W-:Y:S01]  /*5610*/  LDSM.16.MT88.4 R52, [R186+0x10800] ;  /* 0x01080000ba34783b */ /* 0x000fe20000004200 */
[CC--:B-1----:R-:W-:Y:S04]  /*5620*/  LEA R4, P0, R236.reuse, R2.reuse, 0x2 ;  /* 0x00000002ec047211 */ /* 0x0c2fe800078010ff */
[-C--:B------:R-:W-:Y:S02]  /*5630*/  LEA.HI.X.SX32 R5, R236, R3.reuse, 0x2, P0 ;  /* 0x00000003ec057211 */ /* 0x080fe400000f16ff */
[-C--:B---3--:R-:W-:Y:S02]  /*5640*/  LEA R12, P4, R246, R2.reuse, 0x2 ;  /* 0x00000002f60c7211 */ /* 0x088fe400078810ff */
[-C--:B--2---:R-:W-:Y:S01]  /*5650*/  LEA R10, P3, R0, R2.reuse, 0x2 ;  /* 0x00000002000a7211 */ /* 0x084fe200078610ff */
        /* <DEDUP_REMOVED lines=23> */
[----:B--2---:R-:W-:Y:S02]  /*57d0*/  IADD3 R3, R206, -0x1, RZ ;  /* 0xffffffffce037810 */ /* 0x004fe40007ffe0ff */
        /* <DEDUP_REMOVED lines=171> */
.L_x_1094:
        /* <DEDUP_REMOVED lines=15> */
.L_x_1095:
[----:B------:R-:W2:Y:S01]  /*6380*/  LDL.64 R4, [R1+0x10] ;  /* 0x0000100001047983 */ /* 0x000ea20000100a00 */
[----:B------:R-:W-:Y:S01]  /*6390*/  SHF.R.S32.HI R20, RZ, 0x1f, R239 ;  /* 0x0000001fff147819 */ /* 0x000fe200000114ef */
[----:B------:R-:W-:Y:S01]  /*63a0*/  IMAD R11, R242, -0x40, R207 ;  /* 0xffffffc0f20b7824 */ /* 0x000fe200078e02cf */
[----:B------:R-:W-:Y:S01]  /*63b0*/  BSSY B0, `(.L_x_1096) ;  /* 0x0000024000007945 */ /* 0x000fe20003800000 */
[----:B------:R-:W-:Y:S01]  /*63c0*/  BAR.SYNC.DEFER_BLOCKING 0x0 ;  /* 0x0000000000007b1d */ /* 0x000fe20000010000 */
[----:B------:R-:W-:Y:S01]  /*63d0*/  SHF.R.S32.HI R23, RZ, 0x1f, R240 ;  /* 0x0000001fff177819 */ /* 0x000fe200000114f0 */
[----:B------:R-:W-:Y:S01]  /*63e0*/  IMAD R0, R20, c[0x0][0x3a0], RZ ;  /* 0x0000e80014007a24 */ /* 0x000fe200078e02ff */
[----:B------:R-:W-:-:S03]  /*63f0*/  ISETP.GE.AND P2, PT, R240, R11, PT ;  /* 0x0000000bf000720c */ /* 0x000fc60003f46270 */
[----:B------:R-:W1:Y:S01]  /*6400*/  S2R R49, SR_CTAID.Z ;  /* 0x0000000000317919 */ /* 0x000e620000002700 */
[----:B------:R-:W-:-:S03]  /*6410*/  IMAD R0, R239, c[0x0][0x3a4], R0 ;  /* 0x0000e900ef007a24 */ /* 0x000fc600078e0200 */
        /* <DEDUP_REMOVED lines=29> */
.L_x_1097:
[----:B-1-34-:R-:W-:Y:S05]  /*65f0*/  BSYNC B0 ;  /* 0x0000000000007941 */ /* 0x01afea0003800000 */
.L_x_1096:
        /* <DEDUP_REMOVED lines=8> */
[----:B------:R-:W-:-:S04]  /*6680*/  IMAD.WIDE.U32 R8, R0, c[0x0][0x3a0], R4 ;  /* 0x0000e80000087a25 */ /* 0x000fc800078e0004 */
[----:B------:R-:W-:Y:S01]  /*6690*/  IMAD R0, R0, c[0x0][0x3a4], R6 ;  /* 0x0000e90000007a24 */ /* 0x000fe200078e0206 */
[----:B------:R-:W-:-:S04]  /*66a0*/  LEA R4, P0, R8, c[0x0][0x340], 0x1 ;  /* 0x0000d00008047a11 */ /* 0x000fc800078008ff */
[----:B------:R-:W-:-:S04]  /*66b0*/  IADD3 R0, R0, R9, RZ ;  /* 0x0000000900007210 */ /* 0x000fc80007ffe0ff */
[----:B------:R-:W-:-:S05]  /*66c0*/  LEA.HI.X R5, R8, c[0x0][0x344], R0, 0x1, P0 ;  /* 0x0000d10008057a11 */ /* 0x000fca00000f0c00 */
[----:B------:R1:W-:Y:S04]  /*66d0*/  STG.E.128 [R4.64], R28 ;  /* 0x0000001c04007986 */ /* 0x0003e8000c101d06 */
[----:B------:R1:W-:Y:S02]  /*66e0*/  STG.E.128 [R4.64+0x80], R24 ;  /* 0x0000801804007986 */ /* 0x0003e4000c101d06 */
.L_x_1099:
[----:B------:R-:W-:Y:S05]  /*66f0*/  BSYNC B0 ;  /* 0x0000000000007941 */ /* 0x000fea0003800000 */
.L_x_1098:
[----:B------:R-:W-:Y:S01]  /*6700*/  IMAD.WIDE.U32 R2, R239, c[0x0][0x3a8], R2 ;  /* 0x0000ea00ef027a25 */ /* 0x000fe200078e0002 */
[----:B------:R-:W-:Y:S03]  /*6710*/  BSSY B0, `(.L_x_1100) ;  /* 0x0000014000007945 */ /* 0x000fe60003800000 */
[----:B------:R-:W-:Y:S01]  /*6720*/  IMAD R0, R20, c[0x0][0x3a8], RZ ;  /* 0x0000ea0014007a24 */ /* 0x000fe200078e02ff */
[----:B------:R-:W-:Y:S01]  /*6730*/  IADD3 R2, P0, R21, R2, RZ ;  /* 0x0000000215027210 */ /* 0x000fe20007f1e0ff */
[----:B-1----:R-:W-:-:S02]  /*6740*/  IMAD R4, R48, c[0x0][0x3c0], RZ ;  /* 0x0000f00030047a24 */ /* 0x002fc400078e02ff */
        /* <DEDUP_REMOVED lines=16> */
.L_x_1101:
[----:B------:R-:W-:Y:S05]  /*6850*/  BSYNC B0 ;  /* 0x0000000000007941 */ /* 0x000fea0003800000 */
.L_x_1100:
        /* <DEDUP_REMOVED lines=12> */
.L_x_1088:
[----:B------:R-:W-:Y:S05]  /*6920*/  BSYNC B1 ;  /* 0x0000000000017941 */ /* 0x000fea0003800000 */
.L_x_1074:
        /* <DEDUP_REMOVED lines=9> */
.L_x_1102:
[----:B------:R-:W-:Y:S05]  /*69c0*/  EXIT ;  /* 0x000000000000794d */ /* 0x000fea0003800000 */
.L_x_1104:
        /* <DEDUP_REMOVED lines=11> */
.L_x_2072:


//--------------------- .text._ZN5flash44flash_bwd_dq_dk_dv_loop_seqk_parallel_kernelI23Flash_bwd_kernel_traitsILi128ELi64ELi64ELi8ELi4ELi2ELi2ELb1ELb0EN7cutlass10bfloat16_tE19Flash_kernel_traitsILi128ELi64ELi64ELi8ES3_EELb1ELb0ELb1ELb1ELb0ELb0ELb0EEEvNS_16Flash_bwd_paramsE --------------------------
	.section	.text._ZN5flash44flash_bwd_dq_dk_dv_loop_seqk_parallel_kernelI23Flash_bwd_kernel_traitsILi128ELi64ELi64ELi8ELi4ELi2ELi2ELb1ELb0EN7cutlass10bfloat16_tE19Flash_kernel_traitsILi128ELi64ELi64ELi8ES3_EELb1ELb0ELb1ELb1ELb0ELb0ELb0EEEvNS_16Flash_bwd_paramsE,"ax",@progbits
	.sectioninfo	@"SHI_REGISTERS=255"
	.align	128
        .global         _ZN5flash44flash_bwd_dq_dk_dv_loop_seqk_parallel_kernelI23Flash_bwd_kernel_traitsILi128ELi64ELi64ELi8ELi4ELi2ELi2ELb1ELb0EN7cutlass10bfloat16_tE19Flash_kernel_traitsILi128ELi64ELi64ELi8ES3_EELb1ELb0ELb1ELb1ELb0ELb0ELb0EEEvNS_16Flash_bwd_paramsE
        .type           _ZN5flash44flash_bwd_dq_dk_dv_loop_seqk_parallel_kernelI23Flash_bwd_kernel_traitsILi128ELi64ELi64ELi8ELi4ELi2ELi2ELb1ELb0EN7cutlass10bfloat16_tE19Flash_kernel_traitsILi128ELi64ELi64ELi8ES3_EELb1ELb0ELb1ELb1ELb0ELb0ELb0EEEvNS_16Flash_bwd_paramsE,@function
        .size           _ZN5flash44flash_bwd_dq_dk_dv_loop_seqk_parallel_kernelI23Flash_bwd_kernel_traitsILi128ELi64ELi64ELi8ELi4ELi2ELi2ELb1ELb0EN7cutlass10bfloat16_tE19Flash_kernel_traitsILi128ELi64ELi64ELi8ES3_EELb1ELb0ELb1ELb1ELb0ELb0ELb0EEEvNS_16Flash_bwd_paramsE,(.L_x_2073 - _ZN5flash44flash_bwd_dq_dk_dv_loop_seqk_parallel_kernelI23Flash_bwd_kernel_traitsILi128ELi64ELi64ELi8ELi4ELi2ELi2ELb1ELb0EN7cutlass10bfloat16_tE19Flash_kernel_traitsILi128ELi64ELi64ELi8ES3_EELb1ELb0ELb1ELb1ELb0ELb0ELb0EEEvNS_16Flash_bwd_paramsE)
        .other          _ZN5flash44flash_bwd_dq_dk_dv_loop_seqk_parallel_kernelI23Flash_bwd_kernel_traitsILi128ELi64ELi64ELi8ELi4ELi2ELi2ELb1ELb0EN7cutlass10bfloat16_tE19Flash_kernel_traitsILi128ELi64ELi64ELi8ES3_EELb1ELb0ELb1ELb1ELb0ELb0ELb0EEEvNS_16Flash_bwd_paramsE,@"STO_CUDA_ENTRY STV_DEFAULT"
_ZN5flash44flash_bwd_dq_dk_dv_loop_seqk_parallel_kernelI23Flash_bwd_kernel_traitsILi128ELi64ELi64ELi8ELi4ELi2ELi2ELb1ELb0EN7cutlass10bfloat16_tE19Flash_kernel_traitsILi128ELi64ELi64ELi8ES3_EELb1ELb0ELb1ELb1ELb0ELb0ELb0EEEvNS_16Flash_bwd_paramsE:
.text._ZN5flash44flash_bwd_dq_dk_dv_loop_seqk_parallel_kernelI23Flash_bwd_kernel_traitsILi128ELi64ELi64ELi8ELi4ELi2ELi2ELb1ELb0EN7cutlass10bfloat16_tE19Flash_kernel_traitsILi128ELi64ELi64ELi8ES3_EELb1ELb0ELb1ELb1ELb0ELb0ELb0EEEvNS_16Flash_bwd_paramsE:
        /* <DEDUP_REMOVED lines=26> */
[--C-:B------:R-:W-:Y:S01]  /*01a0*/  SHF.R.S32.HI R3, RZ, 0x5, R0.reuse ;  /* 0x00000005ff037819 */ /* 0x100fe20000011400 */
[----:B------:R-:W-:Y:S01]  /*01b0*/  IMAD.IADD R15, R8, 0x1, -R7 ;  /* 0x00000001080f7824 */ /* 0x000fe200078e0a07 */
[----:B------:R-:W-:Y:S01]  /*01c0*/  LOP3.LUT R6, R4, 0xfffffff0, RZ, 0xc0, !PT ;  /* 0xfffffff004067812 */ /* 0x000fe200078ec0ff */
[----:B------:R-:W-:Y:S01]  /*01d0*/  IMAD.IADD R5, R8, 0x1, -R5 ;  /* 0x0000000108057824 */ /* 0x000fe200078e0a05 */
[----:B------:R-:W-:-:S02]  /*01e0*/  SHF.R.S32.HI R7, RZ, 0x1f, R0 ;  /* 0x0000001fff077819 */ /* 0x000fc40000011400 */
[----:B------:R-:W-:Y:S01]  /*01f0*/  LEA.HI R0, R0, R3, RZ, 0x1 ;  /* 0x0000000300007211 */ /* 0x000fe200078f08ff */
[----:B------:R-:W-:Y:S01]  /*0200*/  IMAD.IADD R9, R8, 0x1, -R6 ;  /* 0x0000000108097824 */ /* 0x000fe200078e0a06 */
[----:B------:R-:W-:Y:S01]  /*0210*/  SHF.R.S32.HI R8, RZ, 0x2, R2 ;  /* 0x00000002ff087819 */ /* 0x000fe20000011402 */
[----:B------:R-:W-:Y:S01]  /*0220*/  IMAD.SHL.U32 R226, R5, 0x8, RZ ;  /* 0x0000000805e27824 */ /* 0x000fe200078e00ff */
[----:B------:R-:W-:Y:S02]  /*0230*/  SHF.R.S32.HI R6, RZ, 0x4, R4 ;  /* 0x00000004ff067819 */ /* 0x000fe40000011404 */
[----:B------:R-:W-:Y:S02]  /*0240*/  LOP3.LUT R0, R0, 0xfffffffe, RZ, 0xc0, !PT ;  /* 0xfffffffe00007812 */ /* 0x000fe400078ec0ff */
[----:B------:R-:W-:Y:S02]  /*0250*/  SHF.R.S32.HI R2, RZ, 0x1f, R2 ;  /* 0x0000001fff027819 */ /* 0x000fe40000011402 */
[----:B------:R-:W-:Y:S01]  /*0260*/  SHF.R.S32.HI R12, RZ, 0x3, R11 ;  /* 0x00000003ff0c7819 */ /* 0x000fe2000001140b */
[----:B------:R-:W-:Y:S01]  /*0270*/  IMAD.IADD R202, R3, 0x1, -R0 ;  /* 0x0000000103ca7824 */ /* 0x000fe200078e0a00 */
[----:B------:R-:W-:-:S02]  /*0280*/  LEA.HI R4, R4, R6, RZ, 0x1 ;  /* 0x0000000604047211 */ /* 0x000fc400078f08ff */
[----:B------:R-:W-:Y:S01]  /*0290*/  LEA.HI R7, R7, R3, RZ, 0x2 ;  /* 0x0000000307077211 */ /* 0x000fe200078f10ff */
[----:B------:R-:W-:Y:S01]  /*02a0*/  IMAD.SHL.U32 R0, R12, 0x40, RZ ;  /* 0x000000400c007824 */ /* 0x000fe200078e00ff */
[----:B------:R-:W-:Y:S02]  /*02b0*/  LEA.HI R2, R2, R8, RZ, 0x3 ;  /* 0x0000000802027211 */ /* 0x000fe400078f18ff */
[----:B------:R-:W-:Y:S02]  /*02c0*/  LOP3.LUT R4, R4, 0xfffffffe, RZ, 0xc0, !PT ;  /* 0xfffffffe04047812 */ /* 0x000fe400078ec0ff */
[----:B------:R-:W-:Y:S02]  /*02d0*/  LOP3.LUT R7, R7, 0xfffffffc, RZ, 0xc0, !PT ;  /* 0xfffffffc07077812 */ /* 0x000fe400078ec0ff */
[----:B------:R-:W-:Y:S01]  /*02e0*/  LOP3.LUT R2, R2, 0xfffffff8, RZ, 0xc0, !PT ;  /* 0xfffffff802027812 */ /* 0x000fe200078ec0ff */
[----:B------:R-:W-:Y:S01]  /*02f0*/  IMAD.IADD R12, R6, 0x1, -R4 ;  /* 0x00000001060c7824 */ /* 0x000fe200078e0a04 */
[----:B------:R-:W-:Y:S01]  /*0300*/  LOP3.LUT R0, R0, 0x1c0, RZ, 0xc0, !PT ;  /* 0x000001c000007812 */ /* 0x000fe200078ec0ff */
[----:B------:R-:W-:Y:S01]  /*0310*/  IMAD.IADD R16, R3, 0x1, -R7 ;  /* 0x0000000103107824 */ /* 0x000fe200078e0a07 */
[C---:B------:R-:W-:Y:S01]  /*0320*/  LOP3.LUT P4, RZ, R5.reuse, 0x2, RZ, 0xc0, !PT ;  /* 0x0000000205ff7812 */ /* 0x040fe2000788c0ff */
[----:B------:R-:W-:Y:S01]  /*0330*/  IMAD.IADD R4, R8, 0x1, -R2 ;  /* 0x0000000108047824 */ /* 0x000fe200078e0a02 */
[----:B------:R-:W-:Y:S01]  /*0340*/  SHF.R.U32.HI R3, RZ, 0x3, R0 ;  /* 0x00000003ff037819 */ /* 0x000fe20000011600 */
[----:B------:R-:W-:Y:S01]  /*0350*/  IMAD.SHL.U32 R194, R12, 0x200, RZ ;  /* 0x000002000cc27824 */ /* 0x000fe200078e00ff */
[----:B------:R-:W-:Y:S01]  /*0360*/  LOP3.LUT R2, R0, 0x38, R226, 0xf8, !PT ;  /* 0x0000003800027812 */ /* 0x000fe200078ef8e2 */
[C---:B------:R-:W-:Y:S01]  /*0370*/  IMAD.SHL.U32 R0, R5.reuse, 0x40, RZ ;  /* 0x0000004005007824 */ /* 0x040fe200078e00ff */
[----:B------:R-:W-:Y:S01]  /*0380*/  LOP3.LUT P3, RZ, R5, 0x4, RZ, 0xc0, !PT ;  /* 0x0000000405ff7812 */ /* 0x000fe2000786c0ff */
[----:B------:R-:W-:Y:S01]  /*0390*/  STL [R1], R16 ;  /* 0x0000001001007387 */ /* 0x000fe20000100800 */
        /* <DEDUP_REMOVED lines=8> */
[----:B------:R-:W-:Y:S02]  /*0420*/  LOP3.LUT R3, R10, 0xfffffff8, RZ, 0xc0, !PT ;  /* 0xfffffff80a037812 */ /* 0x000fe400078ec0ff */
[----:B------:R-:W-:Y:S02]  /*0430*/  LOP3.LUT R5, R0, 0x10, R2, 0xf8, !PT ;  /* 0x0000001000057812 */ /* 0x000fe400078ef802 */
[----:B------:R-:W-:Y:S01]  /*0440*/  SHF.R.S32.HI R6, RZ, 0x7, R13 ;  /* 0x00000007ff067819 */ /* 0x000fe2000001140d */
[----:B------:R-:W-:Y:S01]  /*0450*/  IMAD.IADD R9, R9, 0x1, -R3 ;  /* 0x0000000109097824 */ /* 0x000fe200078e0a03 */
[----:B------:R-:W-:Y:S02]  /*0460*/  SHF.R.U32.HI R0, RZ, 0x3, R0 ;  /* 0x00000003ff007819 */ /* 0x000fe40000011600 */
[----:B------:R-:W-:Y:S01]  /*0470*/  LOP3.LUT R2, R4, 0x1, RZ, 0xc0, !PT ;  /* 0x0000000104027812 */ /* 0x000fe200078ec0ff */
[----:B------:R-:W-:Y:S01]  /*0480*/  IMAD R3, R6, 0x800, R194 ;  /* 0x0000080006037824 */ /* 0x000fe200078e02c2 */
[----:B------:R-:W-:-:S02]  /*0490*/  LOP3.LUT R196, R196, R0, RZ, 0x3c, !PT ;  /* 0x00000000c4c47212 */ /* 0x000fc400078e3cff */
[----:B------:R-:W-:Y:S02]  /*04a0*/  ISETP.NE.U32.AND P0, PT, R2, 0x1, PT ;  /* 0x000000010200780c */ /* 0x000fe40003f05070 */
[----:B------:R-:W-:Y:S01]  /*04b0*/  SHF.R.S32.HI R2, RZ, 0x6, R14 ;  /* 0x00000006ff027819 */ /* 0x000fe2000001140e */
[----:B------:R-:W-:Y:S01]  /*04c0*/  IMAD.IADD R196, R3, 0x1, R196 ;  /* 0x0000000103c47824 */ /* 0x000fe200078e02c4 */
[----:B------:R-:W-:Y:S01]  /*04d0*/  LOP3.LUT R5, R5, 0x8, R11, 0xf8, !PT ;  /* 0x0000000805057812 */ /* 0x000fe200078ef80b */
[C---:B------:R-:W-:Y:S01]  /*04e0*/  IMAD.SHL.U32 R3, R4.reuse, 0x40, RZ ;  /* 0x0000004004037824 */ /* 0x040fe200078e00ff */
[----:B------:R-:W-:Y:S01]  /*04f0*/  R2P PR, R4, 0x6 ;  /* 0x0000000604007804 */ /* 0x000fe20000000000 */
        /* <DEDUP_REMOVED lines=10> */
[----:B------:R-:W-:Y:S01]  /*05a0*/  IMAD.SHL.U32 R199, R196, 0x2, RZ ;  /* 0x00000002c4c77824 */ /* 0x000fe200078e00ff */
[----:B------:R-:W-:-:S02]  /*05b0*/  LOP3.LUT R5, R0, 0x20, R5, 0xf8, !PT ;  /* 0x0000002000057812 */ /* 0x000fc400078ef805 */
[----:B------:R-:W-:Y:S02]  /*05c0*/  LOP3.LUT R9, R3, R0, R2, 0x1e, !PT ;  /* 0x0000000003097212 */ /* 0x000fe400078e1e02 */
[----:B------:R-:W-:Y:S01]  /*05d0*/  LOP3.LUT R0, R5, R3, RZ, 0x3c, !PT ;  /* 0x0000000305007212 */ /* 0x000fe200078e3cff */
[----:B------:R-:W-:Y:S01]  /*05e0*/  IMAD.SHL.U32 R5, R10, 0x40, RZ ;  /* 0x000000400a057824 */ /* 0x000fe200078e00ff */
[----:B------:R-:W-:Y:S01]  /*05f0*/  LOP3.LUT R3, R6, 0x1c0, RZ, 0xc0, !PT ;  /* 0x000001c006037812 */ /* 0x000fe200078ec0ff */
[----:B------:R-:W-:Y:S01]  /*0600*/  IMAD.SHL.U32 R6, R12, 0x8, RZ ;  /* 0x000000080c067824 */ /* 0x000fe200078e00ff */
[----:B------:R-:W-:Y:S02]  /*0610*/  SEL R193, R193, 0xffffffc0, !P3 ;  /* 0xffffffc0c1c17807 */ /* 0x000fe40005800000 */
[----:B------:R-:W-:Y:S02]  /*0620*/  SEL R235, R235, 0x10, !P0 ;  /* 0x00000010ebeb7807 */ /* 0x000fe40004000000 */
[----:B------:R-:W-:-:S02]  /*0630*/  LOP3.LUT R6, R3, 0x8, R6, 0xf8, !PT ;  /* 0x0000000803067812 */ /* 0x000fc400078ef806 */
[----:B------:R-:W-:Y:S01]  /*0640*/  SHF.R.S32.HI R231, RZ, 0x2, R231 ;  /* 0x00000002ffe77819 */ /* 0x000fe200000114e7 */
[----:B-1----:R-:W-:-:S04]  /*0650*/  IMAD.SHL.U32 R4, R12, 0x20, RZ ;  /* 0x000000200c047824 */ /* 0x002fc800078e00ff */
[----:B------:R-:W-:Y:S01]  /*0660*/  IMAD R231, R16, 0x10, R231 ;  /* 0x0000001010e77824 */ /* 0x000fe200078e02e7 */
[----:B------:R-:W-:Y:S01]  /*0670*/  LOP3.LUT R8, R2, 0x20, R4, 0xf8, !PT ;  /* 0x0000002002087812 */ /* 0x000fe200078ef804 */
[----:B------:R-:W-:Y:S01]  /*0680*/  IMAD R4, R16, 0x400, R7 ;  /* 0x0000040010047824 */ /* 0x000fe200078e0207 */
[----:B------:R-:W-:-:S03]  /*0690*/  SHF.R.U32.HI R2, RZ, 0x3, R3 ;  /* 0x00000003ff027819 */ /* 0x000fc60000011603 */
        /* <DEDUP_REMOVED lines=9> */
[C---:B------:R-:W-:Y:S01]  /*0730*/  IADD3 R234, R233.reuse, 0x20, RZ ;  /* 0x00000020e9ea7810 */ /* 0x040fe20007ffe0ff */
[----:B------:R-:W-:Y:S01]  /*0740*/  IMAD.MOV.U32 R0, RZ, RZ, 0x20 ;  /* 0x00000020ff007424 */ /* 0x000fe200078e00ff */
[----:B------:R-:W-:Y:S01]  /*0750*/  @P1 IADD3 R234, R233, -0x20, RZ ;  /* 0xffffffe0e9ea1810 */ /* 0x000fe20007ffe0ff */
[----:B------:R-:W-:-:S02]  /*0760*/  IMAD.IADD R5, R5, 0x1, R9 ;  /* 0x0000000105057824 */ /* 0x000fc400078e0209 */
[----:B------:R-:W-:Y:S01]  /*0770*/  IMAD.IADD R202, R2, 0x1, R202 ;  /* 0x0000000102ca7824 */ /* 0x000fe200078e02ca */
[----:B------:R-:W-:Y:S01]  /*0780*/  SEL R0, R0, 0xffffffe0, !P4 ;  /* 0xffffffe000007807 */ /* 0x000fe20006000000 */
[----:B------:R-:W-:Y:S01]  /*0790*/  IMAD.IADD R236, R233, 0x1, R235 ;  /* 0x00000001e9ec7824 */ /* 0x000fe200078e02eb */
[----:B------:R-:W-:Y:S01]  /*07a0*/  LEA R251, R5, 0xc000, 0x1 ;  /* 0x0000c00005fb7811 */ /* 0x000fe200078e08ff */
[----:B------:R-:W-:Y:S01]  /*07b0*/  IMAD.IADD R206, R4, 0x1, R2 ;  /* 0x0000000104ce7824 */ /* 0x000fe200078e0202 */
[----:B------:R-:W-:Y:S01]  /*07c0*/  LEA R202, R202, 0x10000, 0x1 ;  /* 0x00010000caca7811 */ /* 0x000fe200078e08ff */
[C---:B------:R-:W-:Y:S01]  /*07d0*/  IMAD R198, R196.reuse, 0x2, R0 ;  /* 0x00000002c4c67824 */ /* 0x040fe200078e0200 */
[C---:B------:R-:W-:Y:S01]  /*07e0*/  IADD3 R252, R251.reuse, 0x40, RZ ;  /* 0x00000040fbfc7810 */ /* 0x040fe20007ffe0ff */
[----:B------:R-:W-:Y:S01]  /*07f0*/  IMAD R196, R196, 0x2, R193 ;  /* 0x00000002c4c47824 */ /* 0x000fe200078e02c1 */
[----:B------:R-:W-:Y:S01]  /*0800*/  @P2 IADD3 R252, R251, -0x40, RZ ;  /* 0xffffffc0fbfc2810 */ /* 0x000fe20007ffe0ff */
[----:B------:R-:W-:-:S02]  /*0810*/  IMAD.IADD R200, R193, 0x1, R198 ;  /* 0x00000001c1c87824 */ /* 0x000fc400078e02c6 */
[C---:B------:R-:W-:Y:S02]  /*0820*/  IMAD R193, R194.reuse, 0x2, R193 ;  /* 0x00000002c2c17824 */ /* 0x040fe400078e02c1 */
[----:B------:R-:W-:Y:S02]  /*0830*/  IMAD.SHL.U32 R194, R194, 0x2, RZ ;  /* 0x00000002c2c27824 */ /* 0x000fe400078e00ff */
[----:B--2---:R-:W-:Y:S02]  /*0840*/  IMAD.IADD R235, R235, 0x1, R234 ;  /* 0x00000001ebeb7824 */ /* 0x004fe400078e02ea */
.L_x_1153:
[----:B-1----:R-:W1:Y:S01]  /*0850*/  S2R R37, SR_CTAID.Y ;  /* 0x0000000000257919 */ /* 0x002e620000002600 */
[----:B--2---:R-:W2:Y:S01]  /*0860*/  LDC.U8 R0, c[0x0][0x312] ;  /* 0x0000c480ff007b82 */ /* 0x004ea20000000000 */
[----:B------:R-:W-:Y:S02]  /*0870*/  ISETP.NE.U32.AND P2, PT, RZ, c[0x0][0x240], PT ;  /* 0x00009000ff007a0c */ /* 0x000fe40003f45070 */
[----:B------:R-:W-:Y:S02]  /*0880*/  ISETP.EQ.U32.AND P5, PT, RZ, c[0x0][0x248], PT ;  /* 0x00009200ff007a0c */ /* 0x000fe40003fa2070 */
[----:B------:R-:W-:-:S02]  /*0890*/  ISETP.NE.AND.EX P2, PT, RZ, c[0x0][0x244], PT, P2 ;  /* 0x00009100ff007a0c */ /* 0x000fc40003f45320 */
        /* <DEDUP_REMOVED lines=8> */
[----:B---3--:R-:W-:Y:S02]  /*0920*/  IADD3 R2, P0, R8, c[0x0][0x240], RZ ;  /* 0x0000900008027a10 */ /* 0x008fe40007f1e0ff */
        /* <DEDUP_REMOVED lines=21> */
.L_x_1105:
        /* <DEDUP_REMOVED lines=51> */
.L_x_1107:
        /* <DEDUP_REMOVED lines=15> */
.L_x_1108:
        /* <DEDUP_REMOVED lines=17> */
[----:B------:R-:W5:Y:S01]  /*0fb0*/  S2R R11, SR_CTAID.X ;  /* 0x00000000000b7919 */ /* 0x000f620000002500 */
[----:B------:R-:W-:Y:S01]  /*0fc0*/  IMAD.WIDE.U32 R14, R37, c[0x0][0x224], RZ ;  /* 0x00008900250e7a25 */ /* 0x000fe200078e00ff */
[----:B---3--:R-:W3:Y:S01]  /*0fd0*/  MUFU.RCP R2, R2 ;  /* 0x0000000200027308 */ /* 0x008ee20000001000 */
[----:B------:R-:W-:-:S02]  /*0fe0*/  SHF.R.S32.HI R243, RZ, 0x1f, R242 ;  /* 0x0000001ffff37819 */ /* 0x000fc400000114f2 */
[----:B------:R-:W-:Y:S01]  /*0ff0*/  IMAD.WIDE R20, R36, c[0x0][0x1c0], RZ ;  /* 0x0000700024147a25 */ /* 0x000fe200078e02ff */
[----:B--2---:R-:W-:Y:S02]  /*1000*/  ISETP.NE.AND P3, PT, R17, RZ, PT ;  /* 0x000000ff1100720c */ /* 0x004fe40003f65270 */
        /* <DEDUP_REMOVED lines=30> */
[----:B------:R-:W-:Y:S01]  /*11f0*/  SEL R18, R14, R4, !P1 ;  /* 0x000000040e127207 */ /* 0x000fe20004800000 */
[----:B-----5:R-:W-:Y:S01]  /*1200*/  IMAD.WIDE.U32 R14, R11, c[0x0][0x3d8], RZ ;  /* 0x0000f6000b0e7a25 */ /* 0x020fe200078e00ff */
[----:B------:R-:W-:-:S03]  /*1210*/  ISETP.GE.U32.AND P6, PT, R3, R10, PT ;  /* 0x0000000a0300720c */ /* 0x000fc60003fc6070 */
[----:B------:R-:W-:Y:S01]  /*1220*/  IMAD R3, R21, R0, RZ ;  /* 0x0000000015037224 */ /* 0x000fe200078e02ff */
[----:B------:R-:W-:Y:S01]  /*1230*/  SEL R22, R14, RZ, P2 ;  /* 0x000000ff0e167207 */ /* 0x000fe20001000000 */
[----:B------:R-:W-:Y:S02]  /*1240*/  @P3 IMAD R4, R37, c[0x0][0x214], RZ ;  /* 0x0000850025043a24 */ /* 0x000fe400078e02ff */
[----:B------:R-:W-:Y:S01]  /*1250*/  IMAD R10, R21, R6, RZ ;  /* 0x00000006150a7224 */ /* 0x000fe200078e02ff */
[----:B------:R-:W-:Y:S01]  /*1260*/  @P1 IADD3 R17, R5, R3, RZ ;  /* 0x0000000305111210 */ /* 0x000fe20007ffe0ff */
[----:B------:R-:W-:Y:S01]  /*1270*/  IMAD R5, R11, c[0x0][0x3dc], R15 ;  /* 0x0000f7000b057a24 */ /* 0x000fe200078e020f */
[----:B------:R-:W-:Y:S01]  /*1280*/  @P3 SEL R3, R4, R0, !P1 ;  /* 0x0000000004033207 */ /* 0x000fe20004800000 */
[C---:B------:R-:W-:Y:S01]  /*1290*/  IMAD R10, R20.reuse, R8, R10 ;  /* 0x00000008140a7224 */ /* 0x040fe200078e020a */
[----:B------:R-:W-:Y:S01]  /*12a0*/  SHF.R.S32.HI R21, RZ, 0x1f, R16 ;  /* 0x0000001fff157819 */ /* 0x000fe20000011410 */
[----:B------:R-:W-:Y:S01]  /*12b0*/  IMAD.WIDE.U32 R6, R20, R6, RZ ;  /* 0x0000000614067225 */ /* 0x000fe200078e00ff */
[----:B------:R-:W-:-:S02]  /*12c0*/  @P6 IADD3 R2, R2, 0x1, RZ ;  /* 0x0000000102026810 */ /* 0x000fc40007ffe0ff */
[----:B------:R-:W-:Y:S01]  /*12d0*/  SEL R20, R5, RZ, P2 ;  /* 0x000000ff05147207 */ /* 0x000fe20001000000 */
[----:B------:R-:W-:Y:S02]  /*12e0*/  @!P3 IMAD R8, R37, c[0x0][0x1c0], R242 ;  /* 0x000070002508ba24 */ /* 0x000fe400078e02f2 */
[----:B------:R-:W-:Y:S02]  /*12f0*/  IMAD.MOV.U32 R15, RZ, RZ, R2 ;  /* 0x000000ffff0f7224 */ /* 0x000fe400078e0002 */
[C---:B------:R-:W-:Y:S02]  /*1300*/  IMAD R2, R242.reuse, c[0x0][0x22c], RZ ;  /* 0x00008b00f2027a24 */ /* 0x040fe400078e02ff */
[----:B------:R-:W-:Y:S01]  /*1310*/  @P3 IMAD R4, R242, c[0x0][0x234], R3 ;  /* 0x00008d00f2043a24 */ /* 0x000fe200078e0203 */
[----:B------:R-:W-:Y:S01]  /*1320*/  @!P4 IADD3 R15, -R15, RZ, RZ ;  /* 0x000000ff0f0fc210 */ /* 0x000fe20007ffe1ff */
[----:B------:R-:W-:Y:S01]  /*1330*/  @!P3 IMAD R4, R8, c[0x0][0x214], RZ ;  /* 0x000085000804ba24 */ /* 0x000fe200078e02ff */
[----:B------:R-:W-:-:S02]  /*1340*/  @!P5 LOP3.LUT R15, RZ, c[0x0][0x1c8], RZ, 0x33, !PT ;  /* 0x00007200ff0fda12 */ /* 0x000fc400078e33ff */
[----:B------:R-:W-:Y:S02]  /*1350*/  SHF.R.S32.HI R8, RZ, 0x1f, R2 ;  /* 0x0000001fff087819 */ /* 0x000fe40000011402 */
        /* <DEDUP_REMOVED lines=10> */
.L_x_1109:
[----:B------:R-:W-:-:S04]  /*1400*/  IMAD R0, R37, c[0x0][0x1c0], R242 ;  /* 0x0000700025007a24 */ /* 0x000fc800078e02f2 */
[----:B------:R-:W-:Y:S02]  /*1410*/  IMAD R0, R0, c[0x0][0x224], RZ ;  /* 0x0000890000007a24 */ /* 0x000fe400078e02ff */
.L_x_1110:
[----:B------:R-:W2:Y:S01]  /*1420*/  S2R R33, SR_TID.X ;  /* 0x0000000000217919 */ /* 0x000ea20000002100 */
[----:B------:R-:W-:Y:S01]  /*1430*/  IMAD R36, R36, c[0x0][0x1c0], RZ ;  /* 0x0000700024247a24 */ /* 0x000fe200078e02ff */
[----:B------:R-:W-:Y:S01]  /*1440*/  SHF.R.S32.HI R227, RZ, 0x1f, R226 ;  /* 0x0000001fffe37819 */ /* 0x000fe200000114e2 */
[C---:B------:R-:W-:Y:S01]  /*1450*/  IMAD.IADD R0, R9.reuse, 0x1, R0 ;  /* 0x0000000109007824 */ /* 0x040fe200078e0200 */
[----:B------:R-:W-:Y:S01]  /*1460*/  IADD3 R224, R9, R4, RZ ;  /* 0x0000000409e07210 */ /* 0x000fe20007ffe0ff */
[----:B------:R-:W-:Y:S01]  /*1470*/  IMAD.SHL.U32 R5, R36, 0x40, RZ ;  /* 0x0000004024057824 */ /* 0x000fe200078e00ff */
[----:B------:R-:W-:Y:S01]  /*1480*/  BSSY B1, `(.L_x_1106) ;  /* 0x00006a1000017945 */ /* 0x000fe20003800000 */
[----:B------:R-:W-:Y:S01]  /*1490*/  IMAD.MOV.U32 R225, RZ, RZ, 0x4 ;  /* 0x00000004ffe17424 */ /* 0x000fe200078e00ff */
[----:B------:R-:W-:Y:S01]  /*14a0*/  IADD3 R219, R226, 0x40, RZ ;  /* 0x00000040e2db7810 */ /* 0x000fe20007ffe0ff */
[----:B------:R-:W-:Y:S01]  /*14b0*/  IMAD.IADD R27, R16, 0x1, R232 ;  /* 0x00000001101b7824 */ /* 0x000fe200078e02e8 */
[----:B------:R-:W-:Y:S01]  /*14c0*/  IADD3 R6, P3, P1, R6, R5, R2 ;  /* 0x0000000506067210 */ /* 0x000fe2000797e002 */
[----:B------:R-:W-:Y:S01]  /*14d0*/  IMAD.WIDE R10, R0, R225, c[0x0][0x3c8] ;  /* 0x0000f200000a7625 */ /* 0x000fe200078e02e1 */
[----:B------:R-:W-:-:S02]  /*14e0*/  SHF.R.S32.HI R0, RZ, 0x1f, R5 ;  /* 0x0000001fff007819 */ /* 0x000fc40000011405 */
[----:B------:R-:W-:Y:S01]  /*14f0*/  IADD3 R2, P4, R226, R12, RZ ;  /* 0x0000000ce2027210 */ /* 0x000fe20007f9e0ff */
[----:B------:R-:W-:Y:S01]  /*1500*/  IMAD.MOV.U32 R237, RZ, RZ, R11 ;  /* 0x000000ffffed7224 */ /* 0x000fe200078e000b */
[----:B------:R-:W-:Y:S01]  /*1510*/  IADD3.X R14, R3, R0, R8, P3, P1 ;  /* 0x00000000030e7210 */ /* 0x000fe20001fe2408 */
[----:B------:R-:W-:Y:S01]  /*1520*/  IMAD R0, R19, c[0x0][0x370], RZ ;  /* 0x0000dc0013007a24 */ /* 0x000fe200078e02ff */
[----:B------:R-:W-:Y:S01]  /*1530*/  IADD3 R11, P3, P1, R22, R6, R18 ;  /* 0x00000006160b7210 */ /* 0x000fe2000797e012 */
[----:B------:R-:W-:Y:S02]  /*1540*/  IMAD.X R3, R227, 0x1, R13, P4 ;  /* 0x00000001e3037824 */ /* 0x000fe400020e060d */
[----:B------:R-:W-:Y:S01]  /*1550*/  IMAD R5, R9, c[0x0][0x374], R0 ;  /* 0x0000dd0009057a24 */ /* 0x000fe200078e0200 */
[----:B------:R-:W-:Y:S01]  /*1560*/  IADD3 R0, R27, -c[0x0][0x2e8], -R218 ;  /* 0x8000ba001b007a10 */ /* 0x000fe20007ffe8da */
[----:B------:R-:W-:Y:S01]  /*1570*/  IMAD.WIDE.U32 R2, R9, c[0x0][0x370], R2 ;  /* 0x0000dc0009027a25 */ /* 0x000fe200078e0002 */
[----:B--2---:R-:W-:-:S02]  /*1580*/  SHF.R.S32.HI R35, RZ, 0x1f, R33 ;  /* 0x0000001fff237819 */ /* 0x004fc40000011421 */
[----:B------:R-:W-:Y:S01]  /*1590*/  SHF.R.S32.HI R6, RZ, 0x1f, R0 ;  /* 0x0000001fff067819 */ /* 0x000fe20000011400 */
[----:B------:R-:W-:Y:S01]  /*15a0*/  IMAD.IADD R3, R3, 0x1, R5 ;  /* 0x0000000103037824 */ /* 0x000fe200078e0205 */
[CC--:B------:R-:W-:Y:S01]  /*15b0*/  LEA.HI R7, R35.reuse, R33.reuse, RZ, 0x5 ;  /* 0x0000002123077211 */ /* 0x0c0fe200078f28ff */
[----:B------:R-:W-:Y:S01]  /*15c0*/  IMAD.MOV.U32 R238, RZ, RZ, R10 ;  /* 0x000000ffffee7224 */ /* 0x000fe200078e000a */
[----:B------:R-:W-:Y:S01]  /*15d0*/  LEA.HI R28, R35, R33, RZ, 0x3 ;  /* 0x00000021231c7211 */ /* 0x000fe200078f18ff */
[C---:B------:R-:W-:Y:S01]  /*15e0*/  IMAD.WIDE.U32 R2, R242.reuse, c[0x0][0x378], R2 ;  /* 0x0000de00f2027a25 */ /* 0x040fe200078e0002 */
[----:B------:R-:W-:Y:S02]  /*15f0*/  LOP3.LUT R4, R7, 0xffffffe0, RZ, 0xc0, !PT ;  /* 0xffffffe007047812 */ /* 0x000fe400078ec0ff */
[----:B------:R-:W-:Y:S01]  /*1600*/  SHF.R.S32.HI R13, RZ, 0x3, R28 ;  /* 0x00000003ff0d7819 */ /* 0x000fe2000001141c */
[----:B------:R-:W-:Y:S01]  /*1610*/  IMAD R5, R243, c[0x0][0x378], RZ ;  /* 0x0000de00f3057a24 */ /* 0x000fe200078e02ff */
[----:B------:R-:W-:Y:S01]  /*1620*/  SHF.R.S32.HI R7, RZ, 0x5, R7 ;  /* 0x00000005ff077819 */ /* 0x000fe20000011407 */
[----:B------:R-:W-:Y:S01]  /*1630*/  IMAD.IADD R22, R33, 0x1, -R4 ;  /* 0x0000000121167824 */ /* 0x000fe200078e0a04 */
[----:B------:R-:W-:Y:S01]  /*1640*/  IADD3 R4, P4, R13, R9, RZ ;  /* 0x000000090d047210 */ /* 0x000fe20007f9e0ff */
[----:B------:R-:W-:Y:S01]  /*1650*/  IMAD R5, R242, c[0x0][0x37c], R5 ;  /* 0x0000df00f2057a24 */ /* 0x000fe200078e0205 */
[----:B------:R-:W-:Y:S01]  /*1660*/  SHF.R.S32.HI R32, RZ, 0x1f, R13 ;  /* 0x0000001fff207819 */ /* 0x000fe2000001140d */
[----:B------:R-:W-:Y:S01]  /*1670*/  IMAD.WIDE R224, R224, R225, c[0x0][0x200] ;  /* 0x00008000e0e07625 */ /* 0x000fe200078e02e1 */
[----:B------:R-:W-:-:S02]  /*1680*/  LEA.HI R12, R6, R0, RZ, 0x6 ;  /* 0x00000000060c7211 */ /* 0x000fc400078f30ff */
[----:B------:R-:W-:Y:S01]  /*1690*/  IADD3.X R9, R20, R14, R17, P3, P1 ;  /* 0x0000000e14097210 */ /* 0x000fe20001fe2411 */
[----:B------:R-:W-:Y:S02]  /*16a0*/  IMAD.X R8, R32, 0x1, R19, P4 ;  /* 0x0000000120087824 */ /* 0x000fe400020e0613 */
[----:B------:R-:W-:Y:S02]  /*16b0*/  IMAD R0, R7, R36, R22 ;  /* 0x0000002407007224 */ /* 0x000fe400078e0216 */
[----:B------:R-:W-:Y:S02]  /*16c0*/  IMAD R10, R8, c[0x0][0x190], RZ ;  /* 0x00006400080a7a24 */ /* 0x000fe400078e02ff */
[----:B------:R-:W-:Y:S01]  /*16d0*/  IMAD.WIDE.U32 R6, R4, c[0x0][0x190], R226 ;  /* 0x0000640004067a25 */ /* 0x000fe200078e00e2 */
[----:B------:R-:W-:-:S03]  /*16e0*/  IADD3 R8, P1, R0, R11, RZ ;  /* 0x0000000b00087210 */ /* 0x000fc60007f3e0ff */
[----:B------:R-:W-:Y:S01]  /*16f0*/  IMAD R10, R4, c[0x0][0x194], R10 ;  /* 0x00006500040a7a24 */ /* 0x000fe200078e020a */
[----:B------:R-:W-:Y:S01]  /*1700*/  MOV R4, R2 ;  /* 0x0000000200047202 */ /* 0x000fe20000000f00 */
[----:B------:R-:W-:Y:S01]  /*1710*/  IMAD.IADD R5, R3, 0x1, R5 ;  /* 0x0000000103057824 */ /* 0x000fe200078e0205 */
[----:B------:R-:W-:Y:S01]  /*1720*/  SHF.R.S32.HI R2, RZ, 0x6, R12 ;  /* 0x00000006ff027819 */ /* 0x000fe2000001140c */
[----:B------:R-:W-:Y:S01]  /*1730*/  IMAD R3, R243, c[0x0][0x1a8], RZ ;  /* 0x00006a00f3037a24 */ /* 0x000fe200078e02ff */
[----:B------:R-:W-:Y:S01]  /*1740*/  IADD3 R6, P3, R29, R6, RZ ;  /* 0x000000061d067210 */ /* 0x000fe20007f7e0ff */
[C---:B------:R-:W-:Y:S01]  /*1750*/  IMAD.WIDE.U32 R4, R13.reuse, c[0x0][0x370], R4 ;  /* 0x0000dc000d047a25 */ /* 0x040fe200078e0004 */
[----:B------:R-:W-:Y:S02]  /*1760*/  IMNMX R239, RZ, R2, !PT ;  /* 0x00000002ffef7217 */ /* 0x000fe40007800200 */
[----:B------:R-:W-:Y:S01]  /*1770*/  LEA.HI.X.SX32 R9, R0, R9, 0x1, P1 ;  /* 0x0000000900097211 */ /* 0x000fe200008f0eff */
[----:B------:R-:W-:Y:S01]  /*1780*/  IMAD R0, R32, c[0x0][0x370], RZ ;  /* 0x0000dc0020007a24 */ /* 0x000fe200078e02ff */
[----:B------:R-:W-:Y:S01]  /*1790*/  ISETP.GT.AND P4, PT, R214, R239, PT ;  /* 0x000000efd600720c */ /* 0x000fe20003f84270 */
[----:B------:R-:W-:Y:S01]  /*17a0*/  IMAD R3, R242, c[0x0][0x1ac], R3 ;  /* 0x00006b00f2037a24 */ /* 0x000fe200078e0203 */
[----:B------:R-:W-:Y:S01]  /*17b0*/  IADD3.X R7, R24, R7, R10, P3, !PT ;  /* 0x0000000718077210 */ /* 0x000fe20001ffe40a */
[----:B------:R-:W-:Y:S01]  /*17c0*/  IMAD R0, R13, c[0x0][0x374], R0 ;  /* 0x0000dd000d007a24 */ /* 0x000fe200078e0200 */
[----:B------:R-:W-:-:S02]  /*17d0*/  LEA R208, P1, R8, c[0x0][0x350], 0x2 ;  /* 0x0000d40008d07a11 */ /* 0x000fc400078210ff */
[----:B------:R-:W-:Y:S01]  /*17e0*/  IADD3 R214, R214, -0x1, RZ ;  /* 0xffffffffd6d67810 */ /* 0x000fe20007ffe0ff */
[----:B------:R-:W-:Y:S01]  /*17f0*/  IMAD.WIDE.U32 R10, R242, c[0x0][0x1a8], R6 ;  /* 0x00006a00f20a7a25 */ /* 0x000fe200078e0006 */
[----:B------:R-:W-:Y:S02]  /*1800*/  LEA.HI.X R209, R8, c[0x0][0x354], R9, 0x2, P1 ;  /* 0x0000d50008d17a11 */ /* 0x000fe400008f1409 */
[----:B------:R-:W-:Y:S01]  /*1810*/  LEA R222, P1, R4, c[0x0][0x330], 0x1 ;  /* 0x0000cc0004de7a11 */ /* 0x000fe200078208ff */
        /* <DEDUP_REMOVED lines=21> */
.L_x_1112:
        /* <DEDUP_REMOVED lines=15> */
.L_x_1113:
        /* <DEDUP_REMOVED lines=25> */
.L_x_1115:
[----:B------:R-:W-:Y:S05]  /*1bf0*/  BSYNC B0 ;  /* 0x0000000000007941 */ /* 0x000fea0003800000 */
.L_x_1114:
        /* <DEDUP_REMOVED lines=17> */
.L_x_1117:
[----:B------:R-:W-:Y:S05]  /*1d10*/  BSYNC B0 ;  /* 0x0000000000007941 */ /* 0x000fea0003800000 */
.L_x_1116:
        /* <DEDUP_REMOVED lines=23> */
.L_x_1119:
[----:B------:R-:W-:Y:S05]  /*1e90*/  BSYNC B0 ;  /* 0x0000000000007941 */ /* 0x000fea0003800000 */
.L_x_1118:
        /* <DEDUP_REMOVED lines=16> */
.L_x_1111:
[----:B------:R-:W2:Y:S01]  /*1fa0*/  LDL R19, [R1+0x8] ;  /* 0x0000080001137983 */ /* 0x000ea20000100800 */
[----:B------:R-:W-:Y:S01]  /*1fb0*/  IMAD R14, R241, -0x40, R218 ;  /* 0xffffffc0f10e7824 */ /* 0x000fe200078e02da */
[----:B------:R-:W-:Y:S01]  /*1fc0*/  LEA.HI R7, R214, R214, RZ, 0x1 ;  /* 0x000000d6d6077211 */ /* 0x000fe200078f08ff */
[C---:B------:R-:W-:Y:S01]  /*1fd0*/  IMAD.WIDE.U32 R2, R16.reuse, c[0x0][0x1a0], R226 ;  /* 0x0000680010027a25 */ /* 0x040fe200078e00e2 */
[----:B------:R-:W-:Y:S01]  /*1fe0*/  BSSY B0, `(.L_x_1121) ;  /* 0x0000029000007945 */ /* 0x000fe20003800000 */
[----:B------:R-:W-:Y:S01]  /*1ff0*/  @P2 BAR.SYNC.DEFER_BLOCKING 0x0 ;  /* 0x0000000000002b1d */ /* 0x000fe20000010000 */
[----:B------:R-:W-:Y:S01]  /*2000*/  ISETP.GE.AND P6, PT, R13, R14, PT ;  /* 0x0000000e0d00720c */ /* 0x000fe20003fc6270 */
[----:B------:R-:W-:Y:S01]  /*2010*/  IMAD R0, R21, c[0x0][0x1a0], RZ ;  /* 0x0000680015007a24 */ /* 0x000fe200078e02ff */
[----:B------:R-:W-:Y:S02]  /*2020*/  IADD3 R6, P0, R23, R2, RZ ;  /* 0x0000000217067210 */ /* 0x000fe40007f1e0ff */
[----:B------:R-:W-:Y:S01]  /*2030*/  LOP3.LUT R2, R7, 0xfffffffe, RZ, 0xc0, !PT ;  /* 0xfffffffe07027812 */ /* 0x000fe200078ec0ff */
[----:B------:R-:W-:-:S03]  /*2040*/  IMAD R0, R16, c[0x0][0x1a4], R0 ;  /* 0x0000690010007a24 */ /* 0x000fc600078e0200 */
[----:B------:R-:W-:Y:S02]  /*2050*/  IADD3 R2, R214, -R2, RZ ;  /* 0x80000002d6027210 */ /* 0x000fe40007ffe0ff */
[----:B------:R-:W-:Y:S01]  /*2060*/  IADD3.X R7, R25, R3, R0, P0, !PT ;  /* 0x0000000319077210 */ /* 0x000fe200007fe400 */
[----:B------:R-:W-:Y:S01]  /*2070*/  IMAD R0, R26, c[0x0][0x1b8], RZ ;  /* 0x00006e001a007a24 */ /* 0x000fe200078e02ff */
[----:B------:R-:W-:-:S03]  /*2080*/  ISETP.NE.AND P0, PT, R2, 0x1, PT ;  /* 0x000000010200780c */ /* 0x000fc60003f05270 */
[C---:B------:R-:W-:Y:S02]  /*2090*/  IMAD R0, R15.reuse, c[0x0][0x1bc], R0 ;  /* 0x00006f000f007a24 */ /* 0x040fe400078e0200 */
[----:B------:R-:W-:-:S05]  /*20a0*/  IMAD.WIDE.U32 R6, R15, c[0x0][0x1b8], R6 ;  /* 0x00006e000f067a25 */ /* 0x000fca00078e0006 */
[----:B------:R-:W-:Y:S02]  /*20b0*/  IADD3 R12, R7, R0, RZ ;  /* 0x00000000070c7210 */ /* 0x000fe40007ffe0ff */
[----:B--2---:R-:W-:-:S05]  /*20c0*/  SHF.L.U32 R213, R19, 0x1, RZ ;  /* 0x0000000113d57819 */ /* 0x004fca00000006ff */
        /* <DEDUP_REMOVED lines=26> */
.L_x_1122:
[----:B------:R-:W-:Y:S05]  /*2270*/  BSYNC B0 ;  /* 0x0000000000007941 */ /* 0x000fea0003800000 */
.L_x_1121:
        /* <DEDUP_REMOVED lines=30> */
.L_x_1124:
[----:B------:R-:W-:Y:S05]  /*2460*/  BSYNC B0 ;  /* 0x0000000000007941 */ /* 0x000fea0003800000 */
.L_x_1123:
        /* <DEDUP_REMOVED lines=20> */
.L_x_1126:
[----:B------:R-:W-:Y:S05]  /*25b0*/  BSYNC B0 ;  /* 0x0000000000007941 */ /* 0x000fea0003800000 */
.L_x_1125:
        /* <DEDUP_REMOVED lines=28> */
.L_x_1128:
[----:B------:R-:W-:Y:S05]  /*2780*/  BSYNC B0 ;  /* 0x0000000000007941 */ /* 0x000fea0003800000 */
.L_x_1127:
[----:B----4-:R-:W-:Y:S01]  /*2790*/  IADD3 R2, R19, 0x2000, RZ ;  /* 0x0000200013027810 */ /* 0x010fe20007ffe0ff */
        /* <DEDUP_REMOVED lines=13> */
.L_x_1130:
        /* <DEDUP_REMOVED lines=19> */
.L_x_1131:
[----:B------:R-:W-:Y:S05]  /*29a0*/  BSYNC B0 ;  /* 0x0000000000007941 */ /* 0x000fea0003800000 */
.L_x_1129:
        /* <DEDUP_REMOVED lines=14> */
.L_x_1133:
        /* <DEDUP_REMOVED lines=15> */
[----:B------:R1:W-:Y:S04]  /*2b80*/  @P1 STS [R210+0x3000], RZ ;  /* 0x003000ffd2001388 */ /* 0x0003e80000000800 */
[----:B------:R1:W-:Y:S04]  /*2b90*/  @P1 STS [R210+0x3004], RZ ;  /* 0x003004ffd2001388 */ /* 0x0003e80000000800 */
[----:B------:R1:W-:Y:S04]  /*2ba0*/  @P1 STS [R210+0x3008], RZ ;  /* 0x003008ffd2001388 */ /* 0x0003e80000000800 */
[----:B------:R1:W-:Y:S01]  /*2bb0*/  @P1 STS [R210+0x300c], RZ ;  /* 0x00300cffd2001388 */ /* 0x0003e20000000800 */
[----:B-----5:R-:W-:Y:S01]  /*2bc0*/  IADD3.X R3, R18, R7, R5, P2, !PT ;  /* 0x0000000712037210 */ /* 0x020fe200017fe405 */
[----:B------:R-:W-:Y:S05]  /*2bd0*/  @P1 BRA `(.L_x_1134) ;  /* 0x0000006000001947 */ /* 0x000fea0003800000 */
[----:B------:R-:W-:-:S04]  /*2be0*/  LEA R2, P1, R10, c[0x0][0x160], 0x1 ;  /* 0x000058000a027a11 */ /* 0x000fc800078208ff */
[----:B------:R-:W-:-:S05]  /*2bf0*/  LEA.HI.X R3, R10, c[0x0][0x164], R3, 0x1, P1 ;  /* 0x000059000a037a11 */ /* 0x000fca00008f0c03 */
[----:B------:R-:W-:Y:S01]  /*2c00*/  @!PT LDS RZ, [RZ] ;  /* 0x00000000fffff984 */ /* 0x000fe20000000800 */
[----:B------:R-:W-:Y:S01]  /*2c10*/  @!PT LDS RZ, [RZ] ;  /* 0x00000000fffff984 */ /* 0x000fe20000000800 */
[----:B------:R-:W-:Y:S01]  /*2c20*/  @!PT LDS RZ, [RZ] ;  /* 0x00000000fffff984 */ /* 0x000fe20000000800 */
[----:B------:R1:W-:Y:S04]  /*2c30*/  LDGSTS.E.BYPASS.LTC128B.128 [R210+0x3000], [R2.64+0x80] ;  /* 0x0300008002d27fae */ /* 0x0003e8000b901d46 */
.L_x_1134:
[----:B------:R-:W-:Y:S05]  /*2c40*/  BSYNC B0 ;  /* 0x0000000000007941 */ /* 0x000fea0003800000 */
.L_x_1132:
        /* <DEDUP_REMOVED lines=44> */
.L_x_1136:
[----:B-1----:R-:W-:Y:S05]  /*2f10*/  BSYNC B0 ;  /* 0x0000000000007941 */ /* 0x002fea0003800000 */
.L_x_1135:
        /* <DEDUP_REMOVED lines=28> */
.L_x_1138:
[----:B------:R-:W-:Y:S05]  /*30e0*/  BSYNC B0 ;  /* 0x0000000000007941 */ /* 0x000fea0003800000 */
.L_x_1137:
        /* <DEDUP_REMOVED lines=14> */
[----:B----4-:R1:W4:Y:S01]  /*31d0*/  @P6 LDG.E R7, [R4.64] ;  /* 0x0000000604076981 */ /* 0x010322000c1e1900 */
[----:B------:R-:W-:-:S03]  /*31e0*/  IMAD.MOV.U32 R172, RZ, RZ, 0x20 ;  /* 0x00000020ffac7424 */ /* 0x000fc600078e00ff */
[----:B------:R-:W1:Y:S04]  /*31f0*/  S2R R10, SR_TID.X ;  /* 0x00000000000a7919 */ /* 0x000e680000002100 */
[----:B------:R3:W3:Y:S04]  /*3200*/  LDSM.16.M88.4 R112, [R199+0x10000] ;  /* 0x01000000c770783b */ /* 0x0006e80000000200 */
[----:B------:R3:W3:Y:S04]  /*3210*/  LDSM.16.M88.4 R116, [R199+0x10800] ;  /* 0x01080000c774783b */ /* 0x0006e80000000200 */
[----:B------:R3:W3:Y:S04]  /*3220*/  LDSM.16.M88.4 R120, [R198+0x10000] ;  /* 0x01000000c678783b */ /* 0x0006e80000000200 */
[----:B------:R3:W3:Y:S04]  /*3230*/  LDSM.16.M88.4 R124, [R198+0x10800] ;  /* 0x01080000c67c783b */ /* 0x0006e80000000200 */
[----:B--2---:R-:W2:Y:S01]  /*3240*/  LDG.E.64 R216, [R216.64] ;  /* 0x00000006d8d87981 */ /* 0x004ea2000c1e1b00 */
[----:B-1----:R-:W-:Y:S01]  /*3250*/  LOP3.LUT R5, R28, 0xfffffff8, RZ, 0xc0, !PT ;  /* 0xfffffff81c057812 */ /* 0x002fe200078ec0ff */
[----:B------:R-:W-:Y:S01]  /*3260*/  IMAD R6, R37, c[0x0][0x1c0], R242 ;  /* 0x0000700025067a24 */ /* 0x000fe200078e02f2 */
[CC--:B------:R-:W-:Y:S01]  /*3270*/  LEA.HI R0, R35.reuse, R33.reuse, RZ, 0x4 ;  /* 0x0000002123007211 */ /* 0x0c0fe200078f20ff */
[----:B------:R1:W1:Y:S01]  /*3280*/  LDSM.16.M88.4 R128, [R196+0x10000] ;  /* 0x01000000c480783b */ /* 0x0002620000000200 */
[----:B------:R-:W-:Y:S01]  /*3290*/  LEA.HI R8, R35, R33, RZ, 0x7 ;  /* 0x0000002123087211 */ /* 0x000fe200078f38ff */
[----:B------:R-:W-:Y:S01]  /*32a0*/  IMAD.IADD R5, R33, 0x1, -R5 ;  /* 0x0000000121057824 */ /* 0x000fe200078e0a05 */
[----:B------:R-:W-:Y:S01]  /*32b0*/  LOP3.LUT R0, R0, 0xfffffff0, RZ, 0xc0, !PT ;  /* 0xfffffff000007812 */ /* 0x000fe200078ec0ff */
[----:B------:R1:W1:Y:S01]  /*32c0*/  LDSM.16.M88.4 R132, [R196+0x10800] ;  /* 0x01080000c484783b */ /* 0x0002620000000200 */
[----:B------:R-:W-:Y:S01]  /*32d0*/  SHF.R.S32.HI R8, RZ, 0x7, R8 ;  /* 0x00000007ff087819 */ /* 0x000fe20000011408 */
[----:B------:R-:W-:Y:S01]  /*32e0*/  IMAD.SHL.U32 R10, R10, 0x2, RZ ;  /* 0x000000020a0a7824 */ /* 0x000fe200078e00ff */
[----:B------:R-:W-:Y:S01]  /*32f0*/  LOP3.LUT P3, RZ, R5, 0x2, RZ, 0xc0, !PT ;  /* 0x0000000205ff7812 */ /* 0x000fe2000786c0ff */
[----:B------:R-:W-:Y:S01]  /*3300*/  IMAD.IADD R0, R33, 0x1, -R0 ;  /* 0x0000000121007824 */ /* 0x000fe200078e0a00 */
[----:B------:R1:W1:Y:S01]  /*3310*/  LDSM.16.M88.4 R144, [R199+0x12000] ;  /* 0x01200000c790783b */ /* 0x0002620000000200 */
[----:B------:R-:W-:Y:S01]  /*3320*/  IMAD.SHL.U32 R5, R8, 0x20, RZ ;  /* 0x0000002008057824 */ /* 0x000fe200078e00ff */
[----:B------:R-:W-:Y:S01]  /*3330*/  SEL R172, R172, 0xffffffe0, !P3 ;  /* 0xffffffe0acac7807 */ /* 0x000fe20005800000 */
[----:B------:R-:W4:Y:S01]  /*3340*/  @P6 MUFU.RCP R9, c[0x0][0x238] ;  /* 0x00008e0000096b08 */ /* 0x000f220000001000 */
[----:B------:R-:W-:Y:S01]  /*3350*/  SHF.R.S32.HI R4, RZ, 0x1f, R0 ;  /* 0x0000001fff047819 */ /* 0x000fe20000011400 */
[----:B------:R1:W1:Y:S01]  /*3360*/  LDSM.16.M88.4 R148, [R199+0x12800] ;  /* 0x01280000c794783b */ /* 0x0002620000000200 */
[----:B------:R-:W-:Y:S01]  /*3370*/  LOP3.LUT R5, R5, 0x6, R10, 0xf8, !PT ;  /* 0x0000000605057812 */ /* 0x000fe200078ef80a */
[----:B------:R-:W-:Y:S01]  /*3380*/  IMAD.IADD R172, R172, 0x1, R196 ;  /* 0x00000001acac7824 */ /* 0x000fe200078e02c4 */
[----:B------:R-:W-:Y:S01]  /*3390*/  LEA.HI R4, R4, R0, RZ, 0x3 ;  /* 0x0000000004047211 */ /* 0x000fe200078f18ff */
[----:B------:R1:W1:Y:S01]  /*33a0*/  LDSM.16.M88.4 R152, [R198+0x12000] ;  /* 0x01200000c698783b */ /* 0x0002620000000200 */
[----:B------:R-:W-:Y:S01]  /*33b0*/  IMAD.MOV.U32 R197, RZ, RZ, 0x40 ;  /* 0x00000040ffc57424 */ /* 0x000fe200078e00ff */
[----:B------:R-:W-:Y:S01]  /*33c0*/  IADD3 R192, R207, 0x2000, RZ ;  /* 0x00002000cfc07810 */ /* 0x000fe20007ffe0ff */
[C---:B------:R-:W-:Y:S01]  /*33d0*/  IMAD R212, R241.reuse, 0x40, R5 ;  /* 0x00000040f1d47824 */ /* 0x040fe200078e0205 */
[----:B------:R1:W1:Y:S01]  /*33e0*/  LDSM.16.M88.4 R136, [R172+0x10000] ;  /* 0x01000000ac88783b */ /* 0x0002620000000200 */
[----:B------:R-:W-:Y:S01]  /*33f0*/  LOP3.LUT R4, R4, 0xfffffff8, RZ, 0xc0, !PT ;  /* 0xfffffff804047812 */ /* 0x000fe200078ec0ff */
[----:B------:R-:W-:Y:S01]  /*3400*/  IMAD R8, R241, 0x2, R8 ;  /* 0x00000002f1087824 */ /* 0x000fe200078e0208 */
[----:B------:R-:W-:Y:S01]  /*3410*/  IADD3 R195, R206, 0x2000, RZ ;  /* 0x00002000cec37810 */ /* 0x000fe20007ffe0ff */
[----:B------:R1:W1:Y:S01]  /*3420*/  LDSM.16.M88.4 R140, [R172+0x10800] ;  /* 0x01080000ac8c783b */ /* 0x0002620000000200 */
[----:B------:R-:W-:Y:S01]  /*3430*/  SEL R192, R192, R207, !P0 ;  /* 0x000000cfc0c07207 */ /* 0x000fe20004000000 */
[----:B------:R-:W-:Y:S01]  /*3440*/  IMAD.IADD R4, R0, 0x1, -R4 ;  /* 0x0000000100047824 */ /* 0x000fe200078e0a04 */
[----:B------:R-:W-:Y:S01]  /*3450*/  SEL R195, R195, R206, !P0 ;  /* 0x000000cec3c37207 */ /* 0x000fe20004000000 */
[----:B------:R1:W1:Y:S01]  /*3460*/  LDSM.16.M88.4 R168, [R172+0x12000] ;  /* 0x01200000aca8783b */ /* 0x0002620000000200 */
[----:B------:R-:W-:Y:S01]  /*3470*/  IMAD.SHL.U32 R0, R6, 0x20, RZ ;  /* 0x0000002006007824 */ /* 0x000fe200078e00ff */
[----:B------:R-:W-:Y:S01]  /*3480*/  IADD3 R248, -R232, R231, -R212 ;  /* 0x000000e7e8f87210 */ /* 0x000fe20007ffe9d4 */
[----:B------:R-:W-:Y:S01]  /*3490*/  IMAD.MOV.U32 R211, RZ, RZ, RZ ;  /* 0x000000ffffd37224 */ /* 0x000fe200078e00ff */
[----:B------:R1:W1:Y:S01]  /*34a0*/  LDSM.16.M88.4 R156, [R198+0x12800] ;  /* 0x01280000c69c783b */ /* 0x0002620000000200 */
[----:B------:R-:W-:Y:S01]  /*34b0*/  SHF.R.S32.HI R6, RZ, 0x1f, R22 ;  /* 0x0000001fff067819 */ /* 0x000fe20000011416 */
[----:B------:R-:W-:Y:S01]  /*34c0*/  IMAD.MOV.U32 R230, RZ, RZ, c[0x0][0x2e4] ;  /* 0x0000b900ffe67624 */ /* 0x000fe200078e00ff */
[----:B------:R-:W-:Y:S01]  /*34d0*/  IADD3 R249, -R218, 0x40, R27 ;  /* 0x00000040daf97810 */ /* 0x000fe20007ffe11b */
[----:B------:R1:W1:Y:S01]  /*34e0*/  LDSM.16.M88.4 R160, [R196+0x12000] ;  /* 0x01200000c4a0783b */ /* 0x0002620000000200 */
[----:B------:R-:W-:Y:S01]  /*34f0*/  IMAD.MOV.U32 R215, RZ, RZ, R210 ;  /* 0x000000ffffd77224 */ /* 0x000fe200078e00d2 */
        /* <DEDUP_REMOVED lines=36> */
[----:B------:R-:W-:Y:S01]  /*3740*/  IMAD.IADD R248, R248, 0x1, R218 ;  /* 0x00000001f8f87824 */ /* 0x000fe200078e02da */
[----:B---3--:R-:W-:Y:S02]  /*3750*/  IADD3 R244, P5, P4, R0, R2, R22 ;  /* 0x0000000200f47210 */ /* 0x008fe40007cbe016 */
[----:B------:R-:W-:Y:S01]  /*3760*/  SHF.R.S32.HI R0, RZ, 0x1f, R0 ;  /* 0x0000001fff007819 */ /* 0x000fe20000011400 */
[----:B------:R-:W-:Y:S01]  /*3770*/  CS2R R22, SRZ ;  /* 0x0000000000167805 */ /* 0x000fe2000001ff00 */
[----:B------:R-:W-:Y:S01]  /*3780*/  R2P PR, R4, 0x6 ;  /* 0x0000000604007804 */ /* 0x000fe20000000000 */
[----:B------:R-:W-:Y:S01]  /*3790*/  IMAD.WIDE.U32 R244, R244, -0x2daee0ad, RZ ;  /* 0xd2511f53f4f47825 */ /* 0x000fe200078e00ff */
[----:B------:R-:W-:-:S03]  /*37a0*/  IADD3.X R250, R0, R3, R6, P5, P4 ;  /* 0x0000000300fa7210 */ /* 0x000fc60002fe8406 */
[----:B------:R-:W-:Y:S01]  /*37b0*/  SEL R201, R201, 0xffffffe0, !P1 ;  /* 0xffffffe0c9c97807 */ /* 0x000fe20004800000 */
[----:B----4-:R-:W-:Y:S01]  /*37c0*/  @P6 FMUL.FTZ R211, R7, R9 ;  /* 0x0000000907d36220 */ /* 0x010fe20000410000 */
[----:B------:R-:W-:-:S03]  /*37d0*/  SEL R197, R197, 0xffffffc0, !P2 ;  /* 0xffffffc0c5c57807 */ /* 0x000fc60005000000 */
[C---:B------:R-:W-:Y:S02]  /*37e0*/  IMAD.IADD R203, R202.reuse, 0x1, R201 ;  /* 0x00000001cacb7824 */ /* 0x040fe400078e02c9 */
[----:B------:R-:W-:Y:S02]  /*37f0*/  IMAD.IADD R204, R202, 0x1, R197 ;  /* 0x00000001cacc7824 */ /* 0x000fe400078e02c5 */
[----:B------:R-:W-:Y:S01]  /*3800*/  IMAD.IADD R205, R197, 0x1, R203 ;  /* 0x00000001c5cd7824 */ /* 0x000fe200078e02cb */
[----:B--2---:R-:W-:-:S04]  /*3810*/  LOP3.LUT R8, R217, R8, RZ, 0x3c, !PT ;  /* 0x00000008d9087212 */ /* 0x004fc800078e3cff */
[----:B-1----:R-:W-:Y:S02]  /*3820*/  LOP3.LUT R247, R8, R245, RZ, 0x3c, !PT ;  /* 0x000000f508f77212 */ /* 0x002fe400078e3cff */
.L_x_1143:
[----:B------:R-:W0:Y:S01]  /*3830*/  LDGDEPBAR ;  /* 0x00000000000079af */ /* 0x000e220000000000 */
[----:B------:R-:W-:Y:S02]  /*3840*/  IMAD.MOV.U32 R2, RZ, RZ, R238 ;  /* 0x000000ffff027224 */ /* 0x000fe400078e00ee */
[----:B------:R-:W-:Y:S02]  /*3850*/  IMAD.MOV.U32 R3, RZ, RZ, R237 ;  /* 0x000000ffff037224 */ /* 0x000fe400078e00ed */
[----:B------:R-:W-:Y:S01]  /*3860*/  IMAD.IADD R0, R195, 0x1, R201 ;  /* 0x00000001c3007824 */ /* 0x000fe200078e02c9 */
[C---:B------:R-:W-:Y:S04]  /*3870*/  LEA R2, P0, R231.reuse, R2, 0x2 ;  /* 0x00000002e7027211 */ /* 0x040fe800078010ff */
[----:B------:R-:W-:Y:S01]  /*3880*/  LEA.HI.X.SX32 R3, R231, R3, 0x2, P0 ;  /* 0x00000003e7037211 */ /* 0x000fe200000f16ff */
        /* <DEDUP_REMOVED lines=90> */
[----:B------:R-:W-:Y:S02]  /*3e30*/  ISETP.GE.AND P0, PT, R52, RZ, PT ;  /* 0x000000ff3400720c */ /* 0x000fe40003f06270 */
[-C--:B------:R-:W-:Y:S01]  /*3e40*/  FFMA.FTZ R6, R107, -R211.reuse, R6 ;  /* 0x800000d36b067223 */ /* 0x080fe20000010006 */
[----:B-1----:R-:W-:Y:S01]  /*3e50*/  IADD3 R2, R0, -0x18, RZ ;  /* 0xffffffe800027810 */ /* 0x002fe20007ffe0ff */
[----:B------:R-:W1:Y:S01]  /*3e60*/  I2F R64, R64 ;  /* 0x0000004000407306 */ /* 0x000e620000201400 */
[----:B------:R-:W-:Y:S03]  /*3e70*/  HMMA.16816.F32.BF16 R16, R56, R62, R16 ;  /* 0x0000003e3810723c */ /* 0x000fe60000041810 */
[-C--:B----4-:R-:W-:Y:S01]  /*3e80*/  FFMA.FTZ R7, R105, -R211.reuse, R7 ;  /* 0x800000d369077223 */ /* 0x090fe20000010007 */
[----:B------:R-:W-:Y:S01]  /*3e90*/  ISETP.GE.AND P1, PT, R2, RZ, PT ;  /* 0x000000ff0200720c */ /* 0x000fe20003f26270 */
[-C--:B------:R-:W-:Y:S02]  /*3ea0*/  FFMA.FTZ R5, R104, -R211.reuse, R5 ;  /* 0x800000d368057223 */ /* 0x080fe40000010005 */
[-C--:B------:R-:W-:Y:S01]  /*3eb0*/  FFMA.FTZ R4, R108, -R211.reuse, R4 ;  /* 0x800000d36c047223 */ /* 0x080fe20000010004 */
[----:B--2---:R-:W-:Y:S01]  /*3ec0*/  IADD3 R3, R0, -0x11, RZ ;  /* 0xffffffef00037810 */ /* 0x004fe20007ffe0ff */
[-C--:B------:R-:W-:Y:S03]  /*3ed0*/  FFMA.FTZ R11, R104, -R211.reuse, R11 ;  /* 0x800000d3680b7223 */ /* 0x080fe6000001000b */
[----:B------:R-:W-:Y:S01]  /*3ee0*/  ISETP.GE.AND P2, PT, R3, RZ, PT ;  /* 0x000000ff0300720c */ /* 0x000fe20003f46270 */
[-C--:B------:R-:W-:Y:S01]  /*3ef0*/  FFMA.FTZ R10, R108, -R211.reuse, R10 ;  /* 0x800000d36c0a7223 */ /* 0x080fe2000001000a */
[----:B------:R-:W-:Y:S01]  /*3f00*/  @!P0 IADD3 R52, -R0, 0x19, RZ ;  /* 0x0000001900348810 */ /* 0x000fe20007ffe1ff */
[----:B---3--:R-:W-:Y:S01]  /*3f10*/  FFMA.FTZ R8, R65, -R211, R8 ;  /* 0x800000d341087223 */ /* 0x008fe20000010008 */
[----:B------:R-:W-:Y:S01]  /*3f20*/  ISETP.GE.AND P0, PT, R106, R249, PT ;  /* 0x000000f96a00720c */ /* 0x000fe20003f06270 */
[-C--:B------:R-:W-:Y:S01]  /*3f30*/  FFMA.FTZ R9, R53, -R211.reuse, R9 ;  /* 0x800000d335097223 */ /* 0x080fe20000010009 */
[----:B------:R-:W-:Y:S01]  /*3f40*/  @!P1 IADD3 R2, -R0, 0x18, RZ ;  /* 0x0000001800029810 */ /* 0x000fe20007ffe1ff */
[-C--:B------:R-:W-:Y:S01]  /*3f50*/  FFMA.FTZ R14, R65, -R211.reuse, R14 ;  /* 0x800000d3410e7223 */ /* 0x080fe2000001000e */
[----:B------:R-:W2:Y:S01]  /*3f60*/  I2F R52, R52 ;  /* 0x0000003400347306 */ /* 0x000ea20000201400 */
[-C--:B------:R-:W-:Y:S02]  /*3f70*/  FFMA.FTZ R15, R53, -R211.reuse, R15 ;  /* 0x800000d3350f7223 */ /* 0x080fe4000001000f */
[-C--:B-1----:R-:W-:Y:S02]  /*3f80*/  FFMA.FTZ R12, R64, -R211.reuse, R12 ;  /* 0x800000d3400c7223 */ /* 0x082fe4000001000c */
[----:B------:R-:W-:Y:S01]  /*3f90*/  @!P2 IADD3 R3, -R0, 0x11, RZ ;  /* 0x000000110003a810 */ /* 0x000fe20007ffe1ff */
[-C--:B------:R-:W-:Y:S04]  /*3fa0*/  FFMA.FTZ R18, R64, -R211.reuse, R18 ;  /* 0x800000d340127223 */ /* 0x080fe80000010012 */
[----:B------:R-:W1:Y:S10]  /*3fb0*/  I2F R2, R2 ;  /* 0x0000000200027306 */ /* 0x000e740000201400 */
[----:B------:R-:W3:Y:S01]  /*3fc0*/  I2F R3, R3 ;  /* 0x0000000300037306 */ /* 0x000ee20000201400 */
[-C--:B--2---:R-:W-:Y:S02]  /*3fd0*/  FFMA.FTZ R17, R52, -R211.reuse, R17 ;  /* 0x800000d334117223 */ /* 0x084fe40000010011 */
[----:B------:R-:W-:Y:S02]  /*3fe0*/  IMAD.MOV.U32 R52, RZ, RZ, c[0x0][0x2e4] ;  /* 0x0000b900ff347624 */ /* 0x000fe400078e00ff */
[-C--:B-1----:R-:W-:Y:S02]  /*3ff0*/  FFMA.FTZ R16, R2, -R211.reuse, R16 ;  /* 0x800000d302107223 */ /* 0x082fe40000010010 */
[CC--:B---3--:R-:W-:Y:S02]  /*4000*/  FFMA.FTZ R13, R3.reuse, -R211.reuse, R13 ;  /* 0x800000d3030d7223 */ /* 0x0c8fe4000001000d */
[----:B------:R-:W-:Y:S01]  /*4010*/  FFMA.FTZ R19, R3, -R211, R19 ;  /* 0x800000d303137223 */ /* 0x000fe20000010013 */
[----:B------:R-:W-:-:S05]  /*4020*/  @!P0 BRA `(.L_x_1139) ;  /* 0x000000a000008947 */ /* 0x000fca0003800000 */
[----:B------:R-:W-:Y:S01]  /*4030*/  IADD3 R52, R106, 0x40, RZ ;  /* 0x000000406a347810 */ /* 0x000fe20007ffe0ff */
[----:B------:R-:W-:Y:S04]  /*4040*/  IMAD.SHL.U32 R0, R241, 0x40, RZ ;  /* 0x00000040f1007824 */ /* 0x000fe800078e00ff */
[C---:B------:R-:W-:Y:S01]  /*4050*/  IMAD.IADD R2, R0.reuse, 0x1, R232 ;  /* 0x0000000100027824 */ /* 0x040fe200078e02e8 */
[----:B------:R-:W-:Y:S04]  /*4060*/  IADD3 R3, R0, 0x40, RZ ;  /* 0x0000004000037810 */ /* 0x000fe80007ffe0ff */
[----:B------:R-:W-:Y:S02]  /*4070*/  IADD3 R0, R230, R2, -R218 ;  /* 0x00000002e6007210 */ /* 0x000fe40007ffe8da */
[----:B------:R-:W-:Y:S02]  /*4080*/  ISETP.LT.AND P0, PT, R3, R218, PT ;  /* 0x000000da0300720c */ /* 0x000fe40003f01270 */
[----:B------:R-:W-:Y:S01]  /*4090*/  ISETP.GE.AND P1, PT, R52, R0, PT ;  /* 0x000000003400720c */ /* 0x000fe20003f26270 */
[----:B------:R-:W-:Y:S11]  /*40a0*/  IMAD.MOV.U32 R52, RZ, RZ, R230 ;  /* 0x000000ffff347224 */ /* 0x000ff600078e00e6 */
[----:B------:R-:W-:Y:S01]  /*40b0*/  @!UPT UIADD3 URZ, URZ, URZ, URZ ;  /* 0x0000003f3f3ff290 */ /* 0x000fe2000fffe03f */
[----:B------:R-:W-:-:S05]  /*40c0*/  @!P1 BRA P0, `(.L_x_1140) ;  /* 0x0000045000009947 */ /* 0x000fca0000000000 */
.L_x_1139:
[----:B------:R-:W-:Y:S01]  /*40d0*/  IADD3 R3, R218, 0x1, -R232 ;  /* 0x00000001da037810 */ /* 0x000fe20007ffe8e8 */
[----:B------:R-:W-:Y:S01]  /*40e0*/  IMAD.IADD R0, R231, 0x1, R106 ;  /* 0x00000001e7007824 */ /* 0x000fe200078e026a */
[----:B------:R-:W-:Y:S01]  /*40f0*/  IADD3 R53, -R52, R218, -R232 ;  /* 0x000000da34357210 */ /* 0x000fe20007ffe9e8 */
[----:B------:R-:W-:Y:S01]  /*4100*/  IMAD.MOV.U32 R230, RZ, RZ, R52 ;  /* 0x000000ffffe67224 */ /* 0x000fe200078e0034 */
[----:B------:R-:W-:Y:S02]  /*4110*/  IADD3 R3, R3, c[0x0][0x2e8], RZ ;  /* 0x0000ba0003037a10 */ /* 0x000fe40007ffe0ff */
        /* <DEDUP_REMOVED lines=9> */
[CC--:B------:R-:W-:Y:S02]  /*41b0*/  ISETP.GE.AND P0, PT, R212.reuse, R0.reuse, PT ;  /* 0x00000000d400720c */ /* 0x0c0fe40003f06270 */
[CC--:B------:R-:W-:Y:S02]  /*41c0*/  ISETP.GE.AND P6, PT, R59.reuse, R0.reuse, PT ;  /* 0x000000003b00720c */ /* 0x0c0fe40003fc6270 */
[C---:B------:R-:W-:Y:S02]  /*41d0*/  IADD3 R57, R212.reuse, 0x9, RZ ;  /* 0x00000009d4397810 */ /* 0x040fe40007ffe0ff */
[C---:B------:R-:W-:Y:S02]  /*41e0*/  IADD3 R56, R212.reuse, 0x10, RZ ;  /* 0x00000010d4387810 */ /* 0x040fe40007ffe0ff */
[C---:B------:R-:W-:Y:S02]  /*41f0*/  IADD3 R55, R212.reuse, 0x11, RZ ;  /* 0x00000011d4377810 */ /* 0x040fe40007ffe0ff */
[C---:B------:R-:W-:Y:S02]  /*4200*/  IADD3 R54, R212.reuse, 0x18, RZ ;  /* 0x00000018d4367810 */ /* 0x040fe40007ffe0ff */
[C---:B------:R-:W-:Y:S02]  /*4210*/  IADD3 R53, R212.reuse, 0x19, RZ ;  /* 0x00000019d4357810 */ /* 0x040fe40007ffe0ff */
[----:B------:R-:W-:Y:S02]  /*4220*/  IMNMX R2, RZ, R61, !PT ;  /* 0x0000003dff027217 */ /* 0x000fe40007800200 */
[-C--:B------:R-:W-:Y:S02]  /*4230*/  ISETP.GE.OR P0, PT, R212, R3.reuse, !P0 ;  /* 0x00000003d400720c */ /* 0x080fe40004706670 */
[-C--:B------:R-:W-:Y:S02]  /*4240*/  ISETP.GE.OR P6, PT, R59, R3.reuse, !P6 ;  /* 0x000000033b00720c */ /* 0x080fe400077c6670 */
        /* <DEDUP_REMOVED lines=45> */
.L_x_1140:
[----:B------:R-:W2:Y:S01]  /*4520*/  LDL R3, [R1] ;  /* 0x0000000001037983 */ /* 0x000ea20000100800 */
[C---:B------:R-:W-:Y:S01]  /*4530*/  FMUL.FTZ R2, R228.reuse, 1.4426950216293334961 ;  /* 0x3fb8aa3be4027820 */ /* 0x040fe20000410000 */
[----:B------:R-:W-:Y:S01]  /*4540*/  FSETP.NEU.FTZ.AND P0, PT, R228, -INF , PT ;  /* 0xff800000e400780b */ /* 0x000fe20003f1d000 */
[----:B------:R-:W-:Y:S01]  /*4550*/  FMUL.FTZ R0, R229, 1.4426950216293334961 ;  /* 0x3fb8aa3be5007820 */ /* 0x000fe20000410000 */
[----:B------:R-:W-:Y:S01]  /*4560*/  IADD3 R56, R216, -0x61c88647, RZ ;  /* 0x9e3779b9d8387810 */ /* 0x000fe20007ffe0ff */
[----:B------:R-:W-:Y:S01]  /*4570*/  IMAD.WIDE.U32 R58, R247, -0x326172a9, RZ ;  /* 0xcd9e8d57f73a7825 */ /* 0x000fe200078e00ff */
[----:B------:R-:W-:Y:S01]  /*4580*/  FSEL R2, R2, RZ, P0 ;  /* 0x000000ff02027208 */ /* 0x000fe20000000000 */
[----:B------:R-:W-:Y:S01]  /*4590*/  ULDC.U8 UR4, c[0x0][0x2d8] ;  /* 0x0000b60000047ab9 */ /* 0x000fe20000000000 */
[----:B------:R-:W-:Y:S01]  /*45a0*/  FSETP.NEU.FTZ.AND P0, PT, R229, -INF , PT ;  /* 0xff800000e500780b */ /* 0x000fe20003f1d000 */
[----:B------:R-:W-:Y:S01]  /*45b0*/  IMAD.MOV.U32 R246, RZ, RZ, c[0x0][0x22c] ;  /* 0x00008b00fff67624 */ /* 0x000fe200078e00ff */
[----:B------:R-:W-:Y:S01]  /*45c0*/  IADD3 R54, R217, 0x76cf5d0a, RZ ;  /* 0x76cf5d0ad9367810 */ /* 0x000fe20007ffe0ff */
[--C-:B------:R-:W-:Y:S01]  /*45d0*/  FFMA.FTZ R4, R4, c[0x0][0x23c], -R2.reuse ;  /* 0x00008f0004047a23 */ /* 0x100fe20000010802 */
[----:B------:R-:W-:Y:S01]  /*45e0*/  FSEL R0, R0, RZ, P0 ;  /* 0x000000ff00007208 */ /* 0x000fe20000000000 */
[--C-:B------:R-:W-:Y:S02]  /*45f0*/  FFMA.FTZ R5, R5, c[0x0][0x23c], -R2.reuse ;  /* 0x00008f0005057a23 */ /* 0x100fe40000010802 */
[----:B------:R1:W-:Y:S01]  /*4600*/  MUFU.EX2 R108, R4 ;  /* 0x00000004006c7308 */ /* 0x0003e20000000800 */
[----:B------:R-:W-:Y:S02]  /*4610*/  FFMA.FTZ R8, R8, c[0x0][0x23c], -R2 ;  /* 0x00008f0008087a23 */ /* 0x000fe40000010802 */
[--C-:B------:R-:W-:Y:S02]  /*4620*/  FFMA.FTZ R7, R7, c[0x0][0x23c], -R0.reuse ;  /* 0x00008f0007077a23 */ /* 0x100fe40000010800 */
[----:B------:R-:W-:Y:S02]  /*4630*/  FFMA.FTZ R6, R6, c[0x0][0x23c], -R0 ;  /* 0x00008f0006067a23 */ /* 0x000fe40000010800 */
[--C-:B------:R-:W-:Y:S02]  /*4640*/  FFMA.FTZ R9, R9, c[0x0][0x23c], -R2.reuse ;  /* 0x00008f0009097a23 */ /* 0x100fe40000010802 */
[----:B------:R-:W-:Y:S01]  /*4650*/  FFMA.FTZ R12, R12, c[0x0][0x23c], -R2 ;  /* 0x00008f000c0c7a23 */ /* 0x000fe20000010802 */
[----:B------:R-:W-:Y:S01]  /*4660*/  MUFU.EX2 R109, R7 ;  /* 0x00000007006d7308 */ /* 0x000fe20000000800 */
[--C-:B------:R-:W-:Y:S02]  /*4670*/  FFMA.FTZ R11, R11, c[0x0][0x23c], -R0.reuse ;  /* 0x00008f000b0b7a23 */ /* 0x100fe40000010800 */
[----:B------:R-:W-:Y:S02]  /*4680*/  FFMA.FTZ R10, R10, c[0x0][0x23c], -R0 ;  /* 0x00008f000a0a7a23 */ /* 0x000fe40000010800 */
[--C-:B------:R-:W-:Y:S02]  /*4690*/  FFMA.FTZ R16, R16, c[0x0][0x23c], -R2.reuse ;  /* 0x00008f0010107a23 */ /* 0x100fe40000010802 */
[--C-:B------:R-:W-:Y:S02]  /*46a0*/  FFMA.FTZ R100, R13, c[0x0][0x23c], -R2.reuse ;  /* 0x00008f000d647a23 */ /* 0x100fe40000010802 */
[----:B------:R-:W-:Y:S01]  /*46b0*/  FFMA.FTZ R2, R17, c[0x0][0x23c], -R2 ;  /* 0x00008f0011027a23 */ /* 0x000fe20000010802 */
[----:B------:R-:W-:Y:S01]  /*46c0*/  MUFU.EX2 R107, R6 ;  /* 0x00000006006b7308 */ /* 0x000fe20000000800 */
[--C-:B------:R-:W-:Y:S02]  /*46d0*/  FFMA.FTZ R19, R19, c[0x0][0x23c], -R0.reuse ;  /* 0x00008f0013137a23 */ /* 0x100fe40000010800 */
[--C-:B------:R-:W-:Y:S01]  /*46e0*/  FFMA.FTZ R15, R15, c[0x0][0x23c], -R0.reuse ;  /* 0x00008f000f0f7a23 */ /* 0x100fe20000010800 */
[----:B-1----:R-:W-:Y:S01]  /*46f0*/  IADD3 R4, R216, 0x3c6ef372, RZ ;  /* 0x3c6ef372d8047810 */ /* 0x002fe20007ffe0ff */
[--C-:B------:R-:W-:Y:S02]  /*4700*/  FFMA.FTZ R14, R14, c[0x0][0x23c], -R0.reuse ;  /* 0x00008f000e0e7a23 */ /* 0x100fe40000010800 */
[----:B------:R-:W-:Y:S02]  /*4710*/  FFMA.FTZ R0, R18, c[0x0][0x23c], -R0 ;  /* 0x00008f0012007a23 */ /* 0x000fe40000010800 */
[----:B------:R-:W-:Y:S01]  /*4720*/  IMAD R246, R246, c[0x0][0x1c0], RZ ;  /* 0x00007000f6f67a24 */ /* 0x000fe200078e02ff */
[----:B------:R-:W-:Y:S10]  /*4730*/  MUFU.EX2 R105, R5 ;  /* 0x0000000500697308 */ /* 0x000ff40000000800 */
[----:B------:R1:W-:Y:S10]  /*4740*/  MUFU.EX2 R111, R8 ;  /* 0x00000008006f7308 */ /* 0x0003f40000000800 */
[----:B------:R3:W-:Y:S10]  /*4750*/  MUFU.EX2 R106, R9 ;  /* 0x00000009006a7308 */ /* 0x0007f40000000800 */
[----:B------:R4:W-:Y:S01]  /*4760*/  MUFU.EX2 R102, R12 ;  /* 0x0000000c00667308 */ /* 0x0009e20000000800 */
[C---:B-1----:R-:W-:Y:S09]  /*4770*/  IADD3 R8, R217.reuse, -0x126145ec, RZ ;  /* 0xed9eba14d9087810 */ /* 0x042ff20007ffe0ff */
[----:B------:R-:W-:Y:S10]  /*4780*/  MUFU.EX2 R110, R11 ;  /* 0x0000000b006e7308 */ /* 0x000ff40000000800 */
[----:B------:R-:W-:Y:S10]  /*4790*/  MUFU.EX2 R104, R10 ;  /* 0x0000000a00687308 */ /* 0x000ff40000000800 */
[----:B------:R-:W1:Y:S10]  /*47a0*/  MUFU.EX2 R178, R16 ;  /* 0x0000001000b27308 */ /* 0x000e740000000800 */
[----:B------:R-:W-:Y:S10]  /*47b0*/  MUFU.EX2 R66, R2 ;  /* 0x0000000200427308 */ /* 0x000ff40000000800 */
[----:B------:R-:W-:Y:S10]  /*47c0*/  MUFU.EX2 R65, R0 ;  /* 0x0000000000417308 */ /* 0x000ff40000000800 */
[----:B------:R-:W-:Y:S10]  /*47d0*/  MUFU.EX2 R101, R15 ;  /* 0x0000000f00657308 */ /* 0x000ff40000000800 */
[----:B------:R-:W-:Y:S10]  /*47e0*/  MUFU.EX2 R100, R100 ;  /* 0x0000006400647308 */ /* 0x000ff40000000800 */
[----:B------:R-:W-:Y:S10]  /*47f0*/  MUFU.EX2 R67, R14 ;  /* 0x0000000e00437308 */ /* 0x000ff40000000800 */
[----:B------:R-:W1:Y:S01]  /*4800*/  MUFU.EX2 R103, R19 ;  /* 0x0000001300677308 */ /* 0x000e620000000800 */
[----:B--2---:R-:W-:Y:S01]  /*4810*/  IMAD R52, R214, 0x4, R3 ;  /* 0x00000004d6347824 */ /* 0x004fe200078e0203 */
[----:B------:R-:W-:Y:S03]  /*4820*/  IADD3 R3, R217, -0x4498517b, RZ ;  /* 0xbb67ae85d9037810 */ /* 0x000fe60007ffe0ff */
[----:B------:R-:W-:Y:S05]  /*4830*/  IMAD.WIDE.U32 R52, R52, -0x326172a9, RZ ;  /* 0xcd9e8d5734347825 */ /* 0x000fea00078e00ff */
[----:B------:R-:W-:Y:S02]  /*4840*/  LOP3.LUT R7, R53, R250, R216, 0x96, !PT ;  /* 0x000000fa35077212 */ /* 0x000fe400078e96d8 */
[----:B------:R-:W-:Y:S02]  /*4850*/  LOP3.LUT R56, R59, R52, R56, 0x96, !PT ;  /* 0x000000343b387212 */ /* 0x000fe400078e9638 */
[----:B------:R-:W-:Y:S01]  /*4860*/  IADD3 R52, R216, -0x255992d5, RZ ;  /* 0xdaa66d2bd8347810 */ /* 0x000fe20007ffe0ff */
[----:B------:R-:W-:Y:S04]  /*4870*/  IMAD.WIDE.U32 R6, R7, -0x2daee0ad, RZ ;  /* 0xd2511f5307067825 */ /* 0x000fe800078e00ff */
[----:B------:R-:W-:Y:S01]  /*4880*/  IMAD.WIDE.U32 R56, R56, -0x2daee0ad, RZ ;  /* 0xd2511f5338387825 */ /* 0x000fe200078e00ff */
[----:B------:R-:W-:Y:S02]  /*4890*/  LOP3.LUT R7, R7, R244, R3, 0x96, !PT ;  /* 0x000000f407077212 */ /* 0x000fe400078e9603 */
[----:B------:R-:W-:Y:S02]  /*48a0*/  IADD3 R3, R217, 0x32370b8f, RZ ;  /* 0x32370b8fd9037810 */ /* 0x000fe40007ffe0ff */
[----:B------:R-:W-:Y:S01]  /*48b0*/  LOP3.LUT R54, R57, R6, R54, 0x96, !PT ;  /* 0x0000000639367212 */ /* 0x000fe200078e9636 */
[----:B------:R-:W-:Y:S04]  /*48c0*/  IMAD.WIDE.U32 R6, R7, -0x326172a9, RZ ;  /* 0xcd9e8d5707067825 */ /* 0x000fe800078e00ff */
[----:B------:R-:W-:Y:S01]  /*48d0*/  IMAD.WIDE.U32 R54, R54, -0x326172a9, RZ ;  /* 0xcd9e8d5736367825 */ /* 0x000fe200078e00ff */
[----:B------:R-:W-:Y:S04]  /*48e0*/  LOP3.LUT R4, R7, R58, R4, 0x96, !PT ;  /* 0x0000003a07047212 */ /* 0x000fe800078e9604 */
[----:B------:R-:W-:Y:S01]  /*48f0*/  LOP3.LUT R52, R55, R6, R52, 0x96, !PT ;  /* 0x0000000637347212 */ /* 0x000fe200078e9634 */
[----:B------:R-:W-:Y:S01]  /*4900*/  IMAD.WIDE.U32 R4, R4, -0x2daee0ad, RZ ;  /* 0xd2511f5304047825 */ /* 0x000fe200078e00ff */
[----:B------:R-:W-:Y:S03]  /*4910*/  IADD3 R6, R216, 0x78dde6e4, RZ ;  /* 0x78dde6e4d8067810 */ /* 0x000fe60007ffe0ff */
[----:B------:R-:W-:Y:S01]  /*4920*/  IMAD.WIDE.U32 R52, R52, -0x2daee0ad, RZ ;  /* 0xd2511f5334347825 */ /* 0x000fe200078e00ff */
[----:B------:R-:W-:Y:S02]  /*4930*/  LOP3.LUT R5, R5, R56, R3, 0x96, !PT ;  /* 0x0000003805057212 */ /* 0x000fe400078e9603 */
[----:B------:R-:W-:Y:S02]  /*4940*/  IADD3 R3, R216, 0x1715609d, RZ ;  /* 0x1715609dd8037810 */ /* 0x000fe40007ffe0ff */
[----:B------:R-:W-:Y:S01]  /*4950*/  LOP3.LUT R8, R53, R4, R8, 0x96, !PT ;  /* 0x0000000435087212 */ /* 0x000fe200078e9608 */
[----:B------:R-:W-:Y:S04]  /*4960*/  IMAD.WIDE.U32 R4, R5, -0x326172a9, RZ ;  /* 0xcd9e8d5705047825 */ /* 0x000fe800078e00ff */
[----:B---3--:R-:W-:Y:S01]  /*4970*/  IMAD.WIDE.U32 R8, R8, -0x326172a9, RZ ;  /* 0xcd9e8d5708087825 */ /* 0x008fe200078e00ff */
[----:B------:R-:W-:Y:S04]  /*4980*/  LOP3.LUT R6, R5, R54, R6, 0x96, !PT ;  /* 0x0000003605067212 */ /* 0x000fe800078e9606 */
[----:B------:R-:W-:Y:S01]  /*4990*/  LOP3.LUT R4, R9, R4, R3, 0x96, !PT ;  /* 0x0000000409047212 */ /* 0x000fe200078e9603 */
[----:B------:R-:W-:Y:S01]  /*49a0*/  IMAD.WIDE.U32 R6, R6, -0x2daee0ad, RZ ;  /* 0xd2511f5306067825 */ /* 0x000fe200078e00ff */
[C---:B------:R-:W-:Y:S02]  /*49b0*/  IADD3 R3, R217.reuse, -0x56f99767, RZ ;  /* 0xa9066899d9037810 */ /* 0x040fe40007ffe0ff */
[----:B------:R-:W-:Y:S01]  /*49c0*/  IADD3 R9, R217, 0x646e171e, RZ ;  /* 0x646e171ed9097810 */ /* 0x000fe20007ffe0ff */
[----:B------:R-:W-:Y:S01]  /*49d0*/  IMAD.WIDE.U32 R4, R4, -0x2daee0ad, RZ ;  /* 0xd2511f5304047825 */ /* 0x000fe200078e00ff */
[----:B------:R-:W-:Y:S04]  /*49e0*/  LOP3.LUT R52, R7, R52, R3, 0x96, !PT ;  /* 0x0000003407347212 */ /* 0x000fe800078e9603 */
[----:B------:R-:W-:Y:S02]  /*49f0*/  LOP3.LUT R6, R5, R6, R9, 0x96, !PT ;  /* 0x0000000605067212 */ /* 0x000fe400078e9609 */
[C---:B------:R-:W-:Y:S02]  /*4a00*/  LOP3.LUT R7, R4.reuse, 0xff, RZ, 0xc0, !PT ;  /* 0x000000ff04077812 */ /* 0x040fe400078ec0ff */
[--C-:B------:R-:W-:Y:S02]  /*4a10*/  SHF.R.U32.HI R3, RZ, 0x18, R4.reuse ;  /* 0x00000018ff037819 */ /* 0x100fe40000011604 */
[----:B----4-:R-:W-:Y:S02]  /*4a20*/  SHF.R.U32.HI R12, RZ, 0x10, R4 ;  /* 0x00000010ff0c7819 */ /* 0x010fe40000011604 */
[----:B------:R-:W-:Y:S01]  /*4a30*/  LOP3.LUT R13, R4, 0xffff, RZ, 0xc0, !PT ;  /* 0x0000ffff040d7812 */ /* 0x000fe200078ec0ff */
[----:B------:R-:W-:Y:S01]  /*4a40*/  IMAD.WIDE.U32 R4, R52, -0x326172a9, RZ ;  /* 0xcd9e8d5734047825 */ /* 0x000fe200078e00ff */
[----:B------:R-:W-:Y:S02]  /*4a50*/  IADD3 R9, R216, -0x4ab325aa, RZ ;  /* 0xb54cda56d8097810 */ /* 0x000fe40007ffe0ff */
[----:B------:R-:W-:Y:S02]  /*4a60*/  ISETP.LE.U32.AND P2, PT, R7, UR4, PT ;  /* 0x0000000407007c0c */ /* 0x000fe4000bf43070 */
[----:B------:R-:W-:Y:S02]  /*4a70*/  ISETP.LE.U32.AND P0, PT, R3, UR4, PT ;  /* 0x0000000403007c0c */ /* 0x000fe4000bf03070 */
[----:B------:R-:W-:Y:S02]  /*4a80*/  LOP3.LUT R3, R5, R8, R9, 0x96, !PT ;  /* 0x0000000805037212 */ /* 0x000fe400078e9609 */
[----:B------:R-:W-:Y:S02]  /*4a90*/  LOP3.LUT R8, R4, 0xff, RZ, 0xc0, !PT ;  /* 0x000000ff04087812 */ /* 0x000fe400078ec0ff */
[--C-:B------:R-:W-:Y:S02]  /*4aa0*/  SHF.R.U32.HI R9, RZ, 0x18, R4.reuse ;  /* 0x00000018ff097819 */ /* 0x100fe40000011604 */
[----:B------:R-:W-:Y:S02]  /*4ab0*/  ISETP.LE.U32.AND P6, PT, R8, UR4, PT ;  /* 0x0000000408007c0c */ /* 0x000fe4000bfc3070 */
[----:B------:R-:W-:Y:S01]  /*4ac0*/  LOP3.LUT R7, R6, 0xff, RZ, 0xc0, !PT ;  /* 0x000000ff06077812 */ /* 0x000fe200078ec0ff */
[----:B-1----:R-:W-:Y:S01]  /*4ad0*/  @!P2 FADD.FTZ R178, -R178, -RZ ;  /* 0x800000ffb2b2a221 */ /* 0x002fe20000010100 */
[----:B------:R-:W-:Y:S01]  /*4ae0*/  LOP3.LUT R10, R4, 0xffff, RZ, 0xc0, !PT ;  /* 0x0000ffff040a7812 */ /* 0x000fe200078ec0ff */
[----:B------:R-:W-:Y:S01]  /*4af0*/  @!P0 FADD.FTZ R103, -R103, -RZ ;  /* 0x800000ff67678221 */ /* 0x000fe20000010100 */
[----:B------:R-:W-:Y:S02]  /*4b00*/  SHF.R.U32.HI R11, RZ, 0x10, R4 ;  /* 0x00000010ff0b7819 */ /* 0x000fe40000011604 */
[----:B------:R-:W-:Y:S02]  /*4b10*/  SHF.R.U32.HI R4, RZ, 0x18, R6 ;  /* 0x00000018ff047819 */ /* 0x000fe40000011606 */
[----:B------:R-:W-:Y:S02]  /*4b20*/  ISETP.LE.U32.AND P5, PT, R7, UR4, PT ;  /* 0x0000000407007c0c */ /* 0x000fe4000bfa3070 */
[----:B------:R-:W-:Y:S01]  /*4b30*/  ISETP.LE.U32.AND P1, PT, R9, UR4, PT ;  /* 0x0000000409007c0c */ /* 0x000fe2000bf23070 */
[----:B------:R-:W-:Y:S01]  /*4b40*/  @!P6 FADD.FTZ R111, -R111, -RZ ;  /* 0x800000ff6f6fe221 */ /* 0x000fe20000010100 */
[----:B------:R-:W-:Y:S02]  /*4b50*/  LOP3.LUT R7, R3, 0xff, RZ, 0xc0, !PT ;  /* 0x000000ff03077812 */ /* 0x000fe400078ec0ff */
[----:B------:R-:W-:Y:S02]  /*4b60*/  ISETP.LE.U32.AND P3, PT, R4, UR4, PT ;  /* 0x0000000404007c0c */ /* 0x000fe4000bf63070 */
[--C-:B------:R-:W-:Y:S02]  /*4b70*/  SHF.R.U32.HI R4, RZ, 0x18, R3.reuse ;  /* 0x00000018ff047819 */ /* 0x100fe40000011603 */
[----:B------:R-:W-:Y:S02]  /*4b80*/  SHF.R.U32.HI R5, RZ, 0x10, R3 ;  /* 0x00000010ff057819 */ /* 0x000fe40000011603 */
[----:B------:R-:W-:Y:S01]  /*4b90*/  ISETP.LE.U32.AND P2, PT, R7, UR4, PT ;  /* 0x0000000407007c0c */ /* 0x000fe2000bf43070 */
[----:B------:R-:W-:Y:S01]  /*4ba0*/  @!P5 FADD.FTZ R102, -R102, -RZ ;  /* 0x800000ff6666d221 */ /* 0x000fe20000010100 */
[----:B------:R-:W-:Y:S01]  /*4bb0*/  ISETP.LE.U32.AND P4, PT, R4, UR4, PT ;  /* 0x0000000404007c0c */ /* 0x000fe2000bf83070 */
[----:B------:R-:W-:Y:S01]  /*4bc0*/  @!P1 FADD.FTZ R110, -R110, -RZ ;  /* 0x800000ff6e6e9221 */ /* 0x000fe20000010100 */
[----:B------:R-:W-:Y:S02]  /*4bd0*/  LOP3.LUT R4, R5, 0xff, RZ, 0xc0, !PT ;  /* 0x000000ff05047812 */ /* 0x000fe400078ec0ff */
[----:B------:R-:W-:Y:S01]  /*4be0*/  LOP3.LUT R5, R3, 0xffff, RZ, 0xc0, !PT ;  /* 0x0000ffff03057812 */ /* 0x000fe200078ec0ff */
[----:B------:R-:W-:Y:S01]  /*4bf0*/  @!P3 FADD.FTZ R101, -R101, -RZ ;  /* 0x800000ff6565b221 */ /* 0x000fe20000010100 */
[----:B------:R-:W-:Y:S02]  /*4c00*/  ISETP.LE.U32.AND P6, PT, R4, UR4, PT ;  /* 0x0000000404007c0c */ /* 0x000fe4000bfc3070 */
[----:B------:R-:W-:Y:S02]  /*4c10*/  SHF.R.U32.HI R5, RZ, 0x8, R5 ;  /* 0x00000008ff057819 */ /* 0x000fe40000011605 */
[----:B------:R-:W-:Y:S01]  /*4c20*/  LOP3.LUT R3, R12, 0xff, RZ, 0xc0, !PT ;  /* 0x000000ff0c037812 */ /* 0x000fe200078ec0ff */
[----:B------:R-:W-:Y:S01]  /*4c30*/  @!P2 FADD.FTZ R108, -R108, -RZ ;  /* 0x800000ff6c6ca221 */ /* 0x000fe20000010100 */
[----:B------:R-:W-:Y:S01]  /*4c40*/  SHF.R.U32.HI R4, RZ, 0x8, R10 ;  /* 0x00000008ff047819 */ /* 0x000fe2000001160a */
[----:B------:R-:W-:Y:S01]  /*4c50*/  @!P4 FADD.FTZ R109, -R109, -RZ ;  /* 0x800000ff6d6dc221 */ /* 0x000fe20000010100 */
[----:B------:R-:W-:Y:S02]  /*4c60*/  ISETP.LE.U32.AND P1, PT, R3, UR4, PT ;  /* 0x0000000403007c0c */ /* 0x000fe4000bf23070 */
[----:B------:R-:W-:Y:S02]  /*4c70*/  LOP3.LUT R3, R4, 0xffff, RZ, 0xc0, !PT ;  /* 0x0000ffff04037812 */ /* 0x000fe400078ec0ff */
[----:B------:R-:W-:Y:S01]  /*4c80*/  LOP3.LUT R4, R5, 0xffff, RZ, 0xc0, !PT ;  /* 0x0000ffff05047812 */ /* 0x000fe200078ec0ff */
[----:B------:R-:W-:Y:S01]  /*4c90*/  @!P6 FADD.FTZ R107, -R107, -RZ ;  /* 0x800000ff6b6be221 */ /* 0x000fe20000010100 */
[----:B------:R-:W-:Y:S02]  /*4ca0*/  LOP3.LUT R2, R11, 0xff, RZ, 0xc0, !PT ;  /* 0x000000ff0b027812 */ /* 0x000fe400078ec0ff */
[----:B------:R-:W-:Y:S02]  /*4cb0*/  ISETP.LE.U32.AND P2, PT, R4, UR4, PT ;  /* 0x0000000404007c0c */ /* 0x000fe4000bf43070 */
[----:B------:R-:W-:Y:S02]  /*4cc0*/  ISETP.LE.U32.AND P4, PT, R3, UR4, PT ;  /* 0x0000000403007c0c */ /* 0x000fe4000bf83070 */
[----:B------:R-:W-:Y:S01]  /*4cd0*/  ISETP.LE.U32.AND P6, PT, R2, UR4, PT ;  /* 0x0000000402007c0c */ /* 0x000fe2000bfc3070 */
[----:B------:R-:W-:Y:S01]  /*4ce0*/  @!P1 FADD.FTZ R65, -R65, -RZ ;  /* 0x800000ff41419221 */ /* 0x000fe20000010100 */
[----:B------:R-:W-:Y:S02]  /*4cf0*/  SHF.R.U32.HI R3, RZ, 0x10, R6 ;  /* 0x00000010ff037819 */ /* 0x000fe40000011606 */
        /* <DEDUP_REMOVED lines=21> */
[----:B------:R-:W-:Y:S01]  /*4e50*/  ISETP.GT.AND P5, PT, R214, R239, PT ;  /* 0x000000efd600720c */ /* 0x000fe20003fa4270 */
[----:B------:R-:W-:Y:S01]  /*4e60*/  @!P6 FADD.FTZ R100, -R100, -RZ ;  /* 0x800000ff6464e221 */ /* 0x000fe20000010100 */
[----:B------:R-:W-:Y:S02]  /*4e70*/  F2FP.RELU.BF16.PACK_AB R4, R101, R67 ;  /* 0x000000436504723e */ /* 0x000fe400000018ff */
[----:B------:R-:W-:Y:S01]  /*4e80*/  FSETP.GE.FTZ.AND P4, PT, R106, RZ, PT ;  /* 0x000000ff6a00720b */ /* 0x000fe20003f96000 */
        /* <DEDUP_REMOVED lines=13> */
[--C-:B--2---:R-:W-:Y:S02]  /*4f60*/  IMAD.IADD R3, R197, 0x1, R0.reuse ;  /* 0x00000001c5037824 */ /* 0x104fe400078e0200 */
        /* <DEDUP_REMOVED lines=56> */
[----:B------:R-:W-:Y:S01]  /*52f0*/  FADD.FTZ R11, -R176, R11 ;  /* 0x0000000bb00b7221 */ /* 0x000fe20000010100 */
[----:B------:R-:W-:Y:S01]  /*5300*/  FSETP.GE.FTZ.AND P1, PT, R104, RZ, PT ;  /* 0x000000ff6800720b */ /* 0x000fe20003f36000 */
[----:B------:R-:W-:Y:S01]  /*5310*/  FMUL.FTZ R109, R109, R0 ;  /* 0x000000006d6d7220 */ /* 0x000fe20000410000 */
[----:B------:R-:W-:Y:S01]  /*5320*/  FSEL R0, R8, R177, P0 ;  /* 0x000000b108007208 */ /* 0x000fe20000000000 */
[----:B------:R-:W-:Y:S01]  /*5330*/  FMUL.FTZ R105, R105, R3 ;  /* 0x0000000369697220 */ /* 0x000fe20000410000 */
[----:B------:R-:W-:Y:S01]  /*5340*/  FSETP.GE.FTZ.AND P0, PT, R110, RZ, PT ;  /* 0x000000ff6e00720b */ /* 0x000fe20003f16000 */
[----:B------:R-:W-:Y:S01]  /*5350*/  FADD.FTZ R3, -R177, R13 ;  /* 0x0000000db1037221 */ /* 0x000fe20000010100 */
[-C--:B------:R-:W-:Y:S01]  /*5360*/  FSEL R4, R4, R177.reuse, P3 ;  /* 0x000000b104047208 */ /* 0x080fe20001800000 */
[----:B------:R-:W-:Y:S01]  /*5370*/  FMUL.FTZ R107, R107, R2 ;  /* 0x000000026b6b7220 */ /* 0x000fe20000410000 */
        /* <DEDUP_REMOVED lines=9> */
[C---:B------:R-:W-:Y:S01]  /*5410*/  FADD.FTZ R15, -R176.reuse, R15 ;  /* 0x0000000fb00f7221 */ /* 0x040fe20000010100 */
[-C--:B------:R-:W-:Y:S01]  /*5420*/  FSEL R3, R3, R177.reuse, P2 ;  /* 0x000000b103037208 */ /* 0x080fe20001000000 */
[----:B------:R-:W-:Y:S01]  /*5430*/  FADD.FTZ R14, -R176, R14 ;  /* 0x0000000eb00e7221 */ /* 0x000fe20000010100 */
[----:B------:R-:W-:Y:S01]  /*5440*/  FSETP.GE.FTZ.AND P2, PT, R101, RZ, PT ;  /* 0x000000ff6500720b */ /* 0x000fe20003f56000 */
[----:B------:R-:W-:Y:S01]  /*5450*/  FMUL.FTZ R104, R104, R2 ;  /* 0x0000000268687220 */ /* 0x000fe20000410000 */
[-C--:B------:R-:W-:Y:S01]  /*5460*/  FSEL R4, R4, R177.reuse, P3 ;  /* 0x000000b104047208 */ /* 0x080fe20001800000 */
        /* <DEDUP_REMOVED lines=8> */
[----:B------:R-:W-:Y:S01]  /*54f0*/  FMUL.FTZ R102, R102, R4 ;  /* 0x0000000466667220 */ /* 0x000fe20000410000 */
[----:B------:R-:W-:Y:S01]  /*5500*/  FSETP.GE.FTZ.AND P2, PT, R65, RZ, PT ;  /* 0x000000ff4100720b */ /* 0x000fe20003f56000 */
[----:B------:R-:W-:Y:S01]  /*5510*/  FMUL.FTZ R106, R106, R5 ;  /* 0x000000056a6a7220 */ /* 0x000fe20000410000 */
[-C--:B------:R-:W-:Y:S01]  /*5520*/  FSEL R4, R14, R176.reuse, P3 ;  /* 0x000000b00e047208 */ /* 0x080fe20001800000 */
        /* <DEDUP_REMOVED lines=67> */
.L_x_1141:
        /* <DEDUP_REMOVED lines=106> */
.L_x_1142:
        /* <DEDUP_REMOVED lines=51> */
[----:B------:R-:W-:Y:S01]  /*6330*/  IMAD.SHL.U32 R108, R246, 0x8, RZ ;  /* 0x00000008f66c7824 */ /* 0x000fe200078e00ff */
[-C--:B------:R-:W-:Y:S04]  /*6340*/  HMMA.16816.F32.BF16 R12, R180, R110.reuse, R12 ;  /* 0x0000006eb40c723c */ /* 0x080fe8000004180c */
[-C--:B------:R-:W-:Y:S01]  /*6350*/  LEA R2, P0, R108, R208.reuse, 0x2 ;  /* 0x000000d06c027211 */ /* 0x080fe200078010ff */
        /* <DEDUP_REMOVED lines=17> */
[----:B------:R-:W-:Y:S02]  /*6470*/  IMAD R104, R246, 0x28, RZ ;  /* 0x00000028f6687824 */ /* 0x000fe400078e02ff */
[----:B------:R1:W-:Y:S03]  /*6480*/  RED.E.ADD.F32.FTZ.RN.STRONG.GPU [R4.64], R7 ;  /* 0x000000070400798e */ /* 0x0003e6000c10e786 */
[-C--:B---3--:R-:W-:Y:S01]  /*6490*/  LEA R6, P0, R104, R208.reuse, 0x2 ;  /* 0x000000d068067211 */ /* 0x088fe200078010ff */
        /* <DEDUP_REMOVED lines=89> */
[C---:B------:R-:W-:Y:S01]  /*6a30*/  LEA R2, P0, R3.reuse, R208, 0x2 ;  /* 0x000000d003027211 */ /* 0x040fe200078010ff */
        /* <DEDUP_REMOVED lines=58> */
[----:B------:R-:W-:-:S02]  /*6de0*/  FMUL.FTZ R52, R32, c[0x0][0x2dc] ;  /* 0x0000b70020347a20 */ /* 0x000fc40000410000 */
[----:B------:R-:W-:Y:S01]  /*6df0*/  FMUL.FTZ R10, R29, c[0x0][0x2dc] ;  /* 0x0000b7001d0a7a20 */ /* 0x000fe20000410000 */
[----:B------:R-:W1:Y:S01]  /*6e00*/  S2R R177, SR_CTAID.Y ;  /* 0x0000000000b17919 */ /* 0x000e620000002600 */
[----:B------:R-:W-:Y:S02]  /*6e10*/  FMUL.FTZ R32, R30, c[0x0][0x2dc] ;  /* 0x0000b7001e207a20 */ /* 0x000fe40000410000 */
[----:B------:R-:W-:Y:S02]  /*6e20*/  FMUL.FTZ R14, R25, c[0x0][0x2dc] ;  /* 0x0000b700190e7a20 */ /* 0x000fe40000410000 */
        /* <DEDUP_REMOVED lines=8> */
[----:B------:R-:W-:Y:S01]  /*6eb0*/  BAR.SYNC.DEFER_BLOCKING 0x0 ;  /* 0x0000000000007b1d */ /* 0x000fe20000010000 */
        /* <DEDUP_REMOVED lines=117> */
[----:B--2---:R-:W-:-:S13]  /*7610*/  ISETP.NE.AND P0, PT, R176, -0x1, PT ;  /* 0xffffffffb000780c */ /* 0x004fda0003f05270 */
[----:B---3--:R-:W-:-:S05]  /*7620*/  @P0 IADD3 R0, R240, R176, RZ ;  /* 0x000000b0f0000210 */ /* 0x008fca0007ffe0ff */
[----:B----4-:R-:W-:-:S04]  /*7630*/  @P0 IMAD.WIDE.U32 R2, R0, c[0x0][0x3a0], RZ ;  /* 0x0000e80000020a25 */ /* 0x010fc800078e00ff */
        /* <DEDUP_REMOVED lines=13> */
.L_x_1144:
        /* <DEDUP_REMOVED lines=15> */
.L_x_1145:
[----:B------:R-:W2:Y:S01]  /*7800*/  LDL R0, [R1+0x8] ;  /* 0x0000080001007983 */ /* 0x000ea20000100800 */
[C---:B------:R-:W-:Y:S01]  /*7810*/  IMAD.SHL.U32 R10, R241.reuse, 0x40, RZ ;  /* 0x00000040f10a7824 */ /* 0x040fe200078e00ff */
[--C-:B------:R-:W-:Y:S01]  /*7820*/  SHF.R.S32.HI R3, RZ, 0x1f, R226.reuse ;  /* 0x0000001fff037819 */ /* 0x100fe200000114e2 */
[----:B------:R-:W-:Y:S01]  /*7830*/  IMAD.MOV.U32 R2, RZ, RZ, R226 ;  /* 0x000000ffff027224 */ /* 0x000fe200078e00e2 */
[----:B------:R-:W1:Y:S01]  /*7840*/  S2R R11, SR_TID.X ;  /* 0x00000000000b7919 */ /* 0x000e620000002100 */
[----:B------:R-:W-:Y:S01]  /*7850*/  IMAD R20, R241, -0x40, R218 ;  /* 0xffffffc0f1147824 */ /* 0x000fe200078e02da */
[----:B------:R-:W-:Y:S01]  /*7860*/  SHF.R.S32.HI R22, RZ, 0x1f, R10 ;  /* 0x0000001fff167819 */ /* 0x000fe2000001140a */
[----:B------:R-:W-:Y:S01]  /*7870*/  IMAD.WIDE.U32 R4, R10, c[0x0][0x3a0], R2 ;  /* 0x0000e8000a047a25 */ /* 0x000fe200078e0002 */
[----:B------:R-:W-:Y:S01]  /*7880*/  SHF.R.S32.HI R23, RZ, 0x1f, R242 ;  /* 0x0000001fff177819 */ /* 0x000fe200000114f2 */
[----:B------:R-:W-:Y:S01]  /*7890*/  BSSY B0, `(.L_x_1146) ;  /* 0x0000026000007945 */ /* 0x000fe20003800000 */
[----:B------:R-:W-:Y:S01]  /*78a0*/  IADD3 R21, R226, 0x40, RZ ;  /* 0x00000040e2157810 */ /* 0x000fe20007ffe0ff */
[----:B------:R-:W-:Y:S01]  /*78b0*/  BAR.SYNC.DEFER_BLOCKING 0x0 ;  /* 0x0000000000007b1d */ /* 0x000fe20000010000 */
[----:B------:R-:W-:Y:S01]  /*78c0*/  IADD3 R4, P0, R6, R4, RZ ;  /* 0x0000000406047210 */ /* 0x000fe20007f1e0ff */
[----:B------:R-:W-:-:S04]  /*78d0*/  IMAD R6, R23, c[0x0][0x3b8], RZ ;  /* 0x0000ee0017067a24 */ /* 0x000fc800078e02ff */
[----:B------:R-:W-:Y:S01]  /*78e0*/  IMAD R6, R242, c[0x0][0x3bc], R6 ;  /* 0x0000ef00f2067a24 */ /* 0x000fe200078e0206 */
[----:B-1----:R-:W-:-:S04]  /*78f0*/  SHF.R.S32.HI R7, RZ, 0x1f, R11 ;  /* 0x0000001fff077819 */ /* 0x002fc8000001140b */
[----:B------:R-:W-:Y:S01]  /*7900*/  LEA.HI R7, R7, R11, RZ, 0x3 ;  /* 0x0000000b07077211 */ /* 0x000fe200078f18ff */
[----:B--2---:R-:W-:Y:S02]  /*7910*/  IMAD.SHL.U32 R8, R0, 0x2, RZ ;  /* 0x0000000200087824 */ /* 0x004fe400078e00ff */
[----:B------:R-:W-:-:S03]  /*7920*/  IMAD R0, R22, c[0x0][0x3a0], RZ ;  /* 0x0000e80016007a24 */ /* 0x000fc600078e02ff */
[----:B------:R1:W2:Y:S01]  /*7930*/  LDS.128 R32, [R8+0xd000] ;  /* 0x00d0000008207984 */ /* 0x0002a20000000c00 */
[----:B------:R-:W-:-:S03]  /*7940*/  IMAD R0, R10, c[0x0][0x3a4], R0 ;  /* 0x0000e9000a007a24 */ /* 0x000fc600078e0200 */
[----:B------:R1:W3:Y:S02]  /*7950*/  LDS.128 R28, [R8+0xf000] ;  /* 0x00f00000081c7984 */ /* 0x0002e40000000c00 */
[----:B------:R-:W-:Y:S02]  /*7960*/  IADD3.X R5, R9, R5, R0, P0, !PT ;  /* 0x0000000509057210 */ /* 0x000fe400007fe400 */
[----:B------:R1:W4:Y:S01]  /*7970*/  LDS.128 R40, [R8+0x10000] ;  /* 0x0100000008287984 */ /* 0x0003220000000c00 */
[----:B------:R-:W-:Y:S02]  /*7980*/  SHF.R.S32.HI R0, RZ, 0x3, R7 ;  /* 0x00000003ff007819 */ /* 0x000fe40000011407 */
[----:B------:R-:W-:Y:S01]  /*7990*/  IMAD.WIDE.U32 R4, R242, c[0x0][0x3b8], R4 ;  /* 0x0000ee00f2047a25 */ /* 0x000fe200078e0004 */
[----:B------:R1:W1:Y:S01]  /*79a0*/  LDS.128 R48, [R8+0x11000] ;  /* 0x0110000008307984 */ /* 0x0002620000000c00 */
[----:B------:R-:W-:Y:S02]  /*79b0*/  ISETP.GE.AND P3, PT, R0, R20, PT ;  /* 0x000000140000720c */ /* 0x000fe40003f66270 */
[----:B------:R-:W-:Y:S01]  /*79c0*/  SHF.R.S32.HI R27, RZ, 0x1f, R0 ;  /* 0x0000001fff1b7819 */ /* 0x000fe20000011400 */
[----:B------:R1:W1:Y:S01]  /*79d0*/  LDS.128 R36, [R8+0x12000] ;  /* 0x0120000008247984 */ /* 0x0002620000000c00 */
[----:B------:R-:W-:-:S03]  /*79e0*/  IMAD.IADD R11, R6, 0x1, R5 ;  /* 0x00000001060b7824 */ /* 0x000fc600078e0205 */
[----:B------:R1:W1:Y:S06]  /*79f0*/  LDS.128 R44, [R8+0x13000] ;  /* 0x01300000082c7984 */ /* 0x00026c0000000c00 */
        /* <DEDUP_REMOVED lines=15> */
.L_x_1147:
[----:B------:R-:W-:Y:S05]  /*7af0*/  BSYNC B0 ;  /* 0x0000000000007941 */ /* 0x000fea0003800000 */
.L_x_1146:
        /* <DEDUP_REMOVED lines=18> */
.L_x_1149:
[----:B------:R-:W-:Y:S05]  /*7c20*/  BSYNC B0 ;  /* 0x0000000000007941 */ /* 0x000fea0003800000 */
.L_x_1148:
        /* <DEDUP_REMOVED lines=21> */
[----:B----4-:R1:W-:Y:S04]  /*7d80*/  @!P1 STG.E.128 [R4.64], R40 ;  /* 0x0000002804009986 */ /* 0x0103e8000c101d06 */
[----:B------:R1:W-:Y:S02]  /*7d90*/  @!P0 STG.E.128 [R4.64+0x80], R36 ;  /* 0x0000802404008986 */ /* 0x0003e4000c101d06 */
.L_x_1151:
[----:B------:R-:W-:Y:S05]  /*7da0*/  BSYNC B0 ;  /* 0x0000000000007941 */ /* 0x000fea0003800000 */
.L_x_1150:
        /* <DEDUP_REMOVED lines=14> */
.L_x_1120:
[----:B------:R-:W-:Y:S05]  /*7e90*/  BSYNC B1 ;  /* 0x0000000000017941 */ /* 0x000fea0003800000 */
.L_x_1106:
        /* <DEDUP_REMOVED lines=9> */
.L_x_1152:
[----:B------:R-:W-:Y:S05]  /*7f30*/  EXIT ;  /* 0x000000000000794d */ /* 0x000fea0003800000 */
.L_x_1154:
        /* <DEDUP_REMOVED lines=12> */
.L_x_2073:


//--------------------- .text._ZN5flash44flash_bwd_dq_dk_dv_loop_seqk_parallel_kernelI23Flash_bwd_kernel_traitsILi128ELi64ELi64ELi8ELi4ELi2ELi2ELb1ELb0EN7cutlass10bfloat16_tE19Flash_kernel_traitsILi128ELi64ELi64ELi8ES3_EELb0ELb0ELb1ELb1ELb0ELb0ELb1EEEvNS_16Flash_bwd_paramsE --------------------------
	.section	.text._ZN5flash44flash_bwd_dq_dk_dv_loop_seqk_parallel_kernelI23Flash_bwd_kernel_traitsILi128ELi64ELi64ELi8ELi4ELi2ELi2ELb1ELb0EN7cutlass10bfloat16_tE19Flash_kernel_traitsILi128ELi64ELi64ELi8ES3_EELb0ELb0ELb1ELb1ELb0ELb0ELb1EEEvNS_16Flash_bwd_paramsE,"ax",@progbits
	.sectioninfo	@"SHI_REGISTERS=255"
	.align	128
        .global         _ZN5flash44flash_bwd_dq_dk_dv_loop_seqk_parallel_kernelI23Flash_bwd_kernel_traitsILi128ELi64ELi64ELi8ELi4ELi2ELi2ELb1ELb0EN7cutlass10bfloat16_tE19Flash_kernel_traitsILi128ELi64ELi64ELi8ES3_EELb0ELb0ELb1ELb1ELb0ELb0ELb1EEEvNS_16Flash_bwd_paramsE
        .type           _ZN5flash44flash_bwd_dq_dk_dv_loop_seqk_parallel_kernelI23Flash_bwd_kernel_traitsILi128ELi64ELi64ELi8ELi4ELi2ELi2ELb1ELb0EN7cutlass10bfloat16_tE19Flash_kernel_traitsILi128ELi64ELi64ELi8ES3_EELb0ELb0ELb1ELb1ELb0ELb0ELb1EEEvNS_16Flash_bwd_paramsE,@function
        .size           _ZN5flash44flash_bwd_dq_dk_dv_loop_seqk_parallel_kernelI23Flash_bwd_kernel_traitsILi128ELi64ELi64ELi8ELi4ELi2ELi2ELb1ELb0EN7cutlass10bfloat16_tE19Flash_kernel_traitsILi128ELi64ELi64ELi8ES3_EELb0ELb0ELb1ELb1ELb0ELb0ELb1EEEvNS_16Flash_bwd_paramsE,(.L_x_2074 - _ZN5flash44flash_bwd_dq_dk_dv_loop_seqk_parallel_kernelI23Flash_bwd_kernel_traitsILi128ELi64ELi64ELi8ELi4ELi2ELi2ELb1ELb0EN7cutlass10bfloat16_tE19Flash_kernel_traitsILi128ELi64ELi64ELi8ES3_EELb0ELb0ELb1ELb1ELb0ELb0ELb1EEEvNS_16Flash_bwd_paramsE)
        .other          _ZN5flash44flash_bwd_dq_dk_dv_loop_seqk_parallel_kernelI23Flash_bwd_kernel_traitsILi128ELi64ELi64ELi8ELi4ELi2ELi2ELb1ELb0EN7cutlass10bfloat16_tE19Flash_kernel_traitsILi128ELi64ELi64ELi8ES3_EELb0ELb0ELb1ELb1ELb0ELb0ELb1EEEvNS_16Flash_bwd_paramsE,@"STO_CUDA_ENTRY STV_DEFAULT"
_ZN5flash44flash_bwd_dq_dk_dv_loop_seqk_parallel_kernelI23Flash_bwd_kernel_traitsILi128ELi64ELi64ELi8ELi4ELi2ELi2ELb1ELb0EN7cutlass10bfloat16_tE19Flash_kernel_traitsILi128ELi64ELi64ELi8ES3_EELb0ELb0ELb1ELb1ELb0ELb0ELb1EEEvNS_16Flash_bwd_paramsE:
.text._ZN5flash44flash_bwd_dq_dk_dv_loop_seqk_parallel_kernelI23Flash_bwd_kernel_traitsILi128ELi64ELi64ELi8ELi4ELi2ELi2ELb1ELb0EN7cutlass10bfloat16_tE19Flash_kernel_traitsILi128ELi64ELi64ELi8ES3_EELb0ELb0ELb1ELb1ELb0ELb0ELb1EEEvNS_16Flash_bwd_paramsE:
        /* <DEDUP_REMOVED lines=86> */
[----:B------:R-:W-:Y:S01]  /*0560*/  STL [R1+0x14], R18 ;  /* 0x0000141201007387 */ /* 0x000fe20000100800 */
[----:B------:R-:W-:Y:S01]  /*0570*/  IMAD.SHL.U32 R14, R14, 0x2, RZ ;  /* 0x000000020e0e7824 */ /* 0x000fe200078e00ff */
[----:B------:R-:W-:Y:S01]  /*0580*/  LOP3.LUT R4, R4, 0x18, RZ, 0xc0, !PT ;  /* 0x0000001804047812 */ /* 0x000fe200078ec0ff */
[----:B------:R-:W-:Y:S01]  /*0590*/  IMAD.SHL.U32 R2, R7, 0x20, RZ ;  /* 0x0000002007027824 */ /* 0x000fe200078e00ff */
[----:B------:R-:W-:Y:S01]  /*05a0*/  LOP3.LUT R0, R0, 0x1c0, RZ, 0xc0, !PT ;  /* 0x000001c000007812 */ /* 0x000fe200078ec0ff */
[----:B------:R-:W-:Y:S01]  /*05b0*/  IMAD.SHL.U32 R7, R3, 0x2, RZ ;  /* 0x0000000203077824 */ /* 0x000fe200078e00ff */
[----:B------:R-:W-:Y:S01]  /*05c0*/  IADD3 R229, R218, 0x40, RZ ;  /* 0x00000040dae57810 */ /* 0x000fe20007ffe0ff */
[----:B------:R-:W-:Y:S01]  /*05d0*/  IMAD.SHL.U32 R3, R11, 0x20, RZ ;  /* 0x000000200b037824 */ /* 0x000fe200078e00ff */
[----:B------:R-:W-:Y:S01]  /*05e0*/  LOP3.LUT R8, R2, 0x6, R14, 0xf8, !PT ;  /* 0x0000000602087812 */ /* 0x000fe200078ef80e */
[----:B------:R-:W-:Y:S01]  /*05f0*/  IMAD.IADD R188, R190, 0x1, R185 ;  /* 0x00000001bebc7824 */ /* 0x000fe200078e02b9 */
[----:B------:R-:W-:Y:S01]  /*0600*/  LOP3.LUT R5, R0, 0x20, R2, 0xf8, !PT ;  /* 0x0000002000057812 */ /* 0x000fe200078ef802 */
[----:B------:R-:W-:Y:S01]  /*0610*/  IMAD.SHL.U32 R202, R18, 0x2, RZ ;  /* 0x0000000212ca7824 */ /* 0x000fe200078e00ff */
[----:B------:R-:W-:Y:S01]  /*0620*/  SHF.R.U32.HI R2, RZ, 0x3, R0 ;  /* 0x00000003ff027819 */ /* 0x000fe20000011600 */
[----:B------:R1:W-:Y:S01]  /*0630*/  STL [R1+0x4], R8 ;  /* 0x0000040801007387 */ /* 0x0003e20000100800 */
[----:B------:R-:W-:-:S02]  /*0640*/  LOP3.LUT R9, R4, 0x20, R3, 0xf8, !PT ;  /* 0x0000002004097812 */ /* 0x000fc400078ef803 */
[----:B------:R-:W-:Y:S02]  /*0650*/  LOP3.LUT R3, R6, 0x1c0, RZ, 0xc0, !PT ;  /* 0x000001c006037812 */ /* 0x000fe400078ec0ff */
[----:B------:R-:W-:Y:S02]  /*0660*/  LOP3.LUT R5, R5, R2, RZ, 0x3c, !PT ;  /* 0x0000000205057212 */ /* 0x000fe400078e3cff */
[----:B------:R-:W-:Y:S01]  /*0670*/  LOP3.LUT R10, R2, R0, R4, 0x1e, !PT ;  /* 0x00000000020a7212 */ /* 0x000fe200078e1e04 */
[----:B------:R-:W-:Y:S01]  /*0680*/  IMAD.SHL.U32 R0, R11, 0x8, RZ ;  /* 0x000000080b007824 */ /* 0x000fe200078e00ff */
[----:B------:R-:W-:Y:S01]  /*0690*/  SHF.R.U32.HI R2, RZ, 0x3, R3 ;  /* 0x00000003ff027819 */ /* 0x000fe20000011603 */
[----:B------:R-:W-:Y:S01]  /*06a0*/  IMAD.SHL.U32 R4, R12, 0x40, RZ ;  /* 0x000000400c047824 */ /* 0x000fe200078e00ff */
[----:B------:R-:W-:-:S05]  /*06b0*/  SHF.R.S32.HI R6, RZ, 0x2, R16 ;  /* 0x00000002ff067819 */ /* 0x000fca0000011410 */
        /* <DEDUP_REMOVED lines=17> */
[----:B------:R-:W-:Y:S01]  /*07d0*/  IMAD.IADD R198, R4, 0x1, R2 ;  /* 0x0000000104c67824 */ /* 0x000fe200078e0202 */
[----:B------:R-:W-:Y:S01]  /*07e0*/  SEL R0, R0, 0xffffffe0, !P4 ;  /* 0xffffffe000007807 */ /* 0x000fe20006000000 */
[----:B------:R-:W-:Y:S01]  /*07f0*/  IMAD.IADD R194, R2, 0x1, R194 ;  /* 0x0000000102c27824 */ /* 0x000fe200078e02c2 */
[----:B------:R-:W-:Y:S01]  /*0800*/  LEA R2, R5, 0xc000, 0x1 ;  /* 0x0000c00005027811 */ /* 0x000fe200078e08ff */
[----:B------:R-:W-:Y:S01]  /*0810*/  IMAD.IADD R226, R223, 0x1, R225 ;  /* 0x00000001dfe27824 */ /* 0x000fe200078e02e1 */
[--C-:B------:R-:W-:Y:S01]  /*0820*/  IADD3 R192, R185, R190, R0.reuse ;  /* 0x000000beb9c07210 */ /* 0x100fe20007ffe000 */
[----:B------:R-:W-:Y:S01]  /*0830*/  IMAD.IADD R191, R190, 0x1, R0 ;  /* 0x00000001bebf7824 */ /* 0x000fe200078e0200 */
[C---:B------:R-:W-:Y:S01]  /*0840*/  IADD3 R0, R2.reuse, 0x40, RZ ;  /* 0x0000004002007810 */ /* 0x040fe20007ffe0ff */
[----:B------:R3:W-:Y:S01]  /*0850*/  STL [R1+0x8], R2 ;  /* 0x0000080201007387 */ /* 0x0007e20000100800 */
[----:B------:R-:W-:Y:S01]  /*0860*/  @P2 IADD3 R0, R2, -0x40, RZ ;  /* 0xffffffc002002810 */ /* 0x000fe20007ffe0ff */
[----:B------:R-:W-:Y:S01]  /*0870*/  IMAD R185, R186, 0x2, R185 ;  /* 0x00000002bab97824 */ /* 0x000fe200078e02b9 */
[----:B------:R-:W-:Y:S01]  /*0880*/  LEA R194, R194, 0x10000, 0x1 ;  /* 0x00010000c2c27811 */ /* 0x000fe200078e08ff */
[----:B------:R-:W-:-:S02]  /*0890*/  IMAD.SHL.U32 R186, R186, 0x2, RZ ;  /* 0x00000002baba7824 */ /* 0x000fc400078e00ff */
[----:B------:R3:W-:Y:S01]  /*08a0*/  STL [R1+0xc], R0 ;  /* 0x00000c0001007387 */ /* 0x0007e20000100800 */
[----:B--2---:R-:W-:-:S03]  /*08b0*/  IMAD.IADD R225, R225, 0x1, R224 ;  /* 0x00000001e1e17824 */ /* 0x004fc600078e02e0 */
.L_x_1203:
[----:B-12---:R-:W1:Y:S01]  /*08c0*/  S2R R35, SR_CTAID.Y ;  /* 0x0000000000237919 */ /* 0x006e620000002600 */
[----:B---3--:R-:W2:Y:S01]  /*08d0*/  LDC.U8 R0, c[0x0][0x312] ;  /* 0x0000c480ff007b82 */ /* 0x008ea20000000000 */
[----:B------:R-:W-:Y:S02]  /*08e0*/  ISETP.NE.U32.AND P2, PT, RZ, c[0x0][0x240], PT ;  /* 0x00009000ff007a0c */ /* 0x000fe40003f45070 */
[----:B------:R-:W-:Y:S02]  /*08f0*/  ISETP.EQ.U32.AND P5, PT, RZ, c[0x0][0x248], PT ;  /* 0x00009200ff007a0c */ /* 0x000fe40003fa2070 */
[----:B------:R-:W-:Y:S02]  /*0900*/  ISETP.NE.AND.EX P2, PT, RZ, c[0x0][0x244], PT, P2 ;  /* 0x00009100ff007a0c */ /* 0x000fe40003f45320 */
[----:B------:R-:W-:Y:S01]  /*0910*/  ISETP.NE.U32.AND P3, PT, RZ, c[0x0][0x250], PT ;  /* 0x00009400ff007a0c */ /* 0x000fe20003f65070 */
[----:B----4-:R-:W-:-:S03]  /*0920*/  IMAD.MOV.U32 R36, RZ, RZ, -0x1 ;  /* 0xffffffffff247424 */ /* 0x010fc600078e00ff */
        /* <DEDUP_REMOVED lines=28> */
.L_x_1155:
        /* <DEDUP_REMOVED lines=51> */
.L_x_1157:
        /* <DEDUP_REMOVED lines=15> */
.L_x_1158:
        /* <DEDUP_REMOVED lines=51> */
[----:B------:R-:W-:Y:S01]  /*1240*/  SEL R178, R14, R4, !P1 ;  /* 0x000000040eb27207 */ /* 0x000fe20004800000 */
[----:B------:R-:W-:Y:S01]  /*1250*/  @P3 IMAD R4, R35, c[0x0][0x214], RZ ;  /* 0x0000850023043a24 */ /* 0x000fe200078e02ff */
[----:B------:R-:W-:Y:S01]  /*1260*/  ISETP.NE.AND P5, PT, RZ, c[0x0][0x1c8], PT ;  /* 0x00007200ff007a0c */ /* 0x000fe20003fa5270 */
[----:B------:R-:W-:Y:S01]  /*1270*/  IMAD.IADD R16, R15, 0x1, R7 ;  /* 0x000000010f107824 */ /* 0x000fe200078e0207 */
[----:B------:R-:W-:Y:S01]  /*1280*/  ISETP.GE.U32.AND P6, PT, R3, R11, PT ;  /* 0x0000000b0300720c */ /* 0x000fe20003fc6070 */
[C---:B------:R-:W-:Y:S01]  /*1290*/  IMAD R3, R19.reuse, R0, RZ ;  /* 0x0000000013037224 */ /* 0x040fe200078e02ff */
[----:B------:R-:W-:Y:S01]  /*12a0*/  SHF.R.S32.HI R20, RZ, 0x1f, R232 ;  /* 0x0000001fff147819 */ /* 0x000fe200000114e8 */
[----:B------:R-:W-:-:S02]  /*12b0*/  IMAD R11, R19, R6, RZ ;  /* 0x00000006130b7224 */ /* 0x000fc400078e02ff */
[----:B------:R-:W-:Y:S01]  /*12c0*/  IMAD.WIDE.U32 R6, R18, R6, RZ ;  /* 0x0000000612067225 */ /* 0x000fe200078e00ff */
[----:B------:R-:W-:Y:S02]  /*12d0*/  @P1 IADD3 R16, R5, R3, RZ ;  /* 0x0000000305101210 */ /* 0x000fe40007ffe0ff */
[----:B------:R-:W-:Y:S01]  /*12e0*/  @P3 SEL R3, R4, R0, !P1 ;  /* 0x0000000004033207 */ /* 0x000fe20004800000 */
[----:B------:R-:W-:Y:S02]  /*12f0*/  IMAD R8, R18, R8, R11 ;  /* 0x0000000812087224 */ /* 0x000fe400078e020b */
[C---:B-----5:R-:W-:Y:S02]  /*1300*/  IMAD.WIDE.U32 R18, R13.reuse, c[0x0][0x3d8], RZ ;  /* 0x0000f6000d127a25 */ /* 0x060fe400078e00ff */
[----:B------:R-:W-:Y:S02]  /*1310*/  @P6 IADD3 R2, R2, 0x1, RZ ;  /* 0x0000000102026810 */ /* 0x000fe40007ffe0ff */
[----:B------:R-:W-:Y:S01]  /*1320*/  IMAD R4, R13, c[0x0][0x3dc], R19 ;  /* 0x0000f7000d047a24 */ /* 0x000fe200078e0213 */
[----:B------:R-:W-:Y:S01]  /*1330*/  SEL R25, R18, RZ, P2 ;  /* 0x000000ff12197207 */ /* 0x000fe20001000000 */
[----:B------:R-:W-:Y:S01]  /*1340*/  @!P3 IMAD R5, R35, c[0x0][0x1c0], R248 ;  /* 0x000070002305ba24 */ /* 0x000fe200078e02f8 */
[----:B------:R-:W-:Y:S01]  /*1350*/  IADD3 R13, R7, R8, RZ ;  /* 0x00000008070d7210 */ /* 0x000fe20007ffe0ff */
[----:B------:R-:W-:Y:S01]  /*1360*/  IMAD.MOV.U32 R14, RZ, RZ, R2 ;  /* 0x000000ffff0e7224 */ /* 0x000fe200078e0002 */
[----:B------:R-:W-:Y:S01]  /*1370*/  SEL R18, R4, RZ, P2 ;  /* 0x000000ff04127207 */ /* 0x000fe20001000000 */
[----:B------:R-:W-:-:S02]  /*1380*/  @P3 IMAD R2, R248, c[0x0][0x234], R3 ;  /* 0x00008d00f8023a24 */ /* 0x000fc400078e0203 */
        /* <DEDUP_REMOVED lines=14> */
.L_x_1159:
[----:B------:R-:W-:-:S04]  /*1470*/  IMAD R0, R35, c[0x0][0x1c0], R248 ;  /* 0x0000700023007a24 */ /* 0x000fc800078e02f8 */
[----:B------:R-:W-:Y:S02]  /*1480*/  IMAD R0, R0, c[0x0][0x224], RZ ;  /* 0x0000890000007a24 */ /* 0x000fe400078e02ff */
.L_x_1160:
[----:B------:R-:W2:Y:S01]  /*1490*/  S2R R30, SR_TID.X ;  /* 0x00000000001e7919 */ /* 0x000ea20000002100 */
[----:B------:R-:W-:Y:S01]  /*14a0*/  IMAD R33, R33, c[0x0][0x1c0], RZ ;  /* 0x0000700021217a24 */ /* 0x000fe200078e02ff */
[----:B------:R-:W-:Y:S01]  /*14b0*/  SHF.R.S32.HI R219, RZ, 0x1f, R218 ;  /* 0x0000001fffdb7819 */ /* 0x000fe200000114da */
[----:B------:R-:W-:Y:S01]  /*14c0*/  IMAD.IADD R4, R9, 0x1, R2 ;  /* 0x0000000109047824 */ /* 0x000fe200078e0202 */
[----:B------:R-:W-:Y:S01]  /*14d0*/  IADD3 R2, P4, R218, R10, RZ ;  /* 0x0000000ada027210 */ /* 0x000fe20007f9e0ff */
[----:B------:R-:W-:Y:S01]  /*14e0*/  IMAD.MOV.U32 R34, RZ, RZ, 0x4 ;  /* 0x00000004ff227424 */ /* 0x000fe200078e00ff */
[----:B------:R-:W-:Y:S01]  /*14f0*/  BSSY B1, `(.L_x_1156) ;  /* 0x000065b000017945 */ /* 0x000fe20003800000 */
[----:B------:R-:W-:Y:S02]  /*1500*/  IMAD.SHL.U32 R29, R33, 0x40, RZ ;  /* 0x00000040211d7824 */ /* 0x000fe400078e00ff */
[----:B------:R-:W-:-:S03]  /*1510*/  IMAD.WIDE R10, R4, R34, c[0x0][0x200] ;  /* 0x00008000040a7625 */ /* 0x000fc600078e0222 */
[----:B------:R-:W-:Y:S01]  /*1520*/  IADD3 R8, P3, P1, R6, R29, R3 ;  /* 0x0000001d06087210 */ /* 0x000fe2000797e003 */
[----:B------:R-:W-:Y:S01]  /*1530*/  IMAD R4, R17, c[0x0][0x370], RZ ;  /* 0x0000dc0011047a24 */ /* 0x000fe200078e02ff */
[----:B------:R-:W-:Y:S01]  /*1540*/  MOV R230, R11 ;  /* 0x0000000b00e67202 */ /* 0x000fe20000000f00 */
[C---:B------:R-:W-:Y:S02]  /*1550*/  IMAD.IADD R19, R9.reuse, 0x1, R0 ;  /* 0x0000000109137824 */ /* 0x040fe400078e0200 */
[----:B------:R-:W-:Y:S01]  /*1560*/  IMAD R7, R9, c[0x0][0x374], R4 ;  /* 0x0000dd0009077a24 */ /* 0x000fe200078e0204 */
[----:B------:R-:W-:Y:S01]  /*1570*/  SHF.R.S32.HI R4, RZ, 0x1f, R29 ;  /* 0x0000001fff047819 */ /* 0x000fe2000001141d */
[----:B------:R-:W-:Y:S01]  /*1580*/  IMAD.X R3, R219, 0x1, R12, P4 ;  /* 0x00000001db037824 */ /* 0x000fe200020e060c */
[----:B------:R-:W-:Y:S01]  /*1590*/  IADD3 R6, P4, R245, R9, RZ ;  /* 0x00000009f5067210 */ /* 0x000fe20007f9e0ff */
[----:B------:R-:W-:Y:S01]  /*15a0*/  IMAD.MOV.U32 R231, RZ, RZ, R10 ;  /* 0x000000ffffe77224 */ /* 0x000fe200078e000a */
[----:B------:R-:W-:Y:S01]  /*15b0*/  SHF.R.S32.HI R29, RZ, 0x1f, R245 ;  /* 0x0000001fff1d7819 */ /* 0x000fe200000114f5 */
[----:B------:R-:W-:Y:S01]  /*15c0*/  IMAD.WIDE.U32 R2, R9, c[0x0][0x370], R2 ;  /* 0x0000dc0009027a25 */ /* 0x000fe200078e0002 */
[----:B--2---:R-:W-:-:S02]  /*15d0*/  SHF.R.S32.HI R32, RZ, 0x1f, R30 ;  /* 0x0000001fff207819 */ /* 0x004fc4000001141e */
[----:B------:R-:W-:Y:S01]  /*15e0*/  IADD3.X R10, R13, R4, R15, P3, P1 ;  /* 0x000000040d0a7210 */ /* 0x000fe20001fe240f */
[----:B------:R-:W-:Y:S01]  /*15f0*/  IMAD.IADD R3, R3, 0x1, R7 ;  /* 0x0000000103037824 */ /* 0x000fe200078e0207 */
[----:B------:R-:W-:Y:S02]  /*1600*/  LEA.HI R5, R32, R30, RZ, 0x5 ;  /* 0x0000001e20057211 */ /* 0x000fe400078f28ff */
[----:B------:R-:W-:Y:S01]  /*1610*/  IADD3.X R4, R29, R17, RZ, P4, !PT ;  /* 0x000000111d047210 */ /* 0x000fe200027fe4ff */
[----:B------:R-:W-:Y:S01]  /*1620*/  IMAD.WIDE.U32 R2, R248, c[0x0][0x378], R2 ;  /* 0x0000de00f8027a25 */ /* 0x000fe200078e0002 */
[----:B------:R-:W-:Y:S02]  /*1630*/  LOP3.LUT R0, R5, 0xffffffe0, RZ, 0xc0, !PT ;  /* 0xffffffe005007812 */ /* 0x000fe400078ec0ff */
[----:B------:R-:W-:Y:S02]  /*1640*/  SHF.R.S32.HI R5, RZ, 0x5, R5 ;  /* 0x00000005ff057819 */ /* 0x000fe40000011405 */
[----:B------:R-:W-:Y:S01]  /*1650*/  IADD3 R178, P3, P1, R25, R8, R178 ;  /* 0x0000000819b27210 */ /* 0x000fe2000797e0b2 */
[----:B------:R-:W-:-:S03]  /*1660*/  IMAD.IADD R0, R30, 0x1, -R0 ;  /* 0x000000011e007824 */ /* 0x000fc600078e0a00 */
[----:B------:R-:W-:Y:S01]  /*1670*/  IADD3.X R10, R18, R10, R16, P3, P1 ;  /* 0x0000000a120a7210 */ /* 0x000fe20001fe2410 */
[----:B------:R-:W-:Y:S01]  /*1680*/  IMAD R8, R5, R33, R0 ;  /* 0x0000002105087224 */ /* 0x000fe200078e0200 */
[----:B------:R-:W-:Y:S01]  /*1690*/  IADD3 R0, -R205, R217, R232 ;  /* 0x000000d9cd007210 */ /* 0x000fe20007ffe1e8 */
[----:B------:R-:W-:Y:S02]  /*16a0*/  IMAD R5, R4, c[0x0][0x190], RZ ;  /* 0x0000640004057a24 */ /* 0x000fe400078e02ff */
[----:B------:R-:W-:Y:S01]  /*16b0*/  IMAD R4, R249, c[0x0][0x378], RZ ;  /* 0x0000de00f9047a24 */ /* 0x000fe200078e02ff */
[----:B------:R-:W-:Y:S01]  /*16c0*/  IADD3 R0, R0, -c[0x0][0x2e8], RZ ;  /* 0x8000ba0000007a10 */ /* 0x000fe20007ffe0ff */
[----:B------:R-:W-:Y:S01]  /*16d0*/  IMAD R11, R6, c[0x0][0x194], R5 ;  /* 0x00006500060b7a24 */ /* 0x000fe200078e0205 */
[----:B------:R-:W-:Y:S01]  /*16e0*/  IADD3 R178, P1, R8, R178, RZ ;  /* 0x000000b208b27210 */ /* 0x000fe20007f3e0ff */
[----:B------:R-:W-:Y:S01]  /*16f0*/  IMAD R4, R248, c[0x0][0x37c], R4 ;  /* 0x0000df00f8047a24 */ /* 0x000fe200078e0204 */
[----:B------:R-:W-:Y:S01]  /*1700*/  SHF.R.S32.HI R9, RZ, 0x1f, R0 ;  /* 0x0000001fff097819 */ /* 0x000fe20000011400 */
[----:B------:R-:W-:Y:S01]  /*1710*/  IMAD.WIDE.U32 R6, R6, c[0x0][0x190], R218 ;  /* 0x0000640006067a25 */ /* 0x000fe200078e00da */
[----:B------:R-:W-:-:S02]  /*1720*/  LEA.HI.X.SX32 R10, R8, R10, 0x1, P1 ;  /* 0x0000000a080a7211 */ /* 0x000fc400008f0eff */
[----:B------:R-:W-:Y:S01]  /*1730*/  LEA R179, P1, R178, c[0x0][0x350], 0x2 ;  /* 0x0000d400b2b37a11 */ /* 0x000fe200078210ff */
[----:B------:R-:W-:Y:S01]  /*1740*/  IMAD.IADD R5, R3, 0x1, R4 ;  /* 0x0000000103057824 */ /* 0x000fe200078e0204 */
[----:B------:R-:W-:Y:S01]  /*1750*/  LEA.HI R3, R9, R0, RZ, 0x6 ;  /* 0x0000000009037211 */ /* 0x000fe200078f30ff */
[----:B------:R-:W-:Y:S01]  /*1760*/  IMAD.MOV.U32 R4, RZ, RZ, R2 ;  /* 0x000000ffff047224 */ /* 0x000fe200078e0002 */
[----:B------:R-:W-:Y:S01]  /*1770*/  IADD3 R6, P3, R26, R6, RZ ;  /* 0x000000061a067210 */ /* 0x000fe20007f7e0ff */
[----:B------:R-:W-:Y:S01]  /*1780*/  IMAD R0, R249, c[0x0][0x1a8], RZ ;  /* 0x00006a00f9007a24 */ /* 0x000fe200078e02ff */
[----:B------:R-:W-:Y:S01]  /*1790*/  SHF.R.S32.HI R2, RZ, 0x6, R3 ;  /* 0x00000006ff027819 */ /* 0x000fe20000011403 */
[----:B------:R-:W-:Y:S01]  /*17a0*/  IMAD.WIDE.U32 R4, R245, c[0x0][0x370], R4 ;  /* 0x0000dc00f5047a25 */ /* 0x000fe200078e0004 */
[----:B------:R-:W-:Y:S02]  /*17b0*/  IADD3.X R7, R21, R7, R11, P3, !PT ;  /* 0x0000000715077210 */ /* 0x000fe40001ffe40b */
[----:B------:R-:W-:Y:S01]  /*17c0*/  IMNMX R244, RZ, R2, !PT ;  /* 0x00000002fff47217 */ /* 0x000fe20007800200 */
[----:B------:R-:W-:Y:S01]  /*17d0*/  IMAD R8, R248, c[0x0][0x1ac], R0 ;  /* 0x00006b00f8087a24 */ /* 0x000fe200078e0200 */
[----:B------:R-:W-:Y:S01]  /*17e0*/  LEA R206, P3, R4, c[0x0][0x330], 0x1 ;  /* 0x0000cc0004ce7a11 */ /* 0x000fe200078608ff */
[----:B------:R-:W-:Y:S01]  /*17f0*/  IMAD R0, R29, c[0x0][0x370], RZ ;  /* 0x0000dc001d007a24 */ /* 0x000fe200078e02ff */
[----:B------:R-:W-:Y:S01]  /*1800*/  ISETP.GT.AND P5, PT, R203, R244, PT ;  /* 0x000000f4cb00720c */ /* 0x000fe20003fa4270 */
[----:B------:R-:W-:Y:S01]  /*1810*/  IMAD.WIDE.U32 R12, R248, c[0x0][0x1a8], R6 ;  /* 0x00006a00f80c7a25 */ /* 0x000fe200078e0006 */
[----:B------:R-:W-:-:S02]  /*1820*/  LEA.HI.X R178, R178, c[0x0][0x354], R10, 0x2, P1 ;  /* 0x0000d500b2b27a11 */ /* 0x000fc400008f140a */
[----:B------:R-:W-:Y:S01]  /*1830*/  IADD3 R203, R203, -0x1, RZ ;  /* 0xffffffffcbcb7810 */ /* 0x000fe20007ffe0ff */
[----:B------:R-:W-:Y:S01]  /*1840*/  IMAD R0, R245, c[0x0][0x374], R0 ;  /* 0x0000dd00f5007a24 */ /* 0x000fe200078e0200 */
[C---:B------:R-:W-:Y:S01]  /*1850*/  LEA R208, P4, R12.reuse, c[0x0][0x160], 0x1 ;  /* 0x000058000cd07a11 */ /* 0x040fe200078808ff */
[----:B------:R-:W-:Y:S02]  /*1860*/  IMAD.IADD R16, R13, 0x1, R8 ;  /* 0x000000010d107824 */ /* 0x000fe400078e0208 */
[----:B------:R-:W-:Y:S01]  /*1870*/  IMAD.WIDE R2, R19, R34, c[0x0][0x3c8] ;  /* 0x0000f20013027625 */ /* 0x000fe200078e0222 */
[----:B------:R-:W-:Y:S02]  /*1880*/  IADD3 R15, R5, R0, RZ ;  /* 0x00000000050f7210 */ /* 0x000fe40007ffe0ff */
        /* <DEDUP_REMOVED lines=20> */
.L_x_1162:
        /* <DEDUP_REMOVED lines=15> */
.L_x_1163:
        /* <DEDUP_REMOVED lines=25> */
.L_x_1165:
[----:B------:R-:W-:Y:S05]  /*1c50*/  BSYNC B0 ;  /* 0x0000000000007941 */ /* 0x000fea0003800000 */
.L_x_1164:
        /* <DEDUP_REMOVED lines=17> */
.L_x_1167:
[----:B------:R-:W-:Y:S05]  /*1d70*/  BSYNC B0 ;  /* 0x0000000000007941 */ /* 0x000fea0003800000 */
.L_x_1166:
        /* <DEDUP_REMOVED lines=23> */
.L_x_1169:
[----:B------:R-:W-:Y:S05]  /*1ef0*/  BSYNC B0 ;  /* 0x0000000000007941 */ /* 0x000fea0003800000 */
.L_x_1168:
        /* <DEDUP_REMOVED lines=16> */
.L_x_1161:
        /* <DEDUP_REMOVED lines=43> */
.L_x_1172:
[----:B------:R-:W-:Y:S05]  /*22b0*/  BSYNC B0 ;  /* 0x0000000000007941 */ /* 0x000fea0003800000 */
.L_x_1171:
        /* <DEDUP_REMOVED lines=30> */
.L_x_1174:
[----:B------:R-:W-:Y:S05]  /*24a0*/  BSYNC B0 ;  /* 0x0000000000007941 */ /* 0x000fea0003800000 */
.L_x_1173:
        /* <DEDUP_REMOVED lines=20> */
.L_x_1176:
[----:B------:R-:W-:Y:S05]  /*25f0*/  BSYNC B0 ;  /* 0x0000000000007941 */ /* 0x000fea0003800000 */
.L_x_1175:
        /* <DEDUP_REMOVED lines=28> */
.L_x_1178:
[----:B------:R-:W-:Y:S05]  /*27c0*/  BSYNC B0 ;  /* 0x0000000000007941 */ /* 0x000fea0003800000 */
.L_x_1177:
        /* <DEDUP_REMOVED lines=15> */
.L_x_1180:
        /* <DEDUP_REMOVED lines=19> */
.L_x_1181:
[----:B------:R-:W-:Y:S05]  /*29f0*/  BSYNC B0 ;  /* 0x0000000000007941 */ /* 0x000fea0003800000 */
.L_x_1179:
        /* <DEDUP_REMOVED lines=14> */
.L_x_1183:
        /* <DEDUP_REMOVED lines=27> */
.L_x_1184:
[----:B------:R-:W-:Y:S05]  /*2c90*/  BSYNC B0 ;  /* 0x0000000000007941 */ /* 0x000fea0003800000 */
.L_x_1182:
        /* <DEDUP_REMOVED lines=49> */
.L_x_1186:
[----:B------:R-:W-:Y:S05]  /*2fb0*/  BSYNC B0 ;  /* 0x0000000000007941 */ /* 0x000fea0003800000 */
.L_x_1185:
        /* <DEDUP_REMOVED lines=28> */
.L_x_1188:
[----:B------:R-:W-:Y:S05]  /*3180*/  BSYNC B0 ;  /* 0x0000000000007941 */ /* 0x000fea0003800000 */
.L_x_1187:
        /* <DEDUP_REMOVED lines=16> */
[----:B------:R4:W2:Y:S01]  /*3290*/  LDSM.16.M88.4 R104, [R190+0x10000] ;  /* 0x01000000be68783b */ /* 0x0008a20000000200 */
[----:B------:R-:W-:Y:S01]  /*32a0*/  LOP3.LUT R0, R0, 0xfffffff0, RZ, 0xc0, !PT ;  /* 0xfffffff000007812 */ /* 0x000fe200078ec0ff */
[----:B------:R-:W-:Y:S01]  /*32b0*/  IMAD.IADD R250, R232, 0x1, R217 ;  /* 0x00000001e8fa7824 */ /* 0x000fe200078e02d9 */
[----:B------:R-:W-:Y:S01]  /*32c0*/  LOP3.LUT R3, R3, 0xfffffff8, RZ, 0xc0, !PT ;  /* 0xfffffff803037812 */ /* 0x000fe200078ec0ff */
[----:B------:R4:W2:Y:S01]  /*32d0*/  LDSM.16.M88.4 R108, [R190+0x10800] ;  /* 0x01080000be6c783b */ /* 0x0008a20000000200 */
[----:B------:R-:W-:Y:S01]  /*32e0*/  MOV R201, RZ ;  /* 0x000000ff00c97202 */ /* 0x000fe20000000f00 */
[----:B------:R-:W-:Y:S01]  /*32f0*/  IMAD.IADD R0, R30, 0x1, -R0 ;  /* 0x000000011e007824 */ /* 0x000fe200078e0a00 */
[----:B------:R-:W-:Y:S01]  /*3300*/  IADD3 R187, R198, 0x2000, RZ ;  /* 0x00002000c6bb7810 */ /* 0x000fe20007ffe0ff */
[----:B------:R-:W-:Y:S01]  /*3310*/  IMAD.IADD R3, R30, 0x1, -R3 ;  /* 0x000000011e037824 */ /* 0x000fe200078e0a03 */
[----:B------:R4:W2:Y:S01]  /*3320*/  LDSM.16.M88.4 R112, [R191+0x10000] ;  /* 0x01000000bf70783b */ /* 0x0008a20000000200 */
[----:B------:R-:W-:Y:S01]  /*3330*/  MOV R189, 0x40 ;  /* 0x0000004000bd7802 */ /* 0x000fe20000000f00 */
[----:B------:R-:W-:Y:S01]  /*3340*/  IMAD.MOV.U32 R222, RZ, RZ, c[0x0][0x2e4] ;  /* 0x0000b900ffde7624 */ /* 0x000fe200078e00ff */
[----:B------:R-:W-:Y:S01]  /*3350*/  SHF.R.S32.HI R2, RZ, 0x1f, R0 ;  /* 0x0000001fff027819 */ /* 0x000fe20000011400 */
[----:B------:R4:W2:Y:S01]  /*3360*/  LDSM.16.M88.4 R116, [R191+0x10800] ;  /* 0x01080000bf74783b */ /* 0x0008a20000000200 */
[----:B------:R-:W-:Y:S01]  /*3370*/  LOP3.LUT P3, RZ, R3, 0x2, RZ, 0xc0, !PT ;  /* 0x0000000203ff7812 */ /* 0x000fe2000786c0ff */
[----:B------:R-:W-:Y:S01]  /*3380*/  IMAD.MOV.U32 R204, RZ, RZ, R200 ;  /* 0x000000ffffcc7224 */ /* 0x000fe200078e00c8 */
[----:B------:R-:W-:Y:S01]  /*3390*/  LEA.HI R2, R2, R0, RZ, 0x3 ;  /* 0x0000000002027211 */ /* 0x000fe200078f18ff */
[----:B------:R4:W2:Y:S01]  /*33a0*/  LDSM.16.M88.4 R120, [R188+0x10000] ;  /* 0x01000000bc78783b */ /* 0x0008a20000000200 */
[----:B------:R-:W-:Y:S01]  /*33b0*/  SEL R164, R164, 0xffffffe0, !P3 ;  /* 0xffffffe0a4a47807 */ /* 0x000fe20005800000 */
[----:B------:R-:W-:Y:S01]  /*33c0*/  CS2R R94, SRZ ;  /* 0x00000000005e7805 */ /* 0x000fe2000001ff00 */
[----:B------:R-:W-:Y:S01]  /*33d0*/  LOP3.LUT R2, R2, 0xfffffff8, RZ, 0xc0, !PT ;  /* 0xfffffff802027812 */ /* 0x000fe200078ec0ff */
[----:B-1----:R-:W3:Y:S01]  /*33e0*/  @P4 MUFU.RCP R5, c[0x0][0x238] ;  /* 0x00008e0000054b08 */ /* 0x002ee20000001000 */
[----:B------:R4:W1:Y:S01]  /*33f0*/  LDSM.16.M88.4 R124, [R188+0x10800] ;  /* 0x01080000bc7c783b */ /* 0x0008620000000200 */
[----:B------:R-:W-:Y:S01]  /*3400*/  IMAD.IADD R164, R164, 0x1, R188 ;  /* 0x00000001a4a47824 */ /* 0x000fe200078e02bc */
[----:B------:R-:W-:Y:S01]  /*3410*/  IADD3 R184, R199, 0x2000, RZ ;  /* 0x00002000c7b87810 */ /* 0x000fe20007ffe0ff */
[----:B------:R-:W-:Y:S01]  /*3420*/  IMAD.IADD R0, R0, 0x1, -R2 ;  /* 0x0000000100007824 */ /* 0x000fe200078e0a02 */
[----:B------:R4:W1:Y:S01]  /*3430*/  LDSM.16.M88.4 R136, [R190+0x12000] ;  /* 0x01200000be88783b */ /* 0x0008620000000200 */
[----:B------:R-:W-:Y:S01]  /*3440*/  SEL R187, R187, R198, !P0 ;  /* 0x000000c6bbbb7207 */ /* 0x000fe20004000000 */
[----:B------:R-:W-:Y:S01]  /*3450*/  CS2R R92, SRZ ;  /* 0x00000000005c7805 */ /* 0x000fe2000001ff00 */
[----:B------:R-:W-:Y:S01]  /*3460*/  SEL R184, R184, R199, !P0 ;  /* 0x000000c7b8b87207 */ /* 0x000fe20004000000 */
[----:B------:R4:W1:Y:S01]  /*3470*/  LDSM.16.M88.4 R128, [R164+0x10000] ;  /* 0x01000000a480783b */ /* 0x0008620000000200 */
[----:B------:R-:W-:Y:S01]  /*3480*/  R2P PR, R0, 0x6 ;  /* 0x0000000600007804 */ /* 0x000fe20000000000 */
[----:B------:R-:W-:Y:S01]  /*3490*/  IMAD.MOV.U32 R0, RZ, RZ, c[0x0][0x22c] ;  /* 0x00008b00ff007624 */ /* 0x000fe200078e00ff */
[----:B------:R-:W-:Y:S01]  /*34a0*/  IADD3 R250, -R205, 0x40, R250 ;  /* 0x00000040cdfa7810 */ /* 0x000fe20007ffe1fa */
[----:B------:R4:W1:Y:S01]  /*34b0*/  LDSM.16.M88.4 R132, [R164+0x10800] ;  /* 0x01080000a484783b */ /* 0x0008620000000200 */
[----:B------:R-:W-:Y:S01]  /*34c0*/  CS2R R98, SRZ ;  /* 0x0000000000627805 */ /* 0x000fe2000001ff00 */
[----:B------:R-:W-:Y:S01]  /*34d0*/  IMAD R0, R0, c[0x0][0x1c0], RZ ;  /* 0x0000700000007a24 */ /* 0x000fe200078e02ff */
[----:B------:R-:W-:Y:S01]  /*34e0*/  SEL R193, R193, 0xffffffe0, !P1 ;  /* 0xffffffe0c1c17807 */ /* 0x000fe20004800000 */
[----:B------:R4:W1:Y:S01]  /*34f0*/  LDSM.16.M88.4 R160, [R164+0x12000] ;  /* 0x01200000a4a0783b */ /* 0x0008620000000200 */
[----:B------:R-:W-:Y:S01]  /*3500*/  SEL R189, R189, 0xffffffc0, !P2 ;  /* 0xffffffc0bdbd7807 */ /* 0x000fe20005000000 */
[C---:B------:R-:W-:Y:S01]  /*3510*/  IMAD.SHL.U32 R252, R0.reuse, 0x10, RZ ;  /* 0x0000001000fc7824 */ /* 0x040fe200078e00ff */
[----:B------:R-:W-:Y:S01]  /*3520*/  SHF.L.U32 R214, R0, 0x3, RZ ;  /* 0x0000000300d67819 */ /* 0x000fe200000006ff */
[----:B------:R4:W1:Y:S01]  /*3530*/  LDSM.16.M88.4 R140, [R190+0x12800] ;  /* 0x01280000be8c783b */ /* 0x0008620000000200 */
[----:B------:R-:W-:Y:S01]  /*3540*/  IADD3 R195, R194, R193, RZ ;  /* 0x000000c1c2c37210 */ /* 0x000fe20007ffe0ff */
[----:B------:R-:W-:Y:S01]  /*3550*/  CS2R R96, SRZ ;  /* 0x0000000000607805 */ /* 0x000fe2000001ff00 */
[C---:B------:R-:W-:Y:S01]  /*3560*/  IADD3 R3, R252.reuse, 0x40, RZ ;  /* 0x00000040fc037810 */ /* 0x040fe20007ffe0ff */
[----:B------:R4:W1:Y:S01]  /*3570*/  LDSM.16.M88.4 R144, [R191+0x12000] ;  /* 0x01200000bf90783b */ /* 0x0008620000000200 */
[----:B------:R-:W-:Y:S01]  /*3580*/  IADD3 R2, R252, 0x60, RZ ;  /* 0x00000060fc027810 */ /* 0x000fe20007ffe0ff */
[----:B------:R-:W-:Y:S01]  /*3590*/  CS2R R90, SRZ ;  /* 0x00000000005a7805 */ /* 0x000fe2000001ff00 */
[----:B------:R-:W-:Y:S01]  /*35a0*/  CS2R R88, SRZ ;  /* 0x0000000000587805 */ /* 0x000fe2000001ff00 */
[----:B------:R4:W1:Y:S01]  /*35b0*/  LDSM.16.M88.4 R148, [R191+0x12800] ;  /* 0x01280000bf94783b */ /* 0x0008620000000200 */
[C---:B------:R-:W-:Y:S01]  /*35c0*/  IMAD.IADD R3, R214.reuse, 0x1, R3 ;  /* 0x00000001d6037824 */ /* 0x040fe200078e0203 */
[----:B------:R-:W-:Y:S01]  /*35d0*/  CS2R R86, SRZ ;  /* 0x0000000000567805 */ /* 0x000fe2000001ff00 */
[C---:B------:R-:W-:Y:S01]  /*35e0*/  IMAD.IADD R2, R214.reuse, 0x1, R2 ;  /* 0x00000001d6027824 */ /* 0x040fe200078e0202 */
[----:B------:R4:W1:Y:S01]  /*35f0*/  LDSM.16.M88.4 R152, [R188+0x12000] ;  /* 0x01200000bc98783b */ /* 0x0008620000000200 */
[C---:B------:R-:W-:Y:S01]  /*3600*/  IMAD.IADD R3, R214.reuse, 0x1, R3 ;  /* 0x00000001d6037824 */ /* 0x040fe200078e0203 */
[----:B------:R-:W-:Y:S01]  /*3610*/  CS2R R84, SRZ ;  /* 0x0000000000547805 */ /* 0x000fe2000001ff00 */
[C---:B------:R-:W-:Y:S01]  /*3620*/  IMAD.IADD R2, R214.reuse, 0x1, R2 ;  /* 0x00000001d6027824 */ /* 0x040fe200078e0202 */
[----:B------:R4:W1:Y:S01]  /*3630*/  LDSM.16.M88.4 R156, [R188+0x12800] ;  /* 0x01280000bc9c783b */ /* 0x0008620000000200 */
[----:B------:R-:W-:Y:S01]  /*3640*/  CS2R R78, SRZ ;  /* 0x00000000004e7805 */ /* 0x000fe2000001ff00 */
[C---:B------:R-:W-:Y:S01]  /*3650*/  IADD3 R236, R214.reuse, R3, RZ ;  /* 0x00000003d6ec7210 */ /* 0x040fe20007ffe0ff */
[C---:B------:R-:W-:Y:S01]  /*3660*/  IMAD.IADD R234, R214.reuse, 0x1, R2 ;  /* 0x00000001d6ea7824 */ /* 0x040fe200078e0202 */
[----:B------:R-:W1:Y:S01]  /*3670*/  LDSM.16.M88.4 R164, [R164+0x12800] ;  /* 0x01280000a4a4783b */ /* 0x000e620000000200 */
[----:B------:R-:W-:Y:S01]  /*3680*/  CS2R R76, SRZ ;  /* 0x00000000004c7805 */ /* 0x000fe2000001ff00 */
        /* <DEDUP_REMOVED lines=25> */
[----:B------:R-:W-:Y:S01]  /*3820*/  IMAD.SHL.U32 R187, R187, 0x2, RZ ;  /* 0x00000002bbbb7824 */ /* 0x000fe200078e00ff */
[----:B------:R-:W-:Y:S01]  /*3830*/  IADD3 R250, R250, -c[0x0][0x2e8], RZ ;  /* 0x8000ba00fafa7a10 */ /* 0x000fe20007ffe0ff */
[----:B------:R-:W-:Y:S01]  /*3840*/  IMAD.IADD R196, R194, 0x1, R189 ;  /* 0x00000001c2c47824 */ /* 0x000fe200078e02bd */
[----:B------:R-:W-:Y:S01]  /*3850*/  IADD3 R240, R214, R235, RZ ;  /* 0x000000ebd6f07210 */ /* 0x000fe20007ffe0ff */
[----:B------:R-:W-:-:S02]  /*3860*/  IMAD.IADD R197, R189, 0x1, R195 ;  /* 0x00000001bdc57824 */ /* 0x000fc400078e02c3 */
[----:B------:R-:W-:Y:S02]  /*3870*/  IMAD.IADD R239, R214, 0x1, R233 ;  /* 0x00000001d6ef7824 */ /* 0x000fe400078e02e9 */
[----:B--2---:R-:W-:-:S05]  /*3880*/  IMAD R251, R247, 0x40, R6 ;  /* 0x00000040f7fb7824 */ /* 0x004fca00078e0206 */
[----:B------:R-:W-:-:S05]  /*3890*/  IADD3 R251, -R217, R9, -R251 ;  /* 0x00000009d9fb7210 */ /* 0x000fca0007ffe9fb */
[----:B------:R-:W-:Y:S02]  /*38a0*/  IMAD.IADD R251, R251, 0x1, R205 ;  /* 0x00000001fbfb7824 */ /* 0x000fe400078e02cd */
[----:B---3--:R-:W-:Y:S01]  /*38b0*/  @P4 FMUL.FTZ R201, R4, R5 ;  /* 0x0000000504c94220 */ /* 0x008fe20000410000 */
[----:B------:R-:W-:-:S05]  /*38c0*/  IADD3 R4, R252, 0x20, RZ ;  /* 0x00000020fc047810 */ /* 0x000fca0007ffe0ff */
[----:B------:R-:W-:-:S05]  /*38d0*/  IMAD.IADD R4, R214, 0x1, R4 ;  /* 0x00000001d6047824 */ /* 0x000fca00078e0204 */
[----:B------:R-:W-:-:S05]  /*38e0*/  IADD3 R4, R214, R4, RZ ;  /* 0x00000004d6047210 */ /* 0x000fca0007ffe0ff */
[----:B------:R-:W-:-:S04]  /*38f0*/  IMAD.IADD R238, R214, 0x1, R4 ;  /* 0x00000001d6ee7824 */ /* 0x000fc800078e0204 */
[----:B------:R-:W-:-:S04]  /*3900*/  IMAD.IADD R237, R214, 0x1, R238 ;  /* 0x00000001d6ed7824 */ /* 0x000fc800078e02ee */
[----:B-1--4-:R-:W-:Y:S02]  /*3910*/  IMAD.IADD R241, R214, 0x1, R237 ;  /* 0x00000001d6f17824 */ /* 0x012fe400078e02ed */
.L_x_1193:
[----:B------:R-:W0:Y:S01]  /*3920*/  LDGDEPBAR ;  /* 0x00000000000079af */ /* 0x000e220000000000 */
[C---:B------:R-:W-:Y:S02]  /*3930*/  IADD3 R0, R187.reuse, R193, RZ ;  /* 0x000000c1bb007210 */ /* 0x040fe40007ffe0ff */
[-C--:B------:R-:W-:Y:S02]  /*3940*/  IADD3 R3, R187, R189.reuse, RZ ;  /* 0x000000bdbb037210 */ /* 0x080fe40007ffe0ff */
[----:B------:R-:W-:Y:S02]  /*3950*/  IADD3 R2, R0, R189, RZ ;  /* 0x000000bd00027210 */ /* 0x000fe40007ffe0ff */
[----:B------:R-:W-:Y:S02]  /*3960*/  MOV R210, R179 ;  /* 0x000000b300d27202 */ /* 0x000fe40000000f00 */
[----:B------:R-:W-:Y:S01]  /*3970*/  MOV R211, R178 ;  /* 0x000000b200d37202 */ /* 0x000fe20000000f00 */
        /* <DEDUP_REMOVED lines=21> */
[----:B------:R-:W1:Y:S06]  /*3ad0*/  LDSM.16.M88.4 R64, [R192+0xc000] ;  /* 0x00c00000c040783b */ /* 0x000e6c0000000200 */
[----:B------:R-:W-:Y:S01]  /*3ae0*/  IADD3 R100, P0, R243, R228, RZ ;  /* 0x000000e4f3647210 */ /* 0x000fe20007f1e0ff */
[C---:B------:R-:W-:Y:S04]  /*3af0*/  HMMA.16816.F32.BF16 R8, R52.reuse, R102, R8 ;  /* 0x000000663408723c */ /* 0x040fe80000041808 */
[----:B------:R-:W-:Y:S04]  /*3b00*/  IADD3.X R101, R242, R227, RZ, P0, !PT ;  /* 0x000000e3f2657210 */ /* 0x000fe800007fe4ff */
[C---:B--2---:R-:W-:Y:S01]  /*3b10*/  HMMA.16816.F32.BF16 R12, R52.reuse, R60, R12 ;  /* 0x0000003c340c723c */ /* 0x044fe2000004180c */
[----:B-----5:R2:W5:Y:S07]  /*3b20*/  LDG.E R102, [R100.64] ;  /* 0x0000000664667981 */ /* 0x02056e000c1e1900 */
[----:B------:R-:W-:Y:S01]  /*3b30*/  HMMA.16816.F32.BF16 R16, R52, R62, R16 ;  /* 0x0000003e3410723c */ /* 0x000fe20000041810 */
[----:B------:R-:W3:Y:S08]  /*3b40*/  LDSM.16.M88.4 R52, [R192+0xc800] ;  /* 0x00c80000c034783b */ /* 0x000ef00000000200 */
[----:B------:R-:W-:Y:S01]  /*3b50*/  LDSM.16.M88.4 R60, [R187+0x2000] ;  /* 0x00200000bb3c783b */ /* 0x000fe20000000200 */
[C---:B-1----:R-:W-:Y:S07]  /*3b60*/  HMMA.16816.F32.BF16 R4, R56.reuse, R64, R4 ;  /* 0x000000403804723c */ /* 0x042fee0000041804 */
[----:B--2---:R1:W5:Y:S01]  /*3b70*/  LDG.E R100, [R100.64+0x20] ;  /* 0x0000200664647981 */ /* 0x004362000c1e1900 */
[C---:B------:R-:W-:Y:S03]  /*3b80*/  HMMA.16816.F32.BF16 R8, R56.reuse, R66, R8 ;  /* 0x000000423808723c */ /* 0x040fe60000041808 */
[----:B------:R-:W2:Y:S05]  /*3b90*/  LDSM.16.M88.4 R64, [R190+0xe000] ;  /* 0x00e00000be40783b */ /* 0x000eaa0000000200 */
[C---:B---3--:R-:W-:Y:S08]  /*3ba0*/  HMMA.16816.F32.BF16 R12, R56.reuse, R52, R12 ;  /* 0x00000034380c723c */ /* 0x048ff0000004180c */
[----:B------:R-:W-:Y:S01]  /*3bb0*/  HMMA.16816.F32.BF16 R16, R56, R54, R16 ;  /* 0x000000363810723c */ /* 0x000fe20000041810 */
[----:B------:R-:W3:Y:S08]  /*3bc0*/  LDSM.16.M88.4 R52, [R190+0xe800] ;  /* 0x00e80000be34783b */ /* 0x000ef00000000200 */
[----:B------:R-:W-:Y:S01]  /*3bd0*/  LDSM.16.M88.4 R56, [R0+0x2000] ;  /* 0x002000000038783b */ /* 0x000fe20000000200 */
[C---:B--2---:R-:W-:Y:S08]  /*3be0*/  HMMA.16816.F32.BF16 R4, R60.reuse, R64, R4 ;  /* 0x000000403c04723c */ /* 0x044ff00000041804 */
[C---:B------:R-:W-:Y:S01]  /*3bf0*/  HMMA.16816.F32.BF16 R8, R60.reuse, R66, R8 ;  /* 0x000000423c08723c */ /* 0x040fe20000041808 */
[----:B------:R-:W2:Y:S07]  /*3c00*/  LDSM.16.M88.4 R64, [R191+0xe000] ;  /* 0x00e00000bf40783b */ /* 0x000eae0000000200 */
        /* <DEDUP_REMOVED lines=10> */
[----:B------:R4:W-:Y:S01]  /*3cb0*/  LDSM.16.M88.4 R56, [R2+0x2000] ;  /* 0x002000000238783b */ /* 0x0009e20000000200 */
[C---:B--2---:R-:W-:Y:S08]  /*3cc0*/  HMMA.16816.F32.BF16 R4, R60.reuse, R64, R4 ;  /* 0x000000403c04723c */ /* 0x044ff00000041804 */
[C---:B------:R-:W-:Y:S01]  /*3cd0*/  HMMA.16816.F32.BF16 R8, R60.reuse, R66, R8 ;  /* 0x000000423c08723c */ /* 0x040fe20000041808 */
[----:B------:R-:W2:Y:S03]  /*3ce0*/  LDSM.16.M88.4 R64, [R192+0xe000] ;  /* 0x00e00000c040783b */ /* 0x000ea60000000200 */
[----:B----4-:R-:W-:Y:S04]  /*3cf0*/  SHF.L.U32 R2, R203, 0x6, RZ ;  /* 0x00000006cb027819 */ /* 0x010fe800000006ff */
[----:B------:R-:W-:Y:S01]  /*3d00*/  IADD3 R0, R251, R2, RZ ;  /* 0x00000002fb007210 */ /* 0x000fe20007ffe0ff */
[C---:B---3--:R-:W-:Y:S03]  /*3d10*/  HMMA.16816.F32.BF16 R12, R60.reuse, R52, R12 ;  /* 0x000000343c0c723c */ /* 0x048fe6000004180c */
[C---:B------:R-:W-:Y:S02]  /*3d20*/  IADD3 R3, R0.reuse, 0x7, RZ ;  /* 0x0000000700037810 */ /* 0x040fe40007ffe0ff */
[----:B-1----:R-:W-:Y:S02]  /*3d30*/  IABS R101, R0 ;  /* 0x0000000000657213 */ /* 0x002fe40000000000 */
[----:B------:R-:W-:Y:S01]  /*3d40*/  ISETP.GE.AND P0, PT, R3, RZ, PT ;  /* 0x000000ff0300720c */ /* 0x000fe20003f06270 */
[----:B------:R-:W-:Y:S01]  /*3d50*/  HMMA.16816.F32.BF16 R16, R60, R54, R16 ;  /* 0x000000363c10723c */ /* 0x000fe20000041810 */
[----:B------:R-:W1:Y:S02]  /*3d60*/  LDSM.16.M88.4 R52, [R192+0xe800] ;  /* 0x00e80000c034783b */ /* 0x000e640000000200 */
[----:B------:R-:W-:Y:S04]  /*3d70*/  I2F R101, R101 ;  /* 0x0000006500657306 */ /* 0x000fe80000201400 */
[C---:B------:R-:W-:Y:S02]  /*3d80*/  IADD3 R60, R0.reuse, -0x11, RZ ;  /* 0xffffffef003c7810 */ /* 0x040fe40007ffe0ff */
[----:B------:R-:W-:Y:S02]  /*3d90*/  IADD3 R63, R0, -0x8, RZ ;  /* 0xfffffff8003f7810 */ /* 0x000fe40007ffe0ff */
[----:B------:R-:W-:Y:S02]  /*3da0*/  ISETP.GE.AND P2, PT, R60, RZ, PT ;  /* 0x000000ff3c00720c */ /* 0x000fe40003f46270 */
[C---:B------:R-:W-:Y:S02]  /*3db0*/  @!P0 IADD3 R3, -R0.reuse, -0x7, RZ ;  /* 0xfffffff900038810 */ /* 0x040fe40007ffe1ff */
[C---:B------:R-:W-:Y:S01]  /*3dc0*/  IADD3 R62, R0.reuse, -0x9, RZ ;  /* 0xfffffff7003e7810 */ /* 0x040fe20007ffe0ff */
[C---:B--2---:R-:W-:Y:S03]  /*3dd0*/  HMMA.16816.F32.BF16 R4, R56.reuse, R64, R4 ;  /* 0x000000403804723c */ /* 0x044fe60000041804 */
[----:B------:R-:W-:Y:S02]  /*3de0*/  I2F R3, R3 ;  /* 0x0000000300037306 */ /* 0x000fe40000201400 */
[C---:B------:R-:W-:Y:S02]  /*3df0*/  IADD3 R61, R0.reuse, -0x10, RZ ;  /* 0xfffffff0003d7810 */ /* 0x040fe40007ffe0ff */
[C---:B------:R-:W-:Y:S01]  /*3e00*/  IADD3 R65, R0.reuse, 0x8, RZ ;  /* 0x0000000800417810 */ /* 0x040fe20007ffe0ff */
[C---:B------:R-:W-:Y:S03]  /*3e10*/  HMMA.16816.F32.BF16 R8, R56.reuse, R66, R8 ;  /* 0x000000423808723c */ /* 0x040fe60000041808 */
[----:B------:R-:W-:Y:S02]  /*3e20*/  ISETP.GE.AND P1, PT, R65, RZ, PT ;  /* 0x000000ff4100720c */ /* 0x000fe40003f26270 */
[----:B------:R-:W-:Y:S02]  /*3e30*/  IADD3 R64, R0, -0x1, RZ ;  /* 0xffffffff00407810 */ /* 0x000fe40007ffe0ff */
[----:B------:R-:W-:Y:S02]  /*3e40*/  ISETP.GE.AND P5, PT, R63, RZ, PT ;  /* 0x000000ff3f00720c */ /* 0x000fe40003fa6270 */
[----:B------:R-:W-:Y:S02]  /*3e50*/  ISETP.GE.AND P6, PT, R64, RZ, PT ;  /* 0x000000ff4000720c */ /* 0x000fe40003fc6270 */
[----:B------:R-:W-:Y:S02]  /*3e60*/  ISETP.GE.AND P4, PT, R62, RZ, PT ;  /* 0x000000ff3e00720c */ /* 0x000fe40003f86270 */
[----:B------:R-:W-:Y:S02]  /*3e70*/  ISETP.GE.AND P3, PT, R61, RZ, PT ;  /* 0x000000ff3d00720c */ /* 0x000fe40003f66270 */
[C---:B------:R-:W-:Y:S01]  /*3e80*/  @!P2 IADD3 R60, -R0.reuse, 0x11, RZ ;  /* 0x00000011003ca810 */ /* 0x040fe20007ffe1ff */
[C---:B-1----:R-:W-:Y:S03]  /*3e90*/  HMMA.16816.F32.BF16 R12, R56.reuse, R52, R12 ;  /* 0x00000034380c723c */ /* 0x042fe6000004180c */
[C---:B------:R-:W-:Y:S01]  /*3ea0*/  @!P1 IADD3 R65, -R0.reuse, -0x8, RZ ;  /* 0xfffffff800419810 */ /* 0x040fe20007ffe1ff */
[----:B------:R-:W-:Y:S01]  /*3eb0*/  FMUL.FTZ R7, R7, c[0x0][0x2ec] ;  /* 0x0000bb0007077a20 */ /* 0x000fe20000410000 */
[----:B------:R-:W-:Y:S01]  /*3ec0*/  @!P5 IADD3 R63, -R0, 0x8, RZ ;  /* 0x00000008003fd810 */ /* 0x000fe20007ffe1ff */
[----:B------:R-:W-:Y:S01]  /*3ed0*/  FMUL.FTZ R4, R4, c[0x0][0x2ec] ;  /* 0x0000bb0004047a20 */ /* 0x000fe20000410000 */
[----:B------:R-:W-:Y:S01]  /*3ee0*/  IADD3 R53, R0, -0x18, RZ ;  /* 0xffffffe800357810 */ /* 0x000fe20007ffe0ff */
[----:B------:R-:W-:Y:S01]  /*3ef0*/  FMUL.FTZ R10, R10, c[0x0][0x2ec] ;  /* 0x0000bb000a0a7a20 */ /* 0x000fe20000410000 */
[----:B------:R-:W-:Y:S01]  /*3f00*/  I2F R65, R65 ;  /* 0x0000004100417306 */ /* 0x000fe20000201400 */
[----:B------:R-:W-:Y:S03]  /*3f10*/  HMMA.16816.F32.BF16 R16, R56, R54, R16 ;  /* 0x000000363810723c */ /* 0x000fe60000041810 */
[----:B------:R-:W-:Y:S01]  /*3f20*/  ISETP.GE.AND P1, PT, R53, RZ, PT ;  /* 0x000000ff3500720c */ /* 0x000fe20003f26270 */
[----:B------:R-:W-:Y:S01]  /*3f30*/  FMUL.FTZ R9, R9, c[0x0][0x2ec] ;  /* 0x0000bb0009097a20 */ /* 0x000fe20000410000 */
[C---:B------:R-:W-:Y:S01]  /*3f40*/  @!P6 IADD3 R64, -R0.reuse, 0x1, RZ ;  /* 0x000000010040e810 */ /* 0x040fe20007ffe1ff */
[----:B------:R-:W-:Y:S01]  /*3f50*/  FMUL.FTZ R11, R11, c[0x0][0x2ec] ;  /* 0x0000bb000b0b7a20 */ /* 0x000fe20000410000 */
[----:B------:R-:W-:Y:S01]  /*3f60*/  IADD3 R52, R0, -0x19, RZ ;  /* 0xffffffe700347810 */ /* 0x000fe20007ffe0ff */
[----:B------:R-:W-:Y:S01]  /*3f70*/  FMUL.FTZ R5, R5, c[0x0][0x2ec] ;  /* 0x0000bb0005057a20 */ /* 0x000fe20000410000 */
[----:B------:R1:W-:Y:S02]  /*3f80*/  MUFU.TANH R103, R10 ;  /* 0x0000000a00677308 */ /* 0x0003e40000002400 */
[----:B------:R-:W-:Y:S01]  /*3f90*/  ISETP.GE.AND P0, PT, R52, RZ, PT ;  /* 0x000000ff3400720c */ /* 0x000fe20003f06270 */
[----:B------:R-:W-:Y:S01]  /*3fa0*/  FMUL.FTZ R6, R6, c[0x0][0x2ec] ;  /* 0x0000bb0006067a20 */ /* 0x000fe20000410000 */
[----:B------:R-:W-:Y:S01]  /*3fb0*/  @!P4 IADD3 R62, -R0, 0x9, RZ ;  /* 0x00000009003ec810 */ /* 0x000fe20007ffe1ff */
[----:B------:R-:W-:Y:S01]  /*3fc0*/  FMUL.FTZ R8, R8, c[0x0][0x2ec] ;  /* 0x0000bb0008087a20 */ /* 0x000fe20000410000 */
[C---:B------:R-:W-:Y:S01]  /*3fd0*/  @!P3 IADD3 R61, -R0.reuse, 0x10, RZ ;  /* 0x00000010003db810 */ /* 0x040fe20007ffe1ff */
[----:B------:R-:W-:Y:S01]  /*3fe0*/  FMUL.FTZ R13, R13, c[0x0][0x2ec] ;  /* 0x0000bb000d0d7a20 */ /* 0x000fe20000410000 */
[----:B------:R-:W-:Y:S01]  /*3ff0*/  @!P1 IADD3 R53, -R0, 0x18, RZ ;  /* 0x0000001800359810 */ /* 0x000fe20007ffe1ff */
[----:B------:R-:W-:Y:S01]  /*4000*/  FMUL.FTZ R12, R12, c[0x0][0x2ec] ;  /* 0x0000bb000c0c7a20 */ /* 0x000fe20000410000 */
[----:B------:R2:W-:Y:S05]  /*4010*/  MUFU.TANH R168, R9 ;  /* 0x0000000900a87308 */ /* 0x0005ea0000002400 */
[----:B------:R-:W-:Y:S01]  /*4020*/  @!P0 IADD3 R52, -R0, 0x19, RZ ;  /* 0x0000001900348810 */ /* 0x000fe20007ffe1ff */
[----:B------:R-:W-:Y:S01]  /*4030*/  FMUL.FTZ R16, R16, c[0x0][0x2ec] ;  /* 0x0000bb0010107a20 */ /* 0x000fe20000410000 */
[----:B------:R-:W-:Y:S01]  /*4040*/  ISETP.GE.AND P0, PT, R2, R250, PT ;  /* 0x000000fa0200720c */ /* 0x000fe20003f06270 */
[----:B------:R-:W-:Y:S02]  /*4050*/  FMUL.FTZ R18, R18, c[0x0][0x2ec] ;  /* 0x0000bb0012127a20 */ /* 0x000fe40000410000 */
[----:B------:R-:W-:Y:S01]  /*4060*/  I2F R64, R64 ;  /* 0x0000004000407306 */ /* 0x000fe20000201400 */
[----:B-1----:R-:W-:Y:S09]  /*4070*/  FMUL.FTZ R10, R14, c[0x0][0x2ec] ;  /* 0x0000bb000e0a7a20 */ /* 0x002ff20000410000 */
[----:B------:R-:W-:Y:S01]  /*4080*/  I2F R66, R53 ;  /* 0x0000003500427306 */ /* 0x000fe20000201400 */
[----:B--2---:R-:W-:Y:S02]  /*4090*/  FMUL.FTZ R9, R15, c[0x0][0x2ec] ;  /* 0x0000bb000f097a20 */ /* 0x004fe40000410000 */
[----:B------:R-:W-:Y:S02]  /*40a0*/  FMUL.FTZ R15, R17, c[0x0][0x2ec] ;  /* 0x0000bb00110f7a20 */ /* 0x000fe40000410000 */
[----:B------:R-:W-:Y:S05]  /*40b0*/  FMUL.FTZ R17, R19, c[0x0][0x2ec] ;  /* 0x0000bb0013117a20 */ /* 0x000fea0000410000 */
[----:B------:R-:W1:Y:S10]  /*40c0*/  MUFU.TANH R7, R7 ;  /* 0x0000000700077308 */ /* 0x000e740000002400 */
[----:B------:R-:W2:Y:S10]  /*40d0*/  MUFU.TANH R11, R11 ;  /* 0x0000000b000b7308 */ /* 0x000eb40000002400 */
[----:B------:R-:W-:Y:S01]  /*40e0*/  I2F R67, R52 ;  /* 0x0000003400437306 */ /* 0x000fe20000201400 */
[----:B-1----:R-:W-:Y:S02]  /*40f0*/  FFMA.FTZ R53, R3, -R201, R7 ;  /* 0x800000c903357223 */ /* 0x002fe40000010007 */
[----:B------:R-:W-:Y:S07]  /*4100*/  FFMA.FTZ R3, -R7, R7, 1 ;  /* 0x3f80000007037423 */ /* 0x000fee0000010107 */
[----:B------:R-:W1:Y:S01]  /*4110*/  MUFU.TANH R4, R4 ;  /* 0x0000000400047308 */ /* 0x000e620000002400 */
[----:B------:R-:W-:Y:S02]  /*4120*/  FMUL.FTZ R172, R3, c[0x0][0x2ec] ;  /* 0x0000bb0003ac7a20 */ /* 0x000fe40000410000 */
[----:B------:R-:W-:Y:S02]  /*4130*/  FFMA.FTZ R3, -R168, R168, 1 ;  /* 0x3f800000a8037423 */ /* 0x000fe400000101a8 */
[----:B--2---:R-:W-:Y:S02]  /*4140*/  FFMA.FTZ R19, R64, -R201, R11 ;  /* 0x800000c940137223 */ /* 0x004fe4000001000b */
[----:B------:R-:W-:Y:S02]  /*4150*/  FFMA.FTZ R7, -R11, R11, 1 ;  /* 0x3f8000000b077423 */ /* 0x000fe4000001010b */
[----:B------:R-:W-:Y:S01]  /*4160*/  FMUL.FTZ R174, R3, c[0x0][0x2ec] ;  /* 0x0000bb0003ae7a20 */ /* 0x000fe20000410000 */
[----:B------:R2:W3:Y:S01]  /*4170*/  MUFU.TANH R52, R5 ;  /* 0x0000000500347308 */ /* 0x0004e20000002400 */
[----:B------:R-:W-:Y:S09]  /*4180*/  FMUL.FTZ R176, R7, c[0x0][0x2ec] ;  /* 0x0000bb0007b07a20 */ /* 0x000ff20000410000 */
[----:B------:R-:W-:Y:S01]  /*4190*/  I2F R0, R60 ;  /* 0x0000003c00007306 */ /* 0x000fe20000201400 */
[-C--:B-1----:R-:W-:Y:S09]  /*41a0*/  FFMA.FTZ R14, R101, -R201.reuse, R4 ;  /* 0x800000c9650e7223 */ /* 0x082ff20000010004 */
[----:B------:R-:W1:Y:S01]  /*41b0*/  MUFU.TANH R6, R6 ;  /* 0x0000000600067308 */ /* 0x000e620000002400 */
[----:B--2---:R-:W-:Y:S02]  /*41c0*/  FFMA.FTZ R5, -R4, R4, 1 ;  /* 0x3f80000004057423 */ /* 0x004fe40000010104 */
[----:B---3--:R-:W-:Y:S07]  /*41d0*/  FFMA.FTZ R4, -R52, R52, 1 ;  /* 0x3f80000034047423 */ /* 0x008fee0000010134 */
[----:B------:R2:W3:Y:S10]  /*41e0*/  MUFU.TANH R60, R8 ;  /* 0x00000008003c7308 */ /* 0x0004f40000002400 */
[----:B------:R4:W3:Y:S01]  /*41f0*/  MUFU.TANH R57, R13 ;  /* 0x0000000d00397308 */ /* 0x0008e20000002400 */
[----:B-1----:R-:W-:Y:S02]  /*4200*/  FFMA.FTZ R54, R65, -R201, R6 ;  /* 0x800000c941367223 */ /* 0x002fe40000010006 */
[----:B------:R-:W-:Y:S07]  /*4210*/  FFMA.FTZ R6, -R6, R6, 1 ;  /* 0x3f80000006067423 */ /* 0x000fee0000010106 */
[----:B------:R-:W1:Y:S01]  /*4220*/  I2F R63, R63 ;  /* 0x0000003f003f7306 */ /* 0x000e620000201400 */
[----:B------:R-:W-:Y:S02]  /*4230*/  FMUL.FTZ R173, R6, c[0x0][0x2ec] ;  /* 0x0000bb0006ad7a20 */ /* 0x000fe40000410000 */
[----:B--2---:R-:W-:Y:S04]  /*4240*/  FFMA.FTZ R8, -R103, R103, 1 ;  /* 0x3f80000067087423 */ /* 0x004fe80000010167 */
[----:B------:R-:W-:Y:S03]  /*4250*/  FMUL.FTZ R177, R8, c[0x0][0x2ec] ;  /* 0x0000bb0008b17a20 */ /* 0x000fe60000410000 */
[----:B------:R-:W2:Y:S01]  /*4260*/  I2F R62, R62 ;  /* 0x0000003e003e7306 */ /* 0x000ea20000201400 */
[-C--:B----4-:R-:W-:Y:S02]  /*4270*/  FFMA.FTZ R13, R64, -R201.reuse, R52 ;  /* 0x800000c9400d7223 */ /* 0x090fe40000010034 */
[----:B------:R-:W-:Y:S02]  /*4280*/  FFMA.FTZ R52, R101, -R201, R103 ;  /* 0x800000c965347223 */ /* 0x000fe40000010067 */
[----:B------:R-:W-:Y:S05]  /*4290*/  FMUL.FTZ R101, R4, c[0x0][0x2ec] ;  /* 0x0000bb0004657a20 */ /* 0x000fea0000410000 */
[----:B------:R-:W-:Y:S01]  /*42a0*/  I2F R61, R61 ;  /* 0x0000003d003d7306 */ /* 0x000fe20000201400 */
[----:B---3--:R-:W-:Y:S02]  /*42b0*/  FFMA.FTZ R4, -R60, R60, 1 ;  /* 0x3f8000003c047423 */ /* 0x008fe4000001013c */
[----:B------:R-:W-:Y:S02]  /*42c0*/  FMUL.FTZ R103, R5, c[0x0][0x2ec] ;  /* 0x0000bb0005677a20 */ /* 0x000fe40000410000 */
[----:B------:R-:W-:Y:S02]  /*42d0*/  FMUL.FTZ R175, R4, c[0x0][0x2ec] ;  /* 0x0000bb0004af7a20 */ /* 0x000fe40000410000 */
[----:B------:R-:W-:Y:S02]  /*42e0*/  FFMA.FTZ R6, -R57, R57, 1 ;  /* 0x3f80000039067423 */ /* 0x000fe40000010139 */
[-C--:B------:R-:W-:Y:S01]  /*42f0*/  FFMA.FTZ R57, R0, -R201.reuse, R57 ;  /* 0x800000c900397223 */ /* 0x080fe20000010039 */
[----:B------:R-:W-:Y:S01]  /*4300*/  MUFU.TANH R10, R10 ;  /* 0x0000000a000a7308 */ /* 0x000fe20000002400 */
[-C--:B-1----:R-:W-:Y:S02]  /*4310*/  FFMA.FTZ R60, R63, -R201.reuse, R60 ;  /* 0x800000c93f3c7223 */ /* 0x082fe4000001003c */
[----:B------:R-:W-:Y:S02]  /*4320*/  FMUL.FTZ R64, R6, c[0x0][0x2ec] ;  /* 0x0000bb0006407a20 */ /* 0x000fe40000410000 */
[-C--:B--2---:R-:W-:Y:S05]  /*4330*/  FFMA.FTZ R59, R62, -R201.reuse, R168 ;  /* 0x800000c93e3b7223 */ /* 0x084fea00000100a8 */
[----:B------:R-:W-:Y:S10]  /*4340*/  MUFU.TANH R9, R9 ;  /* 0x0000000900097308 */ /* 0x000ff40000002400 */
[----:B------:R-:W1:Y:S10]  /*4350*/  MUFU.TANH R58, R12 ;  /* 0x0000000c003a7308 */ /* 0x000e740000002400 */
[----:B------:R-:W2:Y:S10]  /*4360*/  MUFU.TANH R16, R16 ;  /* 0x0000001000107308 */ /* 0x000eb40000002400 */
[----:B------:R3:W4:Y:S01]  /*4370*/  MUFU.TANH R55, R18 ;  /* 0x0000001200377308 */ /* 0x0007220000002400 */
[----:B-1----:R-:W-:Y:S01]  /*4380*/  FFMA.FTZ R7, -R58, R58, 1 ;  /* 0x3f8000003a077423 */ /* 0x002fe2000001013a */
[----:B------:R-:W-:Y:S01]  /*4390*/  MOV R12, c[0x0][0x2e4] ;  /* 0x0000b900000c7a02 */ /* 0x000fe20000000f00 */
[-C--:B------:R-:W-:Y:S02]  /*43a0*/  FFMA.FTZ R58, R61, -R201.reuse, R58 ;  /* 0x800000c93d3a7223 */ /* 0x080fe4000001003a */
[----:B------:R-:W-:Y:S05]  /*43b0*/  FMUL.FTZ R65, R7, c[0x0][0x2ec] ;  /* 0x0000bb0007417a20 */ /* 0x000fea0000410000 */
[----:B------:R-:W1:Y:S01]  /*43c0*/  MUFU.TANH R15, R15 ;  /* 0x0000000f000f7308 */ /* 0x000e620000002400 */
[-C--:B--2---:R-:W-:Y:S02]  /*43d0*/  FFMA.FTZ R56, R66, -R201.reuse, R16 ;  /* 0x800000c942387223 */ /* 0x084fe40000010010 */
[----:B------:R-:W-:Y:S04]  /*43e0*/  FFMA.FTZ R5, -R16, R16, 1 ;  /* 0x3f80000010057423 */ /* 0x000fe80000010110 */
[----:B------:R-:W-:Y:S03]  /*43f0*/  FMUL.FTZ R168, R5, c[0x0][0x2ec] ;  /* 0x0000bb0005a87a20 */ /* 0x000fe60000410000 */
[----:B------:R2:W2:Y:S01]  /*4400*/  MUFU.TANH R11, R17 ;  /* 0x00000011000b7308 */ /* 0x0004a20000002400 */
[-C--:B---3--:R-:W-:Y:S02]  /*4410*/  FFMA.FTZ R18, R63, -R201.reuse, R10 ;  /* 0x800000c93f127223 */ /* 0x088fe4000001000a */
[----:B------:R-:W-:Y:S02]  /*4420*/  FFMA.FTZ R10, -R10, R10, 1 ;  /* 0x3f8000000a0a7423 */ /* 0x000fe4000001010a */
[----:B----4-:R-:W-:Y:S02]  /*4430*/  FFMA.FTZ R16, R61, -R201, R55 ;  /* 0x800000c93d107223 */ /* 0x010fe40000010037 */
[----:B------:R-:W-:Y:S02]  /*4440*/  FFMA.FTZ R4, -R55, R55, 1 ;  /* 0x3f80000037047423 */ /* 0x000fe40000010137 */
[----:B------:R-:W-:Y:S02]  /*4450*/  FMUL.FTZ R171, R10, c[0x0][0x2ec] ;  /* 0x0000bb000aab7a20 */ /* 0x000fe40000410000 */
[----:B-1----:R-:W-:Y:S02]  /*4460*/  FFMA.FTZ R55, R67, -R201, R15 ;  /* 0x800000c943377223 */ /* 0x002fe4000001000f */
[----:B------:R-:W-:Y:S02]  /*4470*/  FFMA.FTZ R3, -R15, R15, 1 ;  /* 0x3f8000000f037423 */ /* 0x000fe4000001010f */
[----:B------:R-:W-:Y:S02]  /*4480*/  FMUL.FTZ R169, R4, c[0x0][0x2ec] ;  /* 0x0000bb0004a97a20 */ /* 0x000fe40000410000 */
[----:B------:R-:W-:Y:S02]  /*4490*/  FMUL.FTZ R66, R3, c[0x0][0x2ec] ;  /* 0x0000bb0003427a20 */ /* 0x000fe40000410000 */
[----:B--2---:R-:W-:Y:S02]  /*44a0*/  FFMA.FTZ R17, R62, -R201, R9 ;  /* 0x800000c93e117223 */ /* 0x004fe40000010009 */
[----:B------:R-:W-:Y:S02]  /*44b0*/  FFMA.FTZ R9, -R9, R9, 1 ;  /* 0x3f80000009097423 */ /* 0x000fe40000010109 */
[----:B------:R-:W-:Y:S02]  /*44c0*/  FFMA.FTZ R15, R0, -R201, R11 ;  /* 0x800000c9000f7223 */ /* 0x000fe4000001000b */
[----:B------:R-:W-:Y:S02]  /*44d0*/  FFMA.FTZ R0, -R11, R11, 1 ;  /* 0x3f8000000b007423 */ /* 0x000fe4000001010b */
[----:B------:R-:W-:Y:S02]  /*44e0*/  FMUL.FTZ R170, R9, c[0x0][0x2ec] ;  /* 0x0000bb0009aa7a20 */ /* 0x000fe40000410000 */
[----:B------:R-:W-:Y:S01]  /*44f0*/  FMUL.FTZ R67, R0, c[0x0][0x2ec] ;  /* 0x0000bb0000437a20 */ /* 0x000fe20000410000 */
[----:B------:R-:W-:-:S05]  /*4500*/  @!P0 BRA `(.L_x_1189) ;  /* 0x0000009000008947 */ /* 0x000fca0003800000 */
[----:B------:R-:W-:Y:S01]  /*4510*/  IADD3 R3, R2, 0x40, RZ ;  /* 0x0000004002037810 */ /* 0x000fe20007ffe0ff */
[----:B------:R-:W-:Y:S02]  /*4520*/  IMAD.IADD R0, R232, 0x1, R217 ;  /* 0x00000001e8007824 */ /* 0x000fe400078e02d9 */
[----:B------:R-:W-:Y:S03]  /*4530*/  IMAD.MOV.U32 R12, RZ, RZ, R222 ;  /* 0x000000ffff0c7224 */ /* 0x000fe600078e00de */
[----:B------:R-:W-:Y:S04]  /*4540*/  IADD3 R0, R222, R0, -R205 ;  /* 0x00000000de007210 */ /* 0x000fe80007ffe8cd */
[----:B------:R-:W-:Y:S02]  /*4550*/  ISETP.GE.AND P1, PT, R3, R0, PT ;  /* 0x000000000300720c */ /* 0x000fe40003f26270 */
[----:B------:R-:W-:Y:S04]  /*4560*/  IADD3 R0, R232, 0x40, RZ ;  /* 0x00000040e8007810 */ /* 0x000fe80007ffe0ff */
[----:B------:R-:W-:Y:S11]  /*4570*/  ISETP.LT.AND P0, PT, R0, R205, PT ;  /* 0x000000cd0000720c */ /* 0x000ff60003f01270 */
[----:B------:R-:W-:Y:S02]  /*4580*/  @!UPT UIADD3 URZ, URZ, URZ, URZ ;  /* 0x0000003f3f3ff290 */ /* 0x000fe4000fffe03f */
[----:B------:R-:W-:-:S05]  /*4590*/  @!P1 BRA P0, `(.L_x_1190) ;  /* 0x0000048000009947 */ /* 0x000fca0000000000 */
.L_x_1189:
[--C-:B------:R-:W-:Y:S01]  /*45a0*/  IADD3 R4, R205, 0x1, -R217.reuse ;  /* 0x00000001cd047810 */ /* 0x100fe20007ffe8d9 */
[----:B------:R-:W2:Y:S01]  /*45b0*/  LDL R3, [R1] ;  /* 0x0000000001037983 */ /* 0x000ea20000100800 */
[-C--:B------:R-:W-:Y:S01]  /*45c0*/  IADD3 R5, -R12, R205.reuse, -R217 ;  /* 0x000000cd0c057210 */ /* 0x080fe20007ffe9d9 */
[----:B------:R-:W-:Y:S01]  /*45d0*/  IMAD.MOV.U32 R222, RZ, RZ, R12 ;  /* 0x000000ffffde7224 */ /* 0x000fe200078e000c */
[----:B------:R-:W-:Y:S01]  /*45e0*/  IADD3 R4, R4, c[0x0][0x2e8], RZ ;  /* 0x0000ba0004047a10 */ /* 0x000fe20007ffe0ff */
[----:B------:R-:W3:Y:S02]  /*45f0*/  LDL R0, [R1+0x4] ;  /* 0x0000040001007983 */ /* 0x000ee40000100800 */
[----:B---3--:R-:W-:Y:S02]  /*4600*/  IMAD R0, R247, 0x40, R0 ;  /* 0x00000040f7007824 */ /* 0x008fe400078e0200 */
[----:B--2---:R-:W-:Y:S03]  /*4610*/  IMAD.IADD R2, R3, 0x1, R2 ;  /* 0x0000000103027824 */ /* 0x004fe600078e0202 */
[----:B------:R-:W-:Y:S01]  /*4620*/  IADD3 R11, R0, 0x1, RZ ;  /* 0x00000001000b7810 */ /* 0x000fe20007ffe0ff */
[C---:B------:R-:W-:Y:S01]  /*4630*/  IMAD.IADD R6, R2.reuse, 0x1, R5 ;  /* 0x0000000102067824 */ /* 0x040fe200078e0205 */
[C---:B------:R-:W-:Y:S01]  /*4640*/  IADD3 R3, R2.reuse, 0x8, RZ ;  /* 0x0000000802037810 */ /* 0x040fe20007ffe0ff */
[----:B------:R-:W-:Y:S01]  /*4650*/  IMAD.IADD R63, R2, 0x1, R4 ;  /* 0x00000001023f7824 */ /* 0x000fe200078e0204 */
[C---:B------:R-:W-:Y:S02]  /*4660*/  IADD3 R10, R0.reuse, 0x8, RZ ;  /* 0x00000008000a7810 */ /* 0x040fe40007ffe0ff */
[----:B------:R-:W-:Y:S01]  /*4670*/  IMNMX R2, RZ, R6, !PT ;  /* 0x00000006ff027217 */ /* 0x000fe20007800200 */
[--C-:B------:R-:W-:Y:S01]  /*4680*/  IMAD.IADD R62, R5, 0x1, R3.reuse ;  /* 0x00000001053e7824 */ /* 0x100fe200078e0203 */
[----:B------:R-:W-:Y:S01]  /*4690*/  IADD3 R9, R0, 0x9, RZ ;  /* 0x0000000900097810 */ /* 0x000fe20007ffe0ff */
        /* <DEDUP_REMOVED lines=8> */
[----:B------:R-:W-:Y:S02]  /*4720*/  ISETP.GE.OR P1, PT, R0, R4, !P1 ;  /* 0x000000040000720c */ /* 0x000fe40004f26670 */
[----:B------:R-:W-:Y:S02]  /*4730*/  IMNMX R3, RZ, R62, !PT ;  /* 0x0000003eff037217 */ /* 0x000fe40007800200 */
        /* <DEDUP_REMOVED lines=46> */
.L_x_1190:
[C---:B------:R-:W-:Y:S01]  /*4a20*/  FMUL.FTZ R2, R220.reuse, 1.4426950216293334961 ;  /* 0x3fb8aa3bdc027820 */ /* 0x040fe20000410000 */
[----:B------:R-:W-:Y:S01]  /*4a30*/  FSETP.NEU.FTZ.AND P0, PT, R220, -INF , PT ;  /* 0xff800000dc00780b */ /* 0x000fe20003f1d000 */
[----:B------:R-:W-:Y:S01]  /*4a40*/  FMUL.FTZ R0, R221, 1.4426950216293334961 ;  /* 0x3fb8aa3bdd007820 */ /* 0x000fe20000410000 */
[----:B------:R-:W-:Y:S02]  /*4a50*/  ISETP.GT.AND P6, PT, R203, R244, PT ;  /* 0x000000f4cb00720c */ /* 0x000fe40003fc4270 */
[----:B------:R-:W-:Y:S02]  /*4a60*/  FSEL R2, R2, RZ, P0 ;  /* 0x000000ff02027208 */ /* 0x000fe40000000000 */
[----:B------:R-:W-:Y:S03]  /*4a70*/  FSETP.NEU.FTZ.AND P0, PT, R221, -INF , PT ;  /* 0xff800000dd00780b */ /* 0x000fe60003f1d000 */
[--C-:B------:R-:W-:Y:S01]  /*4a80*/  FFMA.FTZ R14, R14, c[0x0][0x23c], -R2.reuse ;  /* 0x00008f000e0e7a23 */ /* 0x100fe20000010802 */
[----:B------:R-:W-:Y:S01]  /*4a90*/  FSEL R0, R0, RZ, P0 ;  /* 0x000000ff00007208 */ /* 0x000fe20000000000 */
[--C-:B------:R-:W-:Y:S02]  /*4aa0*/  FFMA.FTZ R13, R13, c[0x0][0x23c], -R2.reuse ;  /* 0x00008f000d0d7a23 */ /* 0x100fe40000010802 */
[----:B------:R-:W-:Y:S01]  /*4ab0*/  MUFU.EX2 R180, R14 ;  /* 0x0000000e00b47308 */ /* 0x000fe20000000800 */
[----:B------:R-:W-:Y:S02]  /*4ac0*/  FFMA.FTZ R60, R60, c[0x0][0x23c], -R2 ;  /* 0x00008f003c3c7a23 */ /* 0x000fe40000010802 */
[--C-:B------:R-:W-:Y:S02]  /*4ad0*/  FFMA.FTZ R54, R54, c[0x0][0x23c], -R0.reuse ;  /* 0x00008f0036367a23 */ /* 0x100fe40000010800 */
[----:B------:R-:W-:Y:S02]  /*4ae0*/  FFMA.FTZ R53, R53, c[0x0][0x23c], -R0 ;  /* 0x00008f0035357a23 */ /* 0x000fe40000010800 */
[--C-:B------:R-:W-:Y:S02]  /*4af0*/  FFMA.FTZ R59, R59, c[0x0][0x23c], -R2.reuse ;  /* 0x00008f003b3b7a23 */ /* 0x100fe40000010802 */
[--C-:B------:R-:W-:Y:S01]  /*4b00*/  FFMA.FTZ R58, R58, c[0x0][0x23c], -R2.reuse ;  /* 0x00008f003a3a7a23 */ /* 0x100fe20000010802 */
[----:B------:R-:W-:Y:S01]  /*4b10*/  MUFU.EX2 R62, R54 ;  /* 0x00000036003e7308 */ /* 0x000fe20000000800 */
[--C-:B------:R-:W-:Y:S02]  /*4b20*/  FFMA.FTZ R57, R57, c[0x0][0x23c], -R2.reuse ;  /* 0x00008f0039397a23 */ /* 0x100fe40000010802 */
[--C-:B------:R-:W-:Y:S02]  /*4b30*/  FFMA.FTZ R56, R56, c[0x0][0x23c], -R2.reuse ;  /* 0x00008f0038387a23 */ /* 0x100fe40000010802 */
[----:B------:R-:W-:Y:S02]  /*4b40*/  FFMA.FTZ R2, R55, c[0x0][0x23c], -R2 ;  /* 0x00008f0037027a23 */ /* 0x000fe40000010802 */
[--C-:B------:R-:W-:Y:S02]  /*4b50*/  FFMA.FTZ R52, R52, c[0x0][0x23c], -R0.reuse ;  /* 0x00008f0034347a23 */ /* 0x100fe40000010800 */
[--C-:B------:R-:W-:Y:S01]  /*4b60*/  FFMA.FTZ R19, R19, c[0x0][0x23c], -R0.reuse ;  /* 0x00008f0013137a23 */ /* 0x100fe20000010800 */
[----:B------:R-:W-:Y:S01]  /*4b70*/  MUFU.EX2 R61, R53 ;  /* 0x00000035003d7308 */ /* 0x000fe20000000800 */
[--C-:B------:R-:W-:Y:S02]  /*4b80*/  FFMA.FTZ R18, R18, c[0x0][0x23c], -R0.reuse ;  /* 0x00008f0012127a23 */ /* 0x100fe40000010800 */
[--C-:B------:R-:W-:Y:S02]  /*4b90*/  FFMA.FTZ R17, R17, c[0x0][0x23c], -R0.reuse ;  /* 0x00008f0011117a23 */ /* 0x100fe40000010800 */
[--C-:B------:R-:W-:Y:S02]  /*4ba0*/  FFMA.FTZ R16, R16, c[0x0][0x23c], -R0.reuse ;  /* 0x00008f0010107a23 */ /* 0x100fe40000010800 */
[----:B------:R-:W-:Y:S03]  /*4bb0*/  FFMA.FTZ R0, R15, c[0x0][0x23c], -R0 ;  /* 0x00008f000f007a23 */ /* 0x000fe60000010800 */
[----:B------:R-:W1:Y:S10]  /*4bc0*/  MUFU.EX2 R179, R13 ;  /* 0x0000000d00b37308 */ /* 0x000e740000000800 */
[----:B------:R-:W-:Y:S10]  /*4bd0*/  MUFU.EX2 R178, R60 ;  /* 0x0000003c00b27308 */ /* 0x000ff40000000800 */
[----:B------:R-:W2:Y:S10]  /*4be0*/  MUFU.EX2 R63, R59 ;  /* 0x0000003b003f7308 */ /* 0x000eb40000000800 */
[----:B------:R2:W-:Y:S10]  /*4bf0*/  MUFU.EX2 R212, R2 ;  /* 0x0000000200d47308 */ /* 0x0005f40000000800 */
[----:B------:R-:W-:Y:S10]  /*4c00*/  MUFU.EX2 R60, R52 ;  /* 0x00000034003c7308 */ /* 0x000ff40000000800 */
[----:B------:R-:W3:Y:S10]  /*4c10*/  MUFU.EX2 R59, R19 ;  /* 0x00000013003b7308 */ /* 0x000ef40000000800 */
[----:B------:R-:W-:Y:S10]  /*4c20*/  MUFU.EX2 R216, R58 ;  /* 0x0000003a00d87308 */ /* 0x000ff40000000800 */
[----:B------:R3:W-:Y:S10]  /*4c30*/  MUFU.EX2 R58, R0 ;  /* 0x00000000003a7308 */ /* 0x0007f40000000800 */
[----:B------:R-:W-:Y:S10]  /*4c40*/  MUFU.EX2 R183, R18 ;  /* 0x0000001200b77308 */ /* 0x000ff40000000800 */
[----:B------:R-:W-:Y:S10]  /*4c50*/  MUFU.EX2 R182, R17 ;  /* 0x0000001100b67308 */ /* 0x000ff40000000800 */
[----:B------:R-:W4:Y:S10]  /*4c60*/  MUFU.EX2 R213, R57 ;  /* 0x0000003900d57308 */ /* 0x000f340000000800 */
[----:B------:R-:W-:Y:S10]  /*4c70*/  MUFU.EX2 R181, R16 ;  /* 0x0000001000b57308 */ /* 0x000ff40000000800 */
[----:B------:R-:W4:Y:S01]  /*4c80*/  MUFU.EX2 R215, R56 ;  /* 0x0000003800d77308 */ /* 0x000f220000000800 */
[----:B-1----:R-:W-:Y:S02]  /*4c90*/  F2FP.BF16.PACK_AB R4, R179, R180 ;  /* 0x000000b4b304723e */ /* 0x002fe400000010ff */
[----:B------:R-:W-:Y:S02]  /*4ca0*/  F2FP.BF16.PACK_AB R3, R61, R62 ;  /* 0x0000003e3d03723e */ /* 0x000fe400000010ff */
[----:B--2---:R-:W-:Y:S01]  /*4cb0*/  F2FP.BF16.PACK_AB R2, R63, R178 ;  /* 0x000000b23f02723e */ /* 0x004fe200000010ff */
[----:B------:R1:W-:Y:S01]  /*4cc0*/  STS [R223+0x12000], R4 ;  /* 0x01200004df007388 */ /* 0x0003e20000000800 */
[----:B---3--:R-:W-:Y:S02]  /*4cd0*/  F2FP.BF16.PACK_AB R0, R59, R60 ;  /* 0x0000003c3b00723e */ /* 0x008fe400000010ff */
[----:B----4-:R-:W-:Y:S01]  /*4ce0*/  F2FP.BF16.PACK_AB R5, R213, R216 ;  /* 0x000000d8d505723e */ /* 0x010fe200000010ff */
        /* <DEDUP_REMOVED lines=8> */
[----:B------:R-:W-:Y:S01]  /*4d70*/  STS [R225+0x12000], R3 ;  /* 0x01200003e1007388 */ /* 0x000fe20000000800 */
[----:B----4-:R-:W-:Y:S03]  /*4d80*/  SHF.L.U32 R0, R198, 0x1, RZ ;  /* 0x00000001c6007819 */ /* 0x010fe600000006ff */
[----:B------:R1:W-:Y:S01]  /*4d90*/  STS [R225+0x12400], R2 ;  /* 0x01240002e1007388 */ /* 0x0003e20000000800 */
[-C--:B------:R-:W-:Y:S03]  /*4da0*/  IADD3 R56, R189, R0.reuse, RZ ;  /* 0x00000000bd387210 */ /* 0x080fe60007ffe0ff */
        /* <DEDUP_REMOVED lines=41> */
[C---:B-----5:R-:W-:Y:S01]  /*5040*/  FADD.FTZ R4, -R102.reuse, R4 ;  /* 0x0000000466047221 */ /* 0x060fe20000010100 */
[----:B------:R-:W-:Y:S03]  /*5050*/  HMMA.16816.F32.BF16 R16, R52, R166, R16 ;  /* 0x000000a63410723c */ /* 0x000fe60000041810 */
[----:B------:R-:W-:Y:S02]  /*5060*/  FADD.FTZ R5, -R102, R5 ;  /* 0x0000000566057221 */ /* 0x000fe40000010100 */
[C---:B------:R-:W-:Y:S02]  /*5070*/  FADD.FTZ R6, -R100.reuse, R6 ;  /* 0x0000000664067221 */ /* 0x040fe40000010100 */
[----:B------:R-:W-:Y:S02]  /*5080*/  FADD.FTZ R7, -R100, R7 ;  /* 0x0000000764077221 */ /* 0x000fe40000010100 */
[C---:B------:R-:W-:Y:S03]  /*5090*/  FADD.FTZ R8, -R102.reuse, R8 ;  /* 0x0000000866087221 */ /* 0x040fe60000010100 */
        /* <DEDUP_REMOVED lines=100> */
.L_x_1191:
        /* <DEDUP_REMOVED lines=106> */
.L_x_1192:
        /* <DEDUP_REMOVED lines=83> */
[-C--:B------:R-:W-:Y:S01]  /*62b0*/  LEA R102, P2, R213, R2.reuse, 0x2 ;  /* 0x00000002d5667211 */ /* 0x080fe200078410ff */
[----:B------:R-:W-:Y:S01]  /*62c0*/  IMAD R212, R212, 0x30, RZ ;  /* 0x00000030d4d47824 */ /* 0x000fe200078e02ff */
[-C--:B------:R-:W-:Y:S01]  /*62d0*/  LEA.HI.X.SX32 R169, R215, R3.reuse, 0x2, P0 ;  /* 0x00000003d7a97211 */ /* 0x080fe200000f16ff */
[----:B------:R4:W-:Y:S01]  /*62e0*/  RED.E.ADD.F32.FTZ.RN.STRONG.GPU [R170.64], R7 ;  /* 0x00000007aa00798e */ /* 0x0009e2000c10e786 */
[-C--:B------:R-:W-:Y:S02]  /*62f0*/  LEA.HI.X.SX32 R103, R213, R3.reuse, 0x2, P2 ;  /* 0x00000003d5677211 */ /* 0x080fe400010f16ff */
[----:B------:R-:W-:Y:S01]  /*6300*/  IADD3 R213, R252, 0x20, RZ ;  /* 0x00000020fcd57810 */ /* 0x000fe20007ffe0ff */
[----:B------:R4:W-:Y:S01]  /*6310*/  RED.E.ADD.F32.FTZ.RN.STRONG.GPU [R168.64], R8 ;  /* 0x00000008a800798e */ /* 0x0009e2000c10e786 */
[-C--:B-1----:R-:W-:Y:S02]  /*6320*/  LEA R4, P1, R212, R2.reuse, 0x2 ;  /* 0x00000002d4047211 */ /* 0x082fe400078210ff */
[C---:B------:R-:W-:Y:S01]  /*6330*/  IADD3 R173, R252.reuse, 0x40, RZ ;  /* 0x00000040fcad7810 */ /* 0x040fe20007ffe0ff */
[----:B------:R1:W-:Y:S01]  /*6340*/  RED.E.ADD.F32.FTZ.RN.STRONG.GPU [R102.64], R9 ;  /* 0x000000096600798e */ /* 0x0003e2000c10e786 */
[----:B------:R-:W-:Y:S02]  /*6350*/  IADD3 R172, R252, 0x40, RZ ;  /* 0x00000040fcac7810 */ /* 0x000fe40007ffe0ff */
[-C--:B--2---:R-:W-:Y:S03]  /*6360*/  LEA.HI.X.SX32 R5, R212, R3.reuse, 0x2, P1 ;  /* 0x00000003d4057211 */ /* 0x084fe600008f16ff */
[----:B------:R-:W-:Y:S01]  /*6370*/  IMAD.IADD R172, R214, 0x1, R172 ;  /* 0x00000001d6ac7824 */ /* 0x000fe200078e02ac */
[----:B------:R-:W-:Y:S01]  /*6380*/  IADD3 R212, R252, 0x20, RZ ;  /* 0x00000020fcd47810 */ /* 0x000fe20007ffe0ff */
[----:B------:R2:W-:Y:S04]  /*6390*/  RED.E.ADD.F32.FTZ.RN.STRONG.GPU [R4.64], R10 ;  /* 0x0000000a0400798e */ /* 0x0005e8000c10e786 */
[----:B------:R-:W-:Y:S01]  /*63a0*/  IMAD.IADD R212, R214, 0x1, R212 ;  /* 0x00000001d6d47824 */ /* 0x000fe200078e02d4 */
[CC--:B---3--:R-:W-:Y:S04]  /*63b0*/  LEA R6, P0, R0.reuse, R2.reuse, 0x2 ;  /* 0x0000000200067211 */ /* 0x0c8fe800078010ff */
[-C--:B----4-:R-:W-:Y:S02]  /*63c0*/  LEA.HI.X.SX32 R7, R0, R3.reuse, 0x2, P0 ;  /* 0x0000000300077211 */ /* 0x090fe400000f16ff */
[----:B------:R-:W-:Y:S02]  /*63d0*/  IADD3 R0, R252, 0x20, RZ ;  /* 0x00000020fc007810 */ /* 0x000fe40007ffe0ff */
[-C--:B------:R-:W-:Y:S01]  /*63e0*/  LEA R8, P2, R238, R2.reuse, 0x2 ;  /* 0x00000002ee087211 */ /* 0x080fe200078410ff */
[----:B------:R3:W-:Y:S02]  /*63f0*/  RED.E.ADD.F32.FTZ.RN.STRONG.GPU [R6.64], R11 ;  /* 0x0000000b0600798e */ /* 0x0007e4000c10e786 */
[----:B------:R-:W-:Y:S01]  /*6400*/  IMAD.IADD R0, R214, 0x1, R0 ;  /* 0x00000001d6007824 */ /* 0x000fe200078e0200 */
[-C--:B-1----:R-:W-:Y:S01]  /*6410*/  LEA.HI.X.SX32 R9, R238, R3.reuse, 0x2, P2 ;  /* 0x00000003ee097211 */ /* 0x082fe200010f16ff */
[----:B------:R1:W-:Y:S02]  /*6420*/  RED.E.ADD.F32.FTZ.RN.STRONG.GPU [R2.64+0x80], R16 ;  /* 0x000080100200798e */ /* 0x0003e4000c10e786 */
[----:B------:R-:W-:Y:S02]  /*6430*/  IMAD.IADD R0, R214, 0x1, R0 ;  /* 0x00000001d6007824 */ /* 0x000fe400078e0200 */
[----:B------:R4:W-:Y:S01]  /*6440*/  RED.E.ADD.F32.FTZ.RN.STRONG.GPU [R100.64+0x80], R17 ;  /* 0x000080116400798e */ /* 0x0009e2000c10e786 */
[CC--:B--2---:R-:W-:Y:S04]  /*6450*/  LEA R4, P0, R213.reuse, R2.reuse, 0x2 ;  /* 0x00000002d5047211 */ /* 0x0c4fe800078010ff */
[-C--:B------:R-:W-:Y:S02]  /*6460*/  LEA.HI.X.SX32 R5, R213, R3.reuse, 0x2, P0 ;  /* 0x00000003d5057211 */ /* 0x080fe400000f16ff */
[-C--:B------:R-:W-:Y:S03]  /*6470*/  LEA R10, P0, R0, R2.reuse, 0x2 ;  /* 0x00000002000a7211 */ /* 0x080fe600078010ff */
[----:B------:R2:W-:Y:S01]  /*6480*/  RED.E.ADD.F32.FTZ.RN.STRONG.GPU [R4.64], R18 ;  /* 0x000000120400798e */ /* 0x0005e2000c10e786 */
[-C--:B---3--:R-:W-:Y:S02]  /*6490*/  LEA R6, P1, R212, R2.reuse, 0x2 ;  /* 0x00000002d4067211 */ /* 0x088fe400078210ff */
[-C--:B------:R-:W-:Y:S02]  /*64a0*/  LEA.HI.X.SX32 R11, R0, R3.reuse, 0x2, P0 ;  /* 0x00000003000b7211 */ /* 0x080fe400000f16ff */
[-C--:B------:R-:W-:Y:S02]  /*64b0*/  LEA.HI.X.SX32 R7, R212, R3.reuse, 0x2, P1 ;  /* 0x00000003d4077211 */ /* 0x080fe400008f16ff */
[C---:B------:R-:W-:Y:S02]  /*64c0*/  IADD3 R0, R252.reuse, 0x40, RZ ;  /* 0x00000040fc007810 */ /* 0x040fe40007ffe0ff */
[C---:B-1----:R-:W-:Y:S01]  /*64d0*/  IADD3 R16, R252.reuse, 0x60, RZ ;  /* 0x00000060fc107810 */ /* 0x042fe20007ffe0ff */
[----:B------:R1:W-:Y:S01]  /*64e0*/  RED.E.ADD.F32.FTZ.RN.STRONG.GPU [R6.64], R19 ;  /* 0x000000130600798e */ /* 0x0003e2000c10e786 */
[----:B----4-:R-:W-:Y:S01]  /*64f0*/  IADD3 R17, R252, 0x60, RZ ;  /* 0x00000060fc117810 */ /* 0x010fe20007ffe0ff */
[C---:B------:R-:W-:Y:S02]  /*6500*/  IMAD.IADD R0, R214.reuse, 0x1, R0 ;  /* 0x00000001d6007824 */ /* 0x040fe400078e0200 */
[----:B------:R3:W-:Y:S01]  /*6510*/  RED.E.ADD.F32.FTZ.RN.STRONG.GPU [R10.64], R12 ;  /* 0x0000000c0a00798e */ /* 0x0007e2000c10e786 */
[C---:B------:R-:W-:Y:S02]  /*6520*/  IMAD.IADD R16, R214.reuse, 0x1, R16 ;  /* 0x00000001d6107824 */ /* 0x040fe400078e0210 */
[----:B------:R-:W-:Y:S01]  /*6530*/  IMAD.IADD R0, R214, 0x1, R0 ;  /* 0x00000001d6007824 */ /* 0x000fe200078e0200 */
[----:B------:R4:W-:Y:S01]  /*6540*/  RED.E.ADD.F32.FTZ.RN.STRONG.GPU [R8.64], R13 ;  /* 0x0000000d0800798e */ /* 0x0009e2000c10e786 */
[CC--:B--2---:R-:W-:Y:S04]  /*6550*/  LEA R4, P1, R237.reuse, R2.reuse, 0x2 ;  /* 0x00000002ed047211 */ /* 0x0c4fe800078210ff */
[-C--:B------:R-:W-:Y:S05]  /*6560*/  LEA.HI.X.SX32 R5, R237, R3.reuse, 0x2, P1 ;  /* 0x00000003ed057211 */ /* 0x080fea00008f16ff */
[----:B------:R2:W-:Y:S01]  /*6570*/  RED.E.ADD.F32.FTZ.RN.STRONG.GPU [R4.64], R14 ;  /* 0x0000000e0400798e */ /* 0x0005e2000c10e786 */
[CC--:B-1----:R-:W-:Y:S04]  /*6580*/  LEA R6, P0, R241.reuse, R2.reuse, 0x2 ;  /* 0x00000002f1067211 */ /* 0x0c2fe800078010ff */
[-C--:B------:R-:W-:Y:S02]  /*6590*/  LEA.HI.X.SX32 R7, R241, R3.reuse, 0x2, P0 ;  /* 0x00000003f1077211 */ /* 0x080fe400000f16ff */
[-C--:B---3--:R-:W-:Y:S02]  /*65a0*/  LEA R12, P1, R172, R2.reuse, 0x2 ;  /* 0x00000002ac0c7211 */ /* 0x088fe400078210ff */
[-C--:B----4-:R-:W-:Y:S01]  /*65b0*/  LEA R8, P2, R236, R2.reuse, 0x2 ;  /* 0x00000002ec087211 */ /* 0x090fe200078410ff */
        /* <DEDUP_REMOVED lines=10> */
[-C--:B------:R-:W-:Y:S02]  /*6660*/  LEA.HI.X.SX32 R11, R0, R3.reuse, 0x2, P0 ;  /* 0x00000003000b7211 */ /* 0x080fe400000f16ff */
[----:B------:R-:W-:Y:S01]  /*6670*/  IADD3 R0, R252, 0x60, RZ ;  /* 0x00000060fc007810 */ /* 0x000fe20007ffe0ff */
[----:B------:R3:W-:Y:S01]  /*6680*/  RED.E.ADD.F32.FTZ.RN.STRONG.GPU [R12.64], R55 ;  /* 0x000000370c00798e */ /* 0x0007e2000c10e786 */
[-C--:B-1----:R-:W-:Y:S02]  /*6690*/  LEA R6, P1, R235, R2.reuse, 0x2 ;  /* 0x00000002eb067211 */ /* 0x082fe400078210ff */
[-C--:B------:R-:W-:Y:S01]  /*66a0*/  LEA.HI.X.SX32 R15, R17, R3.reuse, 0x2, P5 ;  /* 0x00000003110f7211 */ /* 0x080fe200028f16ff */
[----:B------:R1:W-:Y:S01]  /*66b0*/  RED.E.ADD.F32.FTZ.RN.STRONG.GPU [R10.64], R56 ;  /* 0x000000380a00798e */ /* 0x0003e2000c10e786 */
[-C--:B------:R-:W-:Y:S01]  /*66c0*/  LEA.HI.X.SX32 R7, R235, R3.reuse, 0x2, P1 ;  /* 0x00000003eb077211 */ /* 0x080fe200008f16ff */
[C---:B------:R-:W-:Y:S02]  /*66d0*/  IMAD.IADD R0, R214.reuse, 0x1, R0 ;  /* 0x00000001d6007824 */ /* 0x040fe400078e0200 */
[----:B------:R4:W-:Y:S02]  /*66e0*/  RED.E.ADD.F32.FTZ.RN.STRONG.GPU [R8.64], R57 ;  /* 0x000000390800798e */ /* 0x0009e4000c10e786 */
[----:B------:R-:W-:Y:S02]  /*66f0*/  IMAD.IADD R0, R214, 0x1, R0 ;  /* 0x00000001d6007824 */ /* 0x000fe400078e0200 */
[----:B------:R4:W-:Y:S04]  /*6700*/  RED.E.ADD.F32.FTZ.RN.STRONG.GPU [R6.64], R58 ;  /* 0x0000003a0600798e */ /* 0x0009e8000c10e786 */
        /* <DEDUP_REMOVED lines=202> */
.L_x_1194:
        /* <DEDUP_REMOVED lines=15> */
.L_x_1195:
        /* <DEDUP_REMOVED lines=39> */
.L_x_1197:
[----:B------:R-:W-:Y:S05]  /*7710*/  BSYNC B0 ;  /* 0x0000000000007941 */ /* 0x000fea0003800000 */
.L_x_1196:
        /* <DEDUP_REMOVED lines=8> */
[----:B----4-:R-:W-:Y:S01]  /*77a0*/  IMAD R6, R5, c[0x0][0x3a0], RZ ;  /* 0x0000e80005067a24 */ /* 0x010fe200078e02ff */
[----:B------:R-:W-:-:S05]  /*77b0*/  MOV R5, R10 ;  /* 0x0000000a00057202 */ /* 0x000fca0000000f00 */
[----:B------:R-:W-:-:S04]  /*77c0*/  IMAD.WIDE.U32 R8, R0, c[0x0][0x3a0], R4 ;  /* 0x0000e80000087a25 */ /* 0x000fc800078e0004 */
[----:B------:R-:W-:Y:S01]  /*77d0*/  IMAD R0, R0, c[0x0][0x3a4], R6 ;  /* 0x0000e90000007a24 */ /* 0x000fe200078e0206 */
[----:B------:R-:W-:-:S03]  /*77e0*/  LEA R4, P4, R8, c[0x0][0x340], 0x1 ;  /* 0x0000d00008047a11 */ /* 0x000fc600078808ff */
[----:B------:R-:W-:-:S05]  /*77f0*/  IMAD.IADD R0, R0, 0x1, R9 ;  /* 0x0000000100007824 */ /* 0x000fca00078e0209 */
[----:B------:R-:W-:-:S05]  /*7800*/  LEA.HI.X R5, R8, c[0x0][0x344], R0, 0x1, P4 ;  /* 0x0000d10008057a11 */ /* 0x000fca00020f0c00 */
[----:B--2---:R2:W-:Y:S04]  /*7810*/  @!P1 STG.E.128 [R4.64], R28 ;  /* 0x0000001c04009986 */ /* 0x0045e8000c101d06 */
[----:B---3--:R2:W-:Y:S02]  /*7820*/  @!P0 STG.E.128 [R4.64+0x80], R24 ;  /* 0x0000801804008986 */ /* 0x0085e4000c101d06 */
.L_x_1199:
[----:B------:R-:W-:Y:S05]  /*7830*/  BSYNC B0 ;  /* 0x0000000000007941 */ /* 0x000fea0003800000 */
.L_x_1198:
[----:B------:R-:W-:Y:S01]  /*7840*/  IMAD.WIDE.U32 R2, R232, c[0x0][0x3a8], R2 ;  /* 0x0000ea00e8027a25 */ /* 0x000fe200078e0002 */
[----:B------:R-:W-:Y:S03]  /*7850*/  BSSY B0, `(.L_x_1200) ;  /* 0x0000016000007945 */ /* 0x000fe60003800000 */
[----:B------:R-:W-:Y:S01]  /*7860*/  IMAD R0, R20, c[0x0][0x3a8], RZ ;  /* 0x0000ea0014007a24 */ /* 0x000fe200078e02ff */
[----:B------:R-:W-:-:S03]  /*7870*/  IADD3 R2, P0, R21, R2, RZ ;  /* 0x0000000215027210 */ /* 0x000fc60007f1e0ff */
[----:B--2---:R-:W-:Y:S02]  /*7880*/  IMAD R4, R232, c[0x0][0x3ac], R0 ;  /* 0x0000eb00e8047a24 */ /* 0x004fe400078e0200 */
        /* <DEDUP_REMOVED lines=12> */
[----:B----4-:R-:W-:-:S04]  /*7950*/  IMAD.WIDE.U32 R6, R245, c[0x0][0x3a8], R4 ;  /* 0x0000ea00f5067a25 */ /* 0x010fc800078e0004 */
[----:B------:R-:W-:Y:S01]  /*7960*/  IMAD.IADD R0, R0, 0x1, R7 ;  /* 0x0000000100007824 */ /* 0x000fe200078e0207 */
[----:B------:R-:W-:-:S04]  /*7970*/  LEA R4, P3, R6, c[0x0][0x348], 0x1 ;  /* 0x0000d20006047a11 */ /* 0x000fc800078608ff */
[----:B------:R-:W-:-:S05]  /*7980*/  LEA.HI.X R5, R6, c[0x0][0x34c], R0, 0x1, P3 ;  /* 0x0000d30006057a11 */ /* 0x000fca00018f0c00 */
[----:B------:R2:W-:Y:S04]  /*7990*/  @!P1 STG.E.128 [R4.64], R36 ;  /* 0x0000002404009986 */ /* 0x0005e8000c101d06 */
[----:B-1----:R2:W-:Y:S02]  /*79a0*/  @!P0 STG.E.128 [R4.64+0x80], R32 ;  /* 0x0000802004008986 */ /* 0x0025e4000c101d06 */
.L_x_1201:
[----:B------:R-:W-:Y:S05]  /*79b0*/  BSYNC B0 ;  /* 0x0000000000007941 */ /* 0x000fea0003800000 */
.L_x_1200:
[----:B------:R-:W-:Y:S05]  /*79c0*/  @P2 BRA `(.L_x_1170) ;  /* 0x000000d000002947 */ /* 0x000fea0003800000 */
[----:B------:R-:W-:Y:S02]  /*79d0*/  IADD3 R0, P0, R245, 0x20, RZ ;  /* 0x00000020f5007810 */ /* 0x000fe40007f1e0ff */
[----:B------:R-:W-:-:S03]  /*79e0*/  ISETP.GE.AND P1, PT, R218, c[0x0][0x220], PT ;  /* 0x00008800da007a0c */ /* 0x000fc60003f26270 */
[----:B------:R-:W-:Y:S01]  /*79f0*/  IMAD.X R3, RZ, RZ, R48, P0 ;  /* 0x000000ffff037224 */ /* 0x000fe200000e0630 */
[----:B------:R-:W-:-:S03]  /*7a00*/  ISETP.GE.AND P0, PT, R229, c[0x0][0x220], PT ;  /* 0x00008800e5007a0c */ /* 0x000fc60003f06270 */
[----:B--2---:R-:W-:Y:S01]  /*7a10*/  IMAD R4, R3, c[0x0][0x3a8], RZ ;  /* 0x0000ea0003047a24 */ /* 0x004fe200078e02ff */
[----:B------:R-:W-:-:S05]  /*7a20*/  MOV R3, R8 ;  /* 0x0000000800037202 */ /* 0x000fca0000000f00 */
[----:B----4-:R-:W-:-:S04]  /*7a30*/  IMAD.WIDE.U32 R6, R0, c[0x0][0x3a8], R2 ;  /* 0x0000ea0000067a25 */ /* 0x010fc800078e0002 */
[----:B------:R-:W-:Y:S01]  /*7a40*/  IMAD R0, R0, c[0x0][0x3ac], R4 ;  /* 0x0000eb0000007a24 */ /* 0x000fe200078e0204 */
[----:B------:R-:W-:-:S03]  /*7a50*/  LEA R2, P2, R6, c[0x0][0x348], 0x1 ;  /* 0x0000d20006027a11 */ /* 0x000fc600078408ff */
[----:B------:R-:W-:-:S05]  /*7a60*/  IMAD.IADD R0, R0, 0x1, R7 ;  /* 0x0000000100007824 */ /* 0x000fca00078e0207 */
[----:B------:R-:W-:-:S05]  /*7a70*/  LEA.HI.X R3, R6, c[0x0][0x34c], R0, 0x1, P2 ;  /* 0x0000d30006037a11 */ /* 0x000fca00010f0c00 */
[----:B-1----:R1:W-:Y:S04]  /*7a80*/  @!P1 STG.E.128 [R2.64], R44 ;  /* 0x0000002c02009986 */ /* 0x0023e8000c101d06 */
[----:B------:R1:W-:Y:S02]  /*7a90*/  @!P0 STG.E.128 [R2.64+0x80], R40 ;  /* 0x0000802802008986 */ /* 0x0003e4000c101d06 */
.L_x_1170:
[----:B------:R-:W-:Y:S05]  /*7aa0*/  BSYNC B1 ;  /* 0x0000000000017941 */ /* 0x000fea0003800000 */
.L_x_1156:
        /* <DEDUP_REMOVED lines=9> */
.L_x_1202:
[----:B------:R-:W-:Y:S05]  /*7b40*/  EXIT ;  /* 0x000000000000794d */ /* 0x000fea0003800000 */
.L_x_1204:
        /* <DEDUP_REMOVED lines=11> */
.L_x_2074:


//--------------------- .text._ZN5flash25flash_bwd_dot_do_o_kernelILb0E23Flash_bwd_kernel_traitsILi128ELi64ELi64ELi8ELi4ELi2ELi2ELb1ELb0EN7cutlass10bfloat16_tE19Flash_kernel_traitsILi128ELi64ELi64ELi8ES3_EEEEvNS_16Flash_bwd_paramsE --------------------------
	.section	.text._ZN5flash25flash_bwd_dot_do_o_kernelILb0E23Flash_bwd_kernel_traitsILi128ELi64ELi64ELi8ELi4ELi2ELi2ELb1ELb0EN7cutlass10bfloat16_tE19Flash_kernel_traitsILi128ELi64ELi64ELi8ES3_EEEEvNS_16Flash_bwd_paramsE,"ax",@progbits
	.sectioninfo	@"SHI_REGISTERS=46"
	.align	128
        .global         _ZN5flash25flash_bwd_dot_do_o_kernelILb0E23Flash_bwd_kernel_traitsILi128ELi64ELi64ELi8ELi4ELi2ELi2ELb1ELb0EN7cutlass10bfloat16_tE19Flash_kernel_traitsILi128ELi64ELi64ELi8ES3_EEEEvNS_16Flash_bwd_paramsE
        .type           _ZN5flash25flash_bwd_dot_do_o_kernelILb0E23Flash_bwd_kernel_traitsILi128ELi64ELi64ELi8ELi4ELi2ELi2ELb1ELb0EN7cutlass10bfloat16_tE19Flash_kernel_traitsILi128ELi64ELi64ELi8ES3_EEEEvNS_16Flash_bwd_paramsE,@function
        .size           _ZN5flash25flash_bwd_dot_do_o_kernelILb0E23Flash_bwd_kernel_traitsILi128ELi64ELi64ELi8ELi4ELi2ELi2ELb1ELb0EN7cutlass10bfloat16_tE19Flash_kernel_traitsILi128ELi64ELi64ELi8ES3_EEEEvNS_16Flash_bwd_paramsE,(.L_x_2075 - _ZN5flash25flash_bwd_dot_do_o_kernelILb0E23Flash_bwd_kernel_traitsILi128ELi64ELi64ELi8ELi4ELi2ELi2ELb1ELb0EN7cutlass10bfloat16_tE19Flash_kernel_traitsILi128ELi64ELi64ELi8ES3_EEEEvNS_16Flash_bwd_paramsE)
        .other          _ZN5flash25flash_bwd_dot_do_o_kernelILb0E23Flash_bwd_kernel_traitsILi128ELi64ELi64ELi8ELi4ELi2ELi2ELb1ELb0EN7cutlass10bfloat16_tE19Flash_kernel_traitsILi128ELi64ELi64ELi8ES3_EEEEvNS_16Flash_bwd_paramsE,@"STO_CUDA_ENTRY STV_DEFAULT"
_ZN5flash25flash_bwd_dot_do_o_kernelILb0E23Flash_bwd_kernel_traitsILi128ELi64ELi64ELi8ELi4ELi2ELi2ELb1ELb0EN7cutlass10bfloat16_tE19Flash_kernel_traitsILi128ELi64ELi64ELi8ES3_EEEEvNS_16Flash_bwd_paramsE:
.text._ZN5flash25flash_bwd_dot_do_o_kernelILb0E23Flash_bwd_kernel_traitsILi128ELi64ELi64ELi8ELi4ELi2ELi2ELb1ELb0EN7cutlass10bfloat16_tE19Flash_kernel_traitsILi128ELi64ELi64ELi8ES3_EEEEvNS_16Flash_bwd_paramsE:
[----:B------:R-:W-:Y:S02]  /*0000*/  MOV R1, c[0x0][0x28] ;  /* 0x00000a0000017a02 */ /* 0x000fe40000000f00 */
[----:B------:R-:W0:Y:S01]  /*0010*/  S2R R11, SR_CTAID.Y ;  /* 0x00000000000b7919 */ /* 0x000e220000002600 */
[----:B------:R-:W-:Y:S01]  /*0020*/  ISETP.NE.U32.AND P0, PT, RZ, c[0x0][0x240], PT ;  /* 0x00009000ff007a0c */ /* 0x000fe20003f05070 */
[----:B------:R-:W-:Y:S01]  /*0030*/  IMAD.MOV.U32 R13, RZ, RZ, -0x1 ;  /* 0xffffffffff0d7424 */ /* 0x000fe200078e00ff */
[----:B------:R-:W-:Y:S02]  /*0040*/  ULDC.64 UR4, c[0x0][0x118] ;  /* 0x0000460000047ab9 */ /* 0x000fe40000000a00 */
[----:B------:R-:W-:-:S13]  /*0050*/  ISETP.NE.AND.EX P0, PT, RZ, c[0x0][0x244], PT, P0 ;  /* 0x00009100ff007a0c */ /* 0x000fda0003f05300 */
[----:B------:R-:W-:Y:S01]  /*0060*/  @P0 MOV R9, 0x4 ;  /* 0x0000000400090802 */ /* 0x000fe20000000f00 */
[----:B------:R-:W-:Y:S01]  /*0070*/  @P0 IMAD.MOV.U32 R2, RZ, RZ, 0x4 ;  /* 0x00000004ff020424 */ /* 0x000fe200078e00ff */
[----:B0-----:R-:W-:-:S03]  /*0080*/  @P0 IADD3 R8, R11, 0x1, RZ ;  /* 0x000000010b080810 */ /* 0x001fc60007ffe0ff */
[----:B------:R-:W-:-:S04]  /*0090*/  @P0 IMAD.WIDE R2, R11, R2, c[0x0][0x240] ;  /* 0x000090000b020625 */ /* 0x000fc800078e0202 */
[----:B------:R-:W-:Y:S01]  /*00a0*/  @P0 IMAD.WIDE R8, R8, R9, c[0x0][0x240] ;  /* 0x0000900008080625 */ /* 0x000fe200078e0209 */
[----:B------:R-:W2:Y:S05]  /*00b0*/  @P0 LDG.E R13, [R2.64] ;  /* 0x00000004020d0981 */ /* 0x000eaa000c1e1900 */
[----:B------:R-:W2:Y:S04]  /*00c0*/  @P0 LDG.E R8, [R8.64] ;  /* 0x0000000408080981 */ /* 0x000ea8000c1e1900 */
[----:B------:R-:W0:Y:S02]  /*00d0*/  S2R R7, SR_CTAID.X ;  /* 0x0000000000077919 */ /* 0x000e240000002500 */
[----:B0-----:R-:W-:Y:S01]  /*00e0*/  IMAD.SHL.U32 R7, R7, 0x40, RZ ;  /* 0x0000004007077824 */ /* 0x001fe200078e00ff */
[----:B--2---:R-:W-:-:S02]  /*00f0*/  @P0 IADD3 R4, R8, -R13, RZ ;  /* 0x8000000d08040210 */ /* 0x004fc40007ffe0ff */
[----:B------:R-:W-:-:S04]  /*0100*/  @!P0 MOV R4, c[0x0][0x214] ;  /* 0x0000850000048a02 */ /* 0x000fc80000000f00 */
[----:B------:R-:W-:-:S13]  /*0110*/  ISETP.GT.AND P0, PT, R4, R7, PT ;  /* 0x000000070400720c */ /* 0x000fda0003f04270 */
[----:B------:R-:W-:Y:S05]  /*0120*/  @!P0 EXIT ;  /* 0x000000000000894d */ /* 0x000fea0003800000 */
[C---:B------:R-:W-:Y:S01]  /*0130*/  ISETP.NE.AND P1, PT, R13.reuse, -0x1, PT ;  /* 0xffffffff0d00780c */ /* 0x040fe20003f25270 */
[----:B------:R-:W0:Y:S01]  /*0140*/  S2R R36, SR_CTAID.Z ;  /* 0x0000000000247919 */ /* 0x000e220000002700 */
[----:B------:R-:W-:Y:S02]  /*0150*/  ULDC.U8 UR6, c[0x0][0x328] ;  /* 0x0000ca0000067ab9 */ /* 0x000fe40000000000 */
[----:B------:R-:W-:Y:S01]  /*0160*/  ISETP.NE.AND P0, PT, RZ, UR6, PT ;  /* 0x00000006ff007c0c */ /* 0x000fe2000bf05270 */
[----:B------:R-:W1:Y:S08]  /*0170*/  S2R R0, SR_TID.X ;  /* 0x0000000000007919 */ /* 0x000e700000002100 */
[----:B------:R-:W-:Y:S01]  /*0180*/  @P1 IMAD.WIDE.U32 R2, R13, c[0x0][0x370], RZ ;  /* 0x0000dc000d021a25 */ /* 0x000fe200078e00ff */
[----:B------:R-:W-:-:S02]  /*0190*/  @!P1 SHF.R.S32.HI R8, RZ, 0x1f, R11 ;  /* 0x0000001fff089819 */ /* 0x000fc4000001140b */
[----:B------:R-:W-:Y:S01]  /*01a0*/  @!P1 SHF.R.S32.HI R10, RZ, 0x1f, R11 ;  /* 0x0000001fff0a9819 */ /* 0x000fe2000001140b */
[C---:B------:R-:W-:Y:S02]  /*01b0*/  @P1 IMAD R5, R13.reuse, c[0x0][0x374], R3 ;  /* 0x0000dd000d051a24 */ /* 0x040fe400078e0203 */
[----:B------:R-:W-:Y:S02]  /*01c0*/  @P1 IMAD.MOV.U32 R21, RZ, RZ, R2 ;  /* 0x000000ffff151224 */ /* 0x000fe400078e0002 */
[----:B------:R-:W-:-:S04]  /*01d0*/  @P1 IMAD.WIDE.U32 R2, R13, c[0x0][0x1e8], RZ ;  /* 0x00007a000d021a25 */ /* 0x000fc800078e00ff */
[----:B------:R-:W-:Y:S01]  /*01e0*/  @!P1 IMAD R8, R8, c[0x0][0x368], RZ ;  /* 0x0000da0008089a24 */ /* 0x000fe200078e02ff */
[----:B------:R-:W-:Y:S01]  /*01f0*/  @P1 MOV R15, R2 ;  /* 0x00000002000f1202 */ /* 0x000fe20000000f00 */
[----:B------:R-:W-:Y:S02]  /*0200*/  @!P1 IMAD R10, R10, c[0x0][0x1e0], RZ ;  /* 0x000078000a0a9a24 */ /* 0x000fe400078e02ff */
[----:B------:R-:W-:Y:S02]  /*0210*/  @P1 IMAD R6, R13, c[0x0][0x1ec], R3 ;  /* 0x00007b000d061a24 */ /* 0x000fe400078e0203 */
[C---:B------:R-:W-:Y:S02]  /*0220*/  @!P1 IMAD R17, R11.reuse, c[0x0][0x36c], R8 ;  /* 0x0000db000b119a24 */ /* 0x040fe400078e0208 */
[----:B------:R-:W-:-:S04]  /*0230*/  @!P1 IMAD.WIDE.U32 R2, R11, c[0x0][0x368], RZ ;  /* 0x0000da000b029a25 */ /* 0x000fc800078e00ff */
[----:B------:R-:W-:Y:S01]  /*0240*/  @!P1 IMAD.WIDE.U32 R8, R11, c[0x0][0x1e0], RZ ;  /* 0x000078000b089a25 */ /* 0x000fe200078e00ff */
[----:B------:R-:W-:-:S03]  /*0250*/  @!P1 IADD3 R5, R3, R17, RZ ;  /* 0x0000001103059210 */ /* 0x000fc60007ffe0ff */
[----:B------:R-:W-:Y:S02]  /*0260*/  @!P1 IMAD R19, R11, c[0x0][0x1e4], R10 ;  /* 0x000079000b139a24 */ /* 0x000fe400078e020a */
[----:B------:R-:W-:Y:S02]  /*0270*/  @!P1 IMAD.MOV.U32 R21, RZ, RZ, R2 ;  /* 0x000000ffff159224 */ /* 0x000fe400078e0002 */
[----:B------:R-:W-:Y:S01]  /*0280*/  @!P1 IMAD.MOV.U32 R15, RZ, RZ, R8 ;  /* 0x000000ffff0f9224 */ /* 0x000fe200078e0008 */
[----:B------:R-:W-:Y:S01]  /*0290*/  @!P1 IADD3 R6, R9, R19, RZ ;  /* 0x0000001309069210 */ /* 0x000fe20007ffe0ff */
[----:B------:R-:W-:Y:S05]  /*02a0*/  @!P0 BRA `(.L_x_1205) ;  /* 0x0000007000008947 */ /* 0x000fea0003800000 */
[----:B01----:R-:W-:Y:S01]  /*02b0*/  MOV R8, c[0x0][0x210] ;  /* 0x0000840000087a02 */ /* 0x003fe20000000f00 */
[C---:B------:R-:W-:Y:S02]  /*02c0*/  @!P1 IMAD R13, R11.reuse, c[0x0][0x224], RZ ;  /* 0x000089000b0d9a24 */ /* 0x040fe400078e02ff */
[----:B------:R-:W-:Y:S02]  /*02d0*/  IMAD.MOV.U32 R3, RZ, RZ, 0x80 ;  /* 0x00000080ff037424 */ /* 0x000fe400078e00ff */
[----:B------:R-:W-:-:S02]  /*02e0*/  IMAD R2, R11, 0x80, R13 ;  /* 0x000000800b027824 */ /* 0x000fc400078e020d */
[----:B------:R-:W-:-:S04]  /*02f0*/  IMAD R3, R3, R8, c[0x0][0x234] ;  /* 0x00008d0003037624 */ /* 0x000fc800078e0208 */
[----:B------:R-:W-:Y:S01]  /*0300*/  IMAD R2, R3, R36, R2 ;  /* 0x0000002403027224 */ /* 0x000fe200078e0202 */
[----:B------:R-:W-:Y:S05]  /*0310*/  BRA `(.L_x_1206) ;  /* 0x0000002000007947 */ /* 0x000fea0003800000 */
.L_x_1205:
[----:B01----:R-:W-:-:S04]  /*0320*/  IMAD R2, R11, c[0x0][0x1c0], R36 ;  /* 0x000070000b027a24 */ /* 0x003fc800078e0224 */
[----:B------:R-:W-:Y:S02]  /*0330*/  IMAD R2, R2, c[0x0][0x224], RZ ;  /* 0x0000890002027a24 */ /* 0x000fe400078e02ff */
.L_x_1206:
[----:B------:R-:W-:Y:S01]  /*0340*/  SHF.R.S32.HI R3, RZ, 0x1f, R0 ;  /* 0x0000001fff037819 */ /* 0x000fe20000011400 */
[----:B------:R-:W-:Y:S01]  /*0350*/  BSSY B0, `(.L_x_1207) ;  /* 0x0000035000007945 */ /* 0x000fe20003800000 */
[----:B------:R-:W-:Y:S01]  /*0360*/  SHF.R.S32.HI R8, RZ, 0x1f, R7 ;  /* 0x0000001fff087819 */ /* 0x000fe20000011407 */
[----:B------:R-:W-:Y:S01]  /*0370*/  CS2R R18, SRZ ;  /* 0x0000000000127805 */ /* 0x000fe2000001ff00 */
[----:B------:R-:W-:Y:S02]  /*0380*/  LEA.HI R12, R3, R0, RZ, 0x3 ;  /* 0x00000000030c7211 */ /* 0x000fe400078f18ff */
[----:B------:R-:W-:Y:S01]  /*0390*/  SHF.R.S32.HI R13, RZ, 0x1f, R36 ;  /* 0x0000001fff0d7819 */ /* 0x000fe20000011424 */
[----:B------:R-:W-:Y:S01]  /*03a0*/  IMAD R16, R8, c[0x0][0x1e8], RZ ;  /* 0x00007a0008107a24 */ /* 0x000fe200078e02ff */
[----:B------:R-:W-:-:S03]  /*03b0*/  LOP3.LUT R3, R12, 0x1ffffff8, RZ, 0xc0, !PT ;  /* 0x1ffffff80c037812 */ /* 0x000fc600078ec0ff */
[----:B------:R-:W-:Y:S01]  /*03c0*/  IMAD R17, R7, c[0x0][0x1ec], R16 ;  /* 0x00007b0007117a24 */ /* 0x000fe200078e0210 */
[----:B------:R-:W-:Y:S01]  /*03d0*/  IADD3 R3, -R3, R0, RZ ;  /* 0x0000000003037210 */ /* 0x000fe20007ffe1ff */
[----:B------:R-:W-:-:S04]  /*03e0*/  IMAD R41, R13, c[0x0][0x1f0], RZ ;  /* 0x00007c000d297a24 */ /* 0x000fc800078e02ff */
[----:B------:R-:W-:Y:S01]  /*03f0*/  IMAD.SHL.U32 R38, R3, 0x8, RZ ;  /* 0x0000000803267824 */ /* 0x000fe200078e00ff */
[C---:B------:R-:W-:Y:S01]  /*0400*/  IADD3 R3, R7.reuse, R2, RZ ;  /* 0x0000000207037210 */ /* 0x040fe20007ffe0ff */
[----:B------:R-:W-:Y:S02]  /*0410*/  IMAD R2, R8, c[0x0][0x370], RZ ;  /* 0x0000dc0008027a24 */ /* 0x000fe400078e02ff */
[----:B------:R-:W-:Y:S01]  /*0420*/  IMAD R41, R36, c[0x0][0x1f4], R41 ;  /* 0x00007d0024297a24 */ /* 0x000fe200078e0229 */
[----:B------:R-:W-:Y:S01]  /*0430*/  SHF.R.S32.HI R39, RZ, 0x1f, R38 ;  /* 0x0000001fff277819 */ /* 0x000fe20000011426 */
[C---:B------:R-:W-:Y:S01]  /*0440*/  IMAD R14, R7.reuse, c[0x0][0x374], R2 ;  /* 0x0000dd00070e7a24 */ /* 0x040fe200078e0202 */
[----:B------:R-:W-:Y:S02]  /*0450*/  SHF.R.S32.HI R2, RZ, 0x3, R12 ;  /* 0x00000003ff027819 */ /* 0x000fe4000001140c */
[----:B------:R-:W-:Y:S01]  /*0460*/  IADD3 R43, R38, 0x40, RZ ;  /* 0x00000040262b7810 */ /* 0x000fe20007ffe0ff */
[----:B------:R-:W-:Y:S01]  /*0470*/  IMAD.WIDE.U32 R8, R7, c[0x0][0x370], R38 ;  /* 0x0000dc0007087a25 */ /* 0x000fe200078e0026 */
[----:B------:R-:W-:-:S03]  /*0480*/  SHF.R.S32.HI R42, RZ, 0x1f, R2 ;  /* 0x0000001fff2a7819 */ /* 0x000fc60000011402 */
[----:B------:R-:W-:Y:S01]  /*0490*/  IMAD.WIDE.U32 R10, R7, c[0x0][0x1e8], R38 ;  /* 0x00007a00070a7a25 */ /* 0x000fe200078e0026 */
[----:B------:R-:W-:-:S03]  /*04a0*/  IADD3 R20, P0, R21, R8, RZ ;  /* 0x0000000815147210 */ /* 0x000fc60007f1e0ff */
[----:B------:R-:W-:Y:S01]  /*04b0*/  IMAD.IADD R7, R4, 0x1, -R7 ;  /* 0x0000000104077824 */ /* 0x000fe200078e0a07 */
[----:B------:R-:W-:Y:S01]  /*04c0*/  IADD3.X R21, R5, R9, R14, P0, !PT ;  /* 0x0000000905157210 */ /* 0x000fe200007fe40e */
[----:B------:R-:W-:Y:S01]  /*04d0*/  IMAD R5, R13, c[0x0][0x378], RZ ;  /* 0x0000de000d057a24 */ /* 0x000fe200078e02ff */
[----:B------:R-:W-:Y:S01]  /*04e0*/  IADD3 R8, P1, R15, R10, RZ ;  /* 0x0000000a0f087210 */ /* 0x000fe20007f3e0ff */
[----:B------:R-:W-:Y:S01]  /*04f0*/  CS2R R12, SRZ ;  /* 0x00000000000c7805 */ /* 0x000fe2000001ff00 */
[----:B------:R-:W-:Y:S01]  /*0500*/  ISETP.GE.AND P0, PT, R2, R7, PT ;  /* 0x000000070200720c */ /* 0x000fe20003f06270 */
[----:B------:R-:W-:Y:S01]  /*0510*/  IMAD R23, R36, c[0x0][0x37c], R5 ;  /* 0x0000df0024177a24 */ /* 0x000fe200078e0205 */
[----:B------:R-:W-:Y:S01]  /*0520*/  IADD3.X R9, R6, R11, R17, P1, !PT ;  /* 0x0000000b06097210 */ /* 0x000fe20000ffe411 */
[----:B------:R-:W-:Y:S01]  /*0530*/  IMAD.WIDE.U32 R20, R36, c[0x0][0x378], R20 ;  /* 0x0000de0024147a25 */ /* 0x000fe200078e0014 */
[----:B------:R-:W-:Y:S01]  /*0540*/  IADD3 R4, R2, 0x20, RZ ;  /* 0x0000002002047810 */ /* 0x000fe20007ffe0ff */
[----:B------:R-:W-:Y:S01]  /*0550*/  CS2R R10, SRZ ;  /* 0x00000000000a7805 */ /* 0x000fe2000001ff00 */
[----:B------:R-:W-:Y:S01]  /*0560*/  CS2R R14, SRZ ;  /* 0x00000000000e7805 */ /* 0x000fe2000001ff00 */
[----:B------:R-:W-:Y:S01]  /*0570*/  IMAD.WIDE.U32 R36, R36, c[0x0][0x1f0], R8 ;  /* 0x00007c0024247a25 */ /* 0x000fe200078e0008 */
[----:B------:R-:W-:Y:S01]  /*0580*/  ISETP.GE.AND P1, PT, R4, R7, PT ;  /* 0x000000070400720c */ /* 0x000fe20003f26270 */
[----:B------:R-:W-:Y:S01]  /*0590*/  CS2R R8, SRZ ;  /* 0x0000000000087805 */ /* 0x000fe2000001ff00 */
[----:B------:R-:W-:Y:S01]  /*05a0*/  CS2R R6, SRZ ;  /* 0x0000000000067805 */ /* 0x000fe2000001ff00 */
[----:B------:R-:W-:Y:S01]  /*05b0*/  CS2R R4, SRZ ;  /* 0x0000000000047805 */ /* 0x000fe2000001ff00 */
[----:B------:R-:W-:Y:S01]  /*05c0*/  CS2R R16, SRZ ;  /* 0x0000000000107805 */ /* 0x000fe2000001ff00 */
[----:B------:R-:W-:Y:S01]  /*05d0*/  IADD3 R23, R21, R23, RZ ;  /* 0x0000001715177210 */ /* 0x000fe20007ffe0ff */
[----:B------:R-:W-:Y:S05]  /*05e0*/  @P0 BRA `(.L_x_1208) ;  /* 0x000000b000000947 */ /* 0x000fea0003800000 */
[----:B------:R-:W-:Y:S01]  /*05f0*/  IMAD R27, R42, c[0x0][0x370], RZ ;  /* 0x0000dc002a1b7a24 */ /* 0x000fe200078e02ff */
[----:B------:R-:W-:Y:S01]  /*0600*/  ISETP.GE.AND P2, PT, R38, c[0x0][0x220], PT ;  /* 0x0000880026007a0c */ /* 0x000fe20003f46270 */
[----:B------:R-:W-:Y:S01]  /*0610*/  IMAD.MOV.U32 R22, RZ, RZ, R20 ;  /* 0x000000ffff167224 */ /* 0x000fe200078e0014 */
[----:B------:R-:W-:Y:S01]  /*0620*/  ISETP.GE.AND P3, PT, R43, c[0x0][0x220], PT ;  /* 0x000088002b007a0c */ /* 0x000fe20003f66270 */
[----:B------:R-:W-:-:S02]  /*0630*/  IMAD R27, R2, c[0x0][0x374], R27 ;  /* 0x0000dd00021b7a24 */ /* 0x000fc400078e021b */
[----:B------:R-:W-:-:S05]  /*0640*/  IMAD.WIDE.U32 R24, R2, c[0x0][0x370], R22 ;  /* 0x0000dc0002187a25 */ /* 0x000fca00078e0016 */
[----:B------:R-:W-:Y:S02]  /*0650*/  IADD3 R25, R25, R27, RZ ;  /* 0x0000001b19197210 */ /* 0x000fe40007ffe0ff */
[----:B------:R-:W-:-:S04]  /*0660*/  LEA R26, P4, R24, c[0x0][0x330], 0x1 ;  /* 0x0000cc00181a7a11 */ /* 0x000fc800078808ff */
[----:B------:R-:W-:-:S05]  /*0670*/  LEA.HI.X R27, R24, c[0x0][0x334], R25, 0x1, P4 ;  /* 0x0000cd00181b7a11 */ /* 0x000fca00020f0c19 */
[----:B------:R0:W5:Y:S04]  /*0680*/  @!P2 LDG.E.128 R4, [R26.64] ;  /* 0x000000041a04a981 */ /* 0x000168000c1e1d00 */
[----:B------:R0:W5:Y:S02]  /*0690*/  @!P3 LDG.E.128 R12, [R26.64+0x80] ;  /* 0x000080041a0cb981 */ /* 0x000164000c1e1d00 */
.L_x_1208:
[----:B------:R-:W-:Y:S05]  /*06a0*/  BSYNC B0 ;  /* 0x0000000000007941 */ /* 0x000fea0003800000 */
.L_x_1207:
[----:B------:R-:W-:Y:S01]  /*06b0*/  BSSY B0, `(.L_x_1209) ;  /* 0x000000f000007945 */ /* 0x000fe20003800000 */
[----:B------:R-:W-:Y:S05]  /*06c0*/  @P1 BRA `(.L_x_1210) ;  /* 0x000000d000001947 */ /* 0x000fea0003800000 */
[----:B------:R-:W-:Y:S02]  /*06d0*/  IADD3 R25, P2, R2, 0x20, RZ ;  /* 0x0000002002197810 */ /* 0x000fe40007f5e0ff */
[----:B------:R-:W-:Y:S02]  /*06e0*/  ISETP.GE.AND P3, PT, R38, c[0x0][0x220], PT ;  /* 0x0000880026007a0c */ /* 0x000fe40003f66270 */
[----:B------:R-:W-:Y:S01]  /*06f0*/  ISETP.GE.AND P4, PT, R43, c[0x0][0x220], PT ;  /* 0x000088002b007a0c */ /* 0x000fe20003f86270 */
[----:B------:R-:W-:-:S04]  /*0700*/  IMAD.X R21, RZ, RZ, R42, P2 ;  /* 0x000000ffff157224 */ /* 0x000fc800010e062a */
[----:B------:R-:W-:Y:S01]  /*0710*/  IMAD R22, R21, c[0x0][0x370], RZ ;  /* 0x0000dc0015167a24 */ /* 0x000fe200078e02ff */
[----:B------:R-:W-:-:S05]  /*0720*/  MOV R21, R23 ;  /* 0x0000001700157202 */ /* 0x000fca0000000f00 */
[----:B------:R-:W-:-:S04]  /*0730*/  IMAD.WIDE.U32 R20, R25, c[0x0][0x370], R20 ;  /* 0x0000dc0019147a25 */ /* 0x000fc800078e0014 */
[----:B------:R-:W-:Y:S01]  /*0740*/  IMAD R25, R25, c[0x0][0x374], R22 ;  /* 0x0000dd0019197a24 */ /* 0x000fe200078e0216 */
[----:B------:R-:W-:-:S03]  /*0750*/  LEA R22, P2, R20, c[0x0][0x330], 0x1 ;  /* 0x0000cc0014167a11 */ /* 0x000fc600078408ff */
[----:B------:R-:W-:-:S05]  /*0760*/  IMAD.IADD R21, R21, 0x1, R25 ;  /* 0x0000000115157824 */ /* 0x000fca00078e0219 */
[----:B------:R-:W-:-:S05]  /*0770*/  LEA.HI.X R23, R20, c[0x0][0x334], R21, 0x1, P2 ;  /* 0x0000cd0014177a11 */ /* 0x000fca00010f0c15 */
[----:B------:R1:W5:Y:S04]  /*0780*/  @!P3 LDG.E.128 R8, [R22.64] ;  /* 0x000000041608b981 */ /* 0x000368000c1e1d00 */
[----:B------:R1:W5:Y:S02]  /*0790*/  @!P4 LDG.E.128 R16, [R22.64+0x80] ;  /* 0x000080041610c981 */ /* 0x000364000c1e1d00 */
.L_x_1210:
[----:B------:R-:W-:Y:S05]  /*07a0*/  BSYNC B0 ;  /* 0x0000000000007941 */ /* 0x000fea0003800000 */
.L_x_1209:
[----:B------:R-:W-:Y:S01]  /*07b0*/  BSSY B0, `(.L_x_1211) ;  /* 0x0000014000007945 */ /* 0x000fe20003800000 */
[----:B------:R-:W-:Y:S01]  /*07c0*/  HFMA2.MMA R30, -RZ, RZ, 0, 0 ;  /* 0x00000000ff1e7435 */ /* 0x000fe200000001ff */
[----:B------:R-:W-:Y:S01]  /*07d0*/  CS2R R34, SRZ ;  /* 0x0000000000227805 */ /* 0x000fe2000001ff00 */
[----:B-1----:R-:W-:Y:S01]  /*07e0*/  CS2R R22, SRZ ;  /* 0x0000000000167805 */ /* 0x002fe2000001ff00 */
[----:B------:R-:W-:Y:S01]  /*07f0*/  CS2R R20, SRZ ;  /* 0x0000000000147805 */ /* 0x000fe2000001ff00 */
[----:B0-----:R-:W-:Y:S01]  /*0800*/  CS2R R26, SRZ ;  /* 0x00000000001a7805 */ /* 0x001fe2000001ff00 */
[----:B------:R-:W-:Y:S01]  /*0810*/  CS2R R24, SRZ ;  /* 0x0000000000187805 */ /* 0x000fe2000001ff00 */
[----:B------:R-:W-:Y:S01]  /*0820*/  IMAD.IADD R41, R37, 0x1, R41 ;  /* 0x0000000125297824 */ /* 0x000fe200078e0229 */
[----:B------:R-:W-:Y:S05]  /*0830*/  @P0 BRA `(.L_x_1212) ;  /* 0x000000b000000947 */ /* 0x000fea0003800000 */
[----:B------:R-:W-:Y:S01]  /*0840*/  MOV R40, R36 ;  /* 0x0000002400287202 */ /* 0x000fe20000000f00 */
[----:B------:R-:W-:Y:S01]  /*0850*/  IMAD R29, R42, c[0x0][0x1e8], RZ ;  /* 0x00007a002a1d7a24 */ /* 0x000fe200078e02ff */
[----:B------:R-:W-:-:S02]  /*0860*/  ISETP.GE.AND P2, PT, R38, c[0x0][0x220], PT ;  /* 0x0000880026007a0c */ /* 0x000fc40003f46270 */
[----:B------:R-:W-:Y:S01]  /*0870*/  ISETP.GE.AND P3, PT, R43, c[0x0][0x220], PT ;  /* 0x000088002b007a0c */ /* 0x000fe20003f66270 */
[----:B------:R-:W-:-:S04]  /*0880*/  IMAD.WIDE.U32 R32, R2, c[0x0][0x1e8], R40 ;  /* 0x00007a0002207a25 */ /* 0x000fc800078e0028 */
[----:B------:R-:W-:Y:S01]  /*0890*/  IMAD R29, R2, c[0x0][0x1ec], R29 ;  /* 0x00007b00021d7a24 */ /* 0x000fe200078e021d */
[----:B------:R-:W-:-:S03]  /*08a0*/  LEA R28, P0, R32, c[0x0][0x1d0], 0x1 ;  /* 0x00007400201c7a11 */ /* 0x000fc600078008ff */
[----:B------:R-:W-:-:S05]  /*08b0*/  IMAD.IADD R29, R33, 0x1, R29 ;  /* 0x00000001211d7824 */ /* 0x000fca00078e021d */
[----:B------:R-:W-:-:S05]  /*08c0*/  LEA.HI.X R29, R32, c[0x0][0x1d4], R29, 0x1, P0 ;  /* 0x00007500201d7a11 */ /* 0x000fca00000f0c1d */
[----:B------:R0:W5:Y:S04]  /*08d0*/  @!P2 LDG.E.128 R20, [R28.64] ;  /* 0x000000041c14a981 */ /* 0x000168000c1e1d00 */
[----:B------:R0:W5:Y:S02]  /*08e0*/  @!P3 LDG.E.128 R24, [R28.64+0x80] ;  /* 0x000080041c18b981 */ /* 0x000164000c1e1d00 */
.L_x_1212:
[----:B------:R-:W-:Y:S05]  /*08f0*/  BSYNC B0 ;  /* 0x0000000000007941 */ /* 0x000fea0003800000 */
.L_x_1211:
[----:B------:R-:W-:Y:S01]  /*0900*/  BSSY B0, `(.L_x_1213) ;  /* 0x0000012000007945 */ /* 0x000fe20003800000 */
[----:B------:R-:W-:Y:S01]  /*0910*/  MOV R31, RZ ;  /* 0x000000ff001f7202 */ /* 0x000fe20000000f00 */
[----:B0-----:R-:W-:Y:S01]  /*0920*/  CS2R R28, SRZ ;  /* 0x00000000001c7805 */ /* 0x001fe2000001ff00 */
[----:B------:R-:W-:Y:S01]  /*0930*/  CS2R R32, SRZ ;  /* 0x0000000000207805 */ /* 0x000fe2000001ff00 */
[----:B------:R-:W-:Y:S05]  /*0940*/  @P1 BRA `(.L_x_1214) ;  /* 0x000000d000001947 */ /* 0x000fea0003800000 */
[----:B------:R-:W-:Y:S02]  /*0950*/  IADD3 R2, P0, R2, 0x20, RZ ;  /* 0x0000002002027810 */ /* 0x000fe40007f1e0ff */
[----:B------:R-:W-:-:S02]  /*0960*/  MOV R37, R41 ;  /* 0x0000002900257202 */ /* 0x000fc40000000f00 */
        /* <DEDUP_REMOVED lines=9> */
[----:B------:R0:W5:Y:S04]  /*0a00*/  @!P1 LDG.E.128 R32, [R38.64] ;  /* 0x0000000426209981 */ /* 0x000168000c1e1d00 */
[----:B------:R0:W5:Y:S02]  /*0a10*/  @!P2 LDG.E.128 R28, [R38.64+0x80] ;  /* 0x00008004261ca981 */ /* 0x000164000c1e1d00 */
.L_x_1214:
[----:B------:R-:W-:Y:S05]  /*0a20*/  BSYNC B0 ;  /* 0x0000000000007941 */ /* 0x000fea0003800000 */
.L_x_1213:
[----:B-----5:R-:W-:Y:S01]  /*0a30*/  LOP3.LUT R36, R4, 0xffff0000, RZ, 0xc0, !PT ;  /* 0xffff000004247812 */ /* 0x020fe200078ec0ff */
[C---:B------:R-:W-:Y:S01]  /*0a40*/  IMAD.U32 R37, R20.reuse, 0x10000, RZ ;  /* 0x0001000014257824 */ /* 0x040fe200078e00ff */
[----:B0-----:R-:W-:Y:S02]  /*0a50*/  LOP3.LUT R39, R20, 0xffff0000, RZ, 0xc0, !PT ;  /* 0xffff000014277812 */ /* 0x001fe400078ec0ff */
[----:B------:R-:W-:Y:S02]  /*0a60*/  SHF.L.U32 R2, R4, 0x10, RZ ;  /* 0x0000001004027819 */ /* 0x000fe400000006ff */
[----:B------:R-:W-:Y:S01]  /*0a70*/  LOP3.LUT R4, R32, 0xffff0000, RZ, 0xc0, !PT ;  /* 0xffff000020047812 */ /* 0x000fe200078ec0ff */
[----:B------:R-:W-:Y:S01]  /*0a80*/  FMUL.FTZ R20, R36, R39 ;  /* 0x0000002724147220 */ /* 0x000fe20000410000 */
[----:B------:R-:W-:Y:S01]  /*0a90*/  LOP3.LUT R41, R8, 0xffff0000, RZ, 0xc0, !PT ;  /* 0xffff000008297812 */ /* 0x000fe200078ec0ff */
[----:B------:R-:W-:Y:S01]  /*0aa0*/  IMAD.U32 R36, R21, 0x10000, RZ ;  /* 0x0001000015247824 */ /* 0x000fe200078e00ff */
[----:B------:R-:W-:Y:S01]  /*0ab0*/  SHF.L.U32 R32, R32, 0x10, RZ ;  /* 0x0000001020207819 */ /* 0x000fe200000006ff */
[----:B------:R-:W-:Y:S01]  /*0ac0*/  FFMA.FTZ R20, R2, R37, R20 ;  /* 0x0000002502147223 */ /* 0x000fe20000010014 */
[----:B------:R-:W-:Y:S01]  /*0ad0*/  SHF.L.U32 R37, R5, 0x10, RZ ;  /* 0x0000001005257819 */ /* 0x000fe200000006ff */
[----:B------:R-:W-:Y:S01]  /*0ae0*/  FMUL.FTZ R41, R4, R41 ;  /* 0x0000002904297220 */ /* 0x000fe20000410000 */
[----:B------:R-:W-:Y:S01]  /*0af0*/  SHF.L.U32 R39, R33, 0x10, RZ ;  /* 0x0000001021277819 */ /* 0x000fe200000006ff */
[----:B------:R-:W-:Y:S01]  /*0b00*/  IMAD.U32 R2, R8, 0x10000, RZ ;  /* 0x0001000008027824 */ /* 0x000fe200078e00ff */
[----:B------:R-:W-:Y:S01]  /*0b10*/  LOP3.LUT R4, R5, 0xffff0000, RZ, 0xc0, !PT ;  /* 0xffff000005047812 */ /* 0x000fe200078ec0ff */
[----:B------:R-:W-:Y:S01]  /*0b20*/  FFMA.FTZ R36, R37, R36, R20 ;  /* 0x0000002425247223 */ /* 0x000fe20000010014 */
[----:B------:R-:W-:Y:S01]  /*0b30*/  SHF.L.U32 R37, R22, 0x10, RZ ;  /* 0x0000001016257819 */ /* 0x000fe200000006ff */
[----:B------:R-:W-:Y:S01]  /*0b40*/  FFMA.FTZ R32, R32, R2, R41 ;  /* 0x0000000220207223 */ /* 0x000fe20000010029 */
[----:B------:R-:W-:Y:S01]  /*0b50*/  LOP3.LUT R20, R22, 0xffff0000, RZ, 0xc0, !PT ;  /* 0xffff000016147812 */ /* 0x000fe200078ec0ff */
[----:B------:R-:W-:Y:S01]  /*0b60*/  IMAD.U32 R22, R9, 0x10000, RZ ;  /* 0x0001000009167824 */ /* 0x000fe200078e00ff */
[----:B------:R-:W-:Y:S01]  /*0b70*/  LOP3.LUT R21, R21, 0xffff0000, RZ, 0xc0, !PT ;  /* 0xffff000015157812 */ /* 0x000fe200078ec0ff */
[----:B------:R-:W-:Y:S01]  /*0b80*/  IMAD.U32 R2, R7, 0x10000, RZ ;  /* 0x0001000007027824 */ /* 0x000fe200078e00ff */
[----:B------:R-:W-:Y:S01]  /*0b90*/  LOP3.LUT R33, R33, 0xffff0000, RZ, 0xc0, !PT ;  /* 0xffff000021217812 */ /* 0x000fe200078ec0ff */
[----:B------:R-:W-:Y:S01]  /*0ba0*/  FFMA.FTZ R22, R39, R22, R32 ;  /* 0x0000001627167223 */ /* 0x000fe20000010020 */
[----:B------:R-:W-:Y:S01]  /*0bb0*/  LOP3.LUT R9, R9, 0xffff0000, RZ, 0xc0, !PT ;  /* 0xffff000009097812 */ /* 0x000fe200078ec0ff */
[----:B------:R-:W-:Y:S01]  /*0bc0*/  FFMA.FTZ R4, R4, R21, R36 ;  /* 0x0000001504047223 */ /* 0x000fe20000010024 */
[----:B------:R-:W-:Y:S01]  /*0bd0*/  SHF.L.U32 R8, R6, 0x10, RZ ;  /* 0x0000001006087819 */ /* 0x000fe200000006ff */
[----:B------:R-:W-:Y:S01]  /*0be0*/  IMAD.U32 R21, R10, 0x10000, RZ ;  /* 0x000100000a157824 */ /* 0x000fe200078e00ff */
[----:B------:R-:W-:Y:S01]  /*0bf0*/  SHF.L.U32 R32, R34, 0x10, RZ ;  /* 0x0000001022207819 */ /* 0x000fe200000006ff */
[----:B------:R-:W-:Y:S01]  /*0c00*/  FFMA.FTZ R9, R33, R9, R22 ;  /* 0x0000000921097223 */ /* 0x000fe20000010016 */
[----:B------:R-:W-:Y:S01]  /*0c10*/  LOP3.LUT R5, R6, 0xffff0000, RZ, 0xc0, !PT ;  /* 0xffff000006057812 */ /* 0x000fe200078ec0ff */
[----:B------:R-:W-:Y:S01]  /*0c20*/  FFMA.FTZ R4, R8, R37, R4 ;  /* 0x0000002508047223 */ /* 0x000fe20000010004 */
[----:B------:R-:W-:Y:S01]  /*0c30*/  LOP3.LUT R8, R34, 0xffff0000, RZ, 0xc0, !PT ;  /* 0xffff000022087812 */ /* 0x000fe200078ec0ff */
[----:B------:R-:W-:Y:S01]  /*0c40*/  FFMA.FTZ R9, R32, R21, R9 ;  /* 0x0000001520097223 */ /* 0x000fe20000010009 */
[----:B------:R-:W-:Y:S01]  /*0c50*/  LOP3.LUT R10, R10, 0xffff0000, RZ, 0xc0, !PT ;  /* 0xffff00000a0a7812 */ /* 0x000fe200078ec0ff */
[----:B------:R-:W-:Y:S01]  /*0c60*/  FFMA.FTZ R4, R5, R20, R4 ;  /* 0x0000001405047223 */ /* 0x000fe20000010004 */
[----:B------:R-:W-:Y:S01]  /*0c70*/  LOP3.LUT R6, R7, 0xffff0000, RZ, 0xc0, !PT ;  /* 0xffff000007067812 */ /* 0x000fe200078ec0ff */
[----:B------:R-:W-:Y:S01]  /*0c80*/  IMAD.U32 R7, R23, 0x10000, RZ ;  /* 0x0001000017077824 */ /* 0x000fe200078e00ff */
[----:B------:R-:W-:Y:S01]  /*0c90*/  SHF.L.U32 R5, R35, 0x10, RZ ;  /* 0x0000001023057819 */ /* 0x000fe200000006ff */
[----:B------:R-:W-:Y:S01]  /*0ca0*/  IMAD.U32 R20, R11, 0x10000, RZ ;  /* 0x000100000b147824 */ /* 0x000fe200078e00ff */
[----:B------:R-:W-:Y:S01]  /*0cb0*/  LOP3.LUT R23, R23, 0xffff0000, RZ, 0xc0, !PT ;  /* 0xffff000017177812 */ /* 0x000fe200078ec0ff */
[----:B------:R-:W-:Y:S01]  /*0cc0*/  FFMA.FTZ R8, R8, R10, R9 ;  /* 0x0000000a08087223 */ /* 0x000fe20000010009 */
[----:B------:R-:W-:Y:S01]  /*0cd0*/  LOP3.LUT R35, R35, 0xffff0000, RZ, 0xc0, !PT ;  /* 0xffff000023237812 */ /* 0x000fe200078ec0ff */
[----:B------:R-:W-:Y:S01]  /*0ce0*/  FFMA.FTZ R4, R2, R7, R4 ;  /* 0x0000000702047223 */ /* 0x000fe20000010004 */
[----:B------:R-:W-:Y:S01]  /*0cf0*/  SHF.L.U32 R2, R12, 0x10, RZ ;  /* 0x000000100c027819 */ /* 0x000fe200000006ff */
[----:B------:R-:W-:Y:S01]  /*0d00*/  FFMA.FTZ R8, R5, R20, R8 ;  /* 0x0000001405087223 */ /* 0x000fe20000010008 */
[----:B------:R-:W-:Y:S01]  /*0d10*/  LOP3.LUT R10, R11, 0xffff0000, RZ, 0xc0, !PT ;  /* 0xffff00000b0a7812 */ /* 0x000fe200078ec0ff */
        /* <DEDUP_REMOVED lines=8> */
[C---:B------:R-:W-:Y:S01]  /*0da0*/  IMAD.U32 R4, R16.reuse, 0x10000, RZ ;  /* 0x0001000010047824 */ /* 0x040fe200078e00ff */
[----:B------:R-:W-:-:S02]  /*0db0*/  LOP3.LUT R16, R16, 0xffff0000, RZ, 0xc0, !PT ;  /* 0xffff000010107812 */ /* 0x000fc400078ec0ff */
[----:B------:R-:W-:Y:S01]  /*0dc0*/  SHF.L.U32 R6, R29, 0x10, RZ ;  /* 0x000000101d067819 */ /* 0x000fe200000006ff */
[----:B------:R-:W-:Y:S01]  /*0dd0*/  FFMA.FTZ R4, R7, R4, R8 ;  /* 0x0000000407047223 */ /* 0x000fe20000010008 */
[----:B------:R-:W-:Y:S01]  /*0de0*/  LOP3.LUT R29, R29, 0xffff0000, RZ, 0xc0, !PT ;  /* 0xffff00001d1d7812 */ /* 0x000fe200078ec0ff */
[----:B------:R-:W-:Y:S01]  /*0df0*/  FFMA.FTZ R12, R12, R5, R2 ;  /* 0x000000050c0c7223 */ /* 0x000fe20000010002 */
[----:B------:R-:W-:Y:S01]  /*0e00*/  SHF.L.U32 R2, R13, 0x10, RZ ;  /* 0x000000100d027819 */ /* 0x000fe200000006ff */
[----:B------:R-:W-:Y:S01]  /*0e10*/  IMAD.U32 R5, R25, 0x10000, RZ ;  /* 0x0001000019057824 */ /* 0x000fe200078e00ff */
[----:B------:R-:W-:Y:S01]  /*0e20*/  LOP3.LUT R13, R13, 0xffff0000, RZ, 0xc0, !PT ;  /* 0xffff00000d0d7812 */ /* 0x000fe200078ec0ff */
[----:B------:R-:W-:Y:S01]  /*0e30*/  FFMA.FTZ R9, R9, R16, R4 ;  /* 0x0000001009097223 */ /* 0x000fe20000010004 */
[----:B------:R-:W-:Y:S01]  /*0e40*/  LOP3.LUT R4, R25, 0xffff0000, RZ, 0xc0, !PT ;  /* 0xffff000019047812 */ /* 0x000fe200078ec0ff */
[----:B------:R-:W-:Y:S01]  /*0e50*/  FFMA.FTZ R2, R2, R5, R12 ;  /* 0x0000000502027223 */ /* 0x000fe2000001000c */
[----:B------:R-:W-:Y:S01]  /*0e60*/  LOP3.LUT R11, R30, 0xffff0000, RZ, 0xc0, !PT ;  /* 0xffff00001e0b7812 */ /* 0x000fe200078ec0ff */
[C---:B------:R-:W-:Y:S01]  /*0e70*/  IMAD.U32 R7, R17.reuse, 0x10000, RZ ;  /* 0x0001000011077824 */ /* 0x040fe200078e00ff */
        /* <DEDUP_REMOVED lines=10> */
[----:B------:R-:W-:Y:S01]  /*0f20*/  SHF.L.U32 R5, R27, 0x10, RZ ;  /* 0x000000101b057819 */ /* 0x000fe200000006ff */
[----:B------:R-:W-:Y:S01]  /*0f30*/  FFMA.FTZ R7, R14, R7, R2 ;  /* 0x000000070e077223 */ /* 0x000fe20000010002 */
[----:B------:R-:W-:Y:S01]  /*0f40*/  SHF.L.U32 R2, R15, 0x10, RZ ;  /* 0x000000100f027819 */ /* 0x000fe200000006ff */
[C---:B------:R-:W-:Y:S01]  /*0f50*/  IMAD.U32 R4, R18.reuse, 0x10000, RZ ;  /* 0x0001000012047824 */ /* 0x040fe200078e00ff */
[----:B------:R-:W-:-:S02]  /*0f60*/  LOP3.LUT R18, R18, 0xffff0000, RZ, 0xc0, !PT ;  /* 0xffff000012127812 */ /* 0x000fc400078ec0ff */
[----:B------:R-:W-:Y:S01]  /*0f70*/  LOP3.LUT R15, R15, 0xffff0000, RZ, 0xc0, !PT ;  /* 0xffff00000f0f7812 */ /* 0x000fe200078ec0ff */
[----:B------:R-:W-:Y:S01]  /*0f80*/  FFMA.FTZ R6, R9, R4, R6 ;  /* 0x0000000409067223 */ /* 0x000fe20000010006 */
[----:B------:R-:W-:Y:S01]  /*0f90*/  LOP3.LUT R4, R27, 0xffff0000, RZ, 0xc0, !PT ;  /* 0xffff00001b047812 */ /* 0x000fe200078ec0ff */
[----:B------:R-:W-:Y:S01]  /*0fa0*/  FFMA.FTZ R2, R2, R5, R7 ;  /* 0x0000000502027223 */ /* 0x000fe20000010007 */
[----:B------:R-:W-:Y:S01]  /*0fb0*/  SHF.L.U32 R7, R19, 0x10, RZ ;  /* 0x0000001013077819 */ /* 0x000fe200000006ff */
[C---:B------:R-:W-:Y:S01]  /*0fc0*/  IMAD.U32 R5, R31.reuse, 0x10000, RZ ;  /* 0x000100001f057824 */ /* 0x040fe200078e00ff */
[----:B------:R-:W-:Y:S01]  /*0fd0*/  LOP3.LUT R31, R31, 0xffff0000, RZ, 0xc0, !PT ;  /* 0xffff00001f1f7812 */ /* 0x000fe200078ec0ff */
[----:B------:R-:W-:Y:S01]  /*0fe0*/  FFMA.FTZ R6, R11, R18, R6 ;  /* 0x000000120b067223 */ /* 0x000fe20000010006 */
[----:B------:R-:W-:Y:S01]  /*0ff0*/  LOP3.LUT R19, R19, 0xffff0000, RZ, 0xc0, !PT ;  /* 0xffff000013137812 */ /* 0x000fe200078ec0ff */
[----:B------:R-:W-:Y:S01]  /*1000*/  FFMA.FTZ R2, R15, R4, R2 ;  /* 0x000000040f027223 */ /* 0x000fe20000010002 */
[----:B------:R-:W-:Y:S01]  /*1010*/  LOP3.LUT P0, RZ, R0, 0x7, RZ, 0xc0, !PT ;  /* 0x0000000700ff7812 */ /* 0x000fe2000780c0ff */
[----:B------:R-:W-:-:S03]  /*1020*/  FFMA.FTZ R6, R5, R7, R6 ;  /* 0x0000000705067223 */ /* 0x000fc60000010006 */
[----:B------:R-:W0:Y:S01]  /*1030*/  SHFL.BFLY PT, R5, R2, 0x4, 0x1f ;  /* 0x0c801f0002057f89 */ /* 0x000e2200000e0000 */
[----:B------:R-:W-:-:S05]  /*1040*/  FFMA.FTZ R6, R31, R19, R6 ;  /* 0x000000131f067223 */ /* 0x000fca0000010006 */
[----:B------:R-:W1:Y:S01]  /*1050*/  SHFL.BFLY PT, R7, R6, 0x4, 0x1f ;  /* 0x0c801f0006077f89 */ /* 0x000e6200000e0000 */
[----:B0-----:R-:W-:-:S05]  /*1060*/  FADD.FTZ R5, R2, R5 ;  /* 0x0000000502057221 */ /* 0x001fca0000010000 */
[----:B------:R-:W0:Y:S01]  /*1070*/  SHFL.BFLY PT, R4, R5, 0x2, 0x1f ;  /* 0x0c401f0005047f89 */ /* 0x000e2200000e0000 */
[----:B-1----:R-:W-:-:S05]  /*1080*/  FADD.FTZ R7, R6, R7 ;  /* 0x0000000706077221 */ /* 0x002fca0000010000 */
[----:B------:R-:W1:Y:S01]  /*1090*/  SHFL.BFLY PT, R8, R7, 0x2, 0x1f ;  /* 0x0c401f0007087f89 */ /* 0x000e6200000e0000 */
[----:B0-----:R-:W-:Y:S01]  /*10a0*/  FADD.FTZ R10, R5, R4 ;  /* 0x00000004050a7221 */ /* 0x001fe20000010000 */
[----:B------:R-:W-:Y:S02]  /*10b0*/  LEA.HI R4, P1, R0, R3, RZ, 0x1d ;  /* 0x0000000300047211 */ /* 0x000fe4000783e8ff */
[----:B------:R-:W-:Y:S02]  /*10c0*/  SHF.R.S32.HI R3, RZ, 0x1f, R3 ;  /* 0x0000001fff037819 */ /* 0x000fe40000011403 */
[----:B------:R-:W0:Y:S01]  /*10d0*/  SHFL.BFLY PT, R11, R10, 0x1, 0x1f ;  /* 0x0c201f000a0b7f89 */ /* 0x000e2200000e0000 */
[----:B-1----:R-:W-:Y:S01]  /*10e0*/  FADD.FTZ R8, R7, R8 ;  /* 0x0000000807087221 */ /* 0x002fe20000010000 */
[----:B------:R-:W-:Y:S02]  /*10f0*/  IADD3.X R3, RZ, R3, RZ, P1, !PT ;  /* 0x00000003ff037210 */ /* 0x000fe40000ffe4ff */
[----:B------:R-:W-:-:S02]  /*1100*/  LEA R2, P1, R4, c[0x0][0x3c8], 0x2 ;  /* 0x0000f20004027a11 */ /* 0x000fc400078210ff */
[----:B------:R-:W1:Y:S02]  /*1110*/  SHFL.BFLY PT, R9, R8, 0x1, 0x1f ;  /* 0x0c201f0008097f89 */ /* 0x000e6400000e0000 */
[----:B------:R-:W-:Y:S01]  /*1120*/  LEA.HI.X R3, R4, c[0x0][0x3cc], R3, 0x2, P1 ;  /* 0x0000f30004037a11 */ /* 0x000fe200008f1403 */
[----:B0-----:R-:W-:-:S04]  /*1130*/  @!P0 FADD.FTZ R0, R10, R11 ;  /* 0x0000000b0a008221 */ /* 0x001fc80000010000 */
[----:B------:R-:W-:Y:S02]  /*1140*/  @!P0 FMUL.FTZ R5, R0, c[0x0][0x2d4] ;  /* 0x0000b50000058a20 */ /* 0x000fe40000410000 */
[----:B-1----:R-:W-:-:S03]  /*1150*/  FADD.FTZ R9, R8, R9 ;  /* 0x0000000908097221 */ /* 0x002fc60000010000 */
[----:B------:R0:W-:Y:S01]  /*1160*/  @!P0 STG.E [R2.64], R5 ;  /* 0x0000000502008986 */ /* 0x0001e2000c101904 */
[----:B------:R-:W-:Y:S05]  /*1170*/  @P0 EXIT ;  /* 0x000000000000094d */ /* 0x000fea0003800000 */
[----:B------:R-:W-:-:S05]  /*1180*/  FMUL.FTZ R9, R9, c[0x0][0x2d4] ;  /* 0x0000b50009097a20 */ /* 0x000fca0000410000 */
[----:B------:R-:W-:Y:S01]  /*1190*/  STG.E [R2.64+0x80], R9 ;  /* 0x0000800902007986 */ /* 0x000fe2000c101904 */
[----:B------:R-:W-:Y:S05]  /*11a0*/  EXIT ;  /* 0x000000000000794d */ /* 0x000fea0003800000 */
.L_x_1215:
        /* <DEDUP_REMOVED lines=13> */
.L_x_2075:


//--------------------- .text._ZN5flash25flash_bwd_dot_do_o_kernelILb1E23Flash_bwd_kernel_traitsILi128ELi64ELi64ELi8ELi4ELi2ELi2ELb1ELb0EN7cutlass10bfloat16_tE19Flash_kernel_traitsILi128ELi64ELi64ELi8ES3_EEEEvNS_16Flash_bwd_paramsE --------------------------
	.section	.text._ZN5flash25flash_bwd_dot_do_o_kernelILb1E23Flash_bwd_kernel_traitsILi128ELi64ELi64ELi8ELi4ELi2ELi2ELb1ELb0EN7cutlass10bfloat16_tE19Flash_kernel_traitsILi128ELi64ELi64ELi8ES3_EEEEvNS_16Flash_bwd_paramsE,"ax",@progbits
	.sectioninfo	@"SHI_REGISTERS=49"
	.align	128
        .global         _ZN5flash25flash_bwd_dot_do_o_kernelILb1E23Flash_bwd_kernel_traitsILi128ELi64ELi64ELi8ELi4ELi2ELi2ELb1ELb0EN7cutlass10bfloat16_tE19Flash_kernel_traitsILi128ELi64ELi64ELi8ES3_EEEEvNS_16Flash_bwd_paramsE
        .type           _ZN5flash25flash_bwd_dot_do_o_kernelILb1E23Flash_bwd_kernel_traitsILi128ELi64ELi64ELi8ELi4ELi2ELi2ELb1ELb0EN7cutlass10bfloat16_tE19Flash_kernel_traitsILi128ELi64ELi64ELi8ES3_EEEEvNS_16Flash_bwd_paramsE,@function
        .size           _ZN5flash25flash_bwd_dot_do_o_kernelILb1E23Flash_bwd_kernel_traitsILi128ELi64ELi64ELi8ELi4ELi2ELi2ELb1ELb0EN7cutlass10bfloat16_tE19Flash_kernel_traitsILi128ELi64ELi64ELi8ES3_EEEEvNS_16Flash_bwd_paramsE,(.L_x_2076 - _ZN5flash25flash_bwd_dot_do_o_kernelILb1E23Flash_bwd_kernel_traitsILi128ELi64ELi64ELi8ELi4ELi2ELi2ELb1ELb0EN7cutlass10bfloat16_tE19Flash_kernel_traitsILi128ELi64ELi64ELi8ES3_EEEEvNS_16Flash_bwd_paramsE)
        .other          _ZN5flash25flash_bwd_dot_do_o_kernelILb1E23Flash_bwd_kernel_traitsILi128ELi64ELi64ELi8ELi4ELi2ELi2ELb1ELb0EN7cutlass10bfloat16_tE19Flash_kernel_traitsILi128ELi64ELi64ELi8ES3_EEEEvNS_16Flash_bwd_paramsE,@"STO_CUDA_ENTRY STV_DEFAULT"
_ZN5flash25flash_bwd_dot_do_o_kernelILb1E23Flash_bwd_kernel_traitsILi128ELi64ELi64ELi8ELi4ELi2ELi2ELb1ELb0EN7cutlass10bfloat16_tE19Flash_kernel_traitsILi128ELi64ELi64ELi8ES3_EEEEvNS_16Flash_bwd_paramsE:
.text._ZN5flash25flash_bwd_dot_do_o_kernelILb1E23Flash_bwd_kernel_traitsILi128ELi64ELi64ELi8ELi4ELi2ELi2ELb1ELb0EN7cutlass10bfloat16_tE19Flash_kernel_traitsILi128ELi64ELi64ELi8ES3_EEEEvNS_16Flash_bwd_paramsE:
        /* <DEDUP_REMOVED lines=19> */
[----:B------:R-:W-:Y:S01]  /*0130*/  ISETP.NE.AND P1, PT, R12, -0x1, PT ;  /* 0xffffffff0c00780c */ /* 0x000fe20003f25270 */
[----:B------:R-:W-:Y:S01]  /*0140*/  IMAD.WIDE R2, R9, 0x80, RZ ;  /* 0x0000008009027825 */ /* 0x000fe200078e02ff */
[----:B------:R-:W-:Y:S01]  /*0150*/  MOV R38, c[0x0][0x1c0] ;  /* 0x0000700000267a02 */ /* 0x000fe20000000f00 */
[----:B------:R-:W0:Y:S01]  /*0160*/  S2R R42, SR_CTAID.Z ;  /* 0x00000000002a7919 */ /* 0x000e220000002700 */
[----:B------:R-:W-:Y:S02]  /*0170*/  ULDC.U8 UR6, c[0x0][0x328] ;  /* 0x0000ca0000067ab9 */ /* 0x000fe40000000000 */
[----:B------:R-:W-:Y:S02]  /*0180*/  SEL R18, R2, RZ, P0 ;  /* 0x000000ff02127207 */ /* 0x000fe40000000000 */
[----:B------:R-:W-:Y:S01]  /*0190*/  SEL R20, R3, RZ, P0 ;  /* 0x000000ff03147207 */ /* 0x000fe20000000000 */
[----:B------:R-:W-:Y:S01]  /*01a0*/  IMAD.WIDE R2, R9, c[0x0][0x224], RZ ;  /* 0x0000890009027a25 */ /* 0x000fe200078e02ff */
[----:B------:R-:W-:-:S03]  /*01b0*/  SHF.R.S32.HI R11, RZ, 0x1f, R38 ;  /* 0x0000001fff0b7819 */ /* 0x000fc60000011426 */
[--C-:B------:R-:W-:Y:S01]  /*01c0*/  @!P1 SHF.R.S32.HI R0, RZ, 0x1f, R9.reuse ;  /* 0x0000001fff009819 */ /* 0x100fe20000011409 */
[----:B------:R-:W-:Y:S01]  /*01d0*/  @P1 IMAD.WIDE.U32 R4, R12, c[0x0][0x370], RZ ;  /* 0x0000dc000c041a25 */ /* 0x000fe200078e00ff */
[----:B------:R-:W-:-:S03]  /*01e0*/  @!P1 SHF.R.S32.HI R19, RZ, 0x1f, R9 ;  /* 0x0000001fff139819 */ /* 0x000fc60000011409 */
[----:B------:R-:W-:Y:S02]  /*01f0*/  @!P1 IMAD R0, R0, c[0x0][0x368], RZ ;  /* 0x0000da0000009a24 */ /* 0x000fe400078e02ff */
[----:B------:R-:W-:Y:S02]  /*0200*/  IMAD R13, R3, c[0x0][0x1c0], RZ ;  /* 0x00007000030d7a24 */ /* 0x000fe400078e02ff */
[----:B------:R-:W-:-:S04]  /*0210*/  @!P1 IMAD.WIDE.U32 R14, R9, c[0x0][0x368], RZ ;  /* 0x0000da00090e9a25 */ /* 0x000fc800078e00ff */
[----:B------:R-:W-:Y:S02]  /*0220*/  @!P1 IMAD R3, R9, c[0x0][0x36c], R0 ;  /* 0x0000db0009039a24 */ /* 0x000fe400078e0200 */
[C---:B------:R-:W-:Y:S02]  /*0230*/  @P1 IMAD R5, R12.reuse, c[0x0][0x374], R5 ;  /* 0x0000dd000c051a24 */ /* 0x040fe400078e0205 */
[----:B------:R-:W-:-:S04]  /*0240*/  @P1 IMAD.WIDE.U32 R16, R12, c[0x0][0x1e8], RZ ;  /* 0x00007a000c101a25 */ /* 0x000fc800078e00ff */
[C---:B------:R-:W-:Y:S02]  /*0250*/  IMAD R13, R2.reuse, R11, R13 ;  /* 0x0000000b020d7224 */ /* 0x040fe400078e020d */
[----:B------:R-:W-:Y:S01]  /*0260*/  @!P1 IMAD R0, R19, c[0x0][0x1e0], RZ ;  /* 0x0000780013009a24 */ /* 0x000fe200078e02ff */
[----:B------:R-:W-:Y:S01]  /*0270*/  @P1 MOV R19, R12 ;  /* 0x0000000c00131202 */ /* 0x000fe20000000f00 */
[----:B------:R-:W-:Y:S01]  /*0280*/  @!P1 IMAD.IADD R5, R15, 0x1, R3 ;  /* 0x000000010f059824 */ /* 0x000fe200078e0203 */
[----:B------:R-:W-:Y:S01]  /*0290*/  @!P1 MOV R19, 0xffffffff ;  /* 0xffffffff00139802 */ /* 0x000fe20000000f00 */
[----:B------:R-:W-:-:S04]  /*02a0*/  IMAD.WIDE.U32 R2, R2, c[0x0][0x1c0], RZ ;  /* 0x0000700002027a25 */ /* 0x000fc800078e00ff */
[----:B------:R-:W-:Y:S01]  /*02b0*/  @P1 IMAD.MOV.U32 R6, RZ, RZ, R4 ;  /* 0x000000ffff061224 */ /* 0x000fe200078e0004 */
[----:B------:R-:W-:Y:S01]  /*02c0*/  @!P1 MOV R6, R14 ;  /* 0x0000000e00069202 */ /* 0x000fe20000000f00 */
[----:B------:R-:W-:Y:S02]  /*02d0*/  @P1 IMAD.MOV.U32 R8, RZ, RZ, R16 ;  /* 0x000000ffff081224 */ /* 0x000fe400078e0010 */
[----:B------:R-:W-:-:S04]  /*02e0*/  @!P1 IMAD.WIDE.U32 R14, R9, c[0x0][0x1e0], RZ ;  /* 0x00007800090e9a25 */ /* 0x000fc800078e00ff */
[----:B------:R-:W-:Y:S02]  /*02f0*/  @!P1 IMAD R11, R9, c[0x0][0x1e4], R0 ;  /* 0x00007900090b9a24 */ /* 0x000fe400078e0200 */
[----:B------:R-:W-:Y:S02]  /*0300*/  IMAD.MOV.U32 R16, RZ, RZ, c[0x0][0x22c] ;  /* 0x00008b00ff107624 */ /* 0x000fe400078e00ff */
[----:B------:R-:W-:Y:S01]  /*0310*/  IMAD.IADD R0, R3, 0x1, R13 ;  /* 0x0000000103007824 */ /* 0x000fe200078e020d */
[----:B------:R-:W-:Y:S01]  /*0320*/  IADD3 R13, P0, R7, R18, RZ ;  /* 0x00000012070d7210 */ /* 0x000fe20007f1e0ff */
[----:B------:R-:W-:Y:S01]  /*0330*/  @P1 IMAD R4, R12, c[0x0][0x1ec], R17 ;  /* 0x00007b000c041a24 */ /* 0x000fe200078e0211 */
[----:B------:R-:W-:Y:S01]  /*0340*/  @!P1 IADD3 R4, R15, R11, RZ ;  /* 0x0000000b0f049210 */ /* 0x000fe20007ffe0ff */
[----:B------:R-:W-:Y:S01]  /*0350*/  HFMA2.MMA R17, -RZ, RZ, 0, 0 ;  /* 0x00000000ff117435 */ /* 0x000fe200000001ff */
[----:B------:R-:W-:Y:S01]  /*0360*/  SHF.R.S32.HI R3, RZ, 0x1f, R16 ;  /* 0x0000001fff037819 */ /* 0x000fe20000011410 */
[----:B------:R-:W-:Y:S01]  /*0370*/  @!P1 IMAD.MOV.U32 R8, RZ, RZ, R14 ;  /* 0x000000ffff089224 */ /* 0x000fe200078e000e */
[----:B------:R-:W-:Y:S01]  /*0380*/  SHF.R.S32.HI R11, RZ, 0x1f, R7 ;  /* 0x0000001fff0b7819 */ /* 0x000fe20000011407 */
[----:B------:R-:W-:-:S02]  /*0390*/  IMAD R16, R0, c[0x0][0x22c], RZ ;  /* 0x00008b0000107a24 */ /* 0x000fc400078e02ff */
[----:B------:R-:W-:Y:S01]  /*03a0*/  IMAD.WIDE R14, R38, c[0x0][0x22c], RZ ;  /* 0x00008b00260e7a25 */ /* 0x000fe200078e02ff */
[----:B------:R-:W1:Y:S03]  /*03b0*/  S2R R0, SR_TID.X ;  /* 0x0000000000007919 */ /* 0x000e660000002100 */
[----:B------:R-:W-:Y:S02]  /*03c0*/  IMAD R23, R3, R2, R16 ;  /* 0x0000000203177224 */ /* 0x000fe400078e0210 */
[----:B------:R-:W-:Y:S02]  /*03d0*/  IMAD R21, R15, R19, RZ ;  /* 0x000000130f157224 */ /* 0x000fe400078e02ff */
[----:B------:R-:W-:Y:S01]  /*03e0*/  IMAD.X R3, R11, 0x1, R20, P0 ;  /* 0x000000010b037824 */ /* 0x000fe200000e0614 */
[----:B------:R-:W-:Y:S01]  /*03f0*/  ISETP.NE.AND P0, PT, RZ, UR6, PT ;  /* 0x00000006ff007c0c */ /* 0x000fe2000bf05270 */
[----:B------:R-:W-:-:S02]  /*0400*/  IMAD R25, R14, R17, R21 ;  /* 0x000000110e197224 */ /* 0x000fc400078e0215 */
[----:B------:R-:W-:-:S04]  /*0410*/  IMAD.WIDE.U32 R16, R2, c[0x0][0x22c], RZ ;  /* 0x00008b0002107a25 */ /* 0x000fc800078e00ff */
[----:B------:R-:W-:Y:S01]  /*0420*/  IMAD R20, R3, R14, RZ ;  /* 0x0000000e03147224 */ /* 0x000fe200078e02ff */
[----:B------:R-:W-:Y:S01]  /*0430*/  IADD3 R23, R17, R23, RZ ;  /* 0x0000001711177210 */ /* 0x000fe20007ffe0ff */
[----:B------:R-:W-:-:S04]  /*0440*/  IMAD.WIDE.U32 R18, R14, R19, RZ ;  /* 0x000000130e127225 */ /* 0x000fc800078e00ff */
[----:B0-----:R-:W-:Y:S01]  /*0450*/  IMAD R21, R42, c[0x0][0x22c], RZ ;  /* 0x00008b002a157a24 */ /* 0x001fe200078e02ff */
[----:B------:R-:W-:Y:S01]  /*0460*/  SEL R18, R16, R18, !P1 ;  /* 0x0000001210127207 */ /* 0x000fe20004800000 */
[----:B------:R-:W-:-:S03]  /*0470*/  IMAD.WIDE.U32 R2, R13, R14, RZ ;  /* 0x0000000e0d027225 */ /* 0x000fc600078e00ff */
[----:B------:R-:W-:Y:S01]  /*0480*/  SHF.R.S32.HI R14, RZ, 0x1f, R21 ;  /* 0x0000001fff0e7819 */ /* 0x000fe20000011415 */
[----:B------:R-:W-:Y:S01]  /*0490*/  IMAD R17, R15, R13, R20 ;  /* 0x0000000d0f117224 */ /* 0x000fe200078e0214 */
[----:B------:R-:W-:Y:S01]  /*04a0*/  SHF.R.S32.HI R13, RZ, 0x1f, R42 ;  /* 0x0000001fff0d7819 */ /* 0x000fe2000001142a */
[----:B------:R-:W-:-:S03]  /*04b0*/  @P1 IMAD.IADD R23, R19, 0x1, R25 ;  /* 0x0000000113171824 */ /* 0x000fc600078e0219 */
[----:B------:R-:W-:Y:S01]  /*04c0*/  IADD3 R17, R3, R17, RZ ;  /* 0x0000001103117210 */ /* 0x000fe20007ffe0ff */
[----:B------:R-:W-:Y:S05]  /*04d0*/  @!P0 BRA `(.L_x_1216) ;  /* 0x0000007000008947 */ /* 0x000fea0003800000 */
[C---:B-1----:R-:W-:Y:S01]  /*04e0*/  @!P1 IMAD R12, R9.reuse, c[0x0][0x224], RZ ;  /* 0x00008900090c9a24 */ /* 0x042fe200078e02ff */
[----:B------:R-:W-:Y:S01]  /*04f0*/  MOV R16, c[0x0][0x210] ;  /* 0x0000840000107a02 */ /* 0x000fe20000000f00 */
[----:B------:R-:W-:Y:S02]  /*0500*/  IMAD.MOV.U32 R15, RZ, RZ, 0x80 ;  /* 0x00000080ff0f7424 */ /* 0x000fe400078e00ff */
[----:B------:R-:W-:Y:S02]  /*0510*/  IMAD R12, R9, 0x80, R12 ;  /* 0x00000080090c7824 */ /* 0x000fe400078e020c */
[----:B------:R-:W-:-:S04]  /*0520*/  IMAD R9, R15, R16, c[0x0][0x234] ;  /* 0x00008d000f097624 */ /* 0x000fc800078e0210 */
[----:B------:R-:W-:Y:S01]  /*0530*/  IMAD R12, R9, R42, R12 ;  /* 0x0000002a090c7224 */ /* 0x000fe200078e020c */
[----:B------:R-:W-:Y:S05]  /*0540*/  BRA `(.L_x_1217) ;  /* 0x0000002000007947 */ /* 0x000fea0003800000 */
.L_x_1216:
[----:B-1----:R-:W-:-:S04]  /*0550*/  IMAD R9, R9, c[0x0][0x1c0], R42 ;  /* 0x0000700009097a24 */ /* 0x002fc800078e022a */
[----:B------:R-:W-:Y:S02]  /*0560*/  IMAD R12, R9, c[0x0][0x224], RZ ;  /* 0x00008900090c7a24 */ /* 0x000fe400078e02ff */
.L_x_1217:
[----:B------:R-:W-:Y:S01]  /*0570*/  SHF.R.S32.HI R3, RZ, 0x1f, R0 ;  /* 0x0000001fff037819 */ /* 0x000fe20000011400 */
[----:B------:R-:W-:Y:S01]  /*0580*/  IMAD R38, R38, c[0x0][0x22c], RZ ;  /* 0x00008b0026267a24 */ /* 0x000fe200078e02ff */
[----:B------:R-:W-:Y:S01]  /*0590*/  IADD3 R16, P0, P1, R2, R18, R21 ;  /* 0x0000001202107210 */ /* 0x000fe2000791e015 */
[----:B------:R-:W-:Y:S01]  /*05a0*/  IMAD.IADD R21, R10, 0x1, -R7 ;  /* 0x000000010a157824 */ /* 0x000fe200078e0a07 */
[-C--:B------:R-:W-:Y:S01]  /*05b0*/  LEA.HI R40, R3, R0.reuse, RZ, 0x3 ;  /* 0x0000000003287211 */ /* 0x080fe200078f18ff */
[----:B------:R-:W-:Y:S01]  /*05c0*/  IMAD R45, R13, c[0x0][0x1f0], RZ ;  /* 0x00007c000d2d7a24 */ /* 0x000fe200078e02ff */
[----:B------:R-:W-:Y:S01]  /*05d0*/  LEA.HI R9, R3, R0, RZ, 0x4 ;  /* 0x0000000003097211 */ /* 0x000fe200078f20ff */
[----:B------:R-:W-:Y:S01]  /*05e0*/  BSSY B0, `(.L_x_1218) ;  /* 0x000003a000007945 */ /* 0x000fe20003800000 */
[----:B------:R-:W-:Y:S01]  /*05f0*/  LOP3.LUT R3, R40, 0x1ffffff8, RZ, 0xc0, !PT ;  /* 0x1ffffff828037812 */ /* 0x000fe200078ec0ff */
[----:B------:R-:W-:Y:S01]  /*0600*/  IMAD R45, R42, c[0x0][0x1f4], R45 ;  /* 0x00007d002a2d7a24 */ /* 0x000fe200078e022d */
[----:B------:R-:W-:-:S02]  /*0610*/  LOP3.LUT R15, R9, 0x3ffffff0, RZ, 0xc0, !PT ;  /* 0x3ffffff0090f7812 */ /* 0x000fc400078ec0ff */
[----:B------:R-:W-:Y:S01]  /*0620*/  SHF.R.S32.HI R9, RZ, 0x4, R9 ;  /* 0x00000004ff097819 */ /* 0x000fe20000011409 */
[----:B------:R-:W-:Y:S01]  /*0630*/  IMAD.IADD R3, R0, 0x1, -R3 ;  /* 0x0000000100037824 */ /* 0x000fe200078e0a03 */
[----:B------:R-:W-:Y:S02]  /*0640*/  IADD3 R15, -R15, R0, RZ ;  /* 0x000000000f0f7210 */ /* 0x000fe40007ffe1ff */
[----:B------:R-:W-:Y:S01]  /*0650*/  IADD3.X R18, R17, R23, R14, P0, P1 ;  /* 0x0000001711127210 */ /* 0x000fe200007e240e */
[----:B------:R-:W-:Y:S01]  /*0660*/  IMAD.SHL.U32 R2, R3, 0x8, RZ ;  /* 0x0000000803027824 */ /* 0x000fe200078e00ff */
[----:B------:R-:W-:Y:S01]  /*0670*/  SHF.L.U32 R15, R15, 0x2, RZ ;  /* 0x000000020f0f7819 */ /* 0x000fe200000006ff */
[----:B------:R-:W-:Y:S01]  /*0680*/  IMAD R14, R11, c[0x0][0x1e8], RZ ;  /* 0x00007a000b0e7a24 */ /* 0x000fe200078e02ff */
[----:B------:R-:W-:Y:S01]  /*0690*/  IADD3 R39, R7, R12, RZ ;  /* 0x0000000c07277210 */ /* 0x000fe20007ffe0ff */
[----:B------:R-:W-:Y:S01]  /*06a0*/  IMAD R12, R11, c[0x0][0x370], RZ ;  /* 0x0000dc000b0c7a24 */ /* 0x000fe200078e02ff */
[----:B------:R-:W-:Y:S01]  /*06b0*/  SHF.R.S32.HI R3, RZ, 0x1f, R2 ;  /* 0x0000001fff037819 */ /* 0x000fe20000011402 */
[----:B------:R-:W-:Y:S01]  /*06c0*/  IMAD R9, R9, R38, R15 ;  /* 0x0000002609097224 */ /* 0x000fe200078e020f */
[----:B------:R-:W-:Y:S01]  /*06d0*/  SHF.R.S32.HI R40, RZ, 0x3, R40 ;  /* 0x00000003ff287819 */ /* 0x000fe20000011428 */
[C---:B------:R-:W-:Y:S01]  /*06e0*/  IMAD R19, R7.reuse, c[0x0][0x1ec], R14 ;  /* 0x00007b0007137a24 */ /* 0x040fe200078e020e */
[----:B------:R-:W-:Y:S01]  /*06f0*/  IADD3 R46, R2, 0x40, RZ ;  /* 0x00000040022e7810 */ /* 0x000fe20007ffe0ff */
[----:B------:R-:W-:Y:S01]  /*0700*/  IMAD.WIDE.U32 R10, R7, c[0x0][0x370], R2 ;  /* 0x0000dc00070a7a25 */ /* 0x000fe200078e0002 */
[----:B------:R-:W-:-:S02]  /*0710*/  ISETP.GE.AND P0, PT, R40, R21, PT ;  /* 0x000000152800720c */ /* 0x000fc40003f06270 */
[----:B------:R-:W-:Y:S01]  /*0720*/  SHF.R.S32.HI R41, RZ, 0x1f, R40 ;  /* 0x0000001fff297819 */ /* 0x000fe20000011428 */
[C---:B------:R-:W-:Y:S01]  /*0730*/  IMAD R17, R7.reuse, c[0x0][0x374], R12 ;  /* 0x0000dd0007117a24 */ /* 0x040fe200078e020c */
[----:B------:R-:W-:Y:S01]  /*0740*/  IADD3 R20, P3, R6, R10, RZ ;  /* 0x0000000a06147210 */ /* 0x000fe20007f7e0ff */
[----:B------:R-:W-:Y:S01]  /*0750*/  IMAD.WIDE.U32 R14, R7, c[0x0][0x1e8], R2 ;  /* 0x00007a00070e7a25 */ /* 0x000fe200078e0002 */
[----:B------:R-:W-:Y:S02]  /*0760*/  IADD3 R7, R40, 0x20, RZ ;  /* 0x0000002028077810 */ /* 0x000fe40007ffe0ff */
[----:B------:R-:W-:Y:S02]  /*0770*/  IADD3 R12, P2, R9, R16, RZ ;  /* 0x00000010090c7210 */ /* 0x000fe40007f5e0ff */
[----:B------:R-:W-:Y:S02]  /*0780*/  ISETP.GE.AND P1, PT, R7, R21, PT ;  /* 0x000000150700720c */ /* 0x000fe40003f26270 */
[----:B------:R-:W-:Y:S01]  /*0790*/  IADD3.X R21, R5, R11, R17, P3, !PT ;  /* 0x0000000b05157210 */ /* 0x000fe20001ffe411 */
[----:B------:R-:W-:Y:S01]  /*07a0*/  IMAD R5, R13, c[0x0][0x378], RZ ;  /* 0x0000de000d057a24 */ /* 0x000fe200078e02ff */
[----:B------:R-:W-:Y:S01]  /*07b0*/  IADD3 R8, P3, R8, R14, RZ ;  /* 0x0000000e08087210 */ /* 0x000fe20007f7e0ff */
[----:B------:R-:W-:Y:S01]  /*07c0*/  CS2R R10, SRZ ;  /* 0x00000000000a7805 */ /* 0x000fe2000001ff00 */
[----:B------:R-:W-:Y:S01]  /*07d0*/  LEA.HI.X.SX32 R7, R9, R18, 0x1, P2 ;  /* 0x0000001209077211 */ /* 0x000fe200010f0eff */
[----:B------:R-:W-:Y:S01]  /*07e0*/  IMAD R23, R42, c[0x0][0x37c], R5 ;  /* 0x0000df002a177a24 */ /* 0x000fe200078e0205 */
[----:B------:R-:W-:Y:S01]  /*07f0*/  IADD3.X R9, R4, R15, R19, P3, !PT ;  /* 0x0000000f04097210 */ /* 0x000fe20001ffe413 */
[----:B------:R-:W-:Y:S01]  /*0800*/  IMAD.WIDE.U32 R20, R42, c[0x0][0x378], R20 ;  /* 0x0000de002a147a25 */ /* 0x000fe200078e0014 */
[----:B------:R-:W-:Y:S01]  /*0810*/  LEA R36, P2, R12, c[0x0][0x350], 0x2 ;  /* 0x0000d4000c247a11 */ /* 0x000fe200078410ff */
[----:B------:R-:W-:Y:S01]  /*0820*/  CS2R R4, SRZ ;  /* 0x0000000000047805 */ /* 0x000fe2000001ff00 */
[----:B------:R-:W-:Y:S01]  /*0830*/  CS2R R16, SRZ ;  /* 0x0000000000107805 */ /* 0x000fe2000001ff00 */
[----:B------:R-:W-:Y:S01]  /*0840*/  IMAD.WIDE.U32 R42, R42, c[0x0][0x1f0], R8 ;  /* 0x00007c002a2a7a25 */ /* 0x000fe200078e0008 */
[----:B------:R-:W-:Y:S01]  /*0850*/  LEA.HI.X R37, R12, c[0x0][0x354], R7, 0x2, P2 ;  /* 0x0000d5000c257a11 */ /* 0x000fe200010f1407 */
[----:B------:R-:W-:Y:S01]  /*0860*/  CS2R R8, SRZ ;  /* 0x0000000000087805 */ /* 0x000fe2000001ff00 */
        /* <DEDUP_REMOVED lines=17> */
.L_x_1219:
[----:B------:R-:W-:Y:S05]  /*0980*/  BSYNC B0 ;  /* 0x0000000000007941 */ /* 0x000fea0003800000 */
.L_x_1218:
        /* <DEDUP_REMOVED lines=15> */
.L_x_1221:
[----:B------:R-:W-:Y:S05]  /*0a80*/  BSYNC B0 ;  /* 0x0000000000007941 */ /* 0x000fea0003800000 */
.L_x_1220:
[----:B------:R-:W-:Y:S01]  /*0a90*/  BSSY B0, `(.L_x_1222) ;  /* 0x0000014000007945 */ /* 0x000fe20003800000 */
[----:B------:R-:W-:Y:S01]  /*0aa0*/  HFMA2.MMA R28, -RZ, RZ, 0, 0 ;  /* 0x00000000ff1c7435 */ /* 0x000fe200000001ff */
[----:B------:R-:W-:Y:S01]  /*0ab0*/  CS2R R32, SRZ ;  /* 0x0000000000207805 */ /* 0x000fe2000001ff00 */
[----:B------:R-:W-:Y:S01]  /*0ac0*/  CS2R R20, SRZ ;  /* 0x0000000000147805 */ /* 0x000fe2000001ff00 */
[----:B-1----:R-:W-:Y:S01]  /*0ad0*/  CS2R R22, SRZ ;  /* 0x0000000000167805 */ /* 0x002fe2000001ff00 */
[----:B------:R-:W-:Y:S01]  /*0ae0*/  CS2R R24, SRZ ;  /* 0x0000000000187805 */ /* 0x000fe2000001ff00 */
[----:B0-----:R-:W-:Y:S01]  /*0af0*/  CS2R R26, SRZ ;  /* 0x00000000001a7805 */ /* 0x001fe2000001ff00 */
        /* <DEDUP_REMOVED lines=13> */
.L_x_1223:
[----:B------:R-:W-:Y:S05]  /*0bd0*/  BSYNC B0 ;  /* 0x0000000000007941 */ /* 0x000fea0003800000 */
.L_x_1222:
[----:B------:R-:W-:Y:S01]  /*0be0*/  BSSY B0, `(.L_x_1224) ;  /* 0x0000013000007945 */ /* 0x000fe20003800000 */
[----:B------:R-:W-:Y:S01]  /*0bf0*/  MOV R29, RZ ;  /* 0x000000ff001d7202 */ /* 0x000fe20000000f00 */
[----:B------:R-:W-:Y:S01]  /*0c00*/  CS2R R30, SRZ ;  /* 0x00000000001e7805 */ /* 0x000fe2000001ff00 */
[----:B0-----:R-:W-:Y:S01]  /*0c10*/  CS2R R34, SRZ ;  /* 0x0000000000227805 */ /* 0x001fe2000001ff00 */
[----:B------:R-:W-:Y:S05]  /*0c20*/  @P1 BRA `(.L_x_1225) ;  /* 0x000000e000001947 */ /* 0x000fea0003800000 */
[----:B------:R-:W-:Y:S01]  /*0c30*/  IADD3 R43, P0, R40, 0x20, RZ ;  /* 0x00000020282b7810 */ /* 0x000fe20007f1e0ff */
[----:B------:R-:W-:Y:S01]  /*0c40*/  IMAD.MOV.U32 R3, RZ, RZ, R45 ;  /* 0x000000ffff037224 */ /* 0x000fe200078e002d */
[----:B------:R-:W-:-:S02]  /*0c50*/  ISETP.GE.AND P1, PT, R2, c[0x0][0x220], PT ;  /* 0x0000880002007a0c */ /* 0x000fc40003f26270 */
[----:B------:R-:W-:Y:S01]  /*0c60*/  MOV R2, R42 ;  /* 0x0000002a00027202 */ /* 0x000fe20000000f00 */
[----:B------:R-:W-:Y:S01]  /*0c70*/  IMAD.X R40, RZ, RZ, R41, P0 ;  /* 0x000000ffff287224 */ /* 0x000fe200000e0629 */
[----:B------:R-:W-:-:S03]  /*0c80*/  ISETP.GE.AND P2, PT, R46, c[0x0][0x220], PT ;  /* 0x000088002e007a0c */ /* 0x000fc60003f46270 */
[----:B------:R-:W-:Y:S02]  /*0c90*/  IMAD R40, R40, c[0x0][0x1e8], RZ ;  /* 0x00007a0028287a24 */ /* 0x000fe400078e02ff */
[----:B------:R-:W-:-:S04]  /*0ca0*/  IMAD.WIDE.U32 R2, R43, c[0x0][0x1e8], R2 ;  /* 0x00007a002b027a25 */ /* 0x000fc800078e0002 */
[----:B------:R-:W-:Y:S01]  /*0cb0*/  IMAD R41, R43, c[0x0][0x1ec], R40 ;  /* 0x00007b002b297a24 */ /* 0x000fe200078e0228 */
[----:B------:R-:W-:-:S04]  /*0cc0*/  LEA R40, P0, R2, c[0x0][0x1d0], 0x1 ;  /* 0x0000740002287a11 */ /* 0x000fc800078008ff */
[----:B------:R-:W-:-:S04]  /*0cd0*/  IADD3 R3, R3, R41, RZ ;  /* 0x0000002903037210 */ /* 0x000fc80007ffe0ff */
[----:B------:R-:W-:-:S05]  /*0ce0*/  LEA.HI.X R41, R2, c[0x0][0x1d4], R3, 0x1, P0 ;  /* 0x0000750002297a11 */ /* 0x000fca00000f0c03 */
[----:B------:R0:W5:Y:S04]  /*0cf0*/  @!P1 LDG.E.128 R32, [R40.64] ;  /* 0x0000000428209981 */ /* 0x000168000c1e1d00 */
[----:B------:R0:W5:Y:S02]  /*0d00*/  @!P2 LDG.E.128 R28, [R40.64+0x80] ;  /* 0x00008004281ca981 */ /* 0x000164000c1e1d00 */
.L_x_1225:
[----:B------:R-:W-:Y:S05]  /*0d10*/  BSYNC B0 ;  /* 0x0000000000007941 */ /* 0x000fea0003800000 */
.L_x_1224:
[----:B-----5:R-:W-:Y:S02]  /*0d20*/  LOP3.LUT R2, R4, 0xffff0000, RZ, 0xc0, !PT ;  /* 0xffff000004027812 */ /* 0x020fe400078ec0ff */
[----:B------:R-:W-:Y:S02]  /*0d30*/  LOP3.LUT R3, R20, 0xffff0000, RZ, 0xc0, !PT ;  /* 0xffff000014037812 */ /* 0x000fe400078ec0ff */
[----:B------:R-:W-:-:S03]  /*0d40*/  LOP3.LUT P0, RZ, R0, 0x7, RZ, 0xc0, !PT ;  /* 0x0000000700ff7812 */ /* 0x000fc6000780c0ff */
[----:B0-----:R-:W-:Y:S01]  /*0d50*/  FMUL.FTZ R40, R2, R3 ;  /* 0x0000000302287220 */ /* 0x001fe20000410000 */
[----:B------:R-:W-:Y:S01]  /*0d60*/  SHF.L.U32 R3, R20, 0x10, RZ ;  /* 0x0000001014037819 */ /* 0x000fe200000006ff */
[----:B------:R-:W-:Y:S01]  /*0d70*/  IMAD.U32 R2, R4, 0x10000, RZ ;  /* 0x0001000004027824 */ /* 0x000fe200078e00ff */
[----:B------:R-:W-:Y:S02]  /*0d80*/  SHF.L.U32 R4, R8, 0x10, RZ ;  /* 0x0000001008047819 */ /* 0x000fe400000006ff */
[C---:B------:R-:W-:Y:S01]  /*0d90*/  SHF.L.U32 R20, R9.reuse, 0x10, RZ ;  /* 0x0000001009147819 */ /* 0x040fe200000006ff */
[----:B------:R-:W-:Y:S01]  /*0da0*/  FFMA.FTZ R40, R2, R3, R40 ;  /* 0x0000000302287223 */ /* 0x000fe20000010028 */
[----:B------:R-:W-:Y:S02]  /*0db0*/  LOP3.LUT R2, R32, 0xffff0000, RZ, 0xc0, !PT ;  /* 0xffff000020027812 */ /* 0x000fe400078ec0ff */
[----:B------:R-:W-:Y:S02]  /*0dc0*/  LOP3.LUT R3, R8, 0xffff0000, RZ, 0xc0, !PT ;  /* 0xffff000008037812 */ /* 0x000fe400078ec0ff */
[----:B------:R-:W-:-:S03]  /*0dd0*/  LOP3.LUT R9, R9, 0xffff0000, RZ, 0xc0, !PT ;  /* 0xffff000009097812 */ /* 0x000fc600078ec0ff */
[----:B------:R-:W-:Y:S02]  /*0de0*/  FMUL.FTZ R2, R2, R3 ;  /* 0x0000000302027220 */ /* 0x000fe40000410000 */
[----:B------:R-:W-:Y:S02]  /*0df0*/  IMAD.U32 R3, R32, 0x10000, RZ ;  /* 0x0001000020037824 */ /* 0x000fe400078e00ff */
[----:B------:R-:W-:Y:S02]  /*0e00*/  IMAD.U32 R32, R35, 0x10000, RZ ;  /* 0x0001000023207824 */ /* 0x000fe400078e00ff */
[----:B------:R-:W-:Y:S01]  /*0e10*/  FFMA.FTZ R8, R3, R4, R2 ;  /* 0x0000000403087223 */ /* 0x000fe20000010002 */
[----:B------:R-:W-:Y:S01]  /*0e20*/  SHF.L.U32 R3, R21, 0x10, RZ ;  /* 0x0000001015037819 */ /* 0x000fe200000006ff */
[C---:B------:R-:W-:Y:S01]  /*0e30*/  IMAD.U32 R2, R5.reuse, 0x10000, RZ ;  /* 0x0001000005027824 */ /* 0x040fe200078e00ff */
[----:B------:R-:W-:Y:S01]  /*0e40*/  LOP3.LUT R4, R5, 0xffff0000, RZ, 0xc0, !PT ;  /* 0xffff000005047812 */ /* 0x000fe200078ec0ff */
[----:B------:R-:W-:Y:S01]  /*0e50*/  IMAD.U32 R5, R6, 0x10000, RZ ;  /* 0x0001000006057824 */ /* 0x000fe200078e00ff */
[----:B------:R-:W-:Y:S01]  /*0e60*/  LOP3.LUT R21, R21, 0xffff0000, RZ, 0xc0, !PT ;  /* 0xffff000015157812 */ /* 0x000fe200078ec0ff */
[----:B------:R-:W-:Y:S01]  /*0e70*/  FFMA.FTZ R40, R2, R3, R40 ;  /* 0x0000000302287223 */ /* 0x000fe20000010028 */
[----:B------:R-:W-:-:S02]  /*0e80*/  LOP3.LUT R3, R6, 0xffff0000, RZ, 0xc0, !PT ;  /* 0xffff000006037812 */ /* 0x000fc400078ec0ff */
[C---:B------:R-:W-:Y:S01]  /*0e90*/  SHF.L.U32 R2, R7.reuse, 0x10, RZ ;  /* 0x0000001007027819 */ /* 0x040fe200000006ff */
[----:B------:R-:W-:Y:S01]  /*0ea0*/  FFMA.FTZ R21, R4, R21, R40 ;  /* 0x0000001504157223 */ /* 0x000fe20000010028 */
[----:B------:R-:W-:Y:S01]  /*0eb0*/  LOP3.LUT R6, R7, 0xffff0000, RZ, 0xc0, !PT ;  /* 0xffff000007067812 */ /* 0x000fe200078ec0ff */
[C---:B------:R-:W-:Y:S01]  /*0ec0*/  IMAD.U32 R7, R33.reuse, 0x10000, RZ ;  /* 0x0001000021077824 */ /* 0x040fe200078e00ff */
[----:B------:R-:W-:Y:S01]  /*0ed0*/  LOP3.LUT R33, R33, 0xffff0000, RZ, 0xc0, !PT ;  /* 0xffff000021217812 */ /* 0x000fe200078ec0ff */
[C---:B------:R-:W-:Y:S02]  /*0ee0*/  IMAD.U32 R4, R22.reuse, 0x10000, RZ ;  /* 0x0001000016047824 */ /* 0x040fe400078e00ff */
[----:B------:R-:W-:Y:S01]  /*0ef0*/  FFMA.FTZ R20, R7, R20, R8 ;  /* 0x0000001407147223 */ /* 0x000fe20000010008 */
[----:B------:R-:W-:Y:S01]  /*0f00*/  LOP3.LUT R8, R22, 0xffff0000, RZ, 0xc0, !PT ;  /* 0xffff000016087812 */ /* 0x000fe200078ec0ff */
[----:B------:R-:W-:Y:S01]  /*0f10*/  FFMA.FTZ R4, R5, R4, R21 ;  /* 0x0000000405047223 */ /* 0x000fe20000010015 */
[----:B------:R-:W-:Y:S01]  /*0f20*/  SHF.L.U32 R5, R10, 0x10, RZ ;  /* 0x000000100a057819 */ /* 0x000fe200000006ff */
[----:B------:R-:W-:Y:S01]  /*0f30*/  FFMA.FTZ R9, R33, R9, R20 ;  /* 0x0000000921097223 */ /* 0x000fe20000010014 */
[C---:B------:R-:W-:Y:S01]  /*0f40*/  LOP3.LUT R22, R34.reuse, 0xffff0000, RZ, 0xc0, !PT ;  /* 0xffff000022167812 */ /* 0x040fe200078ec0ff */
[----:B------:R-:W-:Y:S01]  /*0f50*/  IMAD.U32 R20, R34, 0x10000, RZ ;  /* 0x0001000022147824 */ /* 0x000fe200078e00ff */
[----:B------:R-:W-:Y:S01]  /*0f60*/  LOP3.LUT R10, R10, 0xffff0000, RZ, 0xc0, !PT ;  /* 0xffff00000a0a7812 */ /* 0x000fe200078ec0ff */
[----:B------:R-:W-:Y:S01]  /*0f70*/  FFMA.FTZ R3, R3, R8, R4 ;  /* 0x0000000803037223 */ /* 0x000fe20000010004 */
[----:B------:R-:W-:Y:S01]  /*0f80*/  SHF.L.U32 R7, R23, 0x10, RZ ;  /* 0x0000001017077819 */ /* 0x000fe200000006ff */
        /* <DEDUP_REMOVED lines=8> */
[----:B------:R-:W-:Y:S01]  /*1010*/  FFMA.FTZ R32, R32, R8, R5 ;  /* 0x0000000820207223 */ /* 0x000fe20000010005 */
[----:B------:R-:W-:Y:S01]  /*1020*/  SHF.L.U32 R9, R12, 0x10, RZ ;  /* 0x000000100c097819 */ /* 0x000fe200000006ff */
[----:B------:R-:W-:Y:S01]  /*1030*/  FFMA.FTZ R22, R6, R23, R7 ;  /* 0x0000001706167223 */ /* 0x000fe20000010007 */
[C---:B------:R-:W-:Y:S01]  /*1040*/  LOP3.LUT R21, R24.reuse, 0xffff0000, RZ, 0xc0, !PT ;  /* 0xffff000018157812 */ /* 0x040fe200078ec0ff */
[----:B------:R-:W-:Y:S01]  /*1050*/  IMAD.U32 R10, R24, 0x10000, RZ ;  /* 0x00010000180a7824 */ /* 0x000fe200078e00ff */
[C---:B------:R-:W-:Y:S01]  /*1060*/  SHF.L.U32 R23, R25.reuse, 0x10, RZ ;  /* 0x0000001019177819 */ /* 0x040fe200000006ff */
[----:B------:R-:W-:Y:S01]  /*1070*/  FFMA.FTZ R11, R34, R11, R32 ;  /* 0x0000000b220b7223 */ /* 0x000fe20000010020 */
[----:B------:R-:W-:Y:S01]  /*1080*/  LOP3.LUT R20, R25, 0xffff0000, RZ, 0xc0, !PT ;  /* 0xffff000019147812 */ /* 0x000fe200078ec0ff */
[----:B------:R-:W-:Y:S01]  /*1090*/  FFMA.FTZ R9, R9, R10, R22 ;  /* 0x0000000a09097223 */ /* 0x000fe20000010016 */
[----:B------:R-:W-:Y:S01]  /*10a0*/  SHF.L.U32 R24, R28, 0x10, RZ ;  /* 0x000000101c187819 */ /* 0x000fe200000006ff */
[----:B------:R-:W-:Y:S01]  /*10b0*/  IMAD.U32 R10, R29, 0x10000, RZ ;  /* 0x000100001d0a7824 */ /* 0x000fe200078e00ff */
[----:B------:R-:W-:Y:S01]  /*10c0*/  SHF.L.U32 R25, R16, 0x10, RZ ;  /* 0x0000001010197819 */ /* 0x000fe200000006ff */
[----:B------:R-:W-:Y:S01]  /*10d0*/  IMAD.U32 R5, R27, 0x10000, RZ ;  /* 0x000100001b057824 */ /* 0x000fe200078e00ff */
[----:B------:R-:W-:-:S02]  /*10e0*/  LOP3.LUT R12, R12, 0xffff0000, RZ, 0xc0, !PT ;  /* 0xffff00000c0c7812 */ /* 0x000fc400078ec0ff */
[----:B------:R-:W-:Y:S01]  /*10f0*/  LOP3.LUT R28, R28, 0xffff0000, RZ, 0xc0, !PT ;  /* 0xffff00001c1c7812 */ /* 0x000fe200078ec0ff */
[----:B------:R-:W-:Y:S01]  /*1100*/  FFMA.FTZ R11, R24, R25, R11 ;  /* 0x00000019180b7223 */ /* 0x000fe2000001000b */
[----:B------:R-:W-:Y:S01]  /*1110*/  LOP3.LUT R16, R16, 0xffff0000, RZ, 0xc0, !PT ;  /* 0xffff000010107812 */ /* 0x000fe200078ec0ff */
[----:B------:R-:W-:Y:S01]  /*1120*/  FFMA.FTZ R9, R12, R21, R9 ;  /* 0x000000150c097223 */ /* 0x000fe20000010009 */
[----:B------:R-:W-:Y:S02]  /*1130*/  SHF.L.U32 R12, R17, 0x10, RZ ;  /* 0x00000010110c7819 */ /* 0x000fe400000006ff */
        /* <DEDUP_REMOVED lines=16> */
[----:B------:R-:W-:-:S02]  /*1240*/  LOP3.LUT R30, R30, 0xffff0000, RZ, 0xc0, !PT ;  /* 0xffff00001e1e7812 */ /* 0x000fc400078ec0ff */
[----:B------:R-:W-:Y:S01]  /*1250*/  LOP3.LUT R18, R18, 0xffff0000, RZ, 0xc0, !PT ;  /* 0xffff000012127812 */ /* 0x000fe200078ec0ff */
[----:B------:R-:W-:Y:S01]  /*1260*/  FFMA.FTZ R3, R14, R7, R3 ;  /* 0x000000070e037223 */ /* 0x000fe20000010003 */
[----:B------:R-:W-:Y:S02]  /*1270*/  SHF.L.U32 R2, R15, 0x10, RZ ;  /* 0x000000100f027819 */ /* 0x000fe400000006ff */
[----:B------:R-:W-:Y:S01]  /*1280*/  SHF.L.U32 R4, R31, 0x10, RZ ;  /* 0x000000101f047819 */ /* 0x000fe200000006ff */
[----:B------:R-:W-:Y:S01]  /*1290*/  FFMA.FTZ R9, R30, R18, R9 ;  /* 0x000000121e097223 */ /* 0x000fe20000010009 */
[----:B------:R-:W-:Y:S01]  /*12a0*/  SHF.L.U32 R7, R19, 0x10, RZ ;  /* 0x0000001013077819 */ /* 0x000fe200000006ff */
[----:B------:R-:W-:Y:S01]  /*12b0*/  FFMA.FTZ R2, R2, R5, R3 ;  /* 0x0000000502027223 */ /* 0x000fe20000010003 */
[----:B------:R-:W-:Y:S02]  /*12c0*/  LOP3.LUT R15, R15, 0xffff0000, RZ, 0xc0, !PT ;  /* 0xffff00000f0f7812 */ /* 0x000fe400078ec0ff */
[----:B------:R-:W-:Y:S01]  /*12d0*/  LOP3.LUT R6, R27, 0xffff0000, RZ, 0xc0, !PT ;  /* 0xffff00001b067812 */ /* 0x000fe200078ec0ff */
[----:B------:R-:W-:Y:S01]  /*12e0*/  FFMA.FTZ R4, R4, R7, R9 ;  /* 0x0000000704047223 */ /* 0x000fe20000010009 */
[----:B------:R-:W-:Y:S01]  /*12f0*/  LOP3.LUT R31, R31, 0xffff0000, RZ, 0xc0, !PT ;  /* 0xffff00001f1f7812 */ /* 0x000fe200078ec0ff */
[----:B------:R-:W-:Y:S01]  /*1300*/  IMAD.SHL.U32 R9, R38, 0x4, RZ ;  /* 0x0000000426097824 */ /* 0x000fe200078e00ff */
[----:B------:R-:W-:Y:S01]  /*1310*/  LOP3.LUT R19, R19, 0xffff0000, RZ, 0xc0, !PT ;  /* 0xffff000013137812 */ /* 0x000fe200078ec0ff */
[----:B------:R-:W-:Y:S01]  /*1320*/  FFMA.FTZ R2, R15, R6, R2 ;  /* 0x000000060f027223 */ /* 0x000fe20000010002 */
[----:B------:R-:W-:-:S03]  /*1330*/  SHF.R.S32.HI R11, RZ, 0x1f, R39 ;  /* 0x0000001fff0b7819 */ /* 0x000fc60000011427 */
[----:B------:R-:W-:Y:S01]  /*1340*/  FFMA.FTZ R19, R31, R19, R4 ;  /* 0x000000131f137223 */ /* 0x000fe20000010004 */
[----:B------:R-:W0:Y:S04]  /*1350*/  SHFL.BFLY PT, R3, R2, 0x4, 0x1f ;  /* 0x0c801f0002037f89 */ /* 0x000e2800000e0000 */
[----:B------:R-:W1:Y:S01]  /*1360*/  SHFL.BFLY PT, R4, R19, 0x4, 0x1f ;  /* 0x0c801f0013047f89 */ /* 0x000e6200000e0000 */
[----:B0-----:R-:W-:Y:S02]  /*1370*/  FADD.FTZ R3, R2, R3 ;  /* 0x0000000302037221 */ /* 0x001fe40000010000 */
[----:B-1----:R-:W-:-:S03]  /*1380*/  FADD.FTZ R5, R19, R4 ;  /* 0x0000000413057221 */ /* 0x002fc60000010000 */
[----:B------:R-:W0:Y:S04]  /*1390*/  SHFL.BFLY PT, R4, R3, 0x2, 0x1f ;  /* 0x0c401f0003047f89 */ /* 0x000e2800000e0000 */
[----:B------:R-:W1:Y:S01]  /*13a0*/  SHFL.BFLY PT, R6, R5, 0x2, 0x1f ;  /* 0x0c401f0005067f89 */ /* 0x000e6200000e0000 */
[----:B0-----:R-:W-:Y:S01]  /*13b0*/  FADD.FTZ R8, R3, R4 ;  /* 0x0000000403087221 */ /* 0x001fe20000010000 */
[----:B------:R-:W-:Y:S01]  /*13c0*/  LEA.HI R4, P1, R0, R39, RZ, 0x1d ;  /* 0x0000002700047211 */ /* 0x000fe2000783e8ff */
[----:B------:R-:W-:-:S03]  /*13d0*/  IMAD.WIDE R2, R9, 0x10, R36 ;  /* 0x0000001009027825 */ /* 0x000fc600078e0224 */
[----:B------:R-:W0:Y:S01]  /*13e0*/  SHFL.BFLY PT, R13, R8, 0x1, 0x1f ;  /* 0x0c201f00080d7f89 */ /* 0x000e2200000e0000 */
[----:B-1----:R-:W-:Y:S01]  /*13f0*/  FADD.FTZ R6, R5, R6 ;  /* 0x0000000605067221 */ /* 0x002fe20000010000 */
[----:B------:R-:W-:Y:S02]  /*1400*/  IADD3.X R11, RZ, R11, RZ, P1, !PT ;  /* 0x0000000bff0b7210 */ /* 0x000fe40000ffe4ff */
[C---:B------:R-:W-:Y:S02]  /*1410*/  LEA R10, P1, R4.reuse, c[0x0][0x3c8], 0x2 ;  /* 0x0000f200040a7a11 */ /* 0x040fe400078210ff */
[----:B------:R-:W1:Y:S02]  /*1420*/  SHFL.BFLY PT, R7, R6, 0x1, 0x1f ;  /* 0x0c201f0006077f89 */ /* 0x000e6400000e0000 */
[----:B------:R-:W-:Y:S01]  /*1430*/  LEA.HI.X R11, R4, c[0x0][0x3cc], R11, 0x2, P1 ;  /* 0x0000f300040b7a11 */ /* 0x000fe200008f140b */
[----:B------:R-:W-:-:S06]  /*1440*/  IMAD.WIDE R4, R38, 0x40, R2 ;  /* 0x0000004026047825 */ /* 0x000fcc00078e0202 */
[----:B------:R-:W-:-:S04]  /*1450*/  IMAD.WIDE R38, R38, 0x40, R4 ;  /* 0x0000004026267825 */ /* 0x000fc800078e0204 */
[----:B0-----:R-:W-:-:S04]  /*1460*/  @!P0 FADD.FTZ R0, R8, R13 ;  /* 0x0000000d08008221 */ /* 0x001fc80000010000 */
[----:B------:R-:W-:Y:S02]  /*1470*/  @!P0 FMUL.FTZ R13, R0, c[0x0][0x2d4] ;  /* 0x0000b500000d8a20 */ /* 0x000fe40000410000 */
[----:B-1----:R-:W-:Y:S01]  /*1480*/  FADD.FTZ R7, R6, R7 ;  /* 0x0000000706077221 */ /* 0x002fe20000010000 */
[----:B------:R-:W-:Y:S02]  /*1490*/  IADD3 R6, R9, 0x10, R9 ;  /* 0x0000001009067810 */ /* 0x000fe40007ffe009 */
[----:B------:R-:W-:Y:S01]  /*14a0*/  @!P0 STG.E [R10.64], R13 ;  /* 0x0000000d0a008986 */ /* 0x000fe2000c101904 */
[----:B------:R-:W-:Y:S01]  /*14b0*/  FMUL.FTZ R15, R7, c[0x0][0x2d4] ;  /* 0x0000b500070f7a20 */ /* 0x000fe20000410000 */
[----:B------:R-:W-:Y:S01]  /*14c0*/  IADD3 R9, R9, R6, RZ ;  /* 0x0000000609097210 */ /* 0x000fe20007ffe0ff */
[----:B------:R-:W-:-:S03]  /*14d0*/  IMAD.WIDE R6, R6, 0x10, R36 ;  /* 0x0000001006067825 */ /* 0x000fc600078e0224 */
[----:B------:R-:W-:Y:S01]  /*14e0*/  @!P0 STG.E [R10.64+0x80], R15 ;  /* 0x0000800f0a008986 */ /* 0x000fe2000c101904 */
[----:B------:R-:W-:-:S03]  /*14f0*/  IMAD.WIDE R8, R9, 0x10, R36 ;  /* 0x0000001009087825 */ /* 0x000fc600078e0224 */
[----:B------:R-:W-:Y:S04]  /*1500*/  STG.E.128 [R36.64], RZ ;  /* 0x000000ff24007986 */ /* 0x000fe8000c101d04 */
[----:B------:R-:W-:Y:S04]  /*1510*/  STG.E.128 [R2.64], RZ ;  /* 0x000000ff02007986 */ /* 0x000fe8000c101d04 */
[----:B------:R-:W-:Y:S04]  /*1520*/  STG.E.128 [R4.64], RZ ;  /* 0x000000ff04007986 */ /* 0x000fe8000c101d04 */
[----:B------:R-:W-:Y:S04]  /*1530*/  STG.E.128 [R38.64], RZ ;  /* 0x000000ff26007986 */ /* 0x000fe8000c101d04 */
[----:B------:R-:W-:Y:S04]  /*1540*/  STG.E.128 [R36.64+0x100], RZ ;  /* 0x000100ff24007986 */ /* 0x000fe8000c101d04 */
[----:B------:R-:W-:Y:S04]  /*1550*/  STG.E.128 [R2.64+0x100], RZ ;  /* 0x000100ff02007986 */ /* 0x000fe8000c101d04 */
[----:B------:R-:W-:Y:S04]  /*1560*/  STG.E.128 [R6.64], RZ ;  /* 0x000000ff06007986 */ /* 0x000fe8000c101d04 */
[----:B------:R-:W-:Y:S01]  /*1570*/  STG.E.128 [R8.64], RZ ;  /* 0x000000ff08007986 */ /* 0x000fe2000c101d04 */
[----:B------:R-:W-:Y:S05]  /*1580*/  EXIT ;  /* 0x000000000000794d */ /* 0x000fea0003800000 */
.L_x_1226:
        /* <DEDUP_REMOVED lines=15> */
.L_x_2076:


//--------------------- .text._ZN5flash27flash_bwd_convert_dq_kernelI23Flash_bwd_kernel_traitsILi128ELi64ELi128ELi8ELi2ELi4ELi2ELb0ELb0EN7cutlass10bfloat16_tE19Flash_kernel_traitsILi128ELi64ELi128ELi8ES3_EEEEvNS_16Flash_bwd_paramsEi --------------------------
	.section	.text._ZN5flash27flash_bwd_convert_dq_kernelI23Flash_bwd_kernel_traitsILi128ELi64ELi128ELi8ELi2ELi4ELi2ELb0ELb0EN7cutlass10bfloat16_tE19Flash_kernel_traitsILi128ELi64ELi128ELi8ES3_EEEEvNS_16Flash_bwd_paramsEi,"ax",@progbits
	.sectioninfo	@"SHI_REGISTERS=80"
	.align	128
        .global         _ZN5flash27flash_bwd_convert_dq_kernelI23Flash_bwd_kernel_traitsILi128ELi64ELi128ELi8ELi2ELi4ELi2ELb0ELb0EN7cutlass10bfloat16_tE19Flash_kernel_traitsILi128ELi64ELi128ELi8ES3_EEEEvNS_16Flash_bwd_paramsEi
        .type           _ZN5flash27flash_bwd_convert_dq_kernelI23Flash_bwd_kernel_traitsILi128ELi64ELi128ELi8ELi2ELi4ELi2ELb0ELb0EN7cutlass10bfloat16_tE19Flash_kernel_traitsILi128ELi64ELi128ELi8ES3_EEEEvNS_16Flash_bwd_paramsEi,@function
        .size           _ZN5flash27flash_bwd_convert_dq_kernelI23Flash_bwd_kernel_traitsILi128ELi64ELi128ELi8ELi2ELi4ELi2ELb0ELb0EN7cutlass10bfloat16_tE19Flash_kernel_traitsILi128ELi64ELi128ELi8ES3_EEEEvNS_16Flash_bwd_paramsEi,(.L_x_2077 - _ZN5flash27flash_bwd_convert_dq_kernelI23Flash_bwd_kernel_traitsILi128ELi64ELi128ELi8ELi2ELi4ELi2ELb0ELb0EN7cutlass10bfloat16_tE19Flash_kernel_traitsILi128ELi64ELi128ELi8ES3_EEEEvNS_16Flash_bwd_paramsEi)
        .other          _ZN5flash27flash_bwd_convert_dq_kernelI23Flash_bwd_kernel_traitsILi128ELi64ELi128ELi8ELi2ELi4ELi2ELb0ELb0EN7cutlass10bfloat16_tE19Flash_kernel_traitsILi128ELi64ELi128ELi8ES3_EEEEvNS_16Flash_bwd_paramsEi,@"STO_CUDA_ENTRY STV_DEFAULT"
_ZN5flash27flash_bwd_convert_dq_kernelI23Flash_bwd_kernel_traitsILi128ELi64ELi128ELi8ELi2ELi4ELi2ELb0ELb0EN7cutlass10bfloat16_tE19Flash_kernel_traitsILi128ELi64ELi128ELi8ES3_EEEEvNS_16Flash_bwd_paramsEi:
.text._ZN5flash27flash_bwd_convert_dq_kernelI23Flash_bwd_kernel_traitsILi128ELi64ELi128ELi8ELi2ELi4ELi2ELb0ELb0EN7cutlass10bfloat16_tE19Flash_kernel_traitsILi128ELi64ELi128ELi8ES3_EEEEvNS_16Flash_bwd_paramsEi:
        /* <DEDUP_REMOVED lines=136> */
.L_x_1228:
        /* <DEDUP_REMOVED lines=92> */
.L_x_1227:
        /* <DEDUP_REMOVED lines=134> */
.L_x_1230:
[----:B------:R-:W-:Y:S05]  /*16a0*/  BSYNC B0 ;  /* 0x0000000000007941 */ /* 0x000fea0003800000 */
.L_x_1229:
        /* <DEDUP_REMOVED lines=18> */
.L_x_1231:
        /* <DEDUP_REMOVED lines=11> */
.L_x_2077:


//--------------------- .text._ZN5flash44flash_bwd_dq_dk_dv_loop_seqk_parallel_kernelI23Flash_bwd_kernel_traitsILi128ELi64ELi128ELi8ELi2ELi4ELi2ELb0ELb0EN7cutlass10bfloat16_tE19Flash_kernel_traitsILi128ELi64ELi128ELi8ES3_EELb1ELb0ELb0ELb0ELb0ELb1ELb0EEEvNS_16Flash_bwd_paramsE --------------------------
	.section	.text._ZN5flash44flash_bwd_dq_dk_dv_loop_seqk_parallel_kernelI23Flash_bwd_kernel_traitsILi128ELi64ELi128ELi8ELi2ELi4ELi2ELb0ELb0EN7cutlass10bfloat16_tE19Flash_kernel_traitsILi128ELi64ELi128ELi8ES3_EELb1ELb0ELb0ELb0ELb0ELb1ELb0EEEvNS_16Flash_bwd_paramsE,"ax",@progbits
	.sectioninfo	@"SHI_REGISTERS=255"
	.align	128
        .global         _ZN5flash44flash_bwd_dq_dk_dv_loop_seqk_parallel_kernelI23Flash_bwd_kernel_traitsILi128ELi64ELi128ELi8ELi2ELi4ELi2ELb0ELb0EN7cutlass10bfloat16_tE19Flash_kernel_traitsILi128ELi64ELi128ELi8ES3_EELb1ELb0ELb0ELb0ELb0ELb1ELb0EEEvNS_16Flash_bwd_paramsE
        .type           _ZN5flash44flash_bwd_dq_dk_dv_loop_seqk_parallel_kernelI23Flash_bwd_kernel_traitsILi128ELi64ELi128ELi8ELi2ELi4ELi2ELb0ELb0EN7cutlass10bfloat16_tE19Flash_kernel_traitsILi128ELi64ELi128ELi8ES3_EELb1ELb0ELb0ELb0ELb0ELb1ELb0EEEvNS_16Flash_bwd_paramsE,@function
        .size           _ZN5flash44flash_bwd_dq_dk_dv_loop_seqk_parallel_kernelI23Flash_bwd_kernel_traitsILi128ELi64ELi128ELi8ELi2ELi4ELi2ELb0ELb0EN7cutlass10bfloat16_tE19Flash_kernel_traitsILi128ELi64ELi128ELi8ES3_EELb1ELb0ELb0ELb0ELb0ELb1ELb0EEEvNS_16Flash_bwd_paramsE,(.L_x_2078 - _ZN5flash44flash_bwd_dq_dk_dv_loop_seqk_parallel_kernelI23Flash_bwd_kernel_traitsILi128ELi64ELi128ELi8ELi2ELi4ELi2ELb0ELb0EN7cutlass10bfloat16_tE19Flash_kernel_traitsILi128ELi64ELi128ELi8ES3_EELb1ELb0ELb0ELb0ELb0ELb1ELb0EEEvNS_16Flash_bwd_paramsE)
        .other          _ZN5flash44flash_bwd_dq_dk_dv_loop_seqk_parallel_kernelI23Flash_bwd_kernel_traitsILi128ELi64ELi128ELi8ELi2ELi4ELi2ELb0ELb0EN7cutlass10bfloat16_tE19Flash_kernel_traitsILi128ELi64ELi128ELi8ES3_EELb1ELb0ELb0ELb0ELb0ELb1ELb0EEEvNS_16Flash_bwd_paramsE,@"STO_CUDA_ENTRY STV_DEFAULT"
_ZN5flash44flash_bwd_dq_dk_dv_loop_seqk_parallel_kernelI23Flash_bwd_kernel_traitsILi128ELi64ELi128ELi8ELi2ELi4ELi2ELb0ELb0EN7cutlass10bfloat16_tE19Flash_kernel_traitsILi128ELi64ELi128ELi8ES3_EELb1ELb0ELb0ELb0ELb0ELb1ELb0EEEvNS_16Flash_bwd_paramsE:
.text._ZN5flash44flash_bwd_dq_dk_dv_loop_seqk_parallel_kernelI23Flash_bwd_kernel_traitsILi128ELi64ELi128ELi8ELi2ELi4ELi2ELb0ELb0EN7cutlass10bfloat16_tE19Flash_kernel_traitsILi128ELi64ELi128ELi8ES3_EELb1ELb0ELb0ELb0ELb0ELb1ELb0EEEvNS_16Flash_bwd_paramsE:
        /* <DEDUP_REMOVED lines=21> */
[----:B------:R-:W-:Y:S02]  /*0150*/  UMOV UR5, 0x80 ;  /* 0x0000008000057882 */ /* 0x000fe40000000000 */
[----:B------:R-:W-:Y:S02]  /*0160*/  ULDC UR4, c[0x0][0x210] ;  /* 0x0000840000047ab9 */ /* 0x000fe40000000800 */
[----:B------:R-:W-:Y:S02]  /*0170*/  ULDC UR55, c[0x0][0x234] ;  /* 0x00008d0000377ab9 */ /* 0x000fe40000000800 */
[----:B------:R-:W-:Y:S02]  /*0180*/  ULDC UR10, c[0x0][0x1c0] ;  /* 0x00007000000a7ab9 */ /* 0x000fe40000000800 */
[----:B------:R-:W-:Y:S01]  /*0190*/  ULDC UR11, c[0x0][0x1c0] ;  /* 0x00007000000b7ab9 */ /* 0x000fe20000000800 */
[----:B-1----:R-:W-:Y:S01]  /*01a0*/  SHF.R.S32.HI R0, RZ, 0x1f, R9 ;  /* 0x0000001fff007819 */ /* 0x002fe20000011409 */
[----:B--2---:R-:W-:-:S02]  /*01b0*/  UIMAD.WIDE.U32 UR42, UR30, UR15, URZ ;  /* 0x0000000f1e2a72a5 */ /* 0x004fc4000f8e003f */
[----:B------:R-:W-:Y:S01]  /*01c0*/  USHF.L.U32 UR15, UR30, 0x7, URZ ;  /* 0x000000071e0f7899 */ /* 0x000fe2000800063f */
[CC--:B------:R-:W-:Y:S01]  /*01d0*/  LEA.HI R5, R0.reuse, R9.reuse, RZ, 0x5 ;  /* 0x0000000900057211 */ /* 0x0c0fe200078f28ff */
[----:B------:R-:W-:Y:S01]  /*01e0*/  UIMAD.WIDE UR34, UR45, UR34, URZ ;  /* 0x000000222d2272a5 */ /* 0x000fe2000f8e023f */
[CC--:B------:R-:W-:Y:S01]  /*01f0*/  LEA.HI R3, R0.reuse, R9.reuse, RZ, 0x2 ;  /* 0x0000000900037211 */ /* 0x0c0fe200078f10ff */
[----:B------:R-:W-:Y:S01]  /*0200*/  UIMAD UR55, UR5, UR4, UR55 ;  /* 0x00000004053772a4 */ /* 0x000fe2000f8e0237 */
[CC--:B------:R-:W-:Y:S01]  /*0210*/  LEA.HI R216, R0.reuse, R9.reuse, RZ, 0x3 ;  /* 0x0000000900d87211 */ /* 0x0c0fe200078f18ff */
[----:B---3--:R-:W-:Y:S01]  /*0220*/  UIMAD UR46, UR36, UR45, URZ ;  /* 0x0000002d242e72a4 */ /* 0x008fe2000f8e023f */
[CC--:B------:R-:W-:Y:S01]  /*0230*/  LEA.HI R13, R0.reuse, R9.reuse, RZ, 0x6 ;  /* 0x00000009000d7211 */ /* 0x0c0fe200078f30ff */
[----:B------:R-:W-:Y:S01]  /*0240*/  UIMAD UR45, UR45, UR10, URZ ;  /* 0x0000000a2d2d72a4 */ /* 0x000fe2000f8e023f */
[CC--:B------:R-:W-:Y:S01]  /*0250*/  LEA.HI R7, R0.reuse, R9.reuse, RZ, 0x4 ;  /* 0x0000000900077211 */ /* 0x0c0fe200078f20ff */
[----:B------:R-:W-:Y:S01]  /*0260*/  UIMAD UR4, UR30, UR11, UR36 ;  /* 0x0000000b1e0472a4 */ /* 0x000fe2000f8e0224 */
[----:B------:R-:W-:Y:S01]  /*0270*/  LEA.HI R15, R0, R9, RZ, 0x7 ;  /* 0x00000009000f7211 */ /* 0x000fe200078f38ff */
[----:B------:R-:W-:Y:S01]  /*0280*/  ULDC UR14, c[0x0][0x1c0] ;  /* 0x00007000000e7ab9 */ /* 0x000fe20000000800 */
[--C-:B------:R-:W-:Y:S01]  /*0290*/  SHF.R.S32.HI R0, RZ, 0x5, R5.reuse ;  /* 0x00000005ff007819 */ /* 0x100fe20000011405 */
[----:B------:R-:W-:Y:S01]  /*02a0*/  ULDC UR9, c[0x0][0x1c0] ;  /* 0x0000700000097ab9 */ /* 0x000fe20000000800 */
[----:B------:R-:W-:Y:S01]  /*02b0*/  SHF.R.S32.HI R2, RZ, 0x1f, R5 ;  /* 0x0000001fff027819 */ /* 0x000fe20000011405 */
[----:B------:R-:W-:Y:S01]  /*02c0*/  UIMAD UR52, UR6, UR30, URZ ;  /* 0x0000001e063472a4 */ /* 0x000fe2000f8e023f */
[C---:B------:R-:W-:Y:S01]  /*02d0*/  LOP3.LUT R4, R5.reuse, 0xffffffe0, RZ, 0xc0, !PT ;  /* 0xffffffe005047812 */ /* 0x040fe200078ec0ff */
[----:B------:R-:W-:Y:S01]  /*02e0*/  UIMAD UR5, UR30, UR9, UR36 ;  /* 0x000000091e0572a4 */ /* 0x000fe2000f8e0224 */
[-C--:B------:R-:W-:Y:S01]  /*02f0*/  LEA.HI R5, R5, R0.reuse, RZ, 0x1 ;  /* 0x0000000005057211 */ /* 0x080fe200078f08ff */
[----:B------:R-:W-:Y:S01]  /*0300*/  @!UP2 UIMAD UR6, UR30, UR14, UR36 ;  /* 0x0000000e1e06a2a4 */ /* 0x000fe2000f8e0224 */
[----:B------:R-:W-:Y:S01]  /*0310*/  LEA.HI R2, R2, R0, RZ, 0x2 ;  /* 0x0000000002027211 */ /* 0x000fe200078f10ff */
[----:B------:R-:W-:Y:S01]  /*0320*/  IMAD.IADD R8, R9, 0x1, -R4 ;  /* 0x0000000109087824 */ /* 0x000fe200078e0a04 */
[----:B------:R-:W-:Y:S01]  /*0330*/  LOP3.LUT R11, R7, 0xfffffff0, RZ, 0xc0, !PT ;  /* 0xfffffff0070b7812 */ /* 0x000fe200078ec0ff */
[----:B------:R-:W-:Y:S01]  /*0340*/  USHF.L.U32 UR44, UR45, 0x6, URZ ;  /* 0x000000062d2c7899 */ /* 0x000fe2000800063f */
[----:B------:R-:W-:Y:S01]  /*0350*/  LOP3.LUT R4, R5, 0xfffffffe, RZ, 0xc0, !PT ;  /* 0xfffffffe05047812 */ /* 0x000fe200078ec0ff */
[----:B------:R-:W-:Y:S01]  /*0360*/  USHF.L.U32 UR39, UR4, 0x5, URZ ;  /* 0x0000000504277899 */ /* 0x000fe2000800063f */
[----:B------:R-:W-:Y:S01]  /*0370*/  LOP3.LUT R2, R2, 0xfffffffc, RZ, 0xc0, !PT ;  /* 0xfffffffc02027812 */ /* 0x000fe200078ec0ff */
[----:B------:R-:W-:Y:S01]  /*0380*/  IMAD.IADD R5, R9, 0x1, -R11 ;  /* 0x0000000109057824 */ /* 0x000fe200078e0a0b */
[----:B------:R-:W-:Y:S01]  /*0390*/  LOP3.LUT R6, R3, 0x7ffffffc, RZ, 0xc0, !PT ;  /* 0x7ffffffc03067812 */ /* 0x000fe200078ec0ff */
[C---:B------:R-:W-:Y:S01]  /*03a0*/  IMAD.IADD R17, R0.reuse, 0x1, -R4 ;  /* 0x0000000100117824 */ /* 0x040fe200078e0a04 */
[--C-:B------:R-:W-:Y:S01]  /*03b0*/  SHF.R.S32.HI R4, RZ, 0x2, R3.reuse ;  /* 0x00000002ff047819 */ /* 0x100fe20000011403 */
[----:B------:R-:W-:Y:S01]  /*03c0*/  IMAD.IADD R11, R0, 0x1, -R2 ;  /* 0x00000001000b7824 */ /* 0x000fe200078e0a02 */
[----:B------:R-:W-:Y:S01]  /*03d0*/  SHF.R.S32.HI R0, RZ, 0x1f, R3 ;  /* 0x0000001fff007819 */ /* 0x000fe20000011403 */
[----:B------:R-:W-:Y:S01]  /*03e0*/  IMAD.IADD R14, R9, 0x1, -R6 ;  /* 0x00000001090e7824 */ /* 0x000fe200078e0a06 */
[----:B------:R-:W-:Y:S01]  /*03f0*/  SHF.R.S32.HI R3, RZ, 0x4, R7 ;  /* 0x00000004ff037819 */ /* 0x000fe20000011407 */
[----:B------:R-:W-:Y:S01]  /*0400*/  STL [R1+0x18], R17 ;  /* 0x0000181101007387 */ /* 0x000fe20000100800 */
[----:B------:R-:W-:Y:S01]  /*0410*/  LEA.HI R0, R0, R4, RZ, 0x3 ;  /* 0x0000000400007211 */ /* 0x000fe200078f18ff */
[----:B------:R-:W-:Y:S01]  /*0420*/  ULDC UR49, c[0x0][0x214] ;  /* 0x0000850000317ab9 */ /* 0x000fe20000000800 */
[----:B------:R-:W-:Y:S01]  /*0430*/  LEA.HI R2, R7, R3, RZ, 0x1 ;  /* 0x0000000307027211 */ /* 0x000fe200078f08ff */
[----:B------:R-:W-:Y:S01]  /*0440*/  ULDC UR56, c[0x0][0x1c8] ;  /* 0x0000720000387ab9 */ /* 0x000fe20000000800 */
[----:B------:R-:W-:Y:S01]  /*0450*/  LOP3.LUT R0, R0, 0xfffffff8, RZ, 0xc0, !PT ;  /* 0xfffffff800007812 */ /* 0x000fe200078ec0ff */
[----:B------:R-:W-:Y:S01]  /*0460*/  ULDC.U8 UR8, c[0x0][0x3d0] ;  /* 0x0000f40000087ab9 */ /* 0x000fe20000000000 */
[----:B------:R-:W-:Y:S01]  /*0470*/  LOP3.LUT R10, R216, 0xfffffff8, RZ, 0xc0, !PT ;  /* 0xfffffff8d80a7812 */ /* 0x000fe200078ec0ff */
[----:B------:R-:W-:Y:S01]  /*0480*/  ULDC UR50, c[0x0][0x224] ;  /* 0x0000890000327ab9 */ /* 0x000fe20000000800 */
[----:B------:R-:W-:Y:S01]  /*0490*/  SHF.R.S32.HI R243, RZ, 0x3, R216 ;  /* 0x00000003fff37819 */ /* 0x000fe200000114d8 */
[----:B------:R-:W-:Y:S01]  /*04a0*/  IMAD.IADD R7, R4, 0x1, -R0 ;  /* 0x0000000104077824 */ /* 0x000fe200078e0a00 */
[----:B------:R-:W-:Y:S01]  /*04b0*/  LOP3.LUT R2, R2, 0xfffffffe, RZ, 0xc0, !PT ;  /* 0xfffffffe02027812 */ /* 0x000fe200078ec0ff */
[----:B------:R-:W-:Y:S01]  /*04c0*/  IMAD.IADD R6, R9, 0x1, -R10 ;  /* 0x0000000109067824 */ /* 0x000fe200078e0a0a */
[----:B------:R-:W-:Y:S01]  /*04d0*/  SHF.R.S32.HI R4, RZ, 0x1f, R5 ;  /* 0x0000001fff047819 */ /* 0x000fe20000011405 */
[----:B------:R-:W-:Y:S01]  /*04e0*/  IMAD.SHL.U32 R0, R243, 0x40, RZ ;  /* 0x00000040f3007824 */ /* 0x000fe200078e00ff */
[----:B------:R-:W-:Y:S01]  /*04f0*/  SHF.R.S32.HI R13, RZ, 0x6, R13 ;  /* 0x00000006ff0d7819 */ /* 0x000fe2000001140d */
[----:B------:R-:W-:Y:S01]  /*0500*/  IMAD.IADD R9, R3, 0x1, -R2 ;  /* 0x0000000103097824 */ /* 0x000fe200078e0a02 */
[----:B------:R-:W-:Y:S01]  /*0510*/  SHF.R.S32.HI R2, RZ, 0x1f, R8 ;  /* 0x0000001fff027819 */ /* 0x000fe20000011408 */
[----:B------:R-:W-:Y:S01]  /*0520*/  IMAD.SHL.U32 R18, R6, 0x8, RZ ;  /* 0x0000000806127824 */ /* 0x000fe200078e00ff */
[----:B------:R-:W-:Y:S01]  /*0530*/  LOP3.LUT R0, R0, 0x1c0, RZ, 0xc0, !PT ;  /* 0x000001c000007812 */ /* 0x000fe200078ec0ff */
[----:B------:R-:W-:Y:S01]  /*0540*/  IMAD.U32 R3, RZ, RZ, UR15 ;  /* 0x0000000fff037e24 */ /* 0x000fe2000f8e00ff */
[----:B------:R-:W-:Y:S01]  /*0550*/  LEA.HI R244, R2, R8, RZ, 0x2 ;  /* 0x0000000802f47211 */ /* 0x000fe200078f10ff */
[----:B------:R-:W-:Y:S01]  /*0560*/  IMAD.SHL.U32 R209, R9, 0x200, RZ ;  /* 0x0000020009d17824 */ /* 0x000fe200078e00ff */
[----:B------:R-:W-:Y:S01]  /*0570*/  SHF.R.U32.HI R3, RZ, 0x3, R0 ;  /* 0x00000003ff037819 */ /* 0x000fe20000011600 */
[----:B------:R-:W-:Y:S01]  /*0580*/  STL [R1+0x28], R18 ;  /* 0x0000281201007387 */ /* 0x000fe20000100800 */
[----:B------:R-:W-:Y:S01]  /*0590*/  LOP3.LUT R2, R0, 0x38, R18, 0xf8, !PT ;  /* 0x0000003800027812 */ /* 0x000fe200078ef812 */
[----:B------:R-:W-:Y:S01]  /*05a0*/  IMAD.SHL.U32 R0, R6, 0x40, RZ ;  /* 0x0000004006007824 */ /* 0x000fe200078e00ff */
[----:B------:R-:W-:Y:S01]  /*05b0*/  LEA.HI R10, R4, R5, RZ, 0x3 ;  /* 0x00000005040a7211 */ /* 0x000fe200078f18ff */
[----:B------:R-:W-:Y:S01]  /*05c0*/  @UP2 UIMAD UR54, UR30, UR49, URZ ;  /* 0x000000311e3622a4 */ /* 0x000fe2000f8e023f */
[----:B------:R-:W-:Y:S01]  /*05d0*/  LOP3.LUT R16, R2, R3, RZ, 0x3c, !PT ;  /* 0x0000000302107212 */ /* 0x000fe200078e3cff */
[----:B------:R-:W-:Y:S01]  /*05e0*/  IMAD.SHL.U32 R2, R11, 0x10, RZ ;  /* 0x000000100b027824 */ /* 0x000fe200078e00ff */
[----:B------:R-:W-:Y:S01]  /*05f0*/  LOP3.LUT R0, R0, 0x1c0, RZ, 0xc0, !PT ;  /* 0x000001c000007812 */ /* 0x000fe200078ec0ff */
[----:B------:R-:W-:Y:S01]  /*0600*/  ULDC.64 UR12, c[0x0][0x118] ;  /* 0x00004600000c7ab9 */ /* 0x000fe20000000a00 */
[----:B------:R-:W-:Y:S01]  /*0610*/  LOP3.LUT R4, R10, 0xfffffff8, RZ, 0xc0, !PT ;  /* 0xfffffff80a047812 */ /* 0x000fe200078ec0ff */
[----:B------:R-:W-:Y:S01]  /*0620*/  ULOP3.LUT UR56, UR36, UR56, URZ, 0x3c, !UPT ;  /* 0x0000003824387292 */ /* 0x000fe2000f8e3c3f */
[----:B------:R-:W-:Y:S01]  /*0630*/  LOP3.LUT R2, R0, 0x30, R2, 0xf8, !PT ;  /* 0x0000003000027812 */ /* 0x000fe200078ef802 */
[----:B------:R-:W-:Y:S01]  /*0640*/  USHF.R.S32.HI UR61, URZ, 0x1f, UR36 ;  /* 0x0000001f3f3d7899 */ /* 0x000fe20008011424 */
[----:B------:R-:W-:Y:S01]  /*0650*/  LOP3.LUT R3, R7, 0x1, RZ, 0xc0, !PT ;  /* 0x0000000107037812 */ /* 0x000fe200078ec0ff */
[----:B------:R-:W-:Y:S01]  /*0660*/  IMAD.IADD R12, R5, 0x1, -R4 ;  /* 0x00000001050c7824 */ /* 0x000fe200078e0a04 */
[--C-:B------:R-:W-:Y:S01]  /*0670*/  LOP3.LUT R4, R2, 0x8, R216.reuse, 0xf8, !PT ;  /* 0x0000000802047812 */ /* 0x100fe200078ef8d8 */
[----:B------:R-:W-:Y:S01]  /*0680*/  IMAD.SHL.U32 R2, R9, 0x20, RZ ;  /* 0x0000002009027824 */ /* 0x000fe200078e00ff */
[----:B------:R-:W-:Y:S01]  /*0690*/  LOP3.LUT R216, R0, 0x8, R216, 0xf8, !PT ;  /* 0x0000000800d87812 */ /* 0x000fe200078ef8d8 */
[----:B------:R-:W-:Y:S01]  /*06a0*/  IMAD.SHL.U32 R5, R13, 0x8, RZ ;  /* 0x000000080d057824 */ /* 0x000fe200078e00ff */
[----:B------:R-:W-:Y:S01]  /*06b0*/  SHF.R.U32.HI R0, RZ, 0x3, R0 ;  /* 0x00000003ff007819 */ /* 0x000fe20000011600 */
[----:B------:R-:W-:Y:S01]  /*06c0*/  UISETP.NE.AND UP3, UPT, UR8, URZ, UPT ;  /* 0x0000003f0800728c */ /* 0x000fe2000bf65270 */
[----:B------:R-:W-:Y:S01]  /*06d0*/  ISETP.NE.U32.AND P0, PT, R3, 0x1, PT ;  /* 0x000000010300780c */ /* 0x000fe20003f05070 */
[----:B------:R-:W-:Y:S01]  /*06e0*/  IMAD R3, R13, 0x800, R209 ;  /* 0x000008000d037824 */ /* 0x000fe200078e02d1 */
[----:B------:R-:W-:Y:S01]  /*06f0*/  LOP3.LUT R216, R216, R0, RZ, 0x3c, !PT ;  /* 0x00000000d8d87212 */ /* 0x000fe200078e3cff */
[----:B------:R-:W-:Y:S01]  /*0700*/  USHF.R.S32.HI UR60, URZ, 0x1f, UR30 ;  /* 0x0000001f3f3c7899 */ /* 0x000fe2000801141e */
[----:B------:R-:W-:Y:S01]  /*0710*/  LOP3.LUT R2, R2, 0x20, RZ, 0xc0, !PT ;  /* 0x0000002002027812 */ /* 0x000fe200078ec0ff */
[----:B------:R-:W-:Y:S01]  /*0720*/  USHF.R.S32.HI UR59, URZ, 0x1f, UR36 ;  /* 0x0000001f3f3b7899 */ /* 0x000fe20008011424 */
[----:B------:R-:W-:Y:S01]  /*0730*/  LOP3.LUT R209, R209, R4, R0, 0xf6, !PT ;  /* 0x00000004d1d17212 */ /* 0x000fe200078ef600 */
[----:B------:R-:W-:Y:S01]  /*0740*/  IMAD.IADD R216, R3, 0x1, R216 ;  /* 0x0000000103d87824 */ /* 0x000fe200078e02d8 */
[----:B------:R-:W-:Y:S01]  /*0750*/  LOP3.LUT R208, R2, 0x18, R5, 0xf8, !PT ;  /* 0x0000001802d07812 */ /* 0x000fe200078ef805 */
[----:B------:R-:W-:Y:S01]  /*0760*/  IMAD.SHL.U32 R2, R14, 0x2, RZ ;  /* 0x000000020e027824 */ /* 0x000fe200078e00ff */
[----:B------:R-:W-:Y:S01]  /*0770*/  SHF.R.S32.HI R0, RZ, 0x7, R15 ;  /* 0x00000007ff007819 */ /* 0x000fe2000001140f */
[----:B------:R-:W-:Y:S01]  /*0780*/  IMAD.SHL.U32 R3, R7, 0x40, RZ ;  /* 0x0000004007037824 */ /* 0x000fe200078e00ff */
[C---:B------:R-:W-:Y:S01]  /*0790*/  LOP3.LUT P4, RZ, R6.reuse, 0x2, RZ, 0xc0, !PT ;  /* 0x0000000206ff7812 */ /* 0x040fe2000788c0ff */
[--C-:B------:R-:W-:Y:S01]  /*07a0*/  IMAD R11, R11, 0x400, R2.reuse ;  /* 0x000004000b0b7824 */ /* 0x100fe200078e0202 */
[----:B------:R-:W-:Y:S01]  /*07b0*/  LOP3.LUT P3, RZ, R6, 0x4, RZ, 0xc0, !PT ;  /* 0x0000000406ff7812 */ /* 0x000fe2000786c0ff */
        /* <DEDUP_REMOVED lines=8> */
[----:B------:R-:W-:Y:S01]  /*0840*/  IMAD.SHL.U32 R217, R216, 0x2, RZ ;  /* 0x00000002d8d97824 */ /* 0x000fe200078e00ff */
[----:B------:R-:W-:Y:S01]  /*0850*/  SHF.R.U32.HI R3, RZ, 0x3, R0 ;  /* 0x00000003ff037819 */ /* 0x000fe20000011600 */
[----:B------:R-:W-:Y:S01]  /*0860*/  IMAD.SHL.U32 R209, R209, 0x2, RZ ;  /* 0x00000002d1d17824 */ /* 0x000fe200078e00ff */
[----:B------:R-:W-:Y:S01]  /*0870*/  LOP3.LUT R5, R0, 0x20, R5, 0xf8, !PT ;  /* 0x0000002000057812 */ /* 0x000fe200078ef805 */
[----:B------:R-:W-:Y:S01]  /*0880*/  USHF.R.S32.HI UR58, URZ, 0x1f, UR30 ;  /* 0x0000001f3f3a7899 */ /* 0x000fe2000801141e */
[----:B------:R-:W-:Y:S01]  /*0890*/  LOP3.LUT R8, R2, 0x10, R4, 0xf8, !PT ;  /* 0x0000001002087812 */ /* 0x000fe200078ef804 */
[----:B------:R-:W-:Y:S01]  /*08a0*/  IMAD.SHL.U32 R4, R10, 0x40, RZ ;  /* 0x000000400a047824 */ /* 0x000fe200078e00ff */
[----:B------:R-:W-:Y:S01]  /*08b0*/  LOP3.LUT R7, R3, R0, R2, 0x1e, !PT ;  /* 0x0000000003077212 */ /* 0x000fe200078e1e02 */
[----:B------:R-:W-:Y:S01]  /*08c0*/  IMAD R0, R17, 0x400, R6 ;  /* 0x0000040011007824 */ /* 0x000fe200078e0206 */
[----:B------:R-:W-:Y:S01]  /*08d0*/  LOP3.LUT R2, R5, R3, RZ, 0x3c, !PT ;  /* 0x0000000305027212 */ /* 0x000fe200078e3cff */
[----:B------:R-:W-:Y:S01]  /*08e0*/  IMAD.SHL.U32 R3, R12, 0x40, RZ ;  /* 0x000000400c037824 */ /* 0x000fe200078e00ff */
[----:B------:R-:W-:Y:S01]  /*08f0*/  SHF.R.S32.HI R244, RZ, 0x2, R244 ;  /* 0x00000002fff47819 */ /* 0x000fe200000114f4 */
[----:B------:R-:W-:Y:S01]  /*0900*/  IMAD.SHL.U32 R5, R9, 0x8, RZ ;  /* 0x0000000809057824 */ /* 0x000fe200078e00ff */
[----:B------:R-:W-:Y:S01]  /*0910*/  USHF.R.S32.HI UR57, URZ, 0x1f, UR36 ;  /* 0x0000001f3f397899 */ /* 0x000fe20008011424 */
[----:B------:R-:W-:Y:S01]  /*0920*/  IMAD.IADD R236, R2, 0x1, R0 ;  /* 0x0000000102ec7824 */ /* 0x000fe200078e0200 */
[----:B------:R-:W-:Y:S01]  /*0930*/  LOP3.LUT R3, R3, 0x1c0, RZ, 0xc0, !PT ;  /* 0x000001c003037812 */ /* 0x000fe200078ec0ff */
[----:B------:R-:W-:Y:S01]  /*0940*/  IMAD.IADD R7, R11, 0x1, R7 ;  /* 0x000000010b077824 */ /* 0x000fe200078e0207 */
[----:B------:R-:W-:Y:S01]  /*0950*/  LOP3.LUT R0, R4, 0xfffffe00, RZ, 0xc0, !PT ;  /* 0xfffffe0004007812 */ /* 0x000fe200078ec0ff */
[----:B------:R-:W-:Y:S01]  /*0960*/  IMAD.SHL.U32 R236, R236, 0x2, RZ ;  /* 0x00000002ecec7824 */ /* 0x000fe200078e00ff */
[----:B------:R-:W-:Y:S01]  /*0970*/  LOP3.LUT R2, R3, 0x8, R5, 0xf8, !PT ;  /* 0x0000000803027812 */ /* 0x000fe200078ef805 */
[C---:B------:R-:W-:Y:S01]  /*0980*/  IMAD R244, R17.reuse, 0x10, R244 ;  /* 0x0000001011f47824 */ /* 0x040fe200078e02f4 */
[----:B------:R-:W-:Y:S01]  /*0990*/  SHF.R.U32.HI R4, RZ, 0x3, R3 ;  /* 0x00000003ff047819 */ /* 0x000fe20000011603 */
[----:B------:R-:W-:Y:S01]  /*09a0*/  IMAD R5, R17, 0x400, R0 ;  /* 0x0000040011057824 */ /* 0x000fe200078e0200 */
[----:B------:R-:W-:Y:S01]  /*09b0*/  LEA R6, R7, 0xc000, 0x1 ;  /* 0x0000c00007067811 */ /* 0x000fe200078e08ff */
[----:B------:R-:W-:Y:S01]  /*09c0*/  IMAD.IADD R237, R236, 0x1, R235 ;  /* 0x00000001eced7824 */ /* 0x000fe200078e02eb */
[----:B------:R-:W-:Y:S01]  /*09d0*/  LOP3.LUT R220, R2, R4, RZ, 0x3c, !PT ;  /* 0x0000000402dc7212 */ /* 0x000fe200078e3cff */
[----:B------:R-:W-:Y:S01]  /*09e0*/  UIMAD.WIDE.U32 UR40, UR34, UR42, URZ ;  /* 0x0000002a222872a5 */ /* 0x000fe2000f8e003f */
[C-C-:B------:R-:W-:Y:S01]  /*09f0*/  LOP3.LUT R2, R4.reuse, R8, R3.reuse, 0x1e, !PT ;  /* 0x0000000804027212 */ /* 0x140fe200078e1e03 */
[----:B------:R-:W-:Y:S01]  /*0a00*/  UIMAD UR51, UR35, UR42, URZ ;  /* 0x0000002a233372a4 */ /* 0x000fe2000f8e023f */
[----:B------:R-:W-:Y:S01]  /*0a10*/  LOP3.LUT R208, R4, R208, R3, 0x1e, !PT ;  /* 0x000000d004d07212 */ /* 0x000fe200078e1e03 */
[----:B------:R-:W-:Y:S01]  /*0a20*/  IMAD.MOV.U32 R3, RZ, RZ, 0x20 ;  /* 0x00000020ff037424 */ /* 0x000fe200078e00ff */
[-C--:B------:R-:W-:Y:S01]  /*0a30*/  LOP3.LUT R218, R2, R0.reuse, RZ, 0xfc, !PT ;  /* 0x0000000002da7212 */ /* 0x080fe200078efcff */
[----:B------:R-:W-:Y:S01]  /*0a40*/  IMAD.MOV.U32 R2, RZ, RZ, 0x40 ;  /* 0x00000040ff027424 */ /* 0x000fe200078e00ff */
[----:B------:R-:W-:Y:S01]  /*0a50*/  LOP3.LUT R208, R208, R0, RZ, 0xfc, !PT ;  /* 0x00000000d0d07212 */ /* 0x000fe200078efcff */
[----:B------:R-:W-:Y:S01]  /*0a60*/  IMAD R4, R13, 0x200, R16 ;  /* 0x000002000d047824 */ /* 0x000fe200078e0210 */
[----:B------:R-:W-:Y:S01]  /*0a70*/  SEL R0, R3, 0xffffffe0, !P4 ;  /* 0xffffffe003007807 */ /* 0x000fe20006000000 */
[----:B------:R-:W-:Y:S01]  /*0a80*/  IMAD.IADD R220, R5, 0x1, R220 ;  /* 0x0000000105dc7824 */ /* 0x000fe200078e02dc */
[C---:B------:R-:W-:Y:S01]  /*0a90*/  SEL R215, R2.reuse, 0xffffffc0, !P3 ;  /* 0xffffffc002d77807 */ /* 0x040fe20005800000 */
[----:B------:R-:W-:Y:S01]  /*0aa0*/  USHF.R.S32.HI UR53, URZ, 0x1f, UR46 ;  /* 0x0000001f3f357899 */ /* 0x000fe2000801142e */
[----:B------:R-:W-:Y:S01]  /*0ab0*/  SEL R3, R3, 0xffffffe0, !P1 ;  /* 0xffffffe003037807 */ /* 0x000fe20004800000 */
[----:B------:R1:W-:Y:S01]  /*0ac0*/  STL [R1+0x8], R4 ;  /* 0x0000080401007387 */ /* 0x0003e20000100800 */
[----:B------:R-:W-:Y:S01]  /*0ad0*/  SEL R2, R2, 0xffffffc0, !P2 ;  /* 0xffffffc002027807 */ /* 0x000fe20005000000 */
[----:B------:R-:W-:Y:S01]  /*0ae0*/  IMAD R214, R216, 0x2, R0 ;  /* 0x00000002d8d67824 */ /* 0x000fe200078e0200 */
[----:B------:R-:W-:Y:S01]  /*0af0*/  LEA R208, R208, 0xc000, 0x1 ;  /* 0x0000c000d0d07811 */ /* 0x000fe200078e08ff */
[----:B------:R-:W-:Y:S01]  /*0b00*/  IMAD.IADD R5, R3, 0x1, R6 ;  /* 0x0000000103057824 */ /* 0x000fe200078e0206 */
[----:B------:R-:W-:Y:S01]  /*0b10*/  STL [R1+0x10], R6 ;  /* 0x0000100601007387 */ /* 0x000fe20000100800 */
[--C-:B------:R-:W-:Y:S01]  /*0b20*/  IMAD.IADD R0, R6, 0x1, R2.reuse ;  /* 0x0000000106007824 */ /* 0x100fe200078e0202 */
[----:B------:R-:W-:Y:S01]  /*0b30*/  UIMAD UR50, UR5, UR50, URZ ;  /* 0x00000032053272a4 */ /* 0x000fe2000f8e023f */
[----:B------:R-:W-:Y:S01]  /*0b40*/  IMAD.IADD R234, R236, 0x1, R3 ;  /* 0x00000001ecea7824 */ /* 0x000fe200078e0203 */
[----:B------:R-:W-:Y:S01]  /*0b50*/  STL [R1+0x1c], R5 ;  /* 0x00001c0501007387 */ /* 0x000fe20000100800 */
[----:B------:R-:W-:Y:S01]  /*0b60*/  IMAD.IADD R3, R5, 0x1, R2 ;  /* 0x0000000105037824 */ /* 0x000fe200078e0202 */
[----:B------:R-:W-:Y:S01]  /*0b70*/  @!UP2 UIMAD UR49, UR6, UR49, URZ ;  /* 0x000000310631a2a4 */ /* 0x000fe2000f8e023f */
[----:B------:R-:W-:Y:S01]  /*0b80*/  IMAD R216, R216, 0x2, R215 ;  /* 0x00000002d8d87824 */ /* 0x000fe200078e02d7 */
[----:B------:R2:W-:Y:S01]  /*0b90*/  STL [R1+0x14], R0 ;  /* 0x0000140001007387 */ /* 0x0005e20000100800 */
[----:B------:R-:W-:Y:S01]  /*0ba0*/  IMAD.IADD R215, R215, 0x1, R214 ;  /* 0x00000001d7d77824 */ /* 0x000fe200078e02d6 */
[----:B------:R-:W-:Y:S01]  /*0bb0*/  USHF.R.S32.HI UR48, URZ, 0x1f, UR44 ;  /* 0x0000001f3f307899 */ /* 0x000fe2000801142c */
[----:B------:R-:W-:Y:S01]  /*0bc0*/  IMAD.IADD R235, R235, 0x1, R234 ;  /* 0x00000001ebeb7824 */ /* 0x000fe200078e02ea */
[----:B------:R-:W-:-:S02]  /*0bd0*/  USHF.R.S32.HI UR47, URZ, 0x1f, UR39 ;  /* 0x0000001f3f2f7899 */ /* 0x000fc40008011427 */
[----:B------:R-:W-:Y:S01]  /*0be0*/  UMOV UR38, 0xffffc000 ;  /* 0xffffc00000267882 */ /* 0x000fe20000000000 */
[C---:B-1----:R-:W-:Y:S02]  /*0bf0*/  IADD3 R4, R6.reuse, 0x420, RZ ;  /* 0x0000042006047810 */ /* 0x042fe40007ffe0ff */
[----:B------:R-:W-:-:S05]  /*0c00*/  @P1 IADD3 R4, R6, 0x3e0, RZ ;  /* 0x000003e006041810 */ /* 0x000fca0007ffe0ff */
[----:B------:R1:W-:Y:S04]  /*0c10*/  STL [R1+0x34], R4 ;  /* 0x0000340401007387 */ /* 0x0003e80000100800 */
[----:B------:R1:W-:Y:S01]  /*0c20*/  STL [R1+0x20], R3 ;  /* 0x0000200301007387 */ /* 0x0003e20000100800 */
[----:B--2---:R-:W-:-:S05]  /*0c30*/  IMAD.IADD R0, R2, 0x1, R4 ;  /* 0x0000000102007824 */ /* 0x004fca00078e0204 */
[----:B------:R1:W-:Y:S02]  /*0c40*/  STL [R1+0x30], R0 ;  /* 0x0000300001007387 */ /* 0x0003e40000100800 */
.L_x_1276:
        /* <DEDUP_REMOVED lines=16> */
[----:B-1----:R-:W-:Y:S01]  /*0d50*/  IMAD.U32 R3, RZ, RZ, UR5 ;  /* 0x00000005ff037e24 */ /* 0x002fe2000f8e00ff */
        /* <DEDUP_REMOVED lines=36> */
.L_x_1232:
        /* <DEDUP_REMOVED lines=21> */
[----:B-1----:R-:W-:Y:S02]  /*10f0*/  UISETP.NE.AND UP0, UPT, UR22, -0x1, UPT ;  /* 0xffffffff1600788c */ /* 0x002fe4000bf05270 */
[----:B------:R-:W-:Y:S02]  /*1100*/  UIADD3 UR10, UR25, 0x3f, URZ ;  /* 0x0000003f190a7890 */ /* 0x000fe4000fffe03f */
[----:B------:R-:W-:Y:S02]  /*1110*/  ULDC.64 UR6, c[0x0][0x190] ;  /* 0x0000640000067ab9 */ /* 0x000fe40000000a00 */
[----:B------:R-:W-:Y:S01]  /*1120*/  UISETP.NE.AND UP1, UPT, UR14, -0x1, UPT ;  /* 0xffffffff0e00788c */ /* 0x000fe2000bf25270 */
[----:B------:R-:W-:Y:S01]  /*1130*/  PLOP3.LUT P0, PT, PT, PT, UP0, 0x80, 0x0 ;  /* 0x000000000000781c */ /* 0x000fe20003f0f008 */
[----:B------:R-:W-:Y:S02]  /*1140*/  ULDC.64 UR8, c[0x0][0x178] ;  /* 0x00005e0000087ab9 */ /* 0x000fe40000000a00 */
[----:B------:R-:W-:-:S02]  /*1150*/  UIMAD.WIDE.U32 UR4, UR14, UR6, URZ ;  /* 0x000000060e0472a5 */ /* 0x000fc4000f8e003f */
[----:B------:R-:W-:Y:S02]  /*1160*/  UIMAD UR19, UR14, UR7, URZ ;  /* 0x000000070e1372a4 */ /* 0x000fe4000f8e023f */
[----:B------:R-:W-:Y:S02]  /*1170*/  UIMAD UR11, UR23, UR8, URZ ;  /* 0x00000008170b72a4 */ /* 0x000fe4000f8e023f */
[----:B------:R-:W-:Y:S02]  /*1180*/  USHF.R.S32.HI UR15, URZ, 0x1f, UR10 ;  /* 0x0000001f3f0f7899 */ /* 0x000fe4000801140a */
[----:B------:R-:W-:Y:S02]  /*1190*/  UIMAD.WIDE.U32 UR6, UR30, UR8, URZ ;  /* 0x000000081e0672a5 */ /* 0x000fe4000f8e003f */
[----:B------:R-:W-:Y:S02]  /*11a0*/  UIMAD UR9, UR30, UR9, UR11 ;  /* 0x000000091e0972a4 */ /* 0x000fe4000f8e020b */
[----:B------:R-:W-:-:S02]  /*11b0*/  ULEA.HI UR31, UR15, UR10, URZ, 0x6 ;  /* 0x0000000a0f1f7291 */ /* 0x000fc4000f8f303f */
[----:B------:R-:W-:Y:S02]  /*11c0*/  USEL UR37, UR6, UR4, !UP1 ;  /* 0x0000000406257287 */ /* 0x000fe4000c800000 */
[----:B------:R-:W-:Y:S02]  /*11d0*/  @UP0 UIADD3 UR6, UR18, UR22, URZ ;  /* 0x0000001612060290 */ /* 0x000fe4000fffe03f */
[----:B------:R-:W-:Y:S02]  /*11e0*/  ULDC.64 UR10, c[0x0][0x198] ;  /* 0x00006600000a7ab9 */ /* 0x000fe40000000a00 */
[----:B------:R-:W-:Y:S02]  /*11f0*/  UIADD3 UR33, UR7, UR9, URZ ;  /* 0x0000000907217290 */ /* 0x000fe4000fffe03f */
[----:B------:R-:W-:Y:S02]  /*1200*/  @UP1 UIADD3 UR33, UR5, UR19, URZ ;  /* 0x0000001305211290 */ /* 0x000fe4000fffe03f */
[----:B------:R-:W-:-:S02]  /*1210*/  ULOP3.LUT UR7, UR31, 0xffffffc0, URZ, 0xc0, !UPT ;  /* 0xffffffc01f077892 */ /* 0x000fc4000f8ec03f */
[----:B------:R-:W-:Y:S02]  /*1220*/  @UP0 UIMAD.WIDE.U32 UR4, UR6, UR10, URZ ;  /* 0x0000000a060402a5 */ /* 0x000fe4000f8e003f */
[----:B------:R-:W-:Y:S02]  /*1230*/  UIADD3 UR15, UR7, -0x40, URZ ;  /* 0xffffffc0070f7890 */ /* 0x000fe4000fffe03f */
[----:B------:R-:W-:Y:S02]  /*1240*/  @UP0 UIMAD UR32, UR6, UR11, UR5 ;  /* 0x0000000b062002a4 */ /* 0x000fe4000f8e0205 */
[----:B------:R-:W-:Y:S02]  /*1250*/  USHF.R.S32.HI UR26, URZ, 0x1f, UR15 ;  /* 0x0000001f3f1a7899 */ /* 0x000fe4000801140f */
[----:B------:R-:W-:Y:S01]  /*1260*/  @UP0 UMOV UR29, UR4 ;  /* 0x00000004001d0c82 */ /* 0x000fe20008000000 */
[----:B------:R-:W-:Y:S05]  /*1270*/  @P0 BRA `(.L_x_1234) ;  /* 0x000000c000000947 */ /* 0x000fea0003800000 */
[----:B------:R-:W-:Y:S02]  /*1280*/  USHF.R.S32.HI UR4, URZ, 0x1f, UR18 ;  /* 0x0000001f3f047899 */ /* 0x000fe40008011412 */
[----:B------:R-:W-:-:S02]  /*1290*/  ULDC.64 UR6, c[0x0][0x198] ;  /* 0x0000660000067ab9 */ /* 0x000fc40000000a00 */
        /* <DEDUP_REMOVED lines=10> */
.L_x_1234:
        /* <DEDUP_REMOVED lines=11> */
[----:B------:R-:W-:-:S04]  /*13f0*/  UIMAD UR4, UR23, UR8, URZ ;  /* 0x00000008170472a4 */ /* 0x000fc8000f8e023f */
[----:B------:R-:W-:Y:S02]  /*1400*/  UIMAD UR9, UR30, UR9, UR4 ;  /* 0x000000091e0972a4 */ /* 0x000fe4000f8e0204 */
[----:B------:R-:W-:-:S04]  /*1410*/  UIMAD.WIDE.U32 UR4, UR18, UR6, URZ ;  /* 0x00000006120472a5 */ /* 0x000fc8000f8e003f */
[----:B------:R-:W-:-:S04]  /*1420*/  UIADD3 UR5, UR5, UR7, URZ ;  /* 0x0000000705057290 */ /* 0x000fc8000fffe03f */
[----:B------:R-:W-:-:S04]  /*1430*/  UIMAD.WIDE.U32 UR4, UR30, UR8, UR4 ;  /* 0x000000081e0472a5 */ /* 0x000fc8000f8e0004 */
[----:B------:R-:W-:-:S03]  /*1440*/  UIADD3 UR28, UR5, UR9, URZ ;  /* 0x00000009051c7290 */ /* 0x000fc6000fffe03f */
[----:B------:R-:W-:Y:S02]  /*1450*/  UMOV UR27, UR4 ;  /* 0x00000004001b7c82 */ /* 0x000fe40008000000 */
.L_x_1235:
[----:B------:R-:W-:Y:S01]  /*1460*/  IABS R5, c[0x0][0x1c8] ;  /* 0x0000720000057a13 */ /* 0x000fe20000000000 */
[----:B------:R-:W-:Y:S01]  /*1470*/  ULDC.64 UR6, c[0x0][0x370] ;  /* 0x0000dc0000067ab9 */ /* 0x000fe20000000a00 */
[----:B------:R-:W-:Y:S01]  /*1480*/  IABS R4, UR36 ;  /* 0x0000002400047c13 */ /* 0x000fe20008000000 */
[----:B------:R-:W-:Y:S01]  /*1490*/  @UP1 UIMAD.WIDE.U32 UR4, UR14, UR6, URZ ;  /* 0x000000060e0412a5 */ /* 0x000fe2000f8e003f */
[----:B------:R-:W1:Y:S01]  /*14a0*/  I2F.RP R2, R5 ;  /* 0x0000000500027306 */ /* 0x000e620000209400 */
[----:B------:R-:W-:Y:S01]  /*14b0*/  ULDC UR8, c[0x0][0x224] ;  /* 0x0000890000087ab9 */ /* 0x000fe20000000800 */
[----:B------:R-:W-:Y:S01]  /*14c0*/  ISETP.NE.AND P1, PT, RZ, c[0x0][0x1c8], PT ;  /* 0x00007200ff007a0c */ /* 0x000fe20003f25270 */
[----:B------:R-:W-:-:S03]  /*14d0*/  @UP1 UIMAD UR21, UR14, UR7, UR5 ;  /* 0x000000070e1512a4 */ /* 0x000fc6000f8e0205 */
[----:B------:R-:W-:Y:S02]  /*14e0*/  @UP1 UMOV UR20, UR4 ;  /* 0x0000000400141c82 */ /* 0x000fe40008000000 */
        /* <DEDUP_REMOVED lines=31> */
[----:B------:R-:W-:Y:S01]  /*16e0*/  IMAD.HI.U32 R0, R0, R2, RZ ;  /* 0x0000000200007227 */ /* 0x000fe200078e00ff */
[----:B------:R-:W-:-:S02]  /*16f0*/  USHF.R.S32.HI UR23, URZ, 0x1f, UR24 ;  /* 0x0000001f3f177899 */ /* 0x000fc40008011418 */
[----:B------:R-:W-:Y:S01]  /*1700*/  UIADD3 UR4, UP0, UR15, UR4, URZ ;  /* 0x000000040f047290 */ /* 0x000fe2000ff1e03f */
[----:B------:R-:W-:Y:S01]  /*1710*/  IMAD.MOV R3, RZ, RZ, -R0 ;  /* 0x000000ffff037224 */ /* 0x000fe200078e0a00 */
[----:B------:R-:W-:Y:S02]  /*1720*/  ULDC UR8, c[0x0][0x234] ;  /* 0x00008d0000087ab9 */ /* 0x000fe40000000800 */
[----:B------:R-:W-:Y:S01]  /*1730*/  UIADD3.X UR6, UR26, UR5, URZ, UP0, !UPT ;  /* 0x000000051a067290 */ /* 0x000fe200087fe43f */
[----:B------:R-:W-:Y:S01]  /*1740*/  IMAD R2, R5, R3, R2 ;  /* 0x0000000305027224 */ /* 0x000fe200078e0202 */
[----:B------:R-:W-:-:S04]  /*1750*/  UIMAD UR5, UR35, UR4, URZ ;  /* 0x00000004230572a4 */ /* 0x000fc8000f8e023f */
[----:B------:R-:W-:Y:S01]  /*1760*/  ISETP.GT.U32.AND P0, PT, R5, R2, PT ;  /* 0x000000020500720c */ /* 0x000fe20003f04070 */
[----:B------:R-:W-:Y:S02]  /*1770*/  UIMAD UR6, UR34, UR6, UR5 ;  /* 0x00000006220672a4 */ /* 0x000fe4000f8e0205 */
[----:B------:R-:W-:-:S04]  /*1780*/  @UP2 USEL UR5, UR54, UR14, !UP1 ;  /* 0x0000000e36052287 */ /* 0x000fc8000c800000 */
[----:B------:R-:W-:Y:S02]  /*1790*/  @UP2 UIMAD UR10, UR36, UR8, UR5 ;  /* 0x00000008240a22a4 */ /* 0x000fe4000f8e0205 */
[----:B------:R-:W-:Y:S02]  /*17a0*/  UIMAD.WIDE.U32 UR4, UR34, UR4, URZ ;  /* 0x00000004220472a5 */ /* 0x000fe4000f8e003f */
[----:B------:R-:W-:Y:S02]  /*17b0*/  USEL UR8, UR7, URZ, UP3 ;  /* 0x0000003f07087287 */ /* 0x000fe40009800000 */
        /* <DEDUP_REMOVED lines=18> */
.L_x_1236:
[----:B------:R-:W-:Y:S02]  /*18e0*/  UMOV UR6, UR50 ;  /* 0x0000003200067c82 */ /* 0x000fe40008000000 */
.L_x_1237:
[----:B------:R-:W2:Y:S04]  /*18f0*/  LDL.64 R2, [R1+0x28] ;  /* 0x0000280001027983 */ /* 0x000ea80000100a00 */
[----:B------:R1:W3:Y:S01]  /*1900*/  LDL.64 R16, [R1+0x28] ;  /* 0x0000280001107983 */ /* 0x0002e20000100a00 */
[----:B------:R-:W-:Y:S01]  /*1910*/  UIADD3 UR4, UP5, UP4, UR4, UR44, UR46 ;  /* 0x0000002c04047290 */ /* 0x000fe2000fcbe02e */
[----:B------:R-:W-:Y:S01]  /*1920*/  SHF.R.S32.HI R23, RZ, 0x1f, R243 ;  /* 0x0000001fff177819 */ /* 0x000fe200000114f3 */
[----:B------:R-:W-:Y:S01]  /*1930*/  UMOV UR14, 0x4 ;  /* 0x00000004000e7882 */ /* 0x000fe20000000000 */
[----:B------:R-:W-:Y:S01]  /*1940*/  IADD3 R0, P1, R243, UR15, RZ ;  /* 0x0000000ff3007c10 */ /* 0x000fe2000ff3e0ff */
[----:B------:R-:W-:Y:S01]  /*1950*/  UIADD3 UR19, UP1, UP0, UR11, UR4, UR19 ;  /* 0x000000040b137290 */ /* 0x000fe2000f83e013 */
[----:B------:R-:W4:Y:S01]  /*1960*/  S2R R27, SR_TID.X ;  /* 0x00000000001b7919 */ /* 0x000f220000002100 */
[----:B------:R-:W-:Y:S01]  /*1970*/  UIADD3.X UR4, UR7, UR48, UR53, UP5, UP4 ;  /* 0x0000003007047290 */ /* 0x000fe2000afe8435 */
[----:B------:R-:W-:Y:S01]  /*1980*/  BSSY B1, `(.L_x_1233) ;  /* 0x0000934000017945 */ /* 0x000fe20003800000 */
[----:B------:R-:W-:-:S02]  /*1990*/  UIADD3 UR6, UR15, UR6, URZ ;  /* 0x000000060f067290 */ /* 0x000fc4000fffe03f */
[----:B------:R-:W-:Y:S02]  /*19a0*/  UIADD3.X UR9, UR8, UR4, UR9, UP1, UP0 ;  /* 0x0000000408097290 */ /* 0x000fe40008fe0409 */
[----:B------:R-:W-:Y:S02]  /*19b0*/  UISETP.GE.AND UP0, UPT, UR25, 0x1, UPT ;  /* 0x000000011900788c */ /* 0x000fe4000bf06270 */
[----:B------:R-:W-:Y:S02]  /*19c0*/  ULDC.64 UR4, c[0x0][0x1a8] ;  /* 0x00006a0000047ab9 */ /* 0x000fe40000000a00 */
[----:B------:R-:W-:-:S04]  /*19d0*/  UIMAD UR4, UR61, UR4, URZ ;  /* 0x000000043d0472a4 */ /* 0x000fc8000f8e023f */
[----:B------:R-:W-:-:S03]  /*19e0*/  UIMAD UR8, UR36, UR5, UR4 ;  /* 0x00000005240872a4 */ /* 0x000fc6000f8e0204 */
[----:B------:R-:W-:Y:S02]  /*19f0*/  ULDC.64 UR4, c[0x0][0x378] ;  /* 0x0000de0000047ab9 */ /* 0x000fe40000000a00 */
[----:B------:R-:W-:-:S04]  /*1a00*/  UIMAD UR4, UR61, UR4, URZ ;  /* 0x000000043d0472a4 */ /* 0x000fc8000f8e023f */
[----:B------:R-:W-:Y:S01]  /*1a10*/  UIMAD UR7, UR36, UR5, UR4 ;  /* 0x00000005240772a4 */ /* 0x000fe2000f8e0204 */
[----:B----4-:R-:W-:Y:S02]  /*1a20*/  SHF.R.S32.HI R28, RZ, 0x1f, R27 ;  /* 0x0000001fff1c7819 */ /* 0x010fe4000001141b */
[----:B------:R-:W-:Y:S02]  /*1a30*/  ULDC.64 UR4, c[0x0][0x370] ;  /* 0x0000dc0000047ab9 */ /* 0x000fe40000000a00 */
[----:B------:R-:W-:Y:S01]  /*1a40*/  UIMAD UR4, UR26, UR4, URZ ;  /* 0x000000041a0472a4 */ /* 0x000fe2000f8e023f */
[----:B------:R-:W-:-:S03]  /*1a50*/  LEA.HI R7, R28, R27, RZ, 0x5 ;  /* 0x0000001b1c077211 */ /* 0x000fc600078f28ff */
[----:B------:R-:W-:Y:S02]  /*1a60*/  UIMAD UR4, UR15, UR5, UR4 ;  /* 0x000000050f0472a4 */ /* 0x000fe4000f8e0204 */
[----:B------:R-:W-:Y:S01]  /*1a70*/  UIADD3 UR5, UR15, UR10, URZ ;  /* 0x0000000a0f057290 */ /* 0x000fe2000fffe03f */
[----:B--2---:R-:W-:Y:S01]  /*1a80*/  IADD3.X R3, R23, UR26, RZ, P1, !PT ;  /* 0x0000001a17037c10 */ /* 0x004fe20008ffe4ff */
[----:B---3--:R-:W-:-:S04]  /*1a90*/  IMAD.MOV.U32 R16, RZ, RZ, R2 ;  /* 0x000000ffff107224 */ /* 0x008fc800078e0002 */
[----:B------:R-:W-:Y:S01]  /*1aa0*/  IMAD R3, R3, c[0x0][0x190], RZ ;  /* 0x0000640003037a24 */ /* 0x000fe200078e02ff */
[----:B------:R-:W-:Y:S02]  /*1ab0*/  SHF.R.S32.HI R17, RZ, 0x1f, R16 ;  /* 0x0000001fff117819 */ /* 0x000fe40000011410 */
[----:B------:R-:W-:-:S03]  /*1ac0*/  IADD3 R2, P0, R16, UR20, RZ ;  /* 0x0000001410027c10 */ /* 0x000fc6000ff1e0ff */
[C---:B------:R-:W-:Y:S01]  /*1ad0*/  IMAD.WIDE.U32 R4, R0.reuse, c[0x0][0x190], R16 ;  /* 0x0000640000047a25 */ /* 0x040fe200078e0010 */
[----:B------:R1:W-:Y:S03]  /*1ae0*/  STL [R1+0x2c], R17 ;  /* 0x00002c1101007387 */ /* 0x0003e60000100800 */
[----:B------:R-:W-:Y:S01]  /*1af0*/  IMAD R0, R0, c[0x0][0x194], R3 ;  /* 0x0000650000007a24 */ /* 0x000fe200078e0203 */
[----:B------:R-:W-:Y:S02]  /*1b00*/  IADD3 R4, P1, R4, UR37, RZ ;  /* 0x0000002504047c10 */ /* 0x000fe4000ff3e0ff */
[----:B------:R-:W-:Y:S01]  /*1b10*/  IADD3.X R3, R17, UR21, RZ, P0, !PT ;  /* 0x0000001511037c10 */ /* 0x000fe200087fe4ff */
[----:B------:R-:W-:Y:S01]  /*1b20*/  ULDC.64 UR20, c[0x0][0x200] ;  /* 0x0000800000147ab9 */ /* 0x000fe20000000a00 */
[----:B------:R-:W-:Y:S01]  /*1b30*/  IADD3.X R5, R5, UR33, R0, P1, !PT ;  /* 0x0000002105057c10 */ /* 0x000fe20008ffe400 */
[----:B------:R-:W-:Y:S01]  /*1b40*/  IMAD.U32 R0, RZ, RZ, UR15 ;  /* 0x0000000fff007e24 */ /* 0x000fe2000f8e00ff */
[----:B------:R-:W-:-:S03]  /*1b50*/  UIMAD.WIDE UR10, UR5, UR14, UR20 ;  /* 0x0000000e050a72a5 */ /* 0x000fc6000f8e0214 */
[----:B------:R-:W-:Y:S01]  /*1b60*/  IMAD.WIDE.U32 R2, R0, c[0x0][0x370], R2 ;  /* 0x0000dc0000027a25 */ /* 0x000fe200078e0002 */
[----:B------:R-:W-:Y:S02]  /*1b70*/  ULDC.64 UR20, c[0x0][0x3c8] ;  /* 0x0000f20000147ab9 */ /* 0x000fe40000000a00 */
[----:B------:R-:W-:Y:S01]  /*1b80*/  UIMAD.WIDE UR20, UR6, UR14, UR20 ;  /* 0x0000000e061472a5 */ /* 0x000fe2000f8e0214 */
[----:B------:R-:W-:Y:S01]  /*1b90*/  IMAD.U32 R0, RZ, RZ, UR36 ;  /* 0x00000024ff007e24 */ /* 0x000fe2000f8e00ff */
[----:B------:R-:W-:-:S03]  /*1ba0*/  IADD3 R3, R3, UR4, RZ ;  /* 0x0000000403037c10 */ /* 0x000fc6000fffe0ff */
[----:B------:R-:W-:-:S04]  /*1bb0*/  IMAD.WIDE.U32 R4, R0, c[0x0][0x1a8], R4 ;  /* 0x00006a0000047a25 */ /* 0x000fc800078e0004 */
[----:B------:R-:W-:Y:S01]  /*1bc0*/  IMAD.WIDE.U32 R2, R0, c[0x0][0x378], R2 ;  /* 0x0000de0000027a25 */ /* 0x000fe200078e0002 */
[----:B------:R-:W-:Y:S02]  /*1bd0*/  LOP3.LUT R0, R7, 0xffffffe0, RZ, 0xc0, !PT ;  /* 0xffffffe007007812 */ /* 0x000fe400078ec0ff */
[----:B------:R-:W-:Y:S02]  /*1be0*/  SHF.R.S32.HI R7, RZ, 0x5, R7 ;  /* 0x00000005ff077819 */ /* 0x000fe40000011407 */
[----:B------:R-:W-:Y:S01]  /*1bf0*/  IADD3 R10, R5, UR8, RZ ;  /* 0x00000008050a7c10 */ /* 0x000fe2000fffe0ff */
[----:B------:R-:W-:Y:S01]  /*1c00*/  IMAD.IADD R26, R27, 0x1, -R0 ;  /* 0x000000011b1a7824 */ /* 0x000fe200078e0a00 */
[C---:B------:R-:W-:Y:S01]  /*1c10*/  LEA R6, P0, R4.reuse, c[0x0][0x160], 0x1 ;  /* 0x0000580004067a11 */ /* 0x040fe200078008ff */
[----:B------:R-:W-:Y:S01]  /*1c20*/  IMAD R0, R23, c[0x0][0x370], RZ ;  /* 0x0000dc0017007a24 */ /* 0x000fe200078e02ff */
[----:B------:R-:W-:Y:S01]  /*1c30*/  IADD3 R3, R3, UR7, RZ ;  /* 0x0000000703037c10 */ /* 0x000fe2000fffe0ff */
[----:B------:R-:W-:Y:S01]  /*1c40*/  IMAD R5, R7, UR45, R26 ;  /* 0x0000002d07057c24 */ /* 0x000fe2000f8e021a */
[----:B------:R-:W-:Y:S01]  /*1c50*/  LEA.HI.X R7, R4, c[0x0][0x164], R10, 0x1, P0 ;  /* 0x0000590004077a11 */ /* 0x000fe200000f0c0a */
[C---:B------:R-:W-:Y:S01]  /*1c60*/  IMAD R9, R243.reuse, c[0x0][0x374], R0 ;  /* 0x0000dd00f3097a24 */ /* 0x040fe200078e0200 */
[----:B------:R-:W-:Y:S01]  /*1c70*/  PLOP3.LUT P0, PT, PT, PT, UP0, 0x80, 0x0 ;  /* 0x000000000000781c */ /* 0x000fe20003f0f008 */
[----:B------:R-:W-:Y:S01]  /*1c80*/  IMAD.WIDE.U32 R2, R243, c[0x0][0x370], R2 ;  /* 0x0000dc00f3027a25 */ /* 0x000fe200078e0002 */
[----:B------:R-:W-:Y:S01]  /*1c90*/  IADD3 R0, P2, R5, UR19, RZ ;  /* 0x0000001305007c10 */ /* 0x000fe2000ff5e0ff */
[----:B------:R-:W-:-:S02]  /*1ca0*/  ULEA.HI.SX32 UR7, UR31, 0xffffffff, 0x1a ;  /* 0xffffffff1f077891 */ /* 0x000fc4000f8fd23f */
[----:B------:R-:W-:Y:S01]  /*1cb0*/  IMAD.IADD R9, R3, 0x1, R9 ;  /* 0x0000000103097824 */ /* 0x000fe200078e0209 */
[----:B------:R-:W-:Y:S02]  /*1cc0*/  LEA R4, P3, R2, c[0x0][0x330], 0x1 ;  /* 0x0000cc0002047a11 */ /* 0x000fe400078608ff */
[----:B------:R-:W-:Y:S02]  /*1cd0*/  LEA R233, P1, R0, c[0x0][0x350], 0x2 ;  /* 0x0000d40000e97a11 */ /* 0x000fe400078210ff */
[----:B------:R-:W-:Y:S02]  /*1ce0*/  LEA.HI.X.SX32 R3, R5, UR9, 0x1, P2 ;  /* 0x0000000905037c11 */ /* 0x000fe400090f0eff */
[----:B------:R-:W-:Y:S02]  /*1cf0*/  LEA.HI.X R5, R2, c[0x0][0x334], R9, 0x1, P3 ;  /* 0x0000cd0002057a11 */ /* 0x000fe400018f0c09 */
[----:B------:R-:W-:Y:S01]  /*1d00*/  LEA.HI.X R232, R0, c[0x0][0x354], R3, 0x2, P1 ;  /* 0x0000d50000e87a11 */ /* 0x000fe200008f1403 */
[----:B------:R-:W-:Y:S05]  /*1d10*/  @!P0 BRA `(.L_x_1238) ;  /* 0x000083d000008947 */ /* 0x000fea0003800000 */
[----:B-1----:R-:W2:Y:S01]  /*1d20*/  LDL R15, [R1+0x8] ;  /* 0x00000800010f7983 */ /* 0x002ea20000100800 */
[----:B------:R-:W-:Y:S01]  /*1d30*/  ULDC.64 UR4, c[0x0][0x198] ;  /* 0x0000660000047ab9 */ /* 0x000fe20000000a00 */
[----:B------:R-:W-:Y:S01]  /*1d40*/  PLOP3.LUT P1, PT, PT, PT, UP3, 0x80, 0x0 ;  /* 0x000000000000781c */ /* 0x000fe20003f2f038 */
[----:B------:R-:W-:Y:S01]  /*1d50*/  UIMAD UR4, UR23, UR4, URZ ;  /* 0x00000004170472a4 */ /* 0x000fe2000f8e023f */
[----:B------:R-:W-:Y:S01]  /*1d60*/  IADD3 R2, R243, 0x20, RZ ;  /* 0x00000020f3027810 */ /* 0x000fe20007ffe0ff */
[----:B------:R-:W-:Y:S01]  /*1d70*/  IMAD.MOV.U32 R196, RZ, RZ, 0x40 ;  /* 0x00000040ffc47424 */ /* 0x000fe200078e00ff */
[----:B------:R-:W-:Y:S01]  /*1d80*/  MOV R230, R6 ;  /* 0x0000000600e67202 */ /* 0x000fe20000000f00 */
[----:B------:R-:W-:Y:S01]  /*1d90*/  UIMAD UR5, UR24, UR5, UR4 ;  /* 0x00000005180572a4 */ /* 0x000fe2000f8e0204 */
[----:B------:R-:W-:Y:S01]  /*1da0*/  IMAD.U32 R0, RZ, RZ, UR24 ;  /* 0x00000018ff007e24 */ /* 0x000fe2000f8e00ff */
[----:B------:R-:W-:Y:S01]  /*1db0*/  UIMAD UR4, UR7, -0x40, UR25 ;  /* 0xffffffc0070478a4 */ /* 0x000fe2000f8e0219 */
[----:B------:R-:W-:Y:S01]  /*1dc0*/  IMAD.MOV.U32 R231, RZ, RZ, R7 ;  /* 0x000000ffffe77224 */ /* 0x000fe200078e0007 */
[----:B------:R-:W-:Y:S01]  /*1dd0*/  ULEA.HI UR6, UR7, UR7, URZ, 0x1 ;  /* 0x0000000707067291 */ /* 0x000fe2000f8f083f */
[----:B------:R-:W-:Y:S01]  /*1de0*/  IMAD.WIDE.U32 R6, R196, c[0x0][0x190], RZ ;  /* 0x00006400c4067a25 */ /* 0x000fe200078e00ff */
[----:B------:R-:W-:-:S02]  /*1df0*/  ULDC.64 UR8, c[0x0][0x1a0] ;  /* 0x0000680000087ab9 */ /* 0x000fc40000000a00 */
[----:B------:R-:W-:Y:S01]  /*1e00*/  ISETP.GE.AND P6, PT, R2, UR4, PT ;  /* 0x0000000402007c0c */ /* 0x000fe2000bfc6270 */
[----:B------:R-:W-:Y:S01]  /*1e10*/  IMAD.U32 R9, RZ, RZ, UR5 ;  /* 0x00000005ff097e24 */ /* 0x000fe2000f8e00ff */
[----:B------:R-:W-:Y:S01]  /*1e20*/  UIMAD UR5, UR17, -0x80, UR16 ;  /* 0xffffff80110578a4 */ /* 0x000fe2000f8e0210 */
[----:B------:R-:W-:Y:S01]  /*1e30*/  IMAD.WIDE.U32 R10, R0, c[0x0][0x1a0], R16 ;  /* 0x00006800000a7a25 */ /* 0x000fe200078e0010 */
[----:B------:R-:W-:-:S03]  /*1e40*/  ULOP3.LUT UR6, UR6, 0xfffffffe, URZ, 0xc0, !UPT ;  /* 0xfffffffe06067892 */ /* 0x000fc6000f8ec03f */
[----:B------:R-:W-:Y:S01]  /*1e50*/  IMAD R12, R196, c[0x0][0x194], RZ ;  /* 0x00006500c40c7a24 */ /* 0x000fe200078e02ff */
[----:B------:R-:W-:Y:S01]  /*1e60*/  ISETP.GE.AND P4, PT, R2, UR5, PT ;  /* 0x0000000502007c0c */ /* 0x000fe2000bf86270 */
[----:B------:R-:W-:Y:S01]  /*1e70*/  IMAD.WIDE.U32 R2, R0, c[0x0][0x198], R16 ;  /* 0x0000660000027a25 */ /* 0x000fe200078e0010 */
[----:B------:R-:W-:Y:S01]  /*1e80*/  IADD3 R0, R243, 0x40, RZ ;  /* 0x00000040f3007810 */ /* 0x000fe20007ffe0ff */
[----:B------:R-:W-:Y:S02]  /*1e90*/  UIADD3 UR6, UR7, -UR6, URZ ;  /* 0x8000000607067290 */ /* 0x000fe4000fffe03f */
[----:B------:R-:W-:Y:S01]  /*1ea0*/  IMAD.MOV.U32 R228, RZ, RZ, R4 ;  /* 0x000000ffffe47224 */ /* 0x000fe200078e0004 */
[----:B------:R-:W-:Y:S01]  /*1eb0*/  @!P6 IADD3 R24, P0, R230, R6, RZ ;  /* 0x00000006e618e210 */ /* 0x000fe20007f1e0ff */
[----:B------:R-:W-:Y:S01]  /*1ec0*/  IMAD.MOV.U32 R229, RZ, RZ, R5 ;  /* 0x000000ffffe57224 */ /* 0x000fe200078e0005 */
[----:B------:R-:W-:Y:S01]  /*1ed0*/  ISETP.GE.AND P3, PT, R0, UR5, PT ;  /* 0x0000000500007c0c */ /* 0x000fe2000bf66270 */
[----:B------:R-:W-:Y:S01]  /*1ee0*/  @P1 BAR.SYNC.DEFER_BLOCKING 0x0 ;  /* 0x0000000000001b1d */ /* 0x000fe20000010000 */
[C---:B------:R-:W-:Y:S01]  /*1ef0*/  IMAD.WIDE.U32 R4, R196.reuse, c[0x0][0x370], RZ ;  /* 0x0000dc00c4047a25 */ /* 0x040fe200078e00ff */
[----:B------:R-:W-:Y:S01]  /*1f00*/  @!P6 IADD3.X R25, R231, R7, R12, P0, !PT ;  /* 0x00000007e719e210 */ /* 0x000fe200007fe40c */
[----:B------:R-:W-:Y:S01]  /*1f10*/  UISETP.NE.AND UP0, UPT, UR6, 0x1, UPT ;  /* 0x000000010600788c */ /* 0x000fe2000bf05270 */
[----:B------:R-:W-:Y:S01]  /*1f20*/  @!P4 IADD3 R0, P1, R243, 0x20, RZ ;  /* 0x00000020f300c810 */ /* 0x000fe20007f3e0ff */
[----:B------:R-:W-:Y:S01]  /*1f30*/  IMAD R6, R13, c[0x0][0x1b0], RZ ;  /* 0x00006c000d067a24 */ /* 0x000fe200078e02ff */
[----:B------:R-:W-:Y:S01]  /*1f40*/  ISETP.GE.AND P0, PT, R243, UR4, PT ;  /* 0x00000004f3007c0c */ /* 0x000fe2000bf06270 */
[----:B------:R-:W-:Y:S01]  /*1f50*/  IMAD R14, R196, c[0x0][0x374], RZ ;  /* 0x0000dd00c40e7a24 */ /* 0x000fe200078e02ff */
[----:B------:R-:W-:Y:S01]  /*1f60*/  @!P6 IADD3 R4, P5, R228, R4, RZ ;  /* 0x00000004e404e210 */ /* 0x000fe20007fbe0ff */
[----:B------:R-:W-:Y:S01]  /*1f70*/  IMAD R7, R8, c[0x0][0x1b4], R6 ;  /* 0x00006d0008077a24 */ /* 0x000fe200078e0206 */
[----:B------:R-:W-:Y:S01]  /*1f80*/  IADD3 R2, P2, R2, UR29, RZ ;  /* 0x0000001d02027c10 */ /* 0x000fe2000ff5e0ff */
[----:B------:R-:W-:Y:S01]  /*1f90*/  @!P4 IMAD.X R6, RZ, RZ, R23, P1 ;  /* 0x000000ffff06c224 */ /* 0x000fe200008e0617 */
[----:B------:R-:W-:Y:S01]  /*1fa0*/  @!P6 IADD3.X R5, R229, R5, R14, P5, !PT ;  /* 0x00000005e505e210 */ /* 0x000fe20002ffe40e */
[----:B------:R-:W-:Y:S01]  /*1fb0*/  UIMAD UR6, UR23, UR8, URZ ;  /* 0x00000008170672a4 */ /* 0x000fe2000f8e023f */
[----:B------:R-:W-:Y:S01]  /*1fc0*/  IADD3.X R3, R3, UR32, R9, P2, !PT ;  /* 0x0000002003037c10 */ /* 0x000fe200097fe409 */
[----:B------:R-:W-:Y:S01]  /*1fd0*/  @!P4 IMAD R6, R6, c[0x0][0x198], RZ ;  /* 0x000066000606ca24 */ /* 0x000fe200078e02ff */
[----:B------:R-:W-:-:S02]  /*1fe0*/  ISETP.GE.AND P5, PT, R243, UR5, PT ;  /* 0x00000005f3007c0c */ /* 0x000fc4000bfa6270 */
[----:B------:R-:W-:Y:S01]  /*1ff0*/  PLOP3.LUT P2, PT, PT, PT, UP0, 0x80, 0x0 ;  /* 0x000000000000781c */ /* 0x000fe20003f4f008 */
[----:B------:R-:W-:-:S04]  /*2000*/  IMAD.WIDE.U32 R2, R8, c[0x0][0x1b0], R2 ;  /* 0x00006c0008027a25 */ /* 0x000fc800078e0002 */
[----:B------:R-:W-:Y:S02]  /*2010*/  @!P4 IMAD R12, R0, c[0x0][0x19c], R6 ;  /* 0x00006700000cca24 */ /* 0x000fe400078e0206 */
[----:B------:R-:W-:-:S04]  /*2020*/  IMAD.IADD R3, R3, 0x1, R7 ;  /* 0x0000000103037824 */ /* 0x000fc800078e0207 */
[----:B------:R-:W-:Y:S01]  /*2030*/  @!P5 IMAD.MOV.U32 R7, RZ, RZ, R3 ;  /* 0x000000ffff07d224 */ /* 0x000fe200078e0003 */
[C---:B--2---:R-:W-:Y:S02]  /*2040*/  SHF.L.U32 R22, R15.reuse, 0x1, RZ ;  /* 0x000000010f167819 */ /* 0x044fe400000006ff */
[----:B------:R-:W-:-:S03]  /*2050*/  IADD3 R9, R15, 0x2000, RZ ;  /* 0x000020000f097810 */ /* 0x000fc60007ffe0ff */
[----:B------:R-:W-:Y:S01]  /*2060*/  @P0 STS.128 [R22+0x8000], RZ ;  /* 0x008000ff16000388 */ /* 0x000fe20000000c00 */
[----:B------:R-:W-:Y:S02]  /*2070*/  SEL R6, R9, R15, !P2 ;  /* 0x0000000f09067207 */ /* 0x000fe40005000000 */
[C---:B------:R-:W-:Y:S01]  /*2080*/  IADD3 R9, R243.reuse, 0x60, RZ ;  /* 0x00000060f3097810 */ /* 0x040fe20007ffe0ff */
[----:B------:R-:W-:Y:S02]  /*2090*/  @P0 STS.128 [R22+0xa000], RZ ;  /* 0x00a000ff16000388 */ /* 0x000fe40000000c00 */
[----:B------:R-:W-:Y:S01]  /*20a0*/  IMAD.SHL.U32 R227, R6, 0x2, RZ ;  /* 0x0000000206e37824 */ /* 0x000fe200078e00ff */
[----:B------:R-:W-:Y:S01]  /*20b0*/  @!P5 MOV R6, R2 ;  /* 0x000000020006d202 */ /* 0x000fe20000000f00 */
[----:B------:R-:W-:Y:S01]  /*20c0*/  @!PT LDS RZ, [RZ] ;  /* 0x00000000fffff984 */ /* 0x000fe20000000800 */
[----:B------:R-:W-:Y:S01]  /*20d0*/  @!PT LDS RZ, [RZ] ;  /* 0x00000000fffff984 */ /* 0x000fe20000000800 */
[----:B------:R-:W-:Y:S01]  /*20e0*/  @!PT LDS RZ, [RZ] ;  /* 0x00000000fffff984 */ /* 0x000fe20000000800 */
[----:B------:R1:W-:Y:S04]  /*20f0*/  @!P0 LDGSTS.E.BYPASS.LTC128B.128 [R22+0x8000], [R228.64] ;  /* 0x08000000e4168fae */ /* 0x0003e8000b901d4c */
[----:B------:R1:W-:Y:S01]  /*2100*/  @!P0 LDGSTS.E.BYPASS.LTC128B.128 [R22+0xa000], [R228.64+0x80] ;  /* 0x0a000080e4168fae */ /* 0x0003e2000b901d4c */
[----:B------:R-:W-:-:S03]  /*2110*/  @!P5 IMAD.WIDE.U32 R6, R243, c[0x0][0x198], R6 ;  /* 0x00006600f306da25 */ /* 0x000fc600078e0006 */
[----:B------:R-:W-:Y:S02]  /*2120*/  @P6 STS.128 [R22+0x9000], RZ ;  /* 0x009000ff16006388 */ /* 0x000fe40000000c00 */
[----:B------:R-:W-:Y:S02]  /*2130*/  @!P5 LEA R20, P1, R6, c[0x0][0x168], 0x1 ;  /* 0x00005a000614da11 */ /* 0x000fe400078208ff */
[----:B------:R-:W-:Y:S04]  /*2140*/  @P6 STS.128 [R22+0xb000], RZ ;  /* 0x00b000ff16006388 */ /* 0x000fe80000000c00 */
[----:B------:R-:W-:Y:S01]  /*2150*/  @!PT LDS RZ, [RZ] ;  /* 0x00000000fffff984 */ /* 0x000fe20000000800 */
[----:B------:R-:W-:Y:S01]  /*2160*/  @!PT LDS RZ, [RZ] ;  /* 0x00000000fffff984 */ /* 0x000fe20000000800 */
[----:B------:R-:W-:Y:S01]  /*2170*/  @!PT LDS RZ, [RZ] ;  /* 0x00000000fffff984 */ /* 0x000fe20000000800 */
[----:B------:R2:W-:Y:S04]  /*2180*/  @!P6 LDGSTS.E.BYPASS.LTC128B.128 [R22+0x9000], [R4.64] ;  /* 0x090000000416efae */ /* 0x0005e8000b901d4c */
[----:B------:R2:W-:Y:S04]  /*2190*/  @!P6 LDGSTS.E.BYPASS.LTC128B.128 [R22+0xb000], [R4.64+0x80] ;  /* 0x0b0000800416efae */ /* 0x0005e8000b901d4c */
[----:B------:R-:W-:Y:S04]  /*21a0*/  @P0 STS [R227], RZ ;  /* 0x000000ffe3000388 */ /* 0x000fe80000000800 */
[----:B------:R-:W-:Y:S04]  /*21b0*/  @P0 STS [R227+0x4], RZ ;  /* 0x000004ffe3000388 */ /* 0x000fe80000000800 */
[----:B------:R-:W-:Y:S04]  /*21c0*/  @P0 STS [R227+0x8], RZ ;  /* 0x000008ffe3000388 */ /* 0x000fe80000000800 */
[----:B------:R-:W-:Y:S04]  /*21d0*/  @P0 STS [R227+0xc], RZ ;  /* 0x00000cffe3000388 */ /* 0x000fe80000000800 */
[----:B------:R-:W-:Y:S04]  /*21e0*/  @P0 STS [R227+0x2000], RZ ;  /* 0x002000ffe3000388 */ /* 0x000fe80000000800 */
[----:B------:R-:W-:Y:S01]  /*21f0*/  @P0 STS [R227+0x2004], RZ ;  /* 0x002004ffe3000388 */ /* 0x000fe20000000800 */
[----:B--2---:R-:W-:-:S03]  /*2200*/  @!P4 IMAD.WIDE.U32 R4, R0, c[0x0][0x198], R2 ;  /* 0x000066000004ca25 */ /* 0x004fc600078e0002 */
[----:B------:R-:W-:Y:S01]  /*2210*/  @P0 STS [R227+0x2008], RZ ;  /* 0x002008ffe3000388 */ /* 0x000fe20000000800 */
[----:B------:R-:W-:-:S03]  /*2220*/  @!P5 IMAD R0, R23, c[0x0][0x198], RZ ;  /* 0x000066001700da24 */ /* 0x000fc600078e02ff */
[----:B------:R-:W-:Y:S01]  /*2230*/  @P0 STS [R227+0x200c], RZ ;  /* 0x00200cffe3000388 */ /* 0x000fe20000000800 */
[----:B------:R-:W-:Y:S02]  /*2240*/  @!P4 IMAD.IADD R5, R5, 0x1, R12 ;  /* 0x000000010505c824 */ /* 0x000fe400078e020c */
[----:B------:R-:W-:Y:S01]  /*2250*/  @!P5 IMAD R0, R243, c[0x0][0x19c], R0 ;  /* 0x00006700f300da24 */ /* 0x000fe200078e0200 */
[----:B------:R-:W-:Y:S01]  /*2260*/  @!PT LDS RZ, [RZ] ;  /* 0x00000000fffff984 */ /* 0x000fe20000000800 */
[----:B------:R-:W-:Y:S01]  /*2270*/  @!PT LDS RZ, [RZ] ;  /* 0x00000000fffff984 */ /* 0x000fe20000000800 */
[----:B------:R-:W-:Y:S01]  /*2280*/  @!PT LDS RZ, [RZ] ;  /* 0x00000000fffff984 */ /* 0x000fe20000000800 */
[----:B------:R1:W-:Y:S03]  /*2290*/  @!P0 LDGSTS.E.BYPASS.LTC128B.128 [R227], [R230.64] ;  /* 0x00000000e6e38fae */ /* 0x0003e6000b901d4c */
[----:B------:R-:W-:Y:S01]  /*22a0*/  @!P5 IMAD.IADD R0, R7, 0x1, R0 ;  /* 0x000000010700d824 */ /* 0x000fe200078e0200 */
[----:B------:R1:W-:Y:S01]  /*22b0*/  @!P0 LDGSTS.E.BYPASS.LTC128B.128 [R227+0x2000], [R230.64+0x80] ;  /* 0x02000080e6e38fae */ /* 0x0003e2000b901d4c */
[----:B------:R-:W-:Y:S01]  /*22c0*/  @!P4 LEA R18, P0, R4, c[0x0][0x168], 0x1 ;  /* 0x00005a000412ca11 */ /* 0x000fe200078008ff */
[----:B------:R-:W-:-:S02]  /*22d0*/  @!P3 IMAD.MOV.U32 R7, RZ, RZ, R3 ;  /* 0x000000ffff07b224 */ /* 0x000fc400078e0003 */
[----:B------:R-:W-:Y:S01]  /*22e0*/  @!P5 LEA.HI.X R21, R6, c[0x0][0x16c], R0, 0x1, P1 ;  /* 0x00005b000615da11 */ /* 0x000fe200008f0c00 */
[----:B------:R-:W-:Y:S01]  /*22f0*/  @P6 STS [R227+0x1000], RZ ;  /* 0x001000ffe3006388 */ /* 0x000fe20000000800 */
[----:B------:R-:W-:Y:S02]  /*2300*/  @!P4 LEA.HI.X R19, R4, c[0x0][0x16c], R5, 0x1, P0 ;  /* 0x00005b000413ca11 */ /* 0x000fe400000f0c05 */
[----:B------:R-:W-:Y:S01]  /*2310*/  @!P3 IADD3 R0, P0, R243, 0x40, RZ ;  /* 0x00000040f300b810 */ /* 0x000fe20007f1e0ff */
[----:B------:R-:W-:Y:S01]  /*2320*/  @P6 STS [R227+0x1004], RZ ;  /* 0x001004ffe3006388 */ /* 0x000fe20000000800 */
[----:B------:R-:W-:Y:S01]  /*2330*/  ISETP.GE.AND P1, PT, R9, UR5, PT ;  /* 0x0000000509007c0c */ /* 0x000fe2000bf26270 */
[----:B------:R-:W-:Y:S01]  /*2340*/  UIMAD UR5, UR24, UR9, UR6 ;  /* 0x00000009180572a4 */ /* 0x000fe2000f8e0206 */
[----:B------:R-:W-:Y:S01]  /*2350*/  @!P3 IADD3.X R6, RZ, R23, RZ, P0, !PT ;  /* 0x00000017ff06b210 */ /* 0x000fe200007fe4ff */
[----:B------:R-:W-:Y:S01]  /*2360*/  IMAD R9, R13, c[0x0][0x1b8], RZ ;  /* 0x00006e000d097a24 */ /* 0x000fe200078e02ff */
[----:B------:R-:W-:Y:S01]  /*2370*/  IADD3 R4, P0, R10, UR27, RZ ;  /* 0x0000001b0a047c10 */ /* 0x000fe2000ff1e0ff */
[----:B------:R-:W-:Y:S02]  /*2380*/  @P6 STS [R227+0x1008], RZ ;  /* 0x001008ffe3006388 */ /* 0x000fe40000000800 */
[----:B------:R-:W-:-:S02]  /*2390*/  @!P3 IMAD R6, R6, c[0x0][0x198], RZ ;  /* 0x000066000606ba24 */ /* 0x000fc400078e02ff */
[----:B------:R-:W-:Y:S01]  /*23a0*/  IMAD.U32 R5, RZ, RZ, UR5 ;  /* 0x00000005ff057e24 */ /* 0x000fe2000f8e00ff */
[----:B------:R-:W-:Y:S01]  /*23b0*/  @P6 STS [R227+0x100c], RZ ;  /* 0x00100cffe3006388 */ /* 0x000fe20000000800 */
[----:B------:R-:W-:Y:S02]  /*23c0*/  @!P3 IMAD R13, R0, c[0x0][0x19c], R6 ;  /* 0x00006700000dba24 */ /* 0x000fe400078e0206 */
[----:B------:R-:W-:Y:S01]  /*23d0*/  @!P3 IMAD.MOV.U32 R6, RZ, RZ, R2 ;  /* 0x000000ffff06b224 */ /* 0x000fe200078e0002 */
[----:B------:R-:W-:Y:S01]  /*23e0*/  IADD3.X R5, R11, UR28, R5, P0, !PT ;  /* 0x0000001c0b057c10 */ /* 0x000fe200087fe405 */
[----:B------:R-:W-:Y:S01]  /*23f0*/  IMAD R12, R8, c[0x0][0x1bc], R9 ;  /* 0x00006f00080c7a24 */ /* 0x000fe200078e0209 */
[----:B------:R-:W-:Y:S01]  /*2400*/  @!P1 IADD3 R10, P0, R243, 0x60, RZ ;  /* 0x00000060f30a9810 */ /* 0x000fe20007f1e0ff */
[----:B------:R-:W-:Y:S01]  /*2410*/  @!P3 IMAD.WIDE.U32 R6, R0, c[0x0][0x198], R6 ;  /* 0x000066000006ba25 */ /* 0x000fe200078e0006 */
[----:B------:R-:W-:Y:S02]  /*2420*/  @P6 STS [R227+0x3000], RZ ;  /* 0x003000ffe3006388 */ /* 0x000fe40000000800 */
[----:B------:R-:W-:Y:S01]  /*2430*/  @!P1 IADD3.X R0, RZ, R23, RZ, P0, !PT ;  /* 0x00000017ff009210 */ /* 0x000fe200007fe4ff */
[----:B------:R-:W-:Y:S01]  /*2440*/  IMAD.WIDE.U32 R4, R8, c[0x0][0x1b8], R4 ;  /* 0x00006e0008047a25 */ /* 0x000fe200078e0004 */
[----:B------:R-:W-:Y:S01]  /*2450*/  @!P3 LEA R16, P0, R6, c[0x0][0x168], 0x1 ;  /* 0x00005a000610ba11 */ /* 0x000fe200078008ff */
[----:B------:R-:W-:Y:S02]  /*2460*/  @P6 STS [R227+0x3004], RZ ;  /* 0x003004ffe3006388 */ /* 0x000fe40000000800 */
[----:B------:R-:W-:-:S02]  /*2470*/  @!P1 IMAD.MOV.U32 R8, RZ, RZ, R2 ;  /* 0x000000ffff089224 */ /* 0x000fc400078e0002 */
[----:B------:R-:W-:Y:S01]  /*2480*/  @!P3 IMAD.IADD R2, R7, 0x1, R13 ;  /* 0x000000010702b824 */ /* 0x000fe200078e020d */
[----:B------:R-:W-:Y:S01]  /*2490*/  @P6 STS [R227+0x3008], RZ ;  /* 0x003008ffe3006388 */ /* 0x000fe20000000800 */
[----:B------:R-:W-:Y:S01]  /*24a0*/  @!P1 IMAD.MOV.U32 R9, RZ, RZ, R3 ;  /* 0x000000ffff099224 */ /* 0x000fe200078e0003 */
[----:B------:R-:W-:Y:S01]  /*24b0*/  IADD3 R3, R5, R12, RZ ;  /* 0x0000000c05037210 */ /* 0x000fe20007ffe0ff */
[----:B------:R-:W-:Y:S01]  /*24c0*/  @!P1 IMAD R0, R0, c[0x0][0x198], RZ ;  /* 0x0000660000009a24 */ /* 0x000fe200078e02ff */
[----:B------:R-:W-:Y:S01]  /*24d0*/  @!P3 LEA.HI.X R17, R6, c[0x0][0x16c], R2, 0x1, P0 ;  /* 0x00005b000611ba11 */ /* 0x000fe200000f0c02 */
[----:B------:R-:W-:Y:S01]  /*24e0*/  @!P5 IMAD.MOV.U32 R2, RZ, RZ, R4 ;  /* 0x000000ffff02d224 */ /* 0x000fe200078e0004 */
[----:B------:R-:W-:Y:S01]  /*24f0*/  @P6 STS [R227+0x300c], RZ ;  /* 0x00300cffe3006388 */ /* 0x000fe20000000800 */
[C---:B------:R-:W-:Y:S02]  /*2500*/  @!P1 IMAD R5, R10.reuse, c[0x0][0x19c], R0 ;  /* 0x000067000a059a24 */ /* 0x040fe400078e0200 */
[----:B------:R-:W-:Y:S01]  /*2510*/  @!P1 IMAD.WIDE.U32 R8, R10, c[0x0][0x198], R8 ;  /* 0x000066000a089a25 */ /* 0x000fe200078e0008 */
[----:B------:R-:W-:Y:S01]  /*2520*/  @!PT LDS RZ, [RZ] ;  /* 0x00000000fffff984 */ /* 0x000fe20000000800 */
[----:B------:R-:W-:Y:S01]  /*2530*/  @!PT LDS RZ, [RZ] ;  /* 0x00000000fffff984 */ /* 0x000fe20000000800 */
[----:B------:R-:W-:Y:S01]  /*2540*/  @!PT LDS RZ, [RZ] ;  /* 0x00000000fffff984 */ /* 0x000fe20000000800 */
[----:B------:R1:W-:Y:S03]  /*2550*/  @!P6 LDGSTS.E.BYPASS.LTC128B.128 [R227+0x1000], [R24.64] ;  /* 0x0100000018e3efae */ /* 0x0003e6000b901d4c */
[----:B------:R-:W-:Y:S01]  /*2560*/  @!P5 IMAD R11, R23, c[0x0][0x1a0], RZ ;  /* 0x00006800170bda24 */ /* 0x000fe200078e02ff */
[----:B------:R-:W-:Y:S01]  /*2570*/  @!P1 LEA R14, P0, R8, c[0x0][0x168], 0x1 ;  /* 0x00005a00080e9a11 */ /* 0x000fe200078008ff */
[----:B------:R-:W-:Y:S01]  /*2580*/  @!P5 IMAD.WIDE.U32 R6, R243, c[0x0][0x1a0], R2 ;  /* 0x00006800f306da25 */ /* 0x000fe200078e0002 */
[----:B------:R1:W-:Y:S03]  /*2590*/  @!P6 LDGSTS.E.BYPASS.LTC128B.128 [R227+0x3000], [R24.64+0x80] ;  /* 0x0300008018e3efae */ /* 0x0003e6000b901d4c */
[----:B------:R-:W-:Y:S01]  /*25a0*/  @!P1 IMAD.IADD R2, R9, 0x1, R5 ;  /* 0x0000000109029824 */ /* 0x000fe200078e0205 */
[----:B------:R-:W-:Y:S01]  /*25b0*/  @P5 STS.128 [R22+0xc000], RZ ;  /* 0x00c000ff16005388 */ /* 0x000fe20000000c00 */
[----:B------:R-:W-:-:S02]  /*25c0*/  @!P5 IMAD R0, R243, c[0x0][0x1a4], R11 ;  /* 0x00006900f300da24 */ /* 0x000fc400078e020b */
[----:B------:R-:W-:Y:S01]  /*25d0*/  @!P3 IMAD.MOV.U32 R9, RZ, RZ, R3 ;  /* 0x000000ffff09b224 */ /* 0x000fe200078e0003 */
[----:B------:R-:W-:Y:S01]  /*25e0*/  @!P1 LEA.HI.X R15, R8, c[0x0][0x16c], R2, 0x1, P0 ;  /* 0x00005b00080f9a11 */ /* 0x000fe200000f0c02 */
[----:B------:R-:W-:Y:S01]  /*25f0*/  @!P5 IMAD.IADD R0, R7, 0x1, R0 ;  /* 0x000000010700d824 */ /* 0x000fe200078e0200 */
[C---:B------:R-:W-:Y:S01]  /*2600*/  @!P5 LEA R12, P0, R6.reuse, c[0x0][0x170], 0x1 ;  /* 0x00005c00060cda11 */ /* 0x040fe200078008ff */
[----:B------:R-:W-:Y:S01]  /*2610*/  @P5 STS.128 [R22+0x10000], RZ ;  /* 0x010000ff16005388 */ /* 0x000fe20000000c00 */
[----:B------:R-:W-:Y:S02]  /*2620*/  @!P4 MOV R7, R3 ;  /* 0x000000030007c202 */ /* 0x000fe40000000f00 */
[----:B------:R-:W-:Y:S01]  /*2630*/  @!P5 LEA.HI.X R13, R6, c[0x0][0x174], R0, 0x1, P0 ;  /* 0x00005d00060dda11 */ /* 0x000fe200000f0c00 */
[----:B------:R-:W-:Y:S01]  /*2640*/  @!PT LDS RZ, [RZ] ;  /* 0x00000000fffff984 */ /* 0x000fe20000000800 */
[----:B------:R-:W-:Y:S01]  /*2650*/  @!PT LDS RZ, [RZ] ;  /* 0x00000000fffff984 */ /* 0x000fe20000000800 */
[----:B------:R-:W-:Y:S01]  /*2660*/  @!PT LDS RZ, [RZ] ;  /* 0x00000000fffff984 */ /* 0x000fe20000000800 */
[----:B------:R1:W-:Y:S01]  /*2670*/  @!P5 LDGSTS.E.BYPASS.LTC128B.128 [R22+0xc000], [R20.64] ;  /* 0x0c0000001416dfae */ /* 0x0003e2000b901d4c */
[----:B------:R-:W-:-:S03]  /*2680*/  @!P4 IADD3 R0, P0, R243, 0x20, RZ ;  /* 0x00000020f300c810 */ /* 0x000fc60007f1e0ff */
[----:B------:R1:W-:Y:S01]  /*2690*/  @!P5 LDGSTS.E.BYPASS.LTC128B.128 [R22+0x10000], [R20.64+0x80] ;  /* 0x100000801416dfae */ /* 0x0003e2000b901d4c */
[----:B------:R-:W-:Y:S02]  /*26a0*/  @!P4 IADD3.X R5, RZ, R23, RZ, P0, !PT ;  /* 0x00000017ff05c210 */ /* 0x000fe400007fe4ff */
[----:B------:R-:W-:Y:S01]  /*26b0*/  @!P3 IADD3 R2, P0, R243, 0x40, RZ ;  /* 0x00000040f302b810 */ /* 0x000fe20007f1e0ff */
[----:B------:R-:W-:Y:S02]  /*26c0*/  @P4 STS.128 [R22+0xd000], RZ ;  /* 0x00d000ff16004388 */ /* 0x000fe40000000c00 */
[----:B------:R-:W-:Y:S02]  /*26d0*/  @!P4 IMAD R5, R5, c[0x0][0x1a0], RZ ;  /* 0x000068000505ca24 */ /* 0x000fe400078e02ff */
[----:B------:R-:W-:Y:S01]  /*26e0*/  @!P3 IMAD.X R6, RZ, RZ, R23, P0 ;  /* 0x000000ffff06b224 */ /* 0x000fe200000e0617 */
[----:B------:R-:W-:Y:S01]  /*26f0*/  @!P1 IADD3 R11, P0, R243, 0x60, RZ ;  /* 0x00000060f30b9810 */ /* 0x000fe20007f1e0ff */
[----:B------:R-:W-:Y:S01]  /*2700*/  @!P4 IMAD R5, R0, c[0x0][0x1a4], R5 ;  /* 0x000069000005ca24 */ /* 0x000fe200078e0205 */
[----:B------:R-:W-:Y:S01]  /*2710*/  @P4 STS.128 [R22+0x11000], RZ ;  /* 0x011000ff16004388 */ /* 0x000fe20000000c00 */
[----:B------:R-:W-:-:S02]  /*2720*/  @!P3 IMAD R8, R6, c[0x0][0x1a0], RZ ;  /* 0x000068000608ba24 */ /* 0x000fc400078e02ff */
[----:B------:R-:W-:Y:S01]  /*2730*/  @!P4 IMAD.MOV.U32 R6, RZ, RZ, R4 ;  /* 0x000000ffff06c224 */ /* 0x000fe200078e0004 */
[----:B------:R-:W-:Y:S01]  /*2740*/  @!PT LDS RZ, [RZ] ;  /* 0x00000000fffff984 */ /* 0x000fe20000000800 */
[----:B------:R-:W-:Y:S01]  /*2750*/  @!PT LDS RZ, [RZ] ;  /* 0x00000000fffff984 */ /* 0x000fe20000000800 */
[----:B------:R-:W-:Y:S01]  /*2760*/  @!PT LDS RZ, [RZ] ;  /* 0x00000000fffff984 */ /* 0x000fe20000000800 */
[----:B------:R1:W-:Y:S01]  /*2770*/  @!P4 LDGSTS.E.BYPASS.LTC128B.128 [R22+0xd000], [R18.64] ;  /* 0x0d0000001216cfae */ /* 0x0003e2000b901d4c */
[----:B------:R-:W-:Y:S02]  /*2780*/  @!P1 IMAD.X R10, RZ, RZ, R23, P0 ;  /* 0x000000ffff0a9224 */ /* 0x000fe400000e0617 */
[----:B------:R-:W-:Y:S01]  /*2790*/  @!P3 IMAD R23, R2, c[0x0][0x1a4], R8 ;  /* 0x000069000217ba24 */ /* 0x000fe200078e0208 */
[----:B------:R1:W-:Y:S01]  /*27a0*/  @!P4 LDGSTS.E.BYPASS.LTC128B.128 [R22+0x11000], [R18.64+0x80] ;  /* 0x110000801216cfae */ /* 0x0003e2000b901d4c */
[----:B------:R-:W-:Y:S02]  /*27b0*/  @!P3 IMAD.MOV.U32 R8, RZ, RZ, R4 ;  /* 0x000000ffff08b224 */ /* 0x000fe400078e0004 */
[----:B------:R-:W-:Y:S01]  /*27c0*/  @!P4 IMAD.WIDE.U32 R6, R0, c[0x0][0x1a0], R6 ;  /* 0x000068000006ca25 */ /* 0x000fe200078e0006 */
[----:B------:R-:W-:Y:S03]  /*27d0*/  @P3 STS.128 [R22+0xe000], RZ ;  /* 0x00e000ff16003388 */ /* 0x000fe60000000c00 */
[----:B------:R-:W-:Y:S01]  /*27e0*/  @!P3 IMAD.WIDE.U32 R8, R2, c[0x0][0x1a0], R8 ;  /* 0x000068000208ba25 */ /* 0x000fe200078e0008 */
[----:B------:R-:W-:Y:S01]  /*27f0*/  @!P4 IADD3 R5, R7, R5, RZ ;  /* 0x000000050705c210 */ /* 0x000fe20007ffe0ff */
[----:B------:R-:W-:Y:S02]  /*2800*/  @P3 STS.128 [R22+0x12000], RZ ;  /* 0x012000ff16003388 */ /* 0x000fe40000000c00 */
[----:B------:R-:W-:Y:S01]  /*2810*/  @!P1 IMAD R0, R10, c[0x0][0x1a0], RZ ;  /* 0x000068000a009a24 */ /* 0x000fe200078e02ff */
[----:B------:R-:W-:Y:S01]  /*2820*/  @!P4 LEA R10, P0, R6, c[0x0][0x170], 0x1 ;  /* 0x00005c00060aca11 */ /* 0x000fe200078008ff */
[----:B------:R-:W-:Y:S01]  /*2830*/  @!P1 IMAD.MOV.U32 R2, RZ, RZ, R4 ;  /* 0x000000ffff029224 */ /* 0x000fe200078e0004 */
[----:B------:R-:W-:Y:S01]  /*2840*/  @!PT LDS RZ, [RZ] ;  /* 0x00000000fffff984 */ /* 0x000fe20000000800 */
[----:B------:R-:W-:Y:S01]  /*2850*/  @!PT LDS RZ, [RZ] ;  /* 0x00000000fffff984 */ /* 0x000fe20000000800 */
[----:B------:R-:W-:Y:S01]  /*2860*/  @!PT LDS RZ, [RZ] ;  /* 0x00000000fffff984 */ /* 0x000fe20000000800 */
[----:B------:R1:W-:Y:S01]  /*2870*/  @!P3 LDGSTS.E.BYPASS.LTC128B.128 [R22+0xe000], [R16.64] ;  /* 0x0e0000001016bfae */ /* 0x0003e2000b901d4c */
[----:B------:R-:W-:-:S02]  /*2880*/  @!P1 IMAD R4, R11, c[0x0][0x1a4], R0 ;  /* 0x000069000b049a24 */ /* 0x000fc400078e0200 */
[----:B------:R-:W-:Y:S01]  /*2890*/  @!P1 IMAD.WIDE.U32 R2, R11, c[0x0][0x1a0], R2 ;  /* 0x000068000b029a25 */ /* 0x000fe200078e0002 */
[----:B------:R-:W-:Y:S01]  /*28a0*/  @!P4 LEA.HI.X R11, R6, c[0x0][0x174], R5, 0x1, P0 ;  /* 0x00005d00060bca11 */ /* 0x000fe200000f0c05 */
[----:B------:R1:W-:Y:S01]  /*28b0*/  @!P3 LDGSTS.E.BYPASS.LTC128B.128 [R22+0x12000], [R16.64+0x80] ;  /* 0x120000801016bfae */ /* 0x0003e2000b901d4c */
[C---:B------:R-:W-:Y:S01]  /*28c0*/  @!P3 LEA R6, P0, R8.reuse, c[0x0][0x170], 0x1 ;  /* 0x00005c000806ba11 */ /* 0x040fe200078008ff */
[----:B------:R-:W-:Y:S02]  /*28d0*/  @!P3 IMAD.IADD R0, R9, 0x1, R23 ;  /* 0x000000010900b824 */ /* 0x000fe400078e0217 */
[----:B------:R-:W-:Y:S01]  /*28e0*/  @P1 STS.128 [R22+0xf000], RZ ;  /* 0x00f000ff16001388 */ /* 0x000fe20000000c00 */
[----:B------:R-:W-:Y:S02]  /*28f0*/  IMAD.MOV.U32 R9, RZ, RZ, c[0x0][0x30c] ;  /* 0x0000c300ff097624 */ /* 0x000fe400078e00ff */
[----:B------:R-:W-:Y:S01]  /*2900*/  @!P3 LEA.HI.X R7, R8, c[0x0][0x174], R0, 0x1, P0 ;  /* 0x00005d000807ba11 */ /* 0x000fe200000f0c00 */
[----:B------:R-:W-:Y:S01]  /*2910*/  @P1 STS.128 [R22+0x13000], RZ ;  /* 0x013000ff16001388 */ /* 0x000fe20000000c00 */
[----:B------:R-:W-:Y:S01]  /*2920*/  @!P1 IADD3 R0, R3, R4, RZ ;  /* 0x0000000403009210 */ /* 0x000fe20007ffe0ff */
[----:B------:R-:W-:Y:S01]  /*2930*/  IMAD.MOV.U32 R8, RZ, RZ, c[0x0][0x308] ;  /* 0x0000c200ff087624 */ /* 0x000fe200078e00ff */
[C---:B------:R-:W-:Y:S01]  /*2940*/  @!P1 LEA R4, P0, R2.reuse, c[0x0][0x170], 0x1 ;  /* 0x00005c0002049a11 */ /* 0x040fe200078008ff */
[----:B------:R-:W-:Y:S01]  /*2950*/  @!PT LDS RZ, [RZ] ;  /* 0x00000000fffff984 */ /* 0x000fe20000000800 */
[----:B------:R-:W-:Y:S01]  /*2960*/  @!PT LDS RZ, [RZ] ;  /* 0x00000000fffff984 */ /* 0x000fe20000000800 */
[----:B------:R-:W-:Y:S01]  /*2970*/  @!PT LDS RZ, [RZ] ;  /* 0x00000000fffff984 */ /* 0x000fe20000000800 */
[----:B------:R1:W-:Y:S03]  /*2980*/  @!P1 LDGSTS.E.BYPASS.LTC128B.128 [R22+0xf000], [R14.64] ;  /* 0x0f0000000e169fae */ /* 0x0003e6000b901d4c */
[----:B------:R-:W-:Y:S01]  /*2990*/  @!P1 LEA.HI.X R5, R2, c[0x0][0x174], R0, 0x1, P0 ;  /* 0x00005d0002059a11 */ /* 0x000fe200000f0c00 */
[----:B------:R1:W-:Y:S04]  /*29a0*/  @!P1 LDGSTS.E.BYPASS.LTC128B.128 [R22+0x13000], [R14.64+0x80] ;  /* 0x130000800e169fae */ /* 0x0003e8000b901d4c */
[----:B------:R-:W-:Y:S04]  /*29b0*/  @P5 STS.128 [R22+0x14000], RZ ;  /* 0x014000ff16005388 */ /* 0x000fe80000000c00 */
        /* <DEDUP_REMOVED lines=27> */
[----:B------:R-:W0:Y:S04]  /*2b70*/  LDGDEPBAR ;  /* 0x00000000000079af */ /* 0x000e280000000000 */
[----:B---3--:R3:W4:Y:S04]  /*2b80*/  LDG.E.64 R4, [R8.64+0x8] ;  /* 0x0000080c08047981 */ /* 0x008728000c1e1b00 */
[----:B---3--:R-:W3:Y:S01]  /*2b90*/  LDG.E.64 R8, [R8.64] ;  /* 0x0000000c08087981 */ /* 0x008ee2000c1e1b00 */
[C---:B------:R-:W-:Y:S01]  /*2ba0*/  IADD3 R0, R244.reuse, 0x28, RZ ;  /* 0x00000028f4007810 */ /* 0x040fe20007ffe0ff */
[----:B--2---:R-:W-:Y:S01]  /*2bb0*/  IMAD.MOV.U32 R6, RZ, RZ, 0x4 ;  /* 0x00000004ff067424 */ /* 0x004fe200078e00ff */
[----:B------:R-:W-:Y:S01]  /*2bc0*/  IADD3 R3, R244, 0x8, RZ ;  /* 0x00000008f4037810 */ /* 0x000fe20007ffe0ff */
[----:B------:R-:W-:Y:S01]  /*2bd0*/  IMAD.MOV.U32 R241, RZ, RZ, 0x7f800000 ;  /* 0x7f800000fff17424 */ /* 0x000fe200078e00ff */
[----:B------:R-:W-:Y:S01]  /*2be0*/  ISETP.GE.AND P0, PT, R0, UR4, PT ;  /* 0x0000000400007c0c */ /* 0x000fe2000bf06270 */
[----:B------:R-:W-:Y:S01]  /*2bf0*/  IMAD.MOV.U32 R239, RZ, RZ, 0x7f800000 ;  /* 0x7f800000ffef7424 */ /* 0x000fe200078e00ff */
[C---:B------:R-:W-:Y:S01]  /*2c00*/  IADD3 R2, R244.reuse, 0x20, RZ ;  /* 0x00000020f4027810 */ /* 0x040fe20007ffe0ff */
[----:B------:R-:W-:Y:S01]  /*2c10*/  IMAD.MOV.U32 R240, RZ, RZ, 0x7f800000 ;  /* 0x7f800000fff07424 */ /* 0x000fe200078e00ff */
[----:B------:R-:W-:-:S02]  /*2c20*/  ISETP.GE.AND P4, PT, R244, UR4, PT ;  /* 0x00000004f4007c0c */ /* 0x000fc4000bf86270 */
[----:B------:R-:W-:Y:S02]  /*2c30*/  ISETP.GE.AND P3, PT, R3, UR4, PT ;  /* 0x0000000403007c0c */ /* 0x000fe4000bf66270 */
[----:B------:R-:W-:Y:S02]  /*2c40*/  ISETP.GE.AND P1, PT, R2, UR4, PT ;  /* 0x0000000402007c0c */ /* 0x000fe4000bf26270 */
[----:B------:R-:W-:Y:S02]  /*2c50*/  MOV R2, 0x4 ;  /* 0x0000000400027802 */ /* 0x000fe40000000f00 */
[----:B------:R-:W-:Y:S01]  /*2c60*/  MOV R242, 0x7f800000 ;  /* 0x7f80000000f27802 */ /* 0x000fe20000000f00 */
[----:B------:R-:W-:Y:S01]  /*2c70*/  @!P0 IMAD.WIDE R6, R0, R6, UR10 ;  /* 0x0000000a00068e25 */ /* 0x000fe2000f8e0206 */
[----:B------:R-:W-:-:S03]  /*2c80*/  LEA.HI R0, R28, R27, RZ, 0x4 ;  /* 0x0000001b1c007211 */ /* 0x000fc600078f20ff */
[----:B------:R-:W-:Y:S01]  /*2c90*/  IMAD.WIDE R2, R244, R2, UR10 ;  /* 0x0000000af4027e25 */ /* 0x000fe2000f8e0202 */
[----:B------:R-:W-:Y:S01]  /*2ca0*/  LOP3.LUT R0, R0, 0xfffffff0, RZ, 0xc0, !PT ;  /* 0xfffffff000007812 */ /* 0x000fe200078ec0ff */
[----:B------:R2:W5:Y:S03]  /*2cb0*/  @!P0 LDG.E R240, [R6.64] ;  /* 0x0000000c06f08981 */ /* 0x000566000c1e1900 */
[----:B------:R-:W-:Y:S01]  /*2cc0*/  IADD3 R0, -R0, R27, RZ ;  /* 0x0000001b00007210 */ /* 0x000fe20007ffe1ff */
[----:B------:R1:W5:Y:S04]  /*2cd0*/  @!P4 LDG.E R241, [R2.64] ;  /* 0x0000000c02f1c981 */ /* 0x000368000c1e1900 */
[----:B------:R1:W5:Y:S04]  /*2ce0*/  @!P3 LDG.E R242, [R2.64+0x20] ;  /* 0x0000200c02f2b981 */ /* 0x000368000c1e1900 */
[----:B------:R1:W5:Y:S04]  /*2cf0*/  @!P1 LDG.E R239, [R2.64+0x80] ;  /* 0x0000800c02ef9981 */ /* 0x000368000c1e1900 */
[----:B--2---:R-:W2:Y:S01]  /*2d00*/  S2R R6, SR_TID.X ;  /* 0x0000000000067919 */ /* 0x004ea20000002100 */
[----:B-1----:R-:W-:-:S03]  /*2d10*/  SHF.R.S32.HI R2, RZ, 0x1f, R0 ;  /* 0x0000001fff027819 */ /* 0x002fc60000011400 */
[----:B------:R-:W1:Y:S01]  /*2d20*/  S2R R3, SR_TID.X ;  /* 0x0000000000037919 */ /* 0x000e620000002100 */
[----:B------:R-:W-:-:S04]  /*2d30*/  LEA.HI R2, R2, R0, RZ, 0x3 ;  /* 0x0000000002027211 */ /* 0x000fc800078f18ff */
[----:B------:R-:W-:-:S05]  /*2d40*/  LOP3.LUT R2, R2, 0xfffffff8, RZ, 0xc0, !PT ;  /* 0xfffffff802027812 */ /* 0x000fca00078ec0ff */
[----:B------:R-:W-:Y:S01]  /*2d50*/  IMAD.IADD R0, R0, 0x1, -R2 ;  /* 0x0000000100007824 */ /* 0x000fe200078e0a02 */
[----:B------:R-:W-:-:S04]  /*2d60*/  SHF.R.S32.HI R2, RZ, 0x1f, R26 ;  /* 0x0000001fff027819 */ /* 0x000fc8000001141a */
[C---:B------:R-:W-:Y:S02]  /*2d70*/  LOP3.LUT P0, RZ, R0.reuse, 0x2, RZ, 0xc0, !PT ;  /* 0x0000000200ff7812 */ /* 0x040fe4000780c0ff */
[----:B------:R-:W-:Y:S02]  /*2d80*/  LOP3.LUT P1, RZ, R0, 0x4, RZ, 0xc0, !PT ;  /* 0x0000000400ff7812 */ /* 0x000fe4000782c0ff */
[----:B-1----:R-:W-:-:S04]  /*2d90*/  SHF.R.S32.HI R3, RZ, 0x1f, R3 ;  /* 0x0000001fff037819 */ /* 0x002fc80000011403 */
[----:B--2---:R-:W-:-:S04]  /*2da0*/  LEA.HI R3, R3, R6, RZ, 0x6 ;  /* 0x0000000603037211 */ /* 0x004fc800078f30ff */
[----:B------:R-:W-:Y:S01]  /*2db0*/  SHF.R.S32.HI R3, RZ, 0x6, R3 ;  /* 0x00000006ff037819 */ /* 0x000fe20000011403 */
[----:B------:R-:W-:Y:S02]  /*2dc0*/  IMAD.MOV.U32 R219, RZ, RZ, 0x20 ;  /* 0x00000020ffdb7424 */ /* 0x000fe400078e00ff */
[----:B------:R-:W-:-:S03]  /*2dd0*/  IMAD.SHL.U32 R211, R220, 0x2, RZ ;  /* 0x00000002dcd37824 */ /* 0x000fc600078e00ff */
[----:B------:R-:W-:Y:S01]  /*2de0*/  SEL R219, R219, 0xffffffe0, !P0 ;  /* 0xffffffe0dbdb7807 */ /* 0x000fe20004000000 */
[----:B------:R-:W-:Y:S01]  /*2df0*/  UIADD3 UR4, UR24, 0x80, URZ ;  /* 0x0000008018047890 */ /* 0x000fe2000fffe03f */
        /* <DEDUP_REMOVED lines=64> */
[----:B------:R-:W-:-:S02]  /*3200*/  SEL R196, R196, 0xffffffc0, !P1 ;  /* 0xffffffc0c4c47807 */ /* 0x000fc40004800000 */
[----:B------:R-:W-:Y:S01]  /*3210*/  IADD3 R212, R219, R211, RZ ;  /* 0x000000d3dbd47210 */ /* 0x000fe20007ffe0ff */
[----:B------:R-:W-:Y:S02]  /*3220*/  UMOV UR15, UR20 ;  /* 0x00000014000f7c82 */ /* 0x000fe40008000000 */
[----:B------:R-:W-:Y:S02]  /*3230*/  UISETP.GE.AND UP0, UPT, UR4, UR16, UPT ;  /* 0x000000100400728c */ /* 0x000fe4000bf06270 */
[----:B------:R-:W-:Y:S01]  /*3240*/  UMOV UR14, UR21 ;  /* 0x00000015000e7c82 */ /* 0x000fe20008000000 */
[----:B----4-:R-:W-:-:S04]  /*3250*/  IADD3 R26, P4, P3, R4, UR39, R26 ;  /* 0x00000027041a7c10 */ /* 0x010fc8000fb9e01a */
[----:B------:R-:W-:Y:S02]  /*3260*/  IADD3.X R0, R5, UR47, R2, P4, P3 ;  /* 0x0000002f05007c10 */ /* 0x000fe4000a7e6402 */
[----:B------:R-:W-:-:S03]  /*3270*/  IADD3 R2, R218, 0x2000, RZ ;  /* 0x00002000da027810 */ /* 0x000fc60007ffe0ff */
[----:B------:R1:W-:Y:S01]  /*3280*/  STL [R1+0xc], R0 ;  /* 0x00000c0001007387 */ /* 0x0003e20000100800 */
[----:B------:R-:W-:-:S05]  /*3290*/  SEL R2, R2, R218, !P2 ;  /* 0x000000da02027207 */ /* 0x000fca0005000000 */
[----:B------:R-:W-:Y:S01]  /*32a0*/  IMAD.SHL.U32 R210, R2, 0x2, RZ ;  /* 0x0000000202d27824 */ /* 0x000fe200078e00ff */
[----:B------:R-:W-:Y:S01]  /*32b0*/  SHF.L.U32 R2, R3, 0x5, RZ ;  /* 0x0000000503027819 */ /* 0x000fe200000006ff */
[----:B------:R-:W-:Y:S01]  /*32c0*/  IMAD.WIDE.U32 R4, R26, -0x2daee0ad, RZ ;  /* 0xd2511f531a047825 */ /* 0x000fe200078e00ff */
[----:B-1----:R-:W-:-:S04]  /*32d0*/  IADD3 R0, R220, 0x2000, RZ ;  /* 0x00002000dc007810 */ /* 0x002fc80007ffe0ff */
[----:B------:R-:W-:-:S04]  /*32e0*/  SEL R0, R0, R220, !P2 ;  /* 0x000000dc00007207 */ /* 0x000fc80005000000 */
[----:B------:R-:W-:Y:S01]  /*32f0*/  SHF.L.U32 R213, R0, 0x1, RZ ;  /* 0x0000000100d57819 */ /* 0x000fe200000006ff */
[----:B------:R-:W-:Y:S01]  /*3300*/  IMAD.MOV.U32 R0, RZ, RZ, c[0x0][0x22c] ;  /* 0x00008b00ff007624 */ /* 0x000fe200078e00ff */
[----:B------:R1:W-:Y:S03]  /*3310*/  STL [R1+0x38], R2 ;  /* 0x0000380201007387 */ /* 0x0003e60000100800 */
[----:B------:R-:W-:Y:S01]  /*3320*/  IMAD R0, R0, c[0x0][0x1c0], RZ ;  /* 0x0000700000007a24 */ /* 0x000fe200078e02ff */
[----:B------:R2:W-:Y:S01]  /*3330*/  STL.64 [R1], R4 ;  /* 0x0000000401007387 */ /* 0x0005e20000100a00 */
[----:B---3--:R3:W4:Y:S02]  /*3340*/  R2UR UR8, R9 ;  /* 0x00000000090873c2 */ /* 0x00872400000e0000 */
[----:B------:R-:W-:-:S06]  /*3350*/  IMAD.SHL.U32 R238, R0, 0x8, RZ ;  /* 0x0000000800ee7824 */ /* 0x000fcc00078e00ff */
[----:B------:R3:W3:Y:S01]  /*3360*/  R2UR UR9, R8 ;  /* 0x00000000080973c2 */ /* 0x0006e200000e0000 */
[----:B-1----:R-:W-:-:S05]  /*3370*/  IMAD.SHL.U32 R2, R0, 0x10, RZ ;  /* 0x0000001000027824 */ /* 0x002fca00078e00ff */
[C---:B------:R-:W-:Y:S02]  /*3380*/  IADD3 R3, R2.reuse, 0x40, RZ ;  /* 0x0000004002037810 */ /* 0x040fe40007ffe0ff */
[C---:B--2---:R-:W-:Y:S02]  /*3390*/  IADD3 R4, R2.reuse, 0x20, RZ ;  /* 0x0000002002047810 */ /* 0x044fe40007ffe0ff */
[----:B------:R-:W-:Y:S02]  /*33a0*/  IADD3 R2, R2, 0x60, RZ ;  /* 0x0000006002027810 */ /* 0x000fe40007ffe0ff */
[C---:B------:R-:W-:Y:S01]  /*33b0*/  IADD3 R3, R238.reuse, R3, RZ ;  /* 0x00000003ee037210 */ /* 0x040fe20007ffe0ff */
[C---:B------:R-:W-:Y:S02]  /*33c0*/  IMAD.IADD R4, R238.reuse, 0x1, R4 ;  /* 0x00000001ee047824 */ /* 0x040fe400078e0204 */
[C---:B------:R-:W-:Y:S01]  /*33d0*/  IMAD.IADD R2, R238.reuse, 0x1, R2 ;  /* 0x00000001ee027824 */ /* 0x040fe200078e0202 */
[C---:B------:R-:W-:Y:S01]  /*33e0*/  IADD3 R3, R238.reuse, R3, RZ ;  /* 0x00000003ee037210 */ /* 0x040fe20007ffe0ff */
        /* <DEDUP_REMOVED lines=10> */
[----:B---34-:R-:W-:Y:S02]  /*3490*/  IMAD.IADD R251, R238, 0x1, R245 ;  /* 0x00000001eefb7824 */ /* 0x018fe400078e02f5 */
.L_x_1241:
[----:B------:R-:W0:Y:S01]  /*34a0*/  LDGDEPBAR ;  /* 0x00000000000079af */ /* 0x000e220000000000 */
[C---:B------:R-:W-:Y:S01]  /*34b0*/  IMAD.IADD R0, R213.reuse, 0x1, R219 ;  /* 0x00000001d5007824 */ /* 0x040fe200078e02db */
[----:B------:R-:W-:Y:S01]  /*34c0*/  PLOP3.LUT P0, PT, PT, PT, UP0, 0x80, 0x0 ;  /* 0x000000000000781c */ /* 0x000fe20003f0f008 */
[--C-:B------:R-:W-:Y:S01]  /*34d0*/  IMAD.IADD R3, R213, 0x1, R196.reuse ;  /* 0x00000001d5037824 */ /* 0x100fe200078e02c4 */
[----:B------:R-:W-:Y:S01]  /*34e0*/  PLOP3.LUT P3, PT, PT, PT, UP0, 0x80, 0x0 ;  /* 0x000000000000781c */ /* 0x000fe20003f6f008 */
[----:B------:R-:W-:Y:S01]  /*34f0*/  IMAD.IADD R2, R0, 0x1, R196 ;  /* 0x0000000100027824 */ /* 0x000fe200078e02c4 */
[----:B------:R-:W-:Y:S01]  /*3500*/  PLOP3.LUT P2, PT, PT, PT, UP0, 0x80, 0x0 ;  /* 0x000000000000781c */ /* 0x000fe20003f4f008 */
[----:B------:R-:W-:Y:S01]  /*3510*/  UIADD3 UR4, UR9, -0x61c88647, URZ ;  /* 0x9e3779b909047890 */ /* 0x000fe2000fffe03f */
[----:B------:R-:W2:Y:S01]  /*3520*/  LDL R225, [R1+0x38] ;  /* 0x0000380001e17983 */ /* 0x000ea20000100800 */
[----:B------:R-:W-:Y:S01]  /*3530*/  PLOP3.LUT P5, PT, PT, PT, UP0, 0x80, 0x0 ;  /* 0x000000000000781c */ /* 0x000fe20003faf008 */
[----:B------:R-:W-:Y:S01]  /*3540*/  UIADD3 UR5, UR9, 0x3c6ef372, URZ ;  /* 0x3c6ef37209057890 */ /* 0x000fe2000fffe03f */
[----:B------:R-:W-:Y:S01]  /*3550*/  PLOP3.LUT P4, PT, PT, PT, UP0, 0x80, 0x0 ;  /* 0x000000000000781c */ /* 0x000fe20003f8f008 */
[----:B------:R-:W3:Y:S01]  /*3560*/  LDL R224, [R1+0x18] ;  /* 0x0000180001e07983 */ /* 0x000ee20000100800 */
[----:B------:R-:W-:Y:S01]  /*3570*/  PLOP3.LUT P6, PT, PT, PT, UP0, 0x80, 0x0 ;  /* 0x000000000000781c */ /* 0x000fe20003fcf008 */
[----:B------:R-:W-:Y:S02]  /*3580*/  UIADD3 UR6, UR8, -0x126145ec, URZ ;  /* 0xed9eba1408067890 */ /* 0x000fe4000fffe03f */
[----:B------:R-:W4:Y:S01]  /*3590*/  LDL.64 R222, [R1] ;  /* 0x0000000001de7983 */ /* 0x000f220000100a00 */
[----:B------:R-:W-:Y:S05]  /*35a0*/  UISETP.GE.AND UP5, UPT, UR7, 0x1, UPT ;  /* 0x000000010700788c */ /* 0x000fea000bfa6270 */
[----:B------:R-:W2:Y:S04]  /*35b0*/  LDL R221, [R1+0xc] ;  /* 0x00000c0001dd7983 */ /* 0x000ea80000100800 */
[----:B------:R-:W1:Y:S01]  /*35c0*/  S2R R226, SR_TID.X ;  /* 0x0000000000e27919 */ /* 0x000e620000002100 */
[----:B------:R-:W-:Y:S07]  /*35d0*/  DEPBAR.LE SB0, 0x0 ;  /* 0x000080000000791a */ /* 0x000fee0000000000 */
[----:B------:R-:W-:Y:S08]  /*35e0*/  BAR.SYNC.DEFER_BLOCKING 0x0 ;  /* 0x0000000000007b1d */ /* 0x000ff00000010000 */
[----:B------:R-:W-:Y:S08]  /*35f0*/  LDSM.16.M88.4 R32, [R213] ;  /* 0x00000000d520783b */ /* 0x000ff00000000200 */
[----:B------:R-:W1:Y:S08]  /*3600*/  LDSM.16.M88.4 R16, [R217+0xc000] ;  /* 0x00c00000d910783b */ /* 0x000e700000000200 */
[----:B------:R-:W1:Y:S08]  /*3610*/  LDSM.16.M88.4 R28, [R213+0x1000] ;  /* 0x00100000d51c783b */ /* 0x000e700000000200 */
[----:B------:R-:W1:Y:S08]  /*3620*/  LDSM.16.M88.4 R164, [R217+0xc800] ;  /* 0x00c80000d9a4783b */ /* 0x000e700000000200 */
[----:B------:R-:W-:Y:S08]  /*3630*/  LDSM.16.M88.4 R168, [R0] ;  /* 0x0000000000a8783b */ /* 0x000ff00000000200 */
[----:B------:R-:W1:Y:S02]  /*3640*/  LDSM.16.M88.4 R172, [R214+0xc000] ;  /* 0x00c00000d6ac783b */ /* 0x000e640000000200 */
[-C--:B-1----:R-:W-:Y:S06]  /*3650*/  HMMA.16816.F32.BF16 R4, R32, R16.reuse, RZ ;  /* 0x000000102004723c */ /* 0x082fec00000418ff */
[----:B------:R-:W1:Y:S02]  /*3660*/  LDSM.16.M88.4 R176, [R0+0x1000] ;  /* 0x0010000000b0783b */ /* 0x000e640000000200 */
[C---:B------:R-:W-:Y:S06]  /*3670*/  HMMA.16816.F32.BF16 R8, R28.reuse, R16, RZ ;  /* 0x000000101c08723c */ /* 0x040fec00000418ff */
[----:B------:R-:W1:Y:S02]  /*3680*/  LDSM.16.M88.4 R180, [R214+0xc800] ;  /* 0x00c80000d6b4783b */ /* 0x000e640000000200 */
[-C--:B------:R-:W-:Y:S06]  /*3690*/  HMMA.16816.F32.BF16 R12, R28, R18.reuse, RZ ;  /* 0x000000121c0c723c */ /* 0x080fec00000418ff */
[----:B-----5:R-:W-:Y:S02]  /*36a0*/  LDSM.16.M88.4 R184, [R3] ;  /* 0x0000000003b8783b */ /* 0x020fe40000000200 */
[C---:B------:R-:W-:Y:S06]  /*36b0*/  HMMA.16816.F32.BF16 R16, R32.reuse, R18, RZ ;  /* 0x000000122010723c */ /* 0x040fec00000418ff */
[----:B------:R-:W1:Y:S02]  /*36c0*/  LDSM.16.M88.4 R188, [R216+0xc000] ;  /* 0x00c00000d8bc783b */ /* 0x000e640000000200 */
[-C--:B------:R-:W-:Y:S06]  /*36d0*/  HMMA.16816.F32.BF16 R20, R32, R164.reuse, RZ ;  /* 0x000000a42014723c */ /* 0x080fec00000418ff */
[----:B------:R-:W1:Y:S02]  /*36e0*/  LDSM.16.M88.4 R192, [R3+0x1000] ;  /* 0x0010000003c0783b */ /* 0x000e640000000200 */
[C---:B------:R-:W-:Y:S06]  /*36f0*/  HMMA.16816.F32.BF16 R24, R28.reuse, R164, RZ ;  /* 0x000000a41c18723c */ /* 0x040fec00000418ff */
[----:B------:R-:W-:Y:S02]  /*3700*/  LDSM.16.M88.4 R196, [R2] ;  /* 0x0000000002c4783b */ /* 0x000fe40000000200 */
[-C--:B------:R-:W-:Y:S06]  /*3710*/  HMMA.16816.F32.BF16 R28, R28, R166.reuse, RZ ;  /* 0x000000a61c1c723c */ /* 0x080fec00000418ff */
[----:B------:R-:W-:Y:S02]  /*3720*/  LDSM.16.M88.4 R200, [R215+0xc000] ;  /* 0x00c00000d7c8783b */ /* 0x000fe40000000200 */
[----:B------:R-:W-:Y:S06]  /*3730*/  HMMA.16816.F32.BF16 R32, R32, R166, RZ ;  /* 0x000000a62020723c */ /* 0x000fec00000418ff */
[----:B------:R-:W1:Y:S02]  /*3740*/  LDSM.16.M88.4 R164, [R216+0xc800] ;  /* 0x00c80000d8a4783b */ /* 0x000e640000000200 */
[-C--:B------:R-:W-:Y:S06]  /*3750*/  HMMA.16816.F32.BF16 R4, R168, R172.reuse, R4 ;  /* 0x000000aca804723c */ /* 0x080fec0000041804 */
[----:B------:R-:W3:Y:S02]  /*3760*/  LDSM.16.M88.4 R204, [R2+0x1000] ;  /* 0x0010000002cc783b */ /* 0x000ee40000000200 */
[C---:B-1----:R-:W-:Y:S08]  /*3770*/  HMMA.16816.F32.BF16 R8, R176.reuse, R172, R8 ;  /* 0x000000acb008723c */ /* 0x042ff00000041808 */
        /* <DEDUP_REMOVED lines=8> */
[----:B------:R-:W1:Y:S07]  /*3800*/  LDSM.16.M88.4 R168, [R215+0xc800] ;  /* 0x00c80000d7a8783b */ /* 0x000e6e0000000200 */
[-C--:B------:R-:W-:Y:S01]  /*3810*/  HMMA.16816.F32.BF16 R4, R184, R188.reuse, R4 ;  /* 0x000000bcb804723c */ /* 0x080fe20000041804 */
[----:B------:R-:W1:Y:S07]  /*3820*/  LDSM.16.M88.4 R180, [R213+0x3000] ;  /* 0x00300000d5b4783b */ /* 0x000e6e0000000200 */
[C---:B------:R-:W-:Y:S08]  /*3830*/  HMMA.16816.F32.BF16 R8, R192.reuse, R188, R8 ;  /* 0x000000bcc008723c */ /* 0x040ff00000041808 */
        /* <DEDUP_REMOVED lines=8> */
[----:B------:R-:W2:Y:S07]  /*38c0*/  LDSM.16.M88.4 R164, [R217+0x10800] ;  /* 0x01080000d9a4783b */ /* 0x000eae0000000200 */
[-C--:B------:R-:W-:Y:S01]  /*38d0*/  HMMA.16816.F32.BF16 R4, R196, R200.reuse, R4 ;  /* 0x000000c8c404723c */ /* 0x080fe20000041804 */
[----:B------:R1:W2:Y:S07]  /*38e0*/  LDSM.16.M88.4 R184, [R0+0x2000] ;  /* 0x0020000000b8783b */ /* 0x0002ae0000000200 */
[C---:B---3--:R-:W-:Y:S08]  /*38f0*/  HMMA.16816.F32.BF16 R8, R204.reuse, R200, R8 ;  /* 0x000000c8cc08723c */ /* 0x048ff00000041808 */
[-C--:B------:R-:W-:Y:S08]  /*3900*/  HMMA.16816.F32.BF16 R12, R204, R202.reuse, R12 ;  /* 0x000000cacc0c723c */ /* 0x080ff0000004180c */
[C---:B------:R-:W-:Y:S01]  /*3910*/  HMMA.16816.F32.BF16 R16, R196.reuse, R202, R16 ;  /* 0x000000cac410723c */ /* 0x040fe20000041810 */
[----:B------:R-:W-:Y:S07]  /*3920*/  LDSM.16.M88.4 R200, [R216+0x10000] ;  /* 0x01000000d8c8783b */ /* 0x000fee0000000200 */
[-C--:B-1----:R-:W-:Y:S01]  /*3930*/  HMMA.16816.F32.BF16 R20, R196, R168.reuse, R20 ;  /* 0x000000a8c414723c */ /* 0x082fe20000041814 */
[----:B------:R-:W1:Y:S01]  /*3940*/  @P0 S2R R0, SR_TID.X ;  /* 0x0000000000000919 */ /* 0x000e620000002100 */
[----:B------:R-:W-:Y:S06]  /*3950*/  PLOP3.LUT P0, PT, PT, PT, UP0, 0x80, 0x0 ;  /* 0x000000000000781c */ /* 0x000fec0003f0f008 */
[C---:B------:R-:W-:Y:S08]  /*3960*/  HMMA.16816.F32.BF16 R24, R204.reuse, R168, R24 ;  /* 0x000000a8cc18723c */ /* 0x040ff00000041818 */
[-C--:B------:R-:W-:Y:S01]  /*3970*/  HMMA.16816.F32.BF16 R28, R204, R170.reuse, R28 ;  /* 0x000000aacc1c723c */ /* 0x080fe2000004181c */
[----:B------:R-:W-:Y:S07]  /*3980*/  LDSM.16.M88.4 R204, [R3+0x3000] ;  /* 0x0030000003cc783b */ /* 0x000fee0000000200 */
[----:B------:R-:W-:Y:S01]  /*3990*/  HMMA.16816.F32.BF16 R32, R196, R170, R32 ;  /* 0x000000aac420723c */ /* 0x000fe20000041820 */
[----:B------:R-:W3:Y:S03]  /*39a0*/  LDSM.16.M88.4 R168, [R214+0x10800] ;  /* 0x01080000d6a8783b */ /* 0x000ee60000000200 */
[----:B-1----:R-:W-:Y:S01]  /*39b0*/  @P3 IMAD.SHL.U32 R0, R0, 0x2, RZ ;  /* 0x0000000200003824 */ /* 0x002fe200078e00ff */
[----:B------:R-:W-:Y:S03]  /*39c0*/  PLOP3.LUT P3, PT, PT, PT, UP0, 0x80, 0x0 ;  /* 0x000000000000781c */ /* 0x000fe60003f6f008 */
[-C--:B------:R-:W-:Y:S01]  /*39d0*/  HMMA.16816.F32.BF16 R4, R172, R176.reuse, R4 ;  /* 0x000000b0ac04723c */ /* 0x080fe20000041804 */
[----:B------:R1:W3:Y:S04]  /*39e0*/  LDSM.16.M88.4 R196, [R3+0x2000] ;  /* 0x0020000003c4783b */ /* 0x0002e80000000200 */
[----:B--2---:R-:W-:Y:S02]  /*39f0*/  @P2 LOP3.LUT R0, R225, 0x6, R0, 0xf8, !PT ;  /* 0x00000006e1002812 */ /* 0x004fe400078ef800 */
[----:B------:R-:W-:Y:S01]  /*3a00*/  PLOP3.LUT P2, PT, PT, PT, UP0, 0x80, 0x0 ;  /* 0x000000000000781c */ /* 0x000fe20003f4f008 */
[C---:B------:R-:W-:Y:S01]  /*3a10*/  HMMA.16816.F32.BF16 R8, R180.reuse, R176, R8 ;  /* 0x000000b0b408723c */ /* 0x040fe20000041808 */
[----:B------:R-:W2:Y:S07]  /*3a20*/  S2R R225, SR_TID.X ;  /* 0x0000000000e17919 */ /* 0x000eae0000002100 */
[-C--:B------:R-:W-:Y:S08]  /*3a30*/  HMMA.16816.F32.BF16 R12, R180, R178.reuse, R12 ;  /* 0x000000b2b40c723c */ /* 0x080ff0000004180c */
[C---:B------:R-:W-:Y:S01]  /*3a40*/  HMMA.16816.F32.BF16 R16, R172.reuse, R178, R16 ;  /* 0x000000b2ac10723c */ /* 0x040fe20000041810 */
[----:B------:R-:W-:Y:S03]  /*3a50*/  LDSM.16.M88.4 R176, [R2+0x3000] ;  /* 0x0030000002b0783b */ /* 0x000fe60000000200 */
[----:B-1----:R-:W-:Y:S04]  /*3a60*/  IMAD.U32 R3, RZ, RZ, UR17 ;  /* 0x00000011ff037e24 */ /* 0x002fe8000f8e00ff */
[-C--:B------:R-:W-:Y:S04]  /*3a70*/  HMMA.16816.F32.BF16 R20, R172, R164.reuse, R20 ;  /* 0x000000a4ac14723c */ /* 0x080fe80000041814 */
[----:B------:R-:W-:Y:S01]  /*3a80*/  @P0 IMAD R3, R3, 0x80, R0 ;  /* 0x0000008003030824 */ /* 0x000fe200078e0200 */
[----:B------:R-:W-:Y:S01]  /*3a90*/  PLOP3.LUT P0, PT, PT, PT, UP0, 0x80, 0x0 ;  /* 0x000000000000781c */ /* 0x000fe20003f0f008 */
[----:B------:R-:W-:Y:S01]  /*3aa0*/  IMAD.U32 R0, RZ, RZ, UR7 ;  /* 0x00000007ff007e24 */ /* 0x000fe2000f8e00ff */
[----:B--2---:R-:W-:Y:S01]  /*3ab0*/  SHF.R.S32.HI R225, RZ, 0x1f, R225 ;  /* 0x0000001fffe17819 */ /* 0x004fe200000114e1 */
[C---:B------:R-:W-:Y:S04]  /*3ac0*/  HMMA.16816.F32.BF16 R24, R180.reuse, R164, R24 ;  /* 0x000000a4b418723c */ /* 0x040fe80000041818 */
[----:B------:R-:W-:Y:S01]  /*3ad0*/  @P5 ISETP.GE.AND P5, PT, R3, UR16, PT ;  /* 0x0000001003005c0c */ /* 0x000fe2000bfa6270 */
[----:B------:R-:W-:Y:S01]  /*3ae0*/  IMAD R0, R0, 0x4, R224 ;  /* 0x0000000400007824 */ /* 0x000fe200078e02e0 */
[----:B------:R-:W-:Y:S02]  /*3af0*/  LEA.HI R225, R225, R226, RZ, 0x6 ;  /* 0x000000e2e1e17211 */ /* 0x000fe400078f30ff */
[-C--:B------:R-:W-:Y:S04]  /*3b00*/  HMMA.16816.F32.BF16 R28, R180, R166.reuse, R28 ;  /* 0x000000a6b41c723c */ /* 0x080fe8000004181c */
[----:B------:R-:W-:Y:S04]  /*3b10*/  SHF.R.S32.HI R225, RZ, 0x6, R225 ;  /* 0x00000006ffe17819 */ /* 0x000fe800000114e1 */
[----:B------:R-:W-:Y:S01]  /*3b20*/  HMMA.16816.F32.BF16 R32, R172, R166, R32 ;  /* 0x000000a6ac20723c */ /* 0x000fe20000041820 */
[----:B------:R-:W1:Y:S07]  /*3b30*/  LDSM.16.M88.4 R164, [R216+0x10800] ;  /* 0x01080000d8a4783b */ /* 0x000e6e0000000200 */
[-C--:B------:R-:W-:Y:S01]  /*3b40*/  HMMA.16816.F32.BF16 R4, R184, R188.reuse, R4 ;  /* 0x000000bcb804723c */ /* 0x080fe20000041804 */
[----:B------:R-:W-:Y:S07]  /*3b50*/  LDSM.16.M88.4 R172, [R215+0x10000] ;  /* 0x01000000d7ac783b */ /* 0x000fee0000000200 */
[C---:B------:R-:W-:Y:S08]  /*3b60*/  HMMA.16816.F32.BF16 R8, R192.reuse, R188, R8 ;  /* 0x000000bcc008723c */ /* 0x040ff00000041808 */
[-C--:B------:R-:W-:Y:S08]  /*3b70*/  HMMA.16816.F32.BF16 R12, R192, R190.reuse, R12 ;  /* 0x000000bec00c723c */ /* 0x080ff0000004180c */
[C---:B------:R-:W-:Y:S08]  /*3b80*/  HMMA.16816.F32.BF16 R16, R184.reuse, R190, R16 ;  /* 0x000000beb810723c */ /* 0x040ff00000041810 */
[-C--:B---3--:R-:W-:Y:S08]  /*3b90*/  HMMA.16816.F32.BF16 R20, R184, R168.reuse, R20 ;  /* 0x000000a8b814723c */ /* 0x088ff00000041814 */
[C---:B------:R-:W-:Y:S08]  /*3ba0*/  HMMA.16816.F32.BF16 R24, R192.reuse, R168, R24 ;  /* 0x000000a8c018723c */ /* 0x040ff00000041818 */
[-C--:B------:R-:W-:Y:S08]  /*3bb0*/  HMMA.16816.F32.BF16 R28, R192, R170.reuse, R28 ;  /* 0x000000aac01c723c */ /* 0x080ff0000004181c */
[----:B------:R-:W-:Y:S01]  /*3bc0*/  HMMA.16816.F32.BF16 R32, R184, R170, R32 ;  /* 0x000000aab820723c */ /* 0x000fe20000041820 */
[----:B------:R2:W3:Y:S07]  /*3bd0*/  LDSM.16.M88.4 R168, [R2+0x2000] ;  /* 0x0020000002a8783b */ /* 0x0004ee0000000200 */
[-C--:B------:R-:W-:Y:S08]  /*3be0*/  HMMA.16816.F32.BF16 R4, R196, R200.reuse, R4 ;  /* 0x000000c8c404723c */ /* 0x080ff00000041804 */
[C---:B------:R-:W-:Y:S08]  /*3bf0*/  HMMA.16816.F32.BF16 R8, R204.reuse, R200, R8 ;  /* 0x000000c8cc08723c */ /* 0x040ff00000041808 */
[-C--:B------:R-:W-:Y:S01]  /*3c00*/  HMMA.16816.F32.BF16 R12, R204, R202.reuse, R12 ;  /* 0x000000cacc0c723c */ /* 0x080fe2000004180c */
[----:B--2---:R-:W-:Y:S04]  /*3c10*/  IMAD.U32 R2, RZ, RZ, UR17 ;  /* 0x00000011ff027e24 */ /* 0x004fe8000f8e00ff */
[----:B------:R-:W-:Y:S03]  /*3c20*/  IMAD R2, R2, 0x4, R225 ;  /* 0x0000000402027824 */ /* 0x000fe600078e02e1 */
[C---:B------:R-:W-:Y:S08]  /*3c30*/  HMMA.16816.F32.BF16 R16, R196.reuse, R202, R16 ;  /* 0x000000cac410723c */ /* 0x040ff00000041810 */
[-C--:B-1----:R-:W-:Y:S08]  /*3c40*/  HMMA.16816.F32.BF16 R20, R196, R164.reuse, R20 ;  /* 0x000000a4c414723c */ /* 0x082ff00000041814 */
[C---:B------:R-:W-:Y:S07]  /*3c50*/  HMMA.16816.F32.BF16 R24, R204.reuse, R164, R24 ;  /* 0x000000a4cc18723c */ /* 0x040fee0000041818 */
[----:B----4-:R-:W-:Y:S01]  /*3c60*/  LOP3.LUT R164, R223, UR8, R2, 0x96, !PT ;  /* 0x00000008dfa47c12 */ /* 0x010fe2000f8e9602 */
[-C--:B------:R-:W-:Y:S04]  /*3c70*/  HMMA.16816.F32.BF16 R28, R204, R166.reuse, R28 ;  /* 0x000000a6cc1c723c */ /* 0x080fe8000004181c */
[----:B------:R-:W-:Y:S01]  /*3c80*/  LOP3.LUT R2, R221, UR9, RZ, 0x3c, !PT ;  /* 0x00000009dd027c12 */ /* 0x000fe2000f8e3cff */
[----:B------:R-:W-:Y:S03]  /*3c90*/  IMAD.WIDE.U32 R164, R164, -0x326172a9, RZ ;  /* 0xcd9e8d57a4a47825 */ /* 0x000fe600078e00ff */
[----:B------:R-:W-:Y:S07]  /*3ca0*/  HMMA.16816.F32.BF16 R32, R196, R166, R32 ;  /* 0x000000a6c420723c */ /* 0x000fee0000041820 */
[C---:B------:R-:W-:Y:S01]  /*3cb0*/  IMAD.WIDE.U32 R166, R0.reuse, -0x326172a9, RZ ;  /* 0xcd9e8d5700a67825 */ /* 0x040fe200078e00ff */
[----:B------:R-:W-:Y:S01]  /*3cc0*/  IADD3 R0, R0, 0x2, RZ ;  /* 0x0000000200007810 */ /* 0x000fe20007ffe0ff */
[-C--:B---3--:R-:W-:Y:S03]  /*3cd0*/  HMMA.16816.F32.BF16 R4, R168, R172.reuse, R4 ;  /* 0x000000aca804723c */ /* 0x088fe60000041804 */
[----:B------:R-:W-:Y:S02]  /*3ce0*/  IMAD.MOV.U32 R196, RZ, RZ, 0x40 ;  /* 0x00000040ffc47424 */ /* 0x000fe400078e00ff */
[----:B------:R-:W-:Y:S03]  /*3cf0*/  LOP3.LUT R180, R165, UR4, R166, 0x96, !PT ;  /* 0x00000004a5b47c12 */ /* 0x000fe6000f8e96a6 */
[----:B------:R-:W-:Y:S01]  /*3d00*/  SEL R196, R196, 0xffffffc0, !P1 ;  /* 0xffffffc0c4c47807 */ /* 0x000fe20004800000 */
[C---:B------:R-:W-:Y:S04]  /*3d10*/  HMMA.16816.F32.BF16 R8, R176.reuse, R172, R8 ;  /* 0x000000acb008723c */ /* 0x040fe80000041808 */
[----:B------:R-:W-:Y:S03]  /*3d20*/  IMAD.WIDE.U32 R180, R180, -0x2daee0ad, RZ ;  /* 0xd2511f53b4b47825 */ /* 0x000fe600078e00ff */
[-C--:B------:R-:W-:Y:S01]  /*3d30*/  LOP3.LUT R173, R167, R2.reuse, RZ, 0x3c, !PT ;  /* 0x00000002a7ad7212 */ /* 0x080fe200078e3cff */
[----:B------:R-:W-:Y:S01]  /*3d40*/  IMAD.WIDE.U32 R166, R0, -0x326172a9, RZ ;  /* 0xcd9e8d5700a67825 */ /* 0x000fe200078e00ff */
[----:B------:R-:W-:Y:S01]  /*3d50*/  @P0 IADD3 R0, R3, 0x1, RZ ;  /* 0x0000000103000810 */ /* 0x000fe20007ffe0ff */
[-C--:B------:R-:W-:Y:S01]  /*3d60*/  HMMA.16816.F32.BF16 R12, R176, R174.reuse, R12 ;  /* 0x000000aeb00c723c */ /* 0x080fe2000004180c */
[----:B------:R-:W-:Y:S02]  /*3d70*/  PLOP3.LUT P0, PT, PT, PT, UP0, 0x80, 0x0 ;  /* 0x000000000000781c */ /* 0x000fe40003f0f008 */
[----:B------:R-:W-:Y:S02]  /*3d80*/  @P4 ISETP.GE.AND P4, PT, R0, UR16, PT ;  /* 0x0000001000004c0c */ /* 0x000fe4000bf86270 */
[----:B------:R-:W-:Y:S02]  /*3d90*/  @P3 FSEL R4, R4, -INF , !P5 ;  /* 0xff80000004043808 */ /* 0x000fe40006800000 */
[----:B------:R-:W-:Y:S01]  /*3da0*/  PLOP3.LUT P3, PT, PT, PT, UP0, 0x80, 0x0 ;  /* 0x000000000000781c */ /* 0x000fe20003f6f008 */
[C---:B------:R-:W-:Y:S04]  /*3db0*/  HMMA.16816.F32.BF16 R16, R168.reuse, R174, R16 ;  /* 0x000000aea810723c */ /* 0x040fe80000041810 */
[----:B------:R-:W-:Y:S02]  /*3dc0*/  @P6 FSEL R6, R6, -INF , !P5 ;  /* 0xff80000006066808 */ /* 0x000fe40006800000 */
[----:B------:R-:W-:Y:S02]  /*3dd0*/  @P0 FSEL R10, R10, -INF , !P5 ;  /* 0xff8000000a0a0808 */ /* 0x000fe40006800000 */
[----:B------:R-:W-:Y:S02]  /*3de0*/  PLOP3.LUT P0, PT, PT, PT, UP0, 0x80, 0x0 ;  /* 0x000000000000781c */ /* 0x000fe40003f0f008 */
[----:B------:R-:W-:Y:S02]  /*3df0*/  PLOP3.LUT P6, PT, PT, PT, UP0, 0x80, 0x0 ;  /* 0x000000000000781c */ /* 0x000fe40003fcf008 */
[----:B------:R-:W-:Y:S02]  /*3e00*/  @P2 FSEL R8, R8, -INF , !P5 ;  /* 0xff80000008082808 */ /* 0x000fe40006800000 */
[----:B------:R-:W-:Y:S02]  /*3e10*/  PLOP3.LUT P5, PT, PT, PT, UP0, 0x80, 0x0 ;  /* 0x000000000000781c */ /* 0x000fe40003faf008 */
[----:B------:R-:W-:Y:S01]  /*3e20*/  LOP3.LUT R182, R165, UR4, R166, 0x96, !PT ;  /* 0x00000004a5b67c12 */ /* 0x000fe2000f8e96a6 */
[C---:B-----5:R-:W-:Y:S01]  /*3e30*/  FMUL.FTZ R165, R241.reuse, 1.4426950216293334961 ;  /* 0x3fb8aa3bf1a57820 */ /* 0x060fe20000410000 */
[----:B------:R-:W-:Y:S01]  /*3e40*/  FSETP.NEU.FTZ.AND P2, PT, R241, -INF , PT ;  /* 0xff800000f100780b */ /* 0x000fe20003f5d000 */
[----:B------:R-:W-:Y:S01]  /*3e50*/  UIADD3 UR4, UR8, 0x76cf5d0a, URZ ;  /* 0x76cf5d0a08047890 */ /* 0x000fe2000fffe03f */
[----:B------:R-:W-:Y:S01]  /*3e60*/  LOP3.LUT R183, R167, R2, RZ, 0x3c, !PT ;  /* 0x00000002a7b77212 */ /* 0x000fe200078e3cff */
[----:B------:R-:W-:Y:S01]  /*3e70*/  IMAD.WIDE.U32 R174, R182, -0x2daee0ad, RZ ;  /* 0xd2511f53b6ae7825 */ /* 0x000fe200078e00ff */
[----:B------:R-:W-:Y:S02]  /*3e80*/  @P3 IADD3 R2, R3, 0x8, RZ ;  /* 0x0000000803023810 */ /* 0x000fe40007ffe0ff */
[----:B------:R-:W-:Y:S01]  /*3e90*/  PLOP3.LUT P3, PT, PT, PT, UP0, 0x80, 0x0 ;  /* 0x000000000000781c */ /* 0x000fe20003f6f008 */
[----:B------:R-:W-:Y:S01]  /*3ea0*/  IMAD.WIDE.U32 R166, R173, -0x2daee0ad, RZ ;  /* 0xd2511f53ada67825 */ /* 0x000fe200078e00ff */
[----:B------:R-:W-:Y:S02]  /*3eb0*/  FSEL R165, R165, RZ, P2 ;  /* 0x000000ffa5a57208 */ /* 0x000fe40001000000 */
[----:B------:R-:W-:Y:S02]  /*3ec0*/  @P0 FSEL R5, R5, -INF , !P4 ;  /* 0xff80000005050808 */ /* 0x000fe40006000000 */
[----:B------:R-:W-:Y:S01]  /*3ed0*/  LOP3.LUT R172, R164, UR5, RZ, 0x3c, !PT ;  /* 0x00000005a4ac7c12 */ /* 0x000fe2000f8e3cff */
[C---:B------:R-:W-:Y:S01]  /*3ee0*/  FMUL.FTZ R164, R242.reuse, 1.4426950216293334961 ;  /* 0x3fb8aa3bf2a47820 */ /* 0x040fe20000410000 */
[----:B------:R-:W-:Y:S01]  /*3ef0*/  FSETP.NEU.FTZ.AND P0, PT, R242, -INF , PT ;  /* 0xff800000f200780b */ /* 0x000fe20003f1d000 */
[--C-:B------:R-:W-:Y:S01]  /*3f00*/  FFMA.FTZ R4, R4, c[0x0][0x23c], -R165.reuse ;  /* 0x00008f0004047a23 */ /* 0x100fe200000108a5 */
[----:B------:R-:W-:Y:S01]  /*3f10*/  @P5 FSEL R7, R7, -INF , !P4 ;  /* 0xff80000007075808 */ /* 0x000fe20006000000 */
[--C-:B------:R-:W-:Y:S01]  /*3f20*/  FFMA.FTZ R5, R5, c[0x0][0x23c], -R165.reuse ;  /* 0x00008f0005057a23 */ /* 0x100fe200000108a5 */
[----:B------:R-:W-:Y:S01]  /*3f30*/  FSEL R164, R164, RZ, P0 ;  /* 0x000000ffa4a47208 */ /* 0x000fe20000000000 */
[----:B------:R-:W-:Y:S01]  /*3f40*/  UIADD3 UR5, UR8, -0x4498517b, URZ ;  /* 0xbb67ae8508057890 */ /* 0x000fe2000fffe03f */
[----:B------:R-:W1:Y:S01]  /*3f50*/  MUFU.EX2 R204, R4 ;  /* 0x0000000400cc7308 */ /* 0x000e620000000800 */
[----:B------:R-:W-:Y:S02]  /*3f60*/  @P3 FSEL R9, R9, -INF , !P4 ;  /* 0xff80000009093808 */ /* 0x000fe40006000000 */
[--C-:B------:R-:W-:Y:S01]  /*3f70*/  FFMA.FTZ R6, R6, c[0x0][0x23c], -R164.reuse ;  /* 0x00008f0006067a23 */ /* 0x100fe200000108a4 */
[----:B------:R-:W-:Y:S01]  /*3f80*/  PLOP3.LUT P3, PT, PT, PT, UP0, 0x80, 0x0 ;  /* 0x000000000000781c */ /* 0x000fe20003f6f008 */
[----:B------:R-:W-:Y:S01]  /*3f90*/  FFMA.FTZ R7, R7, c[0x0][0x23c], -R164 ;  /* 0x00008f0007077a23 */ /* 0x000fe200000108a4 */
[----:B------:R-:W-:Y:S01]  /*3fa0*/  LOP3.LUT R0, R222, UR5, RZ, 0x3c, !PT ;  /* 0x00000005de007c12 */ /* 0x000fe2000f8e3cff */
[----:B------:R-:W-:Y:S01]  /*3fb0*/  UIADD3 UR5, UR9, -0x255992d5, URZ ;  /* 0xdaa66d2b09057890 */ /* 0x000fe2000fffe03f */
[----:B------:R-:W-:Y:S01]  /*3fc0*/  @P6 ISETP.GE.AND P6, PT, R2, UR16, PT ;  /* 0x0000001002006c0c */ /* 0x000fe2000bfc6270 */
[C---:B------:R-:W-:Y:S01]  /*3fd0*/  FMUL.FTZ R2, R239.reuse, 1.4426950216293334961 ;  /* 0x3fb8aa3bef027820 */ /* 0x040fe20000410000 */
[----:B------:R2:W3:Y:S01]  /*3fe0*/  MUFU.EX2 R203, R5 ;  /* 0x0000000500cb7308 */ /* 0x0004e20000000800 */
[----:B------:R-:W-:Y:S02]  /*3ff0*/  PLOP3.LUT P0, PT, PT, PT, UP0, 0x80, 0x0 ;  /* 0x000000000000781c */ /* 0x000fe40003f0f008 */
[----:B------:R-:W-:Y:S02]  /*4000*/  FSETP.NEU.FTZ.AND P5, PT, R239, -INF , PT ;  /* 0xff800000ef00780b */ /* 0x000fe40003fbd000 */
[----:B------:R-:W-:Y:S02]  /*4010*/  LOP3.LUT R184, R0, R167, RZ, 0x3c, !PT ;  /* 0x000000a700b87212 */ /* 0x000fe400078e3cff */
[----:B------:R-:W-:Y:S02]  /*4020*/  @P3 IADD3 R173, R3, 0x9, RZ ;  /* 0x0000000903ad3810 */ /* 0x000fe40007ffe0ff */
[----:B------:R-:W-:Y:S01]  /*4030*/  PLOP3.LUT P3, PT, PT, PT, UP0, 0x80, 0x0 ;  /* 0x000000000000781c */ /* 0x000fe20003f6f008 */
[----:B------:R-:W-:Y:S01]  /*4040*/  MUFU.EX2 R202, R6 ;  /* 0x0000000600ca7308 */ /* 0x000fe20000000800 */
[----:B------:R-:W-:Y:S02]  /*4050*/  FSEL R2, R2, RZ, P5 ;  /* 0x000000ff02027208 */ /* 0x000fe40002800000 */
[----:B------:R-:W-:Y:S02]  /*4060*/  PLOP3.LUT P5, PT, PT, PT, UP0, 0x80, 0x0 ;  /* 0x000000000000781c */ /* 0x000fe40003faf008 */
[----:B------:R-:W-:Y:S01]  /*4070*/  @P0 FSEL R12, R12, -INF , !P6 ;  /* 0xff8000000c0c0808 */ /* 0x000fe20007000000 */
[--C-:B------:R-:W-:Y:S01]  /*4080*/  FFMA.FTZ R8, R8, c[0x0][0x23c], -R2.reuse ;  /* 0x00008f0008087a23 */ /* 0x100fe20000010802 */
[----:B------:R-:W-:Y:S01]  /*4090*/  PLOP3.LUT P0, PT, PT, PT, UP0, 0x80, 0x0 ;  /* 0x000000000000781c */ /* 0x000fe20003f0f008 */
[----:B------:R-:W-:Y:S01]  /*40a0*/  FFMA.FTZ R9, R9, c[0x0][0x23c], -R2 ;  /* 0x00008f0009097a23 */ /* 0x000fe20000010802 */
[----:B------:R-:W-:Y:S01]  /*40b0*/  PLOP3.LUT P2, PT, PT, PT, UP0, 0x80, 0x0 ;  /* 0x000000000000781c */ /* 0x000fe20003f4f008 */
[----:B------:R4:W-:Y:S01]  /*40c0*/  MUFU.EX2 R222, R7 ;  /* 0x0000000700de7308 */ /* 0x0009e20000000800 */
[----:B------:R-:W-:Y:S01]  /*40d0*/  LOP3.LUT R181, R181, UR4, R166, 0x96, !PT ;  /* 0x00000004b5b57c12 */ /* 0x000fe2000f8e96a6 */
[----:B------:R-:W-:Y:S01]  /*40e0*/  FFMA.FTZ R12, R12, c[0x0][0x23c], -R2 ;  /* 0x00008f000c0c7a23 */ /* 0x000fe20000010802 */
[----:B------:R-:W-:Y:S01]  /*40f0*/  @P3 ISETP.GE.AND P3, PT, R173, UR16, PT ;  /* 0x00000010ad003c0c */ /* 0x000fe2000bf66270 */
[----:B--2---:R-:W-:Y:S02]  /*4100*/  IMAD.WIDE.U32 R4, R183, -0x2daee0ad, RZ ;  /* 0xd2511f53b7047825 */ /* 0x004fe400078e00ff */
[----:B------:R-:W-:Y:S02]  /*4110*/  @P5 FSEL R14, R14, -INF , !P6 ;  /* 0xff8000000e0e5808 */ /* 0x000fe40007000000 */
[----:B------:R-:W-:Y:S01]  /*4120*/  PLOP3.LUT P5, PT, PT, PT, UP0, 0x80, 0x0 ;  /* 0x000000000000781c */ /* 0x000fe20003faf008 */
[----:B------:R-:W-:Y:S01]  /*4130*/  IMAD.WIDE.U32 R182, R181, -0x326172a9, RZ ;  /* 0xcd9e8d57b5b67825 */ /* 0x000fe200078e00ff */
[----:B------:R-:W-:Y:S01]  /*4140*/  LOP3.LUT R173, R0, R5, RZ, 0x3c, !PT ;  /* 0x0000000500ad7212 */ /* 0x000fe200078e3cff */
[----:B------:R2:W-:Y:S01]  /*4150*/  MUFU.EX2 R224, R8 ;  /* 0x0000000800e07308 */ /* 0x0005e20000000800 */
[----:B------:R-:W-:Y:S01]  /*4160*/  LOP3.LUT R185, R175, UR4, R4, 0x96, !PT ;  /* 0x00000004afb97c12 */ /* 0x000fe2000f8e9604 */
[----:B------:R-:W-:Y:S01]  /*4170*/  FMUL.FTZ R0, R240, 1.4426950216293334961 ;  /* 0x3fb8aa3bf0007820 */ /* 0x000fe20000410000 */
[----:B------:R-:W-:Y:S01]  /*4180*/  @P0 FSEL R16, R16, -INF , !P6 ;  /* 0xff80000010100808 */ /* 0x000fe20007000000 */
[----:B------:R-:W-:Y:S01]  /*4190*/  UIADD3 UR4, UR8, 0x32370b8f, URZ ;  /* 0x32370b8f08047890 */ /* 0x000fe2000fffe03f */
[----:B------:R-:W-:Y:S02]  /*41a0*/  FSETP.NEU.FTZ.AND P0, PT, R240, -INF , PT ;  /* 0xff800000f000780b */ /* 0x000fe40003f1d000 */
[----:B------:R-:W-:Y:S01]  /*41b0*/  @P2 FSEL R11, R11, -INF , !P4 ;  /* 0xff8000000b0b2808 */ /* 0x000fe20006000000 */
[--C-:B------:R-:W-:Y:S01]  /*41c0*/  FFMA.FTZ R16, R16, c[0x0][0x23c], -R165.reuse ;  /* 0x00008f0010107a23 */ /* 0x100fe200000108a5 */
[----:B------:R-:W-:Y:S01]  /*41d0*/  FSEL R0, R0, RZ, P0 ;  /* 0x000000ff00007208 */ /* 0x000fe20000000000 */
[----:B------:R1:W-:Y:S01]  /*41e0*/  MUFU.EX2 R223, R9 ;  /* 0x0000000900df7308 */ /* 0x0003e20000000800 */
[----:B------:R-:W-:Y:S01]  /*41f0*/  PLOP3.LUT P0, PT, PT, PT, UP0, 0x80, 0x0 ;  /* 0x000000000000781c */ /* 0x000fe20003f0f008 */
[----:B----4-:R-:W4:Y:S01]  /*4200*/  LDSM.16.M88.4 R4, [R215+0x10800] ;  /* 0x01080000d704783b */ /* 0x010f220000000200 */
[----:B------:R-:W-:Y:S01]  /*4210*/  PLOP3.LUT P2, PT, PT, PT, UP0, 0x80, 0x0 ;  /* 0x000000000000781c */ /* 0x000fe20003f4f008 */
[--C-:B------:R-:W-:Y:S01]  /*4220*/  FFMA.FTZ R175, R11, c[0x0][0x23c], -R0.reuse ;  /* 0x00008f000baf7a23 */ /* 0x100fe20000010800 */
[----:B------:R-:W-:Y:S01]  /*4230*/  @P5 FSEL R18, R18, -INF , !P6 ;  /* 0xff80000012125808 */ /* 0x000fe20007000000 */
[----:B------:R-:W-:Y:S01]  /*4240*/  FFMA.FTZ R14, R14, c[0x0][0x23c], -R0 ;  /* 0x00008f000e0e7a23 */ /* 0x000fe20000010800 */
[----:B------:R-:W-:Y:S02]  /*4250*/  PLOP3.LUT P6, PT, PT, PT, UP0, 0x80, 0x0 ;  /* 0x000000000000781c */ /* 0x000fe40003fcf008 */
[----:B------:R-:W-:Y:S01]  /*4260*/  PLOP3.LUT P4, PT, PT, PT, UP0, 0x80, 0x0 ;  /* 0x000000000000781c */ /* 0x000fe20003f8f008 */
[----:B------:R-:W-:Y:S01]  /*4270*/  FFMA.FTZ R18, R18, c[0x0][0x23c], -R164 ;  /* 0x00008f0012127a23 */ /* 0x000fe200000108a4 */
[----:B------:R-:W-:Y:S01]  /*4280*/  PLOP3.LUT P5, PT, PT, PT, UP0, 0x80, 0x0 ;  /* 0x000000000000781c */ /* 0x000fe20003faf008 */
[----:B------:R-:W-:Y:S02]  /*4290*/  MUFU.EX2 R201, R16 ;  /* 0x0000001000c97308 */ /* 0x000fe40000000800 */
[----:B------:R-:W-:Y:S01]  /*42a0*/  @P0 FSEL R13, R13, -INF , !P3 ;  /* 0xff8000000d0d0808 */ /* 0x000fe20005800000 */
[----:B--2---:R-:W-:Y:S01]  /*42b0*/  FFMA.FTZ R8, R10, c[0x0][0x23c], -R0 ;  /* 0x00008f000a087a23 */ /* 0x004fe20000010800 */
[----:B------:R-:W-:Y:S01]  /*42c0*/  PLOP3.LUT P0, PT, PT, PT, UP0, 0x80, 0x0 ;  /* 0x000000000000781c */ /* 0x000fe20003f0f008 */
[----:B------:R-:W-:Y:S01]  /*42d0*/  IMAD.WIDE.U32 R10, R173, -0x326172a9, RZ ;  /* 0xcd9e8d57ad0a7825 */ /* 0x000fe200078e00ff */
[----:B------:R-:W-:Y:S02]  /*42e0*/  @P2 IADD3 R166, R3, 0x10, RZ ;  /* 0x0000001003a62810 */ /* 0x000fe40007ffe0ff */
[----:B------:R-:W-:Y:S01]  /*42f0*/  PLOP3.LUT P2, PT, PT, PT, UP0, 0x80, 0x0 ;  /* 0x000000000000781c */ /* 0x000fe20003f4f008 */
[----:B------:R-:W-:Y:S01]  /*4300*/  FFMA.FTZ R13, R13, c[0x0][0x23c], -R2 ;  /* 0x00008f000d0d7a23 */ /* 0x000fe20000010802 */
[----:B------:R-:W-:Y:S01]  /*4310*/  MUFU.EX2 R200, R18 ;  /* 0x0000001200c87308 */ /* 0x000fe20000000800 */
[C---:B------:R-:W-:Y:S02]  /*4320*/  @P4 IADD3 R167, R3.reuse, 0x11, RZ ;  /* 0x0000001103a74810 */ /* 0x040fe40007ffe0ff */
[C---:B------:R-:W-:Y:S02]  /*4330*/  @P5 IADD3 R181, R3.reuse, 0x18, RZ ;  /* 0x0000001803b55810 */ /* 0x040fe40007ffe0ff */
[----:B------:R-:W-:Y:S02]  /*4340*/  @P6 IADD3 R3, R3, 0x19, RZ ;  /* 0x0000001903036810 */ /* 0x000fe40007ffe0ff */
[----:B------:R-:W-:Y:S02]  /*4350*/  @P0 FSEL R17, R17, -INF , !P3 ;  /* 0xff80000011110808 */ /* 0x000fe40005800000 */
[----:B------:R-:W-:Y:S01]  /*4360*/  PLOP3.LUT P0, PT, PT, PT, UP0, 0x80, 0x0 ;  /* 0x000000000000781c */ /* 0x000fe20003f0f008 */
[----:B------:R2:W-:Y:S01]  /*4370*/  MUFU.EX2 R226, R8 ;  /* 0x0000000800e27308 */ /* 0x0005e20000000800 */
[----:B------:R-:W-:Y:S01]  /*4380*/  PLOP3.LUT P6, PT, PT, PT, UP0, 0x80, 0x0 ;  /* 0x000000000000781c */ /* 0x000fe20003fcf008 */
[--C-:B------:R-:W-:Y:S01]  /*4390*/  FFMA.FTZ R17, R17, c[0x0][0x23c], -R165.reuse ;  /* 0x00008f0011117a23 */ /* 0x100fe200000108a5 */
[----:B------:R-:W-:Y:S02]  /*43a0*/  @P2 ISETP.GE.AND P2, PT, R166, UR16, PT ;  /* 0x00000010a6002c0c */ /* 0x000fe4000bf46270 */
[----:B------:R-:W-:Y:S02]  /*43b0*/  PLOP3.LUT P4, PT, PT, PT, UP0, 0x80, 0x0 ;  /* 0x000000000000781c */ /* 0x000fe40003f8f008 */
[----:B------:R-:W-:Y:S01]  /*43c0*/  PLOP3.LUT P5, PT, PT, PT, UP0, 0x80, 0x0 ;  /* 0x000000000000781c */ /* 0x000fe20003faf008 */
[-C--:B----4-:R-:W-:Y:S02]  /*43d0*/  HMMA.16816.F32.BF16 R20, R168, R4.reuse, R20 ;  /* 0x00000004a814723c */ /* 0x090fe40000041814 */
[----:B------:R-:W-:Y:S02]  /*43e0*/  MUFU.EX2 R199, R17 ;  /* 0x0000001100c77308 */ /* 0x000fe40000000800 */
[----:B------:R-:W-:Y:S02]  /*43f0*/  @P0 FSEL R19, R19, -INF , !P3 ;  /* 0xff80000013130808 */ /* 0x000fe40005800000 */
[----:B------:R-:W-:Y:S02]  /*4400*/  PLOP3.LUT P0, PT, PT, PT, UP0, 0x80, 0x0 ;  /* 0x000000000000781c */ /* 0x000fe40003f0f008 */
[----:B------:R-:W-:Y:S01]  /*4410*/  @P6 FSEL R15, R15, -INF , !P3 ;  /* 0xff8000000f0f6808 */ /* 0x000fe20005800000 */
[C---:B------:R-:W-:Y:S01]  /*4420*/  HMMA.16816.F32.BF16 R24, R176.reuse, R4, R24 ;  /* 0x00000004b018723c */ /* 0x040fe20000041818 */
[----:B------:R-:W-:Y:S02]  /*4430*/  PLOP3.LUT P3, PT, PT, PT, UP0, 0x80, 0x0 ;  /* 0x000000000000781c */ /* 0x000fe40003f6f008 */
[----:B------:R4:W-:Y:S01]  /*4440*/  MUFU.EX2 R225, R175 ;  /* 0x000000af00e17308 */ /* 0x0009e20000000800 */
[----:B------:R-:W-:Y:S01]  /*4450*/  @P4 ISETP.GE.AND P4, PT, R167, UR16, PT ;  /* 0x00000010a7004c0c */ /* 0x000fe2000bf86270 */
[----:B------:R-:W-:Y:S01]  /*4460*/  IMAD.WIDE.U32 R166, R184, -0x326172a9, RZ ;  /* 0xcd9e8d57b8a67825 */ /* 0x000fe200078e00ff */
[----:B------:R-:W-:Y:S02]  /*4470*/  @P5 ISETP.GE.AND P5, PT, R181, UR16, PT ;  /* 0x00000010b5005c0c */ /* 0x000fe4000bfa6270 */
[-C--:B------:R-:W-:Y:S01]  /*4480*/  HMMA.16816.F32.BF16 R28, R176, R6.reuse, R28 ;  /* 0x00000006b01c723c */ /* 0x080fe2000004181c */
[----:B------:R-:W-:Y:S03]  /*4490*/  PLOP3.LUT P6, PT, PT, PT, UP0, 0x80, 0x0 ;  /* 0x000000000000781c */ /* 0x000fe60003fcf008 */
[C---:B-1----:R-:W-:Y:S01]  /*44a0*/  LOP3.LUT R9, R172.reuse, R167, RZ, 0x3c, !PT ;  /* 0x000000a7ac097212 */ /* 0x042fe200078e3cff */
[----:B------:R1:W-:Y:S01]  /*44b0*/  MUFU.EX2 R221, R12 ;  /* 0x0000000c00dd7308 */ /* 0x0003e20000000800 */
[----:B------:R-:W-:Y:S01]  /*44c0*/  LOP3.LUT R172, R172, R11, RZ, 0x3c, !PT ;  /* 0x0000000bacac7212 */ /* 0x000fe200078e3cff */
[----:B------:R-:W-:Y:S01]  /*44d0*/  FFMA.FTZ R15, R15, c[0x0][0x23c], -R0 ;  /* 0x00008f000f0f7a23 */ /* 0x000fe20000010800 */
[----:B------:R-:W-:Y:S04]  /*44e0*/  HMMA.16816.F32.BF16 R32, R168, R6, R32 ;  /* 0x00000006a820723c */ /* 0x000fe80000041820 */
[----:B------:R-:W-:Y:S01]  /*44f0*/  @P0 FSEL R22, R22, -INF , !P2 ;  /* 0xff80000016160808 */ /* 0x000fe20005000000 */
[----:B------:R-:W-:Y:S01]  /*4500*/  IMAD.WIDE.U32 R172, R172, -0x2daee0ad, RZ ;  /* 0xd2511f53acac7825 */ /* 0x000fe200078e00ff */
[----:B------:R-:W-:Y:S01]  /*4510*/  PLOP3.LUT P0, PT, PT, PT, UP0, 0x80, 0x0 ;  /* 0x000000000000781c */ /* 0x000fe20003f0f008 */
[----:B------:R1:W-:Y:S01]  /*4520*/  MUFU.EX2 R207, R13 ;  /* 0x0000000d00cf7308 */ /* 0x0003e20000000800 */
[----:B------:R-:W-:Y:S01]  /*4530*/  @P3 FSEL R20, R20, -INF , !P2 ;  /* 0xff80000014143808 */ /* 0x000fe20005000000 */
[----:B--2---:R-:W-:Y:S01]  /*4540*/  IMAD.WIDE.U32 R8, R9, -0x2daee0ad, RZ ;  /* 0xd2511f5309087825 */ /* 0x004fe200078e00ff */
[----:B------:R-:W-:Y:S02]  /*4550*/  PLOP3.LUT P3, PT, PT, PT, UP0, 0x80, 0x0 ;  /* 0x000000000000781c */ /* 0x000fe40003f6f008 */
[----:B------:R-:W-:Y:S01]  /*4560*/  LOP3.LUT R184, R183, UR5, R166, 0x96, !PT ;  /* 0x00000005b7b87c12 */ /* 0x000fe2000f8e96a6 */
[----:B------:R-:W-:Y:S01]  /*4570*/  IMAD.WIDE.U32 R166, R185, -0x326172a9, RZ ;  /* 0xcd9e8d57b9a67825 */ /* 0x000fe200078e00ff */
[----:B------:R-:W-:Y:S02]  /*4580*/  LOP3.LUT R174, R173, UR4, R174, 0x96, !PT ;  /* 0x00000004adae7c12 */ /* 0x000fe4000f8e96ae */
[----:B------:R-:W-:Y:S01]  /*4590*/  LOP3.LUT R9, R9, UR4, R180, 0x96, !PT ;  /* 0x0000000409097c12 */ /* 0x000fe2000f8e96b4 */
[----:B------:R-:W-:Y:S01]  /*45a0*/  IMAD.WIDE.U32 R184, R184, -0x2daee0ad, RZ ;  /* 0xd2511f53b8b87825 */ /* 0x000fe200078e00ff */
[----:B------:R-:W-:Y:S01]  /*45b0*/  LOP3.LUT R181, R167, UR5, R10, 0x96, !PT ;  /* 0x00000005a7b57c12 */ /* 0x000fe2000f8e960a */
[----:B------:R-:W-:Y:S01]  /*45c0*/  UIADD3 UR4, UR9, 0x78dde6e4, URZ ;  /* 0x78dde6e409047890 */ /* 0x000fe2000fffe03f */
[----:B------:R-:W-:Y:S01]  /*45d0*/  @P0 FSEL R26, R26, -INF , !P2 ;  /* 0xff8000001a1a0808 */ /* 0x000fe20005000000 */
[----:B----4-:R-:W-:Y:S01]  /*45e0*/  IMAD.WIDE.U32 R174, R174, -0x326172a9, RZ ;  /* 0xcd9e8d57aeae7825 */ /* 0x010fe200078e00ff */
[----:B------:R-:W-:Y:S01]  /*45f0*/  PLOP3.LUT P0, PT, PT, PT, UP0, 0x80, 0x0 ;  /* 0x000000000000781c */ /* 0x000fe20003f0f008 */
[----:B------:R2:W-:Y:S01]  /*4600*/  MUFU.EX2 R206, R14 ;  /* 0x0000000e00ce7308 */ /* 0x0005e20000000800 */
[----:B------:R-:W-:Y:S01]  /*4610*/  @P3 FSEL R24, R24, -INF , !P2 ;  /* 0xff80000018183808 */ /* 0x000fe20005000000 */
[----:B------:R-:W-:Y:S01]  /*4620*/  IMAD.WIDE.U32 R180, R181, -0x2daee0ad, RZ ;  /* 0xd2511f53b5b47825 */ /* 0x000fe200078e00ff */
[----:B------:R-:W-:Y:S01]  /*4630*/  PLOP3.LUT P3, PT, PT, PT, UP0, 0x80, 0x0 ;  /* 0x000000000000781c */ /* 0x000fe20003f6f008 */
[----:B------:R-:W-:Y:S01]  /*4640*/  UIADD3 UR5, UR9, 0x1715609d, URZ ;  /* 0x1715609d09057890 */ /* 0x000fe2000fffe03f */
[----:B------:R-:W-:Y:S01]  /*4650*/  PLOP3.LUT P2, PT, PT, PT, UP0, 0x80, 0x0 ;  /* 0x000000000000781c */ /* 0x000fe20003f4f008 */
[----:B------:R-:W-:Y:S01]  /*4660*/  FFMA.FTZ R24, R24, c[0x0][0x23c], -R2 ;  /* 0x00008f0018187a23 */ /* 0x000fe20000010802 */
[----:B------:R-:W-:Y:S01]  /*4670*/  LOP3.LUT R186, R185, UR6, R8, 0x96, !PT ;  /* 0x00000006b9ba7c12 */ /* 0x000fe2000f8e9608 */
[----:B------:R-:W-:Y:S01]  /*4680*/  IMAD.WIDE.U32 R8, R9, -0x326172a9, RZ ;  /* 0xcd9e8d5709087825 */ /* 0x000fe200078e00ff */
[----:B-1----:R-:W-:Y:S01]  /*4690*/  LOP3.LUT R12, R175, UR4, R166, 0x96, !PT ;  /* 0x00000004af0c7c12 */ /* 0x002fe2000f8e96a6 */
[----:B------:R1:W-:Y:S01]  /*46a0*/  MUFU.EX2 R205, R15 ;  /* 0x0000000f00cd7308 */ /* 0x0003e20000000800 */
[----:B------:R-:W-:Y:S01]  /*46b0*/  LOP3.LUT R167, R181, UR6, R172, 0x96, !PT ;  /* 0x00000006b5a77c12 */ /* 0x000fe2000f8e96ac */
[----:B------:R-:W-:Y:S01]  /*46c0*/  IMAD.WIDE.U32 R186, R186, -0x326172a9, RZ ;  /* 0xcd9e8d57baba7825 */ /* 0x000fe200078e00ff */
[----:B------:R-:W-:Y:S02]  /*46d0*/  @P0 FSEL R23, R23, -INF , !P4 ;  /* 0xff80000017170808 */ /* 0x000fe40006000000 */
[----:B------:R-:W-:Y:S01]  /*46e0*/  PLOP3.LUT P0, PT, PT, PT, UP0, 0x80, 0x0 ;  /* 0x000000000000781c */ /* 0x000fe20003f0f008 */
[----:B------:R-:W-:Y:S01]  /*46f0*/  IMAD.WIDE.U32 R12, R12, -0x2daee0ad, RZ ;  /* 0xd2511f530c0c7825 */ /* 0x000fe200078e00ff */
[----:B------:R-:W-:Y:S01]  /*4700*/  LOP3.LUT R10, R9, UR4, R182, 0x96, !PT ;  /* 0x00000004090a7c12 */ /* 0x000fe2000f8e96b6 */
[----:B------:R-:W-:Y:S01]  /*4710*/  UIADD3 UR4, UR8, -0x56f99767, URZ ;  /* 0xa906689908047890 */ /* 0x000fe2000fffe03f */
[----:B------:R-:W-:Y:S01]  /*4720*/  @P3 FSEL R21, R21, -INF , !P4 ;  /* 0xff80000015153808 */ /* 0x000fe20006000000 */
[----:B------:R-:W-:Y:S01]  /*4730*/  IMAD.WIDE.U32 R166, R167, -0x326172a9, RZ ;  /* 0xcd9e8d57a7a67825 */ /* 0x000fe200078e00ff */
[----:B------:R-:W-:Y:S01]  /*4740*/  PLOP3.LUT P3, PT, PT, PT, UP0, 0x80, 0x0 ;  /* 0x000000000000781c */ /* 0x000fe20003f6f008 */
[----:B------:R-:W-:Y:S01]  /*4750*/  MUFU.EX2 R194, R24 ;  /* 0x0000001800c27308 */ /* 0x000fe20000000800 */
[----:B------:R-:W-:Y:S01]  /*4760*/  LOP3.LUT R9, R187, UR5, R8, 0x96, !PT ;  /* 0x00000005bb097c12 */ /* 0x000fe2000f8e9608 */
[----:B------:R-:W-:Y:S01]  /*4770*/  IMAD.WIDE.U32 R10, R10, -0x2daee0ad, RZ ;  /* 0xd2511f530a0a7825 */ /* 0x000fe200078e00ff */
[----:B------:R-:W-:Y:S02]  /*4780*/  @P2 FSEL R25, R25, -INF , !P4 ;  /* 0xff80000019192808 */ /* 0x000fe40006000000 */
[----:B------:R-:W-:Y:S01]  /*4790*/  PLOP3.LUT P2, PT, PT, PT, UP0, 0x80, 0x0 ;  /* 0x000000000000781c */ /* 0x000fe20003f4f008 */
[----:B------:R-:W-:Y:S01]  /*47a0*/  IMAD.WIDE.U32 R4, R9, -0x2daee0ad, RZ ;  /* 0xd2511f5309047825 */ /* 0x000fe200078e00ff */
[----:B------:R-:W-:Y:S02]  /*47b0*/  LOP3.LUT R184, R11, UR4, R184, 0x96, !PT ;  /* 0x000000040bb87c12 */ /* 0x000fe4000f8e96b8 */
[----:B------:R-:W-:Y:S01]  /*47c0*/  LOP3.LUT R180, R13, UR4, R180, 0x96, !PT ;  /* 0x000000040db47c12 */ /* 0x000fe2000f8e96b4 */
[----:B------:R-:W-:Y:S01]  /*47d0*/  UIADD3 UR4, UR8, 0x646e171e, URZ ;  /* 0x646e171e08047890 */ /* 0x000fe2000fffe03f */
[----:B------:R-:W-:Y:S01]  /*47e0*/  LOP3.LUT R8, R167, UR5, R174, 0x96, !PT ;  /* 0x00000005a7087c12 */ /* 0x000fe2000f8e96ae */
[----:B------:R-:W-:Y:S01]  /*47f0*/  UIADD3 UR5, UR9, -0x4ab325aa, URZ ;  /* 0xb54cda5609057890 */ /* 0x000fe2000fffe03f */
[----:B------:R-:W-:Y:S01]  /*4800*/  @P0 FSEL R28, R28, -INF , !P5 ;  /* 0xff8000001c1c0808 */ /* 0x000fe20006800000 */
[--C-:B------:R-:W-:Y:S01]  /*4810*/  FFMA.FTZ R25, R25, c[0x0][0x23c], -R2.reuse ;  /* 0x00008f0019197a23 */ /* 0x100fe20000010802 */
[----:B------:R-:W-:Y:S01]  /*4820*/  PLOP3.LUT P0, PT, PT, PT, UP0, 0x80, 0x0 ;  /* 0x000000000000781c */ /* 0x000fe20003f0f008 */
[----:B------:R-:W-:Y:S01]  /*4830*/  IMAD.WIDE.U32 R8, R8, -0x2daee0ad, RZ ;  /* 0xd2511f5308087825 */ /* 0x000fe200078e00ff */
[----:B------:R-:W-:Y:S01]  /*4840*/  @P3 FSEL R27, R27, -INF , !P4 ;  /* 0xff8000001b1b3808 */ /* 0x000fe20006000000 */
[----:B------:R-:W-:Y:S01]  /*4850*/  MUFU.EX2 R192, R25 ;  /* 0x0000001900c07308 */ /* 0x000fe20000000800 */
[----:B------:R-:W-:Y:S01]  /*4860*/  PLOP3.LUT P3, PT, PT, PT, UP0, 0x80, 0x0 ;  /* 0x000000000000781c */ /* 0x000fe20003f6f008 */
[----:B------:R-:W-:Y:S01]  /*4870*/  FFMA.FTZ R28, R28, c[0x0][0x23c], -R2 ;  /* 0x00008f001c1c7a23 */ /* 0x000fe20000010802 */
[C---:B------:R-:W-:Y:S01]  /*4880*/  LOP3.LUT R175, R4.reuse, 0xffff, RZ, 0xc0, !PT ;  /* 0x0000ffff04af7812 */ /* 0x040fe200078ec0ff */
[--C-:B------:R-:W-:Y:S01]  /*4890*/  FFMA.FTZ R21, R21, c[0x0][0x23c], -R165.reuse ;  /* 0x00008f0015157a23 */ /* 0x100fe200000108a5 */
[----:B------:R-:W-:Y:S01]  /*48a0*/  @P6 ISETP.GE.AND P6, PT, R3, UR16, PT ;  /* 0x0000001003006c0c */ /* 0x000fe2000bfc6270 */
[----:B------:R-:W-:Y:S01]  /*48b0*/  FFMA.FTZ R23, R23, c[0x0][0x23c], -R164 ;  /* 0x00008f0017177a23 */ /* 0x000fe200000108a4 */
[----:B------:R-:W-:Y:S01]  /*48c0*/  LOP3.LUT R3, R4, 0xff, RZ, 0xc0, !PT ;  /* 0x000000ff04037812 */ /* 0x000fe200078ec0ff */
[----:B------:R-:W-:Y:S01]  /*48d0*/  FFMA.FTZ R20, R20, c[0x0][0x23c], -R165 ;  /* 0x00008f0014147a23 */ /* 0x000fe200000108a5 */
[----:B------:R-:W-:Y:S01]  /*48e0*/  SHF.R.U32.HI R181, RZ, 0x18, R4 ;  /* 0x00000018ffb57819 */ /* 0x000fe20000011604 */
[----:B------:R-:W-:Y:S01]  /*48f0*/  MUFU.EX2 R189, R21 ;  /* 0x0000001500bd7308 */ /* 0x000fe20000000800 */
[----:B------:R-:W-:Y:S01]  /*4900*/  LOP3.LUT R11, R5, UR4, R10, 0x96, !PT ;  /* 0x00000004050b7c12 */ /* 0x000fe2000f8e960a */
[----:B------:R-:W-:Y:S01]  /*4910*/  FFMA.FTZ R27, R27, c[0x0][0x23c], -R0 ;  /* 0x00008f001b1b7a23 */ /* 0x000fe20000010800 */
[----:B------:R-:W-:Y:S01]  /*4920*/  SHF.R.U32.HI R185, RZ, 0x10, R4 ;  /* 0x00000010ffb97819 */ /* 0x000fe20000011604 */
[----:B------:R-:W-:Y:S01]  /*4930*/  IMAD.WIDE.U32 R4, R184, -0x326172a9, RZ ;  /* 0xcd9e8d57b8047825 */ /* 0x000fe200078e00ff */
[----:B------:R-:W-:Y:S02]  /*4940*/  @P2 FSEL R30, R30, -INF , !P5 ;  /* 0xff8000001e1e2808 */ /* 0x000fe40006800000 */
[----:B------:R-:W-:Y:S01]  /*4950*/  PLOP3.LUT P2, PT, PT, PT, UP0, 0x80, 0x0 ;  /* 0x000000000000781c */ /* 0x000fe20003f4f008 */
[----:B------:R-:W-:Y:S01]  /*4960*/  FFMA.FTZ R19, R19, c[0x0][0x23c], -R164 ;  /* 0x00008f0013137a23 */ /* 0x000fe200000108a4 */
[----:B------:R-:W-:Y:S01]  /*4970*/  LOP3.LUT R172, R8, 0xff, RZ, 0xc0, !PT ;  /* 0x000000ff08ac7812 */ /* 0x000fe200078ec0ff */
[----:B------:R-:W-:Y:S01]  /*4980*/  MUFU.EX2 R193, R23 ;  /* 0x0000001700c17308 */ /* 0x000fe20000000800 */
[----:B------:R-:W-:Y:S01]  /*4990*/  SHF.R.U32.HI R167, RZ, 0x18, R8 ;  /* 0x00000018ffa77819 */ /* 0x000fe20000011608 */
[--C-:B------:R-:W-:Y:S01]  /*49a0*/  FFMA.FTZ R30, R30, c[0x0][0x23c], -R0.reuse ;  /* 0x00008f001e1e7a23 */ /* 0x100fe20000010800 */
[----:B------:R-:W-:Y:S01]  /*49b0*/  LOP3.LUT R174, R8, 0xffff, RZ, 0xc0, !PT ;  /* 0x0000ffff08ae7812 */ /* 0x000fe200078ec0ff */
[----:B------:R-:W-:Y:S01]  /*49c0*/  FFMA.FTZ R26, R26, c[0x0][0x23c], -R0 ;  /* 0x00008f001a1a7a23 */ /* 0x000fe20000010800 */
[----:B------:R-:W-:Y:S01]  /*49d0*/  SHF.R.U32.HI R173, RZ, 0x10, R8 ;  /* 0x00000010ffad7819 */ /* 0x000fe20000011608 */
[----:B------:R-:W-:Y:S01]  /*49e0*/  FFMA.FTZ R22, R22, c[0x0][0x23c], -R164 ;  /* 0x00008f0016167a23 */ /* 0x000fe200000108a4 */
[--C-:B------:R-:W-:Y:S01]  /*49f0*/  SHF.R.U32.HI R16, RZ, 0x18, R4.reuse ;  /* 0x00000018ff107819 */ /* 0x100fe20000011604 */
[----:B------:R-:W-:Y:S01]  /*4a00*/  IMAD.IADD R184, R196, 0x1, R211 ;  /* 0x00000001c4b87824 */ /* 0x000fe200078e02d3 */
[----:B------:R-:W-:Y:S01]  /*4a10*/  SHF.R.U32.HI R17, RZ, 0x10, R4 ;  /* 0x00000010ff117819 */ /* 0x000fe20000011604 */
[----:B------:R-:W-:Y:S01]  /*4a20*/  MUFU.EX2 R191, R20 ;  /* 0x0000001400bf7308 */ /* 0x000fe20000000800 */
[----:B------:R-:W-:Y:S02]  /*4a30*/  LOP3.LUT R8, R5, UR5, R186, 0x96, !PT ;  /* 0x0000000505087c12 */ /* 0x000fe4000f8e96ba */
[C---:B--2---:R-:W-:Y:S02]  /*4a40*/  LOP3.LUT R14, R4.reuse, 0xff, RZ, 0xc0, !PT ;  /* 0x000000ff040e7812 */ /* 0x044fe400078ec0ff */
[----:B-1----:R-:W-:Y:S01]  /*4a50*/  LOP3.LUT R15, R4, 0xffff, RZ, 0xc0, !PT ;  /* 0x0000ffff040f7812 */ /* 0x002fe200078ec0ff */
[----:B------:R-:W-:Y:S01]  /*4a60*/  IMAD.WIDE.U32 R4, R180, -0x326172a9, RZ ;  /* 0xcd9e8d57b4047825 */ /* 0x000fe200078e00ff */
[----:B------:R-:W-:Y:S01]  /*4a70*/  LOP3.LUT R10, R9, UR4, R12, 0x96, !PT ;  /* 0x00000004090a7c12 */ /* 0x000fe2000f8e960c */
[----:B------:R-:W-:Y:S01]  /*4a80*/  ULDC.U8 UR4, c[0x0][0x2d8] ;  /* 0x0000b60000047ab9 */ /* 0x000fe20000000000 */
[----:B------:R-:W-:Y:S01]  /*4a90*/  @P0 FSEL R34, R34, -INF , !P5 ;  /* 0xff80000022220808 */ /* 0x000fe20006800000 */
[----:B------:R-:W-:Y:S01]  /*4aa0*/  MUFU.EX2 R195, R27 ;  /* 0x0000001b00c37308 */ /* 0x000fe20000000800 */
[----:B------:R-:W-:Y:S02]  /*4ab0*/  PLOP3.LUT P0, PT, PT, PT, UP0, 0x80, 0x0 ;  /* 0x000000000000781c */ /* 0x000fe40003f0f008 */
[----:B------:R-:W-:Y:S01]  /*4ac0*/  ISETP.LE.U32.AND P4, PT, R3, UR4, PT ;  /* 0x0000000403007c0c */ /* 0x000fe2000bf83070 */
[----:B------:R-:W-:Y:S01]  /*4ad0*/  FFMA.FTZ R34, R34, c[0x0][0x23c], -R164 ;  /* 0x00008f0022227a23 */ /* 0x000fe200000108a4 */
[----:B------:R-:W-:Y:S02]  /*4ae0*/  LOP3.LUT R3, R5, UR5, R166, 0x96, !PT ;  /* 0x0000000505037c12 */ /* 0x000fe4000f8e96a6 */
[C---:B------:R-:W-:Y:S02]  /*4af0*/  LOP3.LUT R7, R4.reuse, 0xffff, RZ, 0xc0, !PT ;  /* 0x0000ffff04077812 */ /* 0x040fe400078ec0ff */
[----:B------:R-:W-:Y:S01]  /*4b00*/  LOP3.LUT R12, R4, 0xff, RZ, 0xc0, !PT ;  /* 0x000000ff040c7812 */ /* 0x000fe200078ec0ff */
[----:B------:R-:W-:Y:S01]  /*4b10*/  MUFU.EX2 R197, R19 ;  /* 0x0000001300c57308 */ /* 0x000fe20000000800 */
[--C-:B------:R-:W-:Y:S02]  /*4b20*/  SHF.R.U32.HI R13, RZ, 0x10, R4.reuse ;  /* 0x00000010ff0d7819 */ /* 0x100fe40000011604 */
[----:B------:R-:W-:Y:S02]  /*4b30*/  SHF.R.U32.HI R9, RZ, 0x18, R4 ;  /* 0x00000018ff097819 */ /* 0x000fe40000011604 */
[C---:B------:R-:W-:Y:S02]  /*4b40*/  LOP3.LUT R4, R8.reuse, 0xff, RZ, 0xc0, !PT ;  /* 0x000000ff08047812 */ /* 0x040fe400078ec0ff */
[----:B------:R-:W-:Y:S02]  /*4b50*/  LOP3.LUT R5, R8, 0xffff, RZ, 0xc0, !PT ;  /* 0x0000ffff08057812 */ /* 0x000fe400078ec0ff */
[----:B------:R-:W-:Y:S01]  /*4b60*/  @P3 FSEL R32, R32, -INF , !P5 ;  /* 0xff80000020203808 */ /* 0x000fe20006800000 */
[----:B------:R-:W-:Y:S01]  /*4b70*/  MUFU.EX2 R190, R22 ;  /* 0x0000001600be7308 */ /* 0x000fe20000000800 */
[----:B------:R-:W-:Y:S02]  /*4b80*/  PLOP3.LUT P3, PT, PT, PT, UP0, 0x80, 0x0 ;  /* 0x000000000000781c */ /* 0x000fe40003f6f008 */
[----:B------:R-:W-:Y:S01]  /*4b90*/  ISETP.LE.U32.AND P5, PT, R4, UR4, PT ;  /* 0x0000000404007c0c */ /* 0x000fe2000bfa3070 */
[----:B------:R-:W-:Y:S01]  /*4ba0*/  FFMA.FTZ R32, R32, c[0x0][0x23c], -R165 ;  /* 0x00008f0020207a23 */ /* 0x000fe200000108a5 */
[----:B------:R-:W-:Y:S02]  /*4bb0*/  SHF.R.U32.HI R6, RZ, 0x8, R5 ;  /* 0x00000008ff067819 */ /* 0x000fe40000011605 */
[----:B------:R-:W-:Y:S02]  /*4bc0*/  SHF.R.U32.HI R4, RZ, 0x10, R8 ;  /* 0x00000010ff047819 */ /* 0x000fe40000011608 */
[----:B------:R-:W-:Y:S01]  /*4bd0*/  @P2 FSEL R29, R29, -INF , !P6 ;  /* 0xff8000001d1d2808 */ /* 0x000fe20007000000 */
[----:B------:R-:W1:Y:S01]  /*4be0*/  MUFU.EX2 R182, R32 ;  /* 0x0000002000b67308 */ /* 0x000e620000000800 */
[----:B------:R-:W-:Y:S02]  /*4bf0*/  PLOP3.LUT P2, PT, PT, PT, UP0, 0x80, 0x0 ;  /* 0x000000000000781c */ /* 0x000fe40003f4f008 */
[----:B------:R-:W-:Y:S01]  /*4c00*/  LOP3.LUT R5, R4, 0xff, RZ, 0xc0, !PT ;  /* 0x000000ff04057812 */ /* 0x000fe200078ec0ff */
[----:B------:R-:W-:Y:S01]  /*4c10*/  FFMA.FTZ R2, R29, c[0x0][0x23c], -R2 ;  /* 0x00008f001d027a23 */ /* 0x000fe20000010802 */
[----:B------:R-:W-:Y:S01]  /*4c20*/  LOP3.LUT R4, R6, 0xffff, RZ, 0xc0, !PT ;  /* 0x0000ffff06047812 */ /* 0x000fe200078ec0ff */
[----:B------:R-:W-:Y:S01]  /*4c30*/  @!P5 FADD.FTZ R204, -R204, -RZ ;  /* 0x800000ffccccd221 */ /* 0x000fe20000010100 */
[----:B------:R-:W-:Y:S02]  /*4c40*/  @P0 FSEL R33, R33, -INF , !P6 ;  /* 0xff80000021210808 */ /* 0x000fe40007000000 */
[----:B------:R-:W-:Y:S01]  /*4c50*/  ISETP.LE.U32.AND P0, PT, R4, UR4, PT ;  /* 0x0000000404007c0c */ /* 0x000fe2000bf03070 */
[----:B------:R2:W-:Y:S01]  /*4c60*/  MUFU.EX2 R186, R2 ;  /* 0x0000000200ba7308 */ /* 0x0005e20000000800 */
[----:B------:R-:W-:Y:S01]  /*4c70*/  LOP3.LUT R4, R3, 0xffff, RZ, 0xc0, !PT ;  /* 0x0000ffff03047812 */ /* 0x000fe200078ec0ff */
[----:B------:R-:W-:Y:S01]  /*4c80*/  FFMA.FTZ R165, R33, c[0x0][0x23c], -R165 ;  /* 0x00008f0021a57a23 */ /* 0x000fe200000108a5 */
[----:B------:R-:W-:Y:S02]  /*4c90*/  @P3 FSEL R31, R31, -INF , !P6 ;  /* 0xff8000001f1f3808 */ /* 0x000fe40007000000 */
[----:B------:R-:W-:Y:S02]  /*4ca0*/  ISETP.LE.U32.AND P3, PT, R5, UR4, PT ;  /* 0x0000000405007c0c */ /* 0x000fe4000bf63070 */
[----:B------:R-:W-:Y:S01]  /*4cb0*/  LOP3.LUT R5, R3, 0xff, RZ, 0xc0, !PT ;  /* 0x000000ff03057812 */ /* 0x000fe200078ec0ff */
[----:B------:R-:W-:Y:S01]  /*4cc0*/  FFMA.FTZ R0, R31, c[0x0][0x23c], -R0 ;  /* 0x00008f001f007a23 */ /* 0x000fe20000010800 */
[----:B------:R-:W-:Y:S01]  /*4cd0*/  SHF.R.U32.HI R4, RZ, 0x8, R4 ;  /* 0x00000008ff047819 */ /* 0x000fe20000011604 */
[----:B------:R-:W4:Y:S01]  /*4ce0*/  MUFU.EX2 R180, R165 ;  /* 0x000000a500b47308 */ /* 0x000f220000000800 */
[----:B------:R-:W-:Y:S01]  /*4cf0*/  @P2 FSEL R35, R35, -INF , !P6 ;  /* 0xff80000023232808 */ /* 0x000fe20007000000 */
[----:B---3--:R-:W-:Y:S01]  /*4d00*/  @!P0 FADD.FTZ R203, -R203, -RZ ;  /* 0x800000ffcbcb8221 */ /* 0x008fe20000010100 */
[----:B------:R-:W-:Y:S01]  /*4d10*/  ISETP.LE.U32.AND P2, PT, R5, UR4, PT ;  /* 0x0000000405007c0c */ /* 0x000fe2000bf43070 */
[----:B-1----:R-:W-:Y:S01]  /*4d20*/  @!P4 FADD.FTZ R182, -R182, -RZ ;  /* 0x800000ffb6b6c221 */ /* 0x002fe20000010100 */
[--C-:B------:R-:W-:Y:S01]  /*4d30*/  SHF.R.U32.HI R5, RZ, 0x10, R3.reuse ;  /* 0x00000010ff057819 */ /* 0x100fe20000011603 */
[----:B------:R-:W-:Y:S01]  /*4d40*/  FFMA.FTZ R164, R35, c[0x0][0x23c], -R164 ;  /* 0x00008f0023a47a23 */ /* 0x000fe200000108a4 */
[----:B------:R-:W-:Y:S01]  /*4d50*/  LOP3.LUT R4, R4, 0xffff, RZ, 0xc0, !PT ;  /* 0x0000ffff04047812 */ /* 0x000fe200078ec0ff */
[----:B------:R-:W-:Y:S01]  /*4d60*/  @!P3 FADD.FTZ R202, -R202, -RZ ;  /* 0x800000ffcacab221 */ /* 0x000fe20000010100 */
[----:B------:R-:W-:Y:S01]  /*4d70*/  SHF.R.U32.HI R3, RZ, 0x18, R3 ;  /* 0x00000018ff037819 */ /* 0x000fe20000011603 */
[----:B------:R-:W1:Y:S01]  /*4d80*/  MUFU.EX2 R198, R26 ;  /* 0x0000001a00c67308 */ /* 0x000e620000000800 */
[----:B------:R-:W-:Y:S02]  /*4d90*/  ISETP.LE.U32.AND P5, PT, R4, UR4, PT ;  /* 0x0000000404007c0c */ /* 0x000fe4000bfa3070 */
[----:B------:R-:W-:Y:S02]  /*4da0*/  LOP3.LUT R4, R5, 0xff, RZ, 0xc0, !PT ;  /* 0x000000ff05047812 */ /* 0x000fe400078ec0ff */
[----:B------:R-:W-:Y:S01]  /*4db0*/  ISETP.LE.U32.AND P0, PT, R3, UR4, PT ;  /* 0x0000000403007c0c */ /* 0x000fe2000bf03070 */
[----:B------:R-:W-:Y:S01]  /*4dc0*/  @!P2 FADD.FTZ R224, -R224, -RZ ;  /* 0x800000ffe0e0a221 */ /* 0x000fe20000010100 */
[----:B------:R-:W-:Y:S02]  /*4dd0*/  ISETP.LE.U32.AND P3, PT, R4, UR4, PT ;  /* 0x0000000404007c0c */ /* 0x000fe4000bf63070 */
[----:B------:R-:W-:Y:S01]  /*4de0*/  LOP3.LUT R4, R13, 0xff, RZ, 0xc0, !PT ;  /* 0x000000ff0d047812 */ /* 0x000fe200078ec0ff */
[----:B------:R-:W3:Y:S01]  /*4df0*/  MUFU.EX2 R183, R34 ;  /* 0x0000002200b77308 */ /* 0x000ee20000000800 */
[----:B------:R-:W-:Y:S02]  /*4e00*/  SHF.R.U32.HI R3, RZ, 0x8, R7 ;  /* 0x00000008ff037819 */ /* 0x000fe40000011607 */
[----:B------:R-:W-:Y:S01]  /*4e10*/  ISETP.LE.U32.AND P2, PT, R14, UR4, PT ;  /* 0x000000040e007c0c */ /* 0x000fe2000bf43070 */
[----:B------:R-:W-:Y:S01]  /*4e20*/  @!P5 FADD.FTZ R223, -R223, -RZ ;  /* 0x800000ffdfdfd221 */ /* 0x000fe20000010100 */
[----:B------:R-:W-:Y:S02]  /*4e30*/  LOP3.LUT R3, R3, 0xffff, RZ, 0xc0, !PT ;  /* 0x0000ffff03037812 */ /* 0x000fe400078ec0ff */
[----:B------:R-:W-:Y:S01]  /*4e40*/  SHF.R.U32.HI R8, RZ, 0x18, R8 ;  /* 0x00000018ff087819 */ /* 0x000fe20000011608 */
[----:B------:R-:W-:Y:S01]  /*4e50*/  @!P0 FADD.FTZ R225, -R225, -RZ ;  /* 0x800000ffe1e18221 */ /* 0x000fe20000010100 */
[----:B------:R-:W-:Y:S01]  /*4e60*/  ISETP.LE.U32.AND P5, PT, R3, UR4, PT ;  /* 0x0000000403007c0c */ /* 0x000fe2000bfa3070 */
[----:B------:R-:W-:Y:S01]  /*4e70*/  @!P3 FADD.FTZ R226, -R226, -RZ ;  /* 0x800000ffe2e2b221 */ /* 0x000fe20000010100 */
[----:B------:R-:W-:Y:S01]  /*4e80*/  ISETP.LE.U32.AND P3, PT, R4, UR4, PT ;  /* 0x0000000404007c0c */ /* 0x000fe2000bf63070 */
[----:B------:R-:W-:Y:S01]  /*4e90*/  MUFU.EX2 R187, R28 ;  /* 0x0000001c00bb7308 */ /* 0x000fe20000000800 */
[----:B------:R-:W-:Y:S02]  /*4ea0*/  SHF.R.U32.HI R3, RZ, 0x8, R15 ;  /* 0x00000008ff037819 */ /* 0x000fe4000001160f */
[----:B------:R-:W-:Y:S01]  /*4eb0*/  ISETP.LE.U32.AND P0, PT, R9, UR4, PT ;  /* 0x0000000409007c0c */ /* 0x000fe2000bf03070 */
[----:B------:R-:W-:Y:S01]  /*4ec0*/  @!P2 FADD.FTZ R201, -R201, -RZ ;  /* 0x800000ffc9c9a221 */ /* 0x000fe20000010100 */
[----:B------:R-:W-:Y:S02]  /*4ed0*/  LOP3.LUT R3, R3, 0xffff, RZ, 0xc0, !PT ;  /* 0x0000ffff03037812 */ /* 0x000fe400078ec0ff */
[----:B------:R-:W-:Y:S02]  /*4ee0*/  LOP3.LUT R4, R11, 0xff, RZ, 0xc0, !PT ;  /* 0x000000ff0b047812 */ /* 0x000fe400078ec0ff */
[----:B------:R-:W-:Y:S01]  /*4ef0*/  ISETP.LE.U32.AND P6, PT, R8, UR4, PT ;  /* 0x0000000408007c0c */ /* 0x000fe2000bfc3070 */
[----:B------:R-:W-:Y:S01]  /*4f00*/  @!P5 FADD.FTZ R207, -R207, -RZ ;  /* 0x800000ffcfcfd221 */ /* 0x000fe20000010100 */
[----:B------:R-:W-:Y:S01]  /*4f10*/  ISETP.LE.U32.AND P5, PT, R4, UR4, PT ;  /* 0x0000000404007c0c */ /* 0x000fe2000bfa3070 */
[----:B------:R-:W-:Y:S01]  /*4f20*/  @!P3 FADD.FTZ R206, -R206, -RZ ;  /* 0x800000ffceceb221 */ /* 0x000fe20000010100 */
[----:B------:R-:W-:Y:S01]  /*4f30*/  ISETP.LE.U32.AND P3, PT, R3, UR4, PT ;  /* 0x0000000403007c0c */ /* 0x000fe2000bf63070 */
[----:B------:R-:W-:Y:S01]  /*4f40*/  MUFU.EX2 R188, R30 ;  /* 0x0000001e00bc7308 */ /* 0x000fe20000000800 */
[----:B------:R-:W-:Y:S01]  /*4f50*/  LOP3.LUT R3, R11, 0xffff, RZ, 0xc0, !PT ;  /* 0x0000ffff0b037812 */ /* 0x000fe200078ec0ff */
[----:B------:R-:W-:Y:S01]  /*4f60*/  @!P0 FADD.FTZ R205, -R205, -RZ ;  /* 0x800000ffcdcd8221 */ /* 0x000fe20000010100 */
[----:B------:R-:W-:Y:S02]  /*4f70*/  LOP3.LUT R4, R17, 0xff, RZ, 0xc0, !PT ;  /* 0x000000ff11047812 */ /* 0x000fe400078ec0ff */
[----:B------:R-:W-:Y:S02]  /*4f80*/  SHF.R.U32.HI R3, RZ, 0x8, R3 ;  /* 0x00000008ff037819 */ /* 0x000fe40000011603 */
[----:B------:R-:W-:Y:S01]  /*4f90*/  ISETP.LE.U32.AND P0, PT, R4, UR4, PT ;  /* 0x0000000404007c0c */ /* 0x000fe2000bf03070 */
[----:B------:R-:W-:Y:S01]  /*4fa0*/  @!P6 FADD.FTZ R222, -R222, -RZ ;  /* 0x800000ffdedee221 */ /* 0x000fe20000010100 */
[----:B--2---:R-:W-:Y:S01]  /*4fb0*/  LOP3.LUT R2, R3, 0xffff, RZ, 0xc0, !PT ;  /* 0x0000ffff03027812 */ /* 0x004fe200078ec0ff */
[----:B------:R-:W-:Y:S01]  /*4fc0*/  @!P5 FADD.FTZ R191, -R191, -RZ ;  /* 0x800000ffbfbfd221 */ /* 0x000fe20000010100 */
[--C-:B------:R-:W-:Y:S01]  /*4fd0*/  SHF.R.U32.HI R4, RZ, 0x18, R11.reuse ;  /* 0x00000018ff047819 */ /* 0x100fe2000001160b */
[----:B------:R-:W-:Y:S01]  /*4fe0*/  @!P3 FADD.FTZ R199, -R199, -RZ ;  /* 0x800000ffc7c7b221 */ /* 0x000fe20000010100 */
[----:B------:R-:W-:Y:S02]  /*4ff0*/  ISETP.LE.U32.AND P3, PT, R2, UR4, PT ;  /* 0x0000000402007c0c */ /* 0x000fe4000bf63070 */
[----:B------:R-:W-:Y:S02]  /*5000*/  LOP3.LUT R2, R10, 0xffff, RZ, 0xc0, !PT ;  /* 0x0000ffff0a027812 */ /* 0x000fe400078ec0ff */
[----:B------:R-:W-:Y:S02]  /*5010*/  ISETP.LE.U32.AND P2, PT, R4, UR4, PT ;  /* 0x0000000404007c0c */ /* 0x000fe4000bf43070 */
[----:B------:R-:W-:Y:S01]  /*5020*/  SHF.R.U32.HI R3, RZ, 0x10, R11 ;  /* 0x00000010ff037819 */ /* 0x000fe2000001160b */
[----:B------:R-:W-:Y:S01]  /*5030*/  @!P0 FADD.FTZ R200, -R200, -RZ ;  /* 0x800000ffc8c88221 */ /* 0x000fe20000010100 */
[----:B------:R-:W-:Y:S02]  /*5040*/  SHF.R.U32.HI R2, RZ, 0x8, R2 ;  /* 0x00000008ff027819 */ /* 0x000fe40000011602 */
[----:B------:R-:W-:Y:S02]  /*5050*/  LOP3.LUT R3, R3, 0xff, RZ, 0xc0, !PT ;  /* 0x000000ff03037812 */ /* 0x000fe400078ec0ff */
[----:B------:R-:W-:Y:S01]  /*5060*/  LOP3.LUT R2, R2, 0xffff, RZ, 0xc0, !PT ;  /* 0x0000ffff02027812 */ /* 0x000fe200078ec0ff */
[----:B------:R-:W-:Y:S01]  /*5070*/  @!P3 FADD.FTZ R189, -R189, -RZ ;  /* 0x800000ffbdbdb221 */ /* 0x000fe20000010100 */
[----:B------:R-:W-:Y:S02]  /*5080*/  LOP3.LUT R4, R10, 0xff, RZ, 0xc0, !PT ;  /* 0x000000ff0a047812 */ /* 0x000fe400078ec0ff */
[----:B------:R-:W-:Y:S01]  /*5090*/  ISETP.LE.U32.AND P3, PT, R2, UR4, PT ;  /* 0x0000000402007c0c */ /* 0x000fe2000bf63070 */
[----:B------:R-:W-:Y:S01]  /*50a0*/  @!P2 FADD.FTZ R193, -R193, -RZ ;  /* 0x800000ffc1c1a221 */ /* 0x000fe20000010100 */
[----:B------:R-:W-:Y:S02]  /*50b0*/  ISETP.LE.U32.AND P0, PT, R3, UR4, PT ;  /* 0x0000000403007c0c */ /* 0x000fe4000bf03070 */
[--C-:B------:R-:W-:Y:S02]  /*50c0*/  SHF.R.U32.HI R3, RZ, 0x10, R10.reuse ;  /* 0x00000010ff037819 */ /* 0x100fe4000001160a */
[----:B------:R-:W-:Y:S02]  /*50d0*/  SHF.R.U32.HI R10, RZ, 0x18, R10 ;  /* 0x00000018ff0a7819 */ /* 0x000fe4000001160a */
[----:B------:R-:W-:Y:S02]  /*50e0*/  SHF.R.U32.HI R2, RZ, 0x8, R175 ;  /* 0x00000008ff027819 */ /* 0x000fe400000116af */
[----:B------:R-:W-:Y:S02]  /*50f0*/  ISETP.LE.U32.AND P2, PT, R10, UR4, PT ;  /* 0x000000040a007c0c */ /* 0x000fe4000bf43070 */
[----:B------:R-:W-:Y:S01]  /*5100*/  LOP3.LUT R2, R2, 0xffff, RZ, 0xc0, !PT ;  /* 0x0000ffff02027812 */ /* 0x000fe200078ec0ff */
[----:B------:R-:W-:Y:S01]  /*5110*/  @!P3 FADD.FTZ R192, -R192, -RZ ;  /* 0x800000ffc0c0b221 */ /* 0x000fe20000010100 */
[----:B------:R-:W-:Y:S01]  /*5120*/  LOP3.LUT R3, R3, 0xff, RZ, 0xc0, !PT ;  /* 0x000000ff03037812 */ /* 0x000fe200078ec0ff */
[----:B------:R-:W-:Y:S01]  /*5130*/  @!P0 FADD.FTZ R190, -R190, -RZ ;  /* 0x800000ffbebe8221 */ /* 0x000fe20000010100 */
[----:B------:R-:W-:Y:S02]  /*5140*/  ISETP.LE.U32.AND P3, PT, R2, UR4, PT ;  /* 0x0000000402007c0c */ /* 0x000fe4000bf63070 */
[----:B------:R-:W-:Y:S02]  /*5150*/  SHF.R.U32.HI R2, RZ, 0x8, R174 ;  /* 0x00000008ff027819 */ /* 0x000fe400000116ae */
[----:B------:R-:W-:Y:S02]  /*5160*/  ISETP.LE.U32.AND P5, PT, R3, UR4, PT ;  /* 0x0000000403007c0c */ /* 0x000fe4000bfa3070 */
[----:B------:R-:W-:Y:S01]  /*5170*/  LOP3.LUT R3, R185, 0xff, RZ, 0xc0, !PT ;  /* 0x000000ffb9037812 */ /* 0x000fe200078ec0ff */
[----:B------:R-:W-:Y:S01]  /*5180*/  @!P2 FADD.FTZ R195, -R195, -RZ ;  /* 0x800000ffc3c3a221 */ /* 0x000fe20000010100 */
[----:B------:R-:W-:Y:S01]  /*5190*/  ISETP.LE.U32.AND P6, PT, R12, UR4, PT ;  /* 0x000000040c007c0c */ /* 0x000fe2000bfc3070 */
[----:B------:R2:W2:Y:S01]  /*51a0*/  MUFU.EX2 R185, R0 ;  /* 0x0000000000b97308 */ /* 0x0004a20000000800 */
[----:B------:R-:W-:Y:S02]  /*51b0*/  ISETP.LE.U32.AND P2, PT, R3, UR4, PT ;  /* 0x0000000403007c0c */ /* 0x000fe4000bf43070 */
[----:B------:R-:W-:Y:S01]  /*51c0*/  LOP3.LUT R3, R2, 0xffff, RZ, 0xc0, !PT ;  /* 0x0000ffff02037812 */ /* 0x000fe200078ec0ff */
[----:B----4-:R-:W-:Y:S01]  /*51d0*/  @!P3 FADD.FTZ R180, -R180, -RZ ;  /* 0x800000ffb4b4b221 */ /* 0x010fe20000010100 */
[----:B------:R-:W-:Y:S02]  /*51e0*/  F2FP.RELU.BF16.PACK_AB R2, R203, R204 ;  /* 0x000000cccb02723e */ /* 0x000fe400000018ff */
[----:B------:R-:W-:Y:S01]  /*51f0*/  F2FP.RELU.BF16.PACK_AB R5, R222, R202 ;  /* 0x000000cade05723e */ /* 0x000fe200000018ff */
[----:B-1----:R-:W-:Y:S01]  /*5200*/  @!P5 FADD.FTZ R198, -R198, -RZ ;  /* 0x800000ffc6c6d221 */ /* 0x002fe20000010100 */
[----:B------:R-:W-:Y:S01]  /*5210*/  ISETP.LE.U32.AND P3, PT, R3, UR4, PT ;  /* 0x0000000403007c0c */ /* 0x000fe2000bf63070 */
[----:B------:R1:W-:Y:S01]  /*5220*/  STS [R236+0x20000], R2 ;  /* 0x02000002ec007388 */ /* 0x0003e20000000800 */
[----:B------:R-:W-:Y:S01]  /*5230*/  F2FP.RELU.BF16.PACK_AB R3, R225, R226 ;  /* 0x000000e2e103723e */ /* 0x000fe200000018ff */
[----:B------:R-:W-:Y:S01]  /*5240*/  @!P6 FADD.FTZ R221, -R221, -RZ ;  /* 0x800000ffdddde221 */ /* 0x000fe20000010100 */
[----:B------:R-:W-:Y:S01]  /*5250*/  ISETP.LE.U32.AND P6, PT, R16, UR4, PT ;  /* 0x0000000410007c0c */ /* 0x000fe2000bfc3070 */
[----:B------:R4:W-:Y:S01]  /*5260*/  STS [R236+0x20400], R5 ;  /* 0x02040005ec007388 */ /* 0x0009e20000000800 */
[----:B------:R-:W-:Y:S01]  /*5270*/  ISETP.LE.U32.AND P0, PT, R181, UR4, PT ;  /* 0x00000004b5007c0c */ /* 0x000fe2000bf03070 */
[----:B---3--:R-:W-:Y:S01]  /*5280*/  @!P2 FADD.FTZ R183, -R183, -RZ ;  /* 0x800000ffb7b7a221 */ /* 0x008fe20000010100 */
[----:B------:R-:W3:Y:S01]  /*5290*/  MUFU.EX2 R181, R164 ;  /* 0x000000a400b57308 */ /* 0x000ee20000000800 */
[----:B------:R-:W-:Y:S02]  /*52a0*/  ISETP.LE.U32.AND P5, PT, R167, UR4, PT ;  /* 0x00000004a7007c0c */ /* 0x000fe4000bfa3070 */
[----:B------:R-:W-:Y:S02]  /*52b0*/  FSETP.GE.FTZ.AND P2, PT, R203, RZ, PT ;  /* 0x000000ffcb00720b */ /* 0x000fe40003f56000 */
[----:B------:R-:W-:Y:S01]  /*52c0*/  @!P3 FADD.FTZ R186, -R186, -RZ ;  /* 0x800000ffbabab221 */ /* 0x000fe20000010100 */
[----:B------:R-:W-:Y:S03]  /*52d0*/  FSETP.GE.FTZ.AND P3, PT, R204, RZ, PT ;  /* 0x000000ffcc00720b */ /* 0x000fe60003f76000 */
[----:B------:R-:W-:Y:S01]  /*52e0*/  @!P6 FADD.FTZ R197, -R197, -RZ ;  /* 0x800000ffc5c5e221 */ /* 0x000fe20000010100 */
[----:B------:R-:W-:Y:S02]  /*52f0*/  ISETP.LE.U32.AND P6, PT, R4, UR4, PT ;  /* 0x0000000404007c0c */ /* 0x000fe4000bfc3070 */
[----:B------:R-:W-:Y:S02]  /*5300*/  LOP3.LUT R4, R173, 0xff, RZ, 0xc0, !PT ;  /* 0x000000ffad047812 */ /* 0x000fe400078ec0ff */
[----:B--2---:R-:W-:Y:S01]  /*5310*/  F2FP.RELU.BF16.PACK_AB R0, R197, R200 ;  /* 0x000000c8c500723e */ /* 0x004fe200000018ff */
[----:B------:R-:W-:Y:S01]  /*5320*/  @!P5 FADD.FTZ R185, -R185, -RZ ;  /* 0x800000ffb9b9d221 */ /* 0x000fe20000010100 */
[----:B------:R-:W-:Y:S02]  /*5330*/  ISETP.LE.U32.AND P4, PT, R4, UR4, PT ;  /* 0x0000000404007c0c */ /* 0x000fe4000bf83070 */
[----:B-1----:R-:W-:Y:S01]  /*5340*/  F2FP.RELU.BF16.PACK_AB R2, R199, R201 ;  /* 0x000000c9c702723e */ /* 0x002fe200000018ff */
[----:B------:R1:W-:Y:S01]  /*5350*/  STS [R237+0x20400], R0 ;  /* 0x02040000ed007388 */ /* 0x0003e20000000800 */
[----:B------:R-:W-:Y:S02]  /*5360*/  F2FP.RELU.BF16.PACK_AB R4, R223, R224 ;  /* 0x000000e0df04723e */ /* 0x000fe400000018ff */
[----:B----4-:R-:W-:Y:S01]  /*5370*/  F2FP.RELU.BF16.PACK_AB R5, R207, R221 ;  /* 0x000000ddcf05723e */ /* 0x010fe200000018ff */
[----:B------:R2:W-:Y:S01]  /*5380*/  STS [R237+0x20000], R2 ;  /* 0x02000002ed007388 */ /* 0x0005e20000000800 */
[----:B------:R-:W-:Y:S01]  /*5390*/  @!P6 FADD.FTZ R194, -R194, -RZ ;  /* 0x800000ffc2c2e221 */ /* 0x000fe20000010100 */
[----:B------:R-:W-:Y:S01]  /*53a0*/  ISETP.LE.U32.AND P6, PT, R172, UR4, PT ;  /* 0x00000004ac007c0c */ /* 0x000fe2000bfc3070 */
[----:B---3--:R-:W-:Y:S01]  /*53b0*/  @!P0 FADD.FTZ R181, -R181, -RZ ;  /* 0x800000ffb5b58221 */ /* 0x008fe20000010100 */
[----:B------:R3:W-:Y:S01]  /*53c0*/  STS [R236+0x21000], R4 ;  /* 0x02100004ec007388 */ /* 0x0007e20000000800 */
[----:B------:R-:W-:Y:S01]  /*53d0*/  FSETP.GE.FTZ.AND P5, PT, R199, RZ, PT ;  /* 0x000000ffc700720b */ /* 0x000fe20003fb6000 */
[----:B------:R-:W-:Y:S01]  /*53e0*/  @!P4 FADD.FTZ R188, -R188, -RZ ;  /* 0x800000ffbcbcc221 */ /* 0x000fe20000010100 */
[----:B------:R-:W-:Y:S01]  /*53f0*/  FSETP.GE.FTZ.AND P4, PT, R191, RZ, PT ;  /* 0x000000ffbf00720b */ /* 0x000fe20003f96000 */
[----:B------:R4:W-:Y:S04]  /*5400*/  STS [R236+0x21400], R3 ;  /* 0x02140003ec007388 */ /* 0x0009e80000000800 */
[----:B------:R4:W-:Y:S03]  /*5410*/  STS [R237+0x21000], R5 ;  /* 0x02100005ed007388 */ /* 0x0009e60000000800 */
[----:B------:R-:W-:Y:S01]  /*5420*/  @!P6 FADD.FTZ R187, -R187, -RZ ;  /* 0x800000ffbbbbe221 */ /* 0x000fe20000010100 */
[----:B------:R-:W-:Y:S02]  /*5430*/  FSETP.GE.FTZ.AND P6, PT, R201, RZ, PT ;  /* 0x000000ffc900720b */ /* 0x000fe40003fd6000 */
[----:B-1----:R-:W-:Y:S02]  /*5440*/  F2FP.RELU.BF16.PACK_AB R0, R180, R182 ;  /* 0x000000b6b400723e */ /* 0x002fe400000018ff */
[----:B--2---:R-:W-:Y:S02]  /*5450*/  F2FP.RELU.BF16.PACK_AB R2, R193, R190 ;  /* 0x000000bec102723e */ /* 0x004fe400000018ff */
[----:B---3--:R-:W-:Y:S02]  /*5460*/  F2FP.RELU.BF16.PACK_AB R4, R205, R206 ;  /* 0x000000cecd04723e */ /* 0x008fe400000018ff */
[----:B----4-:R-:W-:Y:S03]  /*5470*/  F2FP.RELU.BF16.PACK_AB R3, R189, R191 ;  /* 0x000000bfbd03723e */ /* 0x010fe600000018ff */
[----:B------:R1:W-:Y:S01]  /*5480*/  STS [R237+0x21400], R4 ;  /* 0x02140004ed007388 */ /* 0x0003e20000000800 */
[----:B------:R-:W-:Y:S03]  /*5490*/  F2FP.RELU.BF16.PACK_AB R5, R192, R194 ;  /* 0x000000c2c005723e */ /* 0x000fe600000018ff */
[----:B------:R2:W-:Y:S04]  /*54a0*/  STS [R234+0x20000], R3 ;  /* 0x02000003ea007388 */ /* 0x0005e80000000800 */
[----:B------:R3:W-:Y:S04]  /*54b0*/  STS [R234+0x20400], R2 ;  /* 0x02040002ea007388 */ /* 0x0007e80000000800 */
[----:B------:R4:W-:Y:S01]  /*54c0*/  STS [R235+0x20000], R0 ;  /* 0x02000000eb007388 */ /* 0x0009e20000000800 */
[----:B-1----:R-:W-:Y:S02]  /*54d0*/  F2FP.RELU.BF16.PACK_AB R4, R195, R198 ;  /* 0x000000c6c304723e */ /* 0x002fe400000018ff */
[----:B--2---:R-:W-:Y:S02]  /*54e0*/  F2FP.RELU.BF16.PACK_AB R3, R181, R183 ;  /* 0x000000b7b503723e */ /* 0x004fe400000018ff */
[----:B---3--:R-:W-:Y:S03]  /*54f0*/  F2FP.RELU.BF16.PACK_AB R2, R186, R187 ;  /* 0x000000bbba02723e */ /* 0x008fe600000018ff */
[----:B------:R1:W-:Y:S01]  /*5500*/  STS [R235+0x20400], R3 ;  /* 0x02040003eb007388 */ /* 0x0003e20000000800 */
[----:B----4-:R-:W-:Y:S03]  /*5510*/  F2FP.RELU.BF16.PACK_AB R0, R185, R188 ;  /* 0x000000bcb900723e */ /* 0x010fe600000018ff */
[----:B------:R-:W-:Y:S04]  /*5520*/  STS [R234+0x21000], R5 ;  /* 0x02100005ea007388 */ /* 0x000fe80000000800 */
[----:B------:R-:W-:Y:S04]  /*5530*/  STS [R234+0x21400], R4 ;  /* 0x02140004ea007388 */ /* 0x000fe80000000800 */
[----:B------:R-:W-:Y:S04]  /*5540*/  STS [R235+0x21000], R2 ;  /* 0x02100002eb007388 */ /* 0x000fe80000000800 */
[----:B------:R-:W-:Y:S04]  /*5550*/  STS [R235+0x21400], R0 ;  /* 0x02140000eb007388 */ /* 0x000fe80000000800 */
[----:B------:R-:W-:Y:S01]  /*5560*/  LDSM.16.M88.4 R32, [R211+0x8000] ;  /* 0x00800000d320783b */ /* 0x000fe20000000200 */
[----:B-1----:R-:W-:Y:S07]  /*5570*/  IMAD.IADD R3, R196, 0x1, R212 ;  /* 0x00000001c4037824 */ /* 0x002fee00078e02d4 */
[----:B------:R-:W1:Y:S08]  /*5580*/  LDSM.16.M88.4 R16, [R217+0x14000] ;  /* 0x01400000d910783b */ /* 0x000e700000000200 */
[----:B------:R-:W2:Y:S08]  /*5590*/  LDSM.16.M88.4 R28, [R211+0x9000] ;  /* 0x00900000d31c783b */ /* 0x000eb00000000200 */
[----:B------:R-:W3:Y:S08]  /*55a0*/  LDSM.16.M88.4 R164, [R217+0x14800] ;  /* 0x01480000d9a4783b */ /* 0x000ef00000000200 */
[----:B------:R-:W-:Y:S08]  /*55b0*/  LDSM.16.M88.4 R168, [R212+0x8000] ;  /* 0x00800000d4a8783b */ /* 0x000ff00000000200 */
[----:B------:R-:W4:Y:S01]  /*55c0*/  LDSM.16.M88.4 R172, [R214+0x14000] ;  /* 0x01400000d6ac783b */ /* 0x000f220000000200 */
[-C--:B-1----:R-:W-:Y:S07]  /*55d0*/  HMMA.16816.F32.BF16 R4, R32, R16.reuse, RZ ;  /* 0x000000102004723c */ /* 0x082fee00000418ff */
[----:B------:R-:W1:Y:S01]  /*55e0*/  LDSM.16.M88.4 R176, [R212+0x9000] ;  /* 0x00900000d4b0783b */ /* 0x000e620000000200 */
        /* <DEDUP_REMOVED lines=9> */
[C---:B-1----:R-:W-:Y:S08]  /*5680*/  HMMA.16816.F32.BF16 R8, R176.reuse, R172, R8 ;  /* 0x000000acb008723c */ /* 0x042ff00000041808 */
[-C--:B------:R-:W-:Y:S08]  /*5690*/  HMMA.16816.F32.BF16 R12, R176, R174.reuse, R12 ;  /* 0x000000aeb00c723c */ /* 0x080ff0000004180c */
[C---:B------:R-:W-:Y:S01]  /*56a0*/  HMMA.16816.F32.BF16 R16, R168.reuse, R174, R16 ;  /* 0x000000aea810723c */ /* 0x040fe20000041810 */
[----:B------:R-:W-:Y:S07]  /*56b0*/  LDSM.16.M88.4 R172, [R184+0x8000] ;  /* 0x00800000b8ac783b */ /* 0x000fee0000000200 */
[-C--:B--2---:R-:W-:Y:S08]  /*56c0*/  HMMA.16816.F32.BF16 R20, R168, R164.reuse, R20 ;  /* 0x000000a4a814723c */ /* 0x084ff00000041814 */
[C---:B------:R-:W-:Y:S08]  /*56d0*/  HMMA.16816.F32.BF16 R24, R176.reuse, R164, R24 ;  /* 0x000000a4b018723c */ /* 0x040ff00000041818 */
[-C--:B------:R-:W-:Y:S01]  /*56e0*/  HMMA.16816.F32.BF16 R28, R176, R166.reuse, R28 ;  /* 0x000000a6b01c723c */ /* 0x080fe2000004181c */
[----:B------:R-:W1:Y:S07]  /*56f0*/  LDSM.16.M88.4 R176, [R216+0x14000] ;  /* 0x01400000d8b0783b */ /* 0x000e6e0000000200 */
[----:B------:R-:W-:Y:S01]  /*5700*/  HMMA.16816.F32.BF16 R32, R168, R166, R32 ;  /* 0x000000a6a820723c */ /* 0x000fe20000041820 */
[----:B------:R-:W2:Y:S08]  /*5710*/  LDSM.16.M88.4 R164, [R184+0x9000] ;  /* 0x00900000b8a4783b */ /* 0x000eb00000000200 */
[----:B------:R-:W3:Y:S01]  /*5720*/  LDSM.16.M88.4 R168, [R216+0x14800] ;  /* 0x01480000d8a8783b */ /* 0x000ee20000000200 */
[-C--:B-1----:R-:W-:Y:S08]  /*5730*/  HMMA.16816.F32.BF16 R4, R172, R176.reuse, R4 ;  /* 0x000000b0ac04723c */ /* 0x082ff00000041804 */
[C---:B--2---:R-:W-:Y:S07]  /*5740*/  HMMA.16816.F32.BF16 R8, R164.reuse, R176, R8 ;  /* 0x000000b0a408723c */ /* 0x044fee0000041808 */
[----:B------:R-:W-:Y:S01]  /*5750*/  IMAD.U32 R176, RZ, RZ, UR15 ;  /* 0x0000000fffb07e24 */ /* 0x000fe2000f8e00ff */
[-C--:B------:R-:W-:Y:S01]  /*5760*/  HMMA.16816.F32.BF16 R12, R164, R178.reuse, R12 ;  /* 0x000000b2a40c723c */ /* 0x080fe2000004180c */
[----:B------:R-:W-:Y:S07]  /*5770*/  IMAD.U32 R177, RZ, RZ, UR14 ;  /* 0x0000000effb17e24 */ /* 0x000fee000f8e00ff */
[C---:B------:R-:W-:Y:S07]  /*5780*/  HMMA.16816.F32.BF16 R16, R172.reuse, R178, R16 ;  /* 0x000000b2ac10723c */ /* 0x040fee0000041810 */
[C---:B------:R-:W-:Y:S01]  /*5790*/  LEA R178, P0, R244.reuse, R176, 0x2 ;  /* 0x000000b0f4b27211 */ /* 0x040fe200078010ff */
[-C--:B---3--:R-:W-:Y:S04]  /*57a0*/  HMMA.16816.F32.BF16 R20, R172, R168.reuse, R20 ;  /* 0x000000a8ac14723c */ /* 0x088fe80000041814 */
[----:B------:R-:W-:Y:S02]  /*57b0*/  LEA.HI.X.SX32 R179, R244, R177, 0x2, P0 ;  /* 0x000000b1f4b37211 */ /* 0x000fe400000f16ff */
[----:B------:R-:W-:Y:S02]  /*57c0*/  FSETP.GE.FTZ.AND P0, PT, R202, RZ, PT ;  /* 0x000000ffca00720b */ /* 0x000fe40003f16000 */
[C---:B------:R-:W-:Y:S01]  /*57d0*/  HMMA.16816.F32.BF16 R24, R164.reuse, R168, R24 ;  /* 0x000000a8a418723c */ /* 0x040fe20000041818 */
[----:B------:R-:W2:Y:S04]  /*57e0*/  LDG.E R177, [R178.64] ;  /* 0x0000000cb2b17981 */ /* 0x000ea8000c1e1900 */
[----:B------:R-:W3:Y:S03]  /*57f0*/  LDG.E R176, [R178.64+0x20] ;  /* 0x0000200cb2b07981 */ /* 0x000ee6000c1e1900 */
        /* <DEDUP_REMOVED lines=59> */
[----:B---3--:R-:W-:Y:S01]  /*5bb0*/  FADD.FTZ R0, -R176, R6 ;  /* 0x00000006b0007221 */ /* 0x008fe20000010100 */
[-C--:B------:R-:W-:Y:S01]  /*5bc0*/  FSEL R2, R2, R177.reuse, P2 ;  /* 0x000000b102027208 */ /* 0x080fe20001000000 */
[----:B------:R-:W-:Y:S01]  /*5bd0*/  FADD.FTZ R4, -R177, R4 ;  /* 0x00000004b1047221 */ /* 0x000fe20000010100 */
[----:B------:R-:W-:Y:S02]  /*5be0*/  FSETP.GE.FTZ.AND P2, PT, R182, RZ, PT ;  /* 0x000000ffb600720b */ /* 0x000fe40003f56000 */
[----:B------:R-:W-:Y:S02]  /*5bf0*/  FSEL R0, R0, R176, P0 ;  /* 0x000000b000007208 */ /* 0x000fe40000000000 */
[----:B------:R-:W-:Y:S01]  /*5c00*/  FSETP.GE.FTZ.AND P0, PT, R180, RZ, PT ;  /* 0x000000ffb400720b */ /* 0x000fe20003f16000 */
[----:B------:R-:W-:Y:S01]  /*5c10*/  FMUL.FTZ R203, R203, R2 ;  /* 0x00000002cbcb7220 */ /* 0x000fe20000410000 */
[-C--:B------:R-:W-:Y:S01]  /*5c20*/  FSEL R4, R4, R177.reuse, P3 ;  /* 0x000000b104047208 */ /* 0x080fe20001800000 */
[----:B------:R-:W-:Y:S01]  /*5c30*/  FMUL.FTZ R202, R202, R0 ;  /* 0x00000000caca7220 */ /* 0x000fe20000410000 */
[----:B------:R-:W2:Y:S01]  /*5c40*/  LDG.E R2, [R178.64+0x80] ;  /* 0x0000800cb2027981 */ /* 0x000ea2000c1e1900 */
[----:B------:R-:W-:Y:S02]  /*5c50*/  FSETP.GE.FTZ.AND P3, PT, R189, RZ, PT ;  /* 0x000000ffbd00720b */ /* 0x000fe40003f76000 */
[----:B------:R-:W-:Y:S01]  /*5c60*/  FMUL.FTZ R204, R204, R4 ;  /* 0x00000004cccc7220 */ /* 0x000fe20000410000 */
[----:B------:R-:W3:Y:S05]  /*5c70*/  LDG.E R0, [R178.64+0xa0] ;  /* 0x0000a00cb2007981 */ /* 0x000eea000c1e1900 */
[C---:B------:R-:W-:Y:S02]  /*5c80*/  FADD.FTZ R4, -R177.reuse, R16 ;  /* 0x00000010b1047221 */ /* 0x040fe40000010100 */
[----:B------:R-:W-:Y:S02]  /*5c90*/  FADD.FTZ R16, -R177, R17 ;  /* 0x00000011b1107221 */ /* 0x000fe40000010100 */
[----:B------:R-:W-:Y:S01]  /*5ca0*/  FADD.FTZ R18, -R176, R18 ;  /* 0x00000012b0127221 */ /* 0x000fe20000010100 */
[-C--:B------:R-:W-:Y:S02]  /*5cb0*/  FSEL R17, R4, R177.reuse, P6 ;  /* 0x000000b104117208 */ /* 0x080fe40003000000 */
[----:B------:R-:W-:Y:S02]  /*5cc0*/  FSEL R16, R16, R177, P5 ;  /* 0x000000b110107208 */ /* 0x000fe40002800000 */
[----:B------:R-:W-:Y:S01]  /*5cd0*/  FSETP.GE.FTZ.AND P5, PT, R193, RZ, PT ;  /* 0x000000ffc100720b */ /* 0x000fe20003fb6000 */
[----:B------:R-:W-:Y:S02]  /*5ce0*/  FMUL.FTZ R201, R201, R17 ;  /* 0x00000011c9c97220 */ /* 0x000fe40000410000 */
[----:B------:R-:W-:Y:S01]  /*5cf0*/  FMUL.FTZ R199, R199, R16 ;  /* 0x00000010c7c77220 */ /* 0x000fe20000410000 */
[-C--:B-1----:R-:W-:Y:S08]  /*5d00*/  HMMA.16816.F32.BF16 R20, R164, R168.reuse, R20 ;  /* 0x000000a8a414723c */ /* 0x082ff00000041814 */
[C---:B------:R-:W-:Y:S08]  /*5d10*/  HMMA.16816.F32.BF16 R24, R172.reuse, R168, R24 ;  /* 0x000000a8ac18723c */ /* 0x040ff00000041818 */
[-C--:B------:R-:W-:Y:S08]  /*5d20*/  HMMA.16816.F32.BF16 R28, R172, R170.reuse, R28 ;  /* 0x000000aaac1c723c */ /* 0x080ff0000004181c */
[C---:B------:R-:W-:Y:S01]  /*5d30*/  FADD.FTZ R6, -R177.reuse, R20 ;  /* 0x00000014b1067221 */ /* 0x040fe20000010100 */
[----:B------:R-:W-:Y:S04]  /*5d40*/  HMMA.16816.F32.BF16 R32, R164, R170, R32 ;  /* 0x000000aaa420723c */ /* 0x000fe80000041820 */
[----:B------:R-:W-:Y:S01]  /*5d50*/  FADD.FTZ R5, -R177, R21 ;  /* 0x00000015b1057221 */ /* 0x000fe20000010100 */
[-C--:B------:R-:W-:Y:S02]  /*5d60*/  FSEL R6, R6, R177.reuse, P4 ;  /* 0x000000b106067208 */ /* 0x080fe40002000000 */
[----:B------:R-:W-:Y:S02]  /*5d70*/  FSETP.GE.FTZ.AND P4, PT, R183, RZ, PT ;  /* 0x000000ffb700720b */ /* 0x000fe40003f96000 */
[----:B------:R-:W-:Y:S02]  /*5d80*/  FSEL R5, R5, R177, P3 ;  /* 0x000000b105057208 */ /* 0x000fe40001800000 */
[----:B------:R-:W-:Y:S01]  /*5d90*/  FSETP.GE.FTZ.AND P3, PT, R200, RZ, PT ;  /* 0x000000ffc800720b */ /* 0x000fe20003f76000 */
[----:B------:R-:W-:Y:S02]  /*5da0*/  FMUL.FTZ R191, R191, R6 ;  /* 0x00000006bfbf7220 */ /* 0x000fe40000410000 */
[C---:B------:R-:W-:Y:S02]  /*5db0*/  FADD.FTZ R6, -R176.reuse, R7 ;  /* 0x00000007b0067221 */ /* 0x040fe40000010100 */
[----:B------:R-:W-:Y:S02]  /*5dc0*/  FMUL.FTZ R189, R189, R5 ;  /* 0x00000005bdbd7220 */ /* 0x000fe40000410000 */
[C---:B------:R-:W-:Y:S02]  /*5dd0*/  FADD.FTZ R5, -R176.reuse, R19 ;  /* 0x00000013b0057221 */ /* 0x040fe40000010100 */
[----:B------:R-:W-:Y:S04]  /*5de0*/  FADD.FTZ R7, -R176, R23 ;  /* 0x00000017b0077221 */ /* 0x000fe80000010100 */
[----:B------:R-:W-:Y:S01]  /*5df0*/  FADD.FTZ R4, -R177, R32 ;  /* 0x00000020b1047221 */ /* 0x000fe20000010100 */
[----:B------:R-:W-:Y:S02]  /*5e00*/  FSEL R7, R7, R176, P5 ;  /* 0x000000b007077208 */ /* 0x000fe40002800000 */
[----:B------:R-:W-:Y:S02]  /*5e10*/  FSETP.GE.FTZ.AND P5, PT, R198, RZ, PT ;  /* 0x000000ffc600720b */ /* 0x000fe40003fb6000 */
[----:B------:R-:W-:Y:S01]  /*5e20*/  FSEL R4, R4, R177, P2 ;  /* 0x000000b104047208 */ /* 0x000fe20001000000 */
[----:B------:R-:W-:Y:S01]  /*5e30*/  @P0 FADD.FTZ R177, -R177, R33 ;  /* 0x00000021b1b10221 */ /* 0x000fe20000010100 */
[----:B------:R-:W-:Y:S01]  /*5e40*/  FSETP.GE.FTZ.AND P0, PT, R222, RZ, PT ;  /* 0x000000ffde00720b */ /* 0x000fe20003f16000 */
[----:B------:R-:W-:Y:S01]  /*5e50*/  FMUL.FTZ R193, R193, R7 ;  /* 0x00000007c1c17220 */ /* 0x000fe20000410000 */
[----:B------:R-:W-:Y:S01]  /*5e60*/  FSETP.GE.FTZ.AND P2, PT, R197, RZ, PT ;  /* 0x000000ffc500720b */ /* 0x000fe20003f56000 */
[----:B------:R-:W-:Y:S01]  /*5e70*/  FMUL.FTZ R182, R182, R4 ;  /* 0x00000004b6b67220 */ /* 0x000fe20000410000 */
[-C--:B------:R-:W-:Y:S01]  /*5e80*/  FSEL R6, R6, R176.reuse, P0 ;  /* 0x000000b006067208 */ /* 0x080fe20000000000 */
[----:B------:R-:W-:Y:S01]  /*5e90*/  FADD.FTZ R4, -R176, R22 ;  /* 0x00000016b0047221 */ /* 0x000fe20000010100 */
[----:B------:R-:W-:Y:S01]  /*5ea0*/  FSETP.GE.FTZ.AND P0, PT, R190, RZ, PT ;  /* 0x000000ffbe00720b */ /* 0x000fe20003f16000 */
[----:B------:R-:W-:Y:S01]  /*5eb0*/  FMUL.FTZ R177, R180, R177 ;  /* 0x000000b1b4b17220 */ /* 0x000fe20000410000 */
[----:B------:R-:W-:Y:S01]  /*5ec0*/  FSEL R5, R5, R176, P2 ;  /* 0x000000b005057208 */ /* 0x000fe20001000000 */
[----:B------:R-:W-:Y:S01]  /*5ed0*/  FMUL.FTZ R33, R222, R6 ;  /* 0x00000006de217220 */ /* 0x000fe20000410000 */
[-C--:B------:R-:W-:Y:S02]  /*5ee0*/  FSEL R4, R4, R176.reuse, P0 ;  /* 0x000000b004047208 */ /* 0x080fe40000000000 */
[----:B------:R-:W-:Y:S01]  /*5ef0*/  FSEL R6, R18, R176, P3 ;  /* 0x000000b012067208 */ /* 0x000fe20001800000 */
[----:B------:R-:W-:Y:S01]  /*5f00*/  FMUL.FTZ R197, R197, R5 ;  /* 0x00000005c5c57220 */ /* 0x000fe20000410000 */
[----:B------:R-:W-:Y:S01]  /*5f10*/  FSETP.GE.FTZ.AND P3, PT, R181, RZ, PT ;  /* 0x000000ffb500720b */ /* 0x000fe20003f76000 */
[----:B------:R-:W-:Y:S01]  /*5f20*/  FMUL.FTZ R190, R190, R4 ;  /* 0x00000004bebe7220 */ /* 0x000fe20000410000 */
[----:B------:R-:W-:Y:S01]  /*5f30*/  FSETP.GE.FTZ.AND P0, PT, R223, RZ, PT ;  /* 0x000000ffdf00720b */ /* 0x000fe20003f16000 */
[----:B------:R-:W-:Y:S01]  /*5f40*/  FMUL.FTZ R200, R200, R6 ;  /* 0x00000006c8c87220 */ /* 0x000fe20000410000 */
[----:B------:R-:W-:Y:S01]  /*5f50*/  FSETP.GE.FTZ.AND P2, PT, R224, RZ, PT ;  /* 0x000000ffe000720b */ /* 0x000fe20003f56000 */
[----:B------:R-:W-:Y:S05]  /*5f60*/  FADD.FTZ R6, -R176, R34 ;  /* 0x00000022b0067221 */ /* 0x000fea0000010100 */
[----:B------:R-:W-:Y:S02]  /*5f70*/  FSEL R6, R6, R176, P4 ;  /* 0x000000b006067208 */ /* 0x000fe40002000000 */
[----:B------:R-:W-:Y:S01]  /*5f80*/  FSETP.GE.FTZ.AND P4, PT, R207, RZ, PT ;  /* 0x000000ffcf00720b */ /* 0x000fe20003f96000 */
[----:B------:R-:W-:Y:S01]  /*5f90*/  @P3 FADD.FTZ R176, -R176, R35 ;  /* 0x00000023b0b03221 */ /* 0x000fe20000010100 */
[----:B------:R-:W-:Y:S01]  /*5fa0*/  FSETP.GE.FTZ.AND P3, PT, R194, RZ, PT ;  /* 0x000000ffc200720b */ /* 0x000fe20003f76000 */
[----:B------:R-:W-:Y:S02]  /*5fb0*/  FMUL.FTZ R183, R183, R6 ;  /* 0x00000006b7b77220 */ /* 0x000fe40000410000 */
[----:B------:R-:W-:Y:S02]  /*5fc0*/  FMUL.FTZ R176, R181, R176 ;  /* 0x000000b0b5b07220 */ /* 0x000fe40000410000 */
[C---:B--2---:R-:W-:Y:S02]  /*5fd0*/  FADD.FTZ R4, -R2.reuse, R9 ;  /* 0x0000000902047221 */ /* 0x044fe40000010100 */
[C---:B------:R-:W-:Y:S02]  /*5fe0*/  FADD.FTZ R5, -R2.reuse, R8 ;  /* 0x0000000802057221 */ /* 0x040fe40000010100 */
[----:B------:R-:W-:Y:S01]  /*5ff0*/  FADD.FTZ R12, -R2, R12 ;  /* 0x0000000c020c7221 */ /* 0x000fe20000010100 */
[-C--:B------:R-:W-:Y:S01]  /*6000*/  FSEL R4, R4, R2.reuse, P0 ;  /* 0x0000000204047208 */ /* 0x080fe20000000000 */
[----:B------:R-:W-:Y:S01]  /*6010*/  FADD.FTZ R25, -R2, R25 ;  /* 0x0000001902197221 */ /* 0x000fe20000010100 */
[----:B------:R-:W-:Y:S01]  /*6020*/  FSETP.GE.FTZ.AND P0, PT, R186, RZ, PT ;  /* 0x000000ffba00720b */ /* 0x000fe20003f16000 */
[C---:B------:R-:W-:Y:S01]  /*6030*/  FADD.FTZ R13, -R2.reuse, R13 ;  /* 0x0000000d020d7221 */ /* 0x040fe20000010100 */
[-C--:B------:R-:W-:Y:S01]  /*6040*/  FSEL R5, R5, R2.reuse, P2 ;  /* 0x0000000205057208 */ /* 0x080fe20001000000 */
[C---:B------:R-:W-:Y:S01]  /*6050*/  FADD.FTZ R24, -R2.reuse, R24 ;  /* 0x0000001802187221 */ /* 0x040fe20000010100 */
[----:B------:R-:W-:Y:S01]  /*6060*/  FSETP.GE.FTZ.AND P2, PT, R221, RZ, PT ;  /* 0x000000ffdd00720b */ /* 0x000fe20003f56000 */
[----:B------:R-:W-:Y:S01]  /*6070*/  FADD.FTZ R28, -R2, R28 ;  /* 0x0000001c021c7221 */ /* 0x000fe20000010100 */
[----:B------:R-:W-:Y:S01]  /*6080*/  FSEL R13, R13, R2, P4 ;  /* 0x000000020d0d7208 */ /* 0x000fe20002000000 */
[----:B------:R-:W-:Y:S01]  /*6090*/  FMUL.FTZ R23, R223, R4 ;  /* 0x00000004df177220 */ /* 0x000fe20000410000 */
[-C--:B------:R-:W-:Y:S01]  /*60a0*/  FSEL R12, R12, R2.reuse, P2 ;  /* 0x000000020c0c7208 */ /* 0x080fe20001000000 */
[----:B---3--:R-:W-:Y:S01]  /*60b0*/  FADD.FTZ R4, -R0, R14 ;  /* 0x0000000e00047221 */ /* 0x008fe20000010100 */
[----:B------:R-:W-:Y:S01]  /*60c0*/  FSETP.GE.FTZ.AND P2, PT, R192, RZ, PT ;  /* 0x000000ffc000720b */ /* 0x000fe20003f56000 */
[----:B------:R-:W-:Y:S01]  /*60d0*/  FADD.FTZ R11, -R0, R11 ;  /* 0x0000000b000b7221 */ /* 0x000fe20000010100 */
[-C--:B------:R-:W-:Y:S01]  /*60e0*/  FSEL R24, R24, R2.reuse, P3 ;  /* 0x0000000218187208 */ /* 0x080fe20001800000 */
[C---:B------:R-:W-:Y:S01]  /*60f0*/  FADD.FTZ R6, -R0.reuse, R15 ;  /* 0x0000000f00067221 */ /* 0x040fe20000010100 */
[-C--:B------:R-:W-:Y:S01]  /*6100*/  FSEL R25, R25, R2.reuse, P2 ;  /* 0x0000000219197208 */ /* 0x080fe20001000000 */
[----:B------:R-:W-:Y:S01]  /*6110*/  FADD.FTZ R10, -R0, R10 ;  /* 0x0000000a000a7221 */ /* 0x000fe20000010100 */
[----:B------:R-:W-:Y:S01]  /*6120*/  FSETP.GE.FTZ.AND P2, PT, R187, RZ, PT ;  /* 0x000000ffbb00720b */ /* 0x000fe20003f56000 */
[----:B------:R-:W-:Y:S01]  /*6130*/  FMUL.FTZ R32, R224, R5 ;  /* 0x00000005e0207220 */ /* 0x000fe20000410000 */
[----:B------:R-:W-:Y:S01]  /*6140*/  FSETP.GE.FTZ.AND P3, PT, R226, RZ, PT ;  /* 0x000000ffe200720b */ /* 0x000fe20003f76000 */
[----:B------:R-:W-:Y:S01]  /*6150*/  FADD.FTZ R5, -R0, R26 ;  /* 0x0000001a00057221 */ /* 0x000fe20000010100 */
        /* <DEDUP_REMOVED lines=12> */
[----:B------:R-:W-:Y:S01]  /*6220*/  FSETP.GE.FTZ.AND P2, PT, R185, RZ, PT ;  /* 0x000000ffb900720b */ /* 0x000fe20003f56000 */
[----:B------:R-:W-:Y:S01]  /*6230*/  FADD.FTZ R4, -R0, R27 ;  /* 0x0000001b00047221 */ /* 0x000fe20000010100 */
[----:B------:R-:W-:Y:S01]  /*6240*/  FSEL R6, R6, R0, P0 ;  /* 0x0000000006067208 */ /* 0x000fe20000000000 */
[----:B------:R-:W-:Y:S01]  /*6250*/  FMUL.FTZ R24, R194, R24 ;  /* 0x00000018c2187220 */ /* 0x000fe20000410000 */
[----:B------:R-:W-:Y:S01]  /*6260*/  PLOP3.LUT P0, PT, PT, PT, UP5, 0x80, 0x0 ;  /* 0x000000000000781c */ /* 0x000fe20003f0f058 */
        /* <DEDUP_REMOVED lines=8> */
[----:B------:R-:W-:Y:S01]  /*62f0*/  FMUL.FTZ R13, R205, R6 ;  /* 0x00000006cd0d7220 */ /* 0x000fe20000410000 */
[-C--:B------:R-:W-:Y:S01]  /*6300*/  FSEL R4, R4, R0.reuse, P4 ;  /* 0x0000000004047208 */ /* 0x080fe20002000000 */
[----:B------:R-:W-:Y:S01]  /*6310*/  IMAD.MOV.U32 R186, RZ, RZ, R233 ;  /* 0x000000ffffba7224 */ /* 0x000fe200078e00e9 */
[----:B------:R-:W-:Y:S01]  /*6320*/  FSEL R2, R2, R0, P3 ;  /* 0x0000000002027208 */ /* 0x000fe20001800000 */
[----:B------:R-:W-:Y:S02]  /*6330*/  @P2 FADD.FTZ R0, -R0, R31 ;  /* 0x0000001f00002221 */ /* 0x000fe40000010100 */
[----:B------:R-:W-:Y:S02]  /*6340*/  FMUL.FTZ R14, R198, R5 ;  /* 0x00000005c60e7220 */ /* 0x000fe40000410000 */
[----:B------:R-:W-:Y:S02]  /*6350*/  FMUL.FTZ R16, R195, R4 ;  /* 0x00000004c3107220 */ /* 0x000fe40000410000 */
[----:B------:R-:W-:Y:S02]  /*6360*/  FMUL.FTZ R19, R188, R2 ;  /* 0x00000002bc137220 */ /* 0x000fe40000410000 */
[----:B------:R-:W-:Y:S02]  /*6370*/  FMUL.FTZ R18, R185, R0 ;  /* 0x00000000b9127220 */ /* 0x000fe40000410000 */
        /* <DEDUP_REMOVED lines=24> */
.L_x_1239:
        /* <DEDUP_REMOVED lines=146> */
.L_x_1240:
[----:B------:R-:W-:Y:S01]  /*6e20*/  LDSM.16.M88.4 R32, [R211+0x1c000] ;  /* 0x01c00000d320783b */ /* 0x000fe20000000200 */
[----:B------:R-:W-:Y:S01]  /*6e30*/  IMAD.MOV.U32 R2, RZ, RZ, 0x4 ;  /* 0x00000004ff027424 */ /* 0x000fe200078e00ff */
[----:B------:R-:W-:Y:S01]  /*6e40*/  ULOP3.LUT UR4, UR7, 0x1, URZ, 0xc0, !UPT ;  /* 0x0000000107047892 */ /* 0x000fe2000f8ec03f */
[----:B------:R-:W-:Y:S01]  /*6e50*/  IMAD.MOV.U32 R188, RZ, RZ, c[0x0][0x22c] ;  /* 0x00008b00ffbc7624 */ /* 0x000fe200078e00ff */
[----:B------:R-:W-:Y:S01]  /*6e60*/  @UP5 UIADD3 UR5, UP4, UR10, -0x100, URZ ;  /* 0xffffff000a055890 */ /* 0x000fe2000ff9e03f */
[----:B------:R-:W2:Y:S01]  /*6e70*/  LDSM.16.MT88.4 R16, [R208] ;  /* 0x00000000d010783b */ /* 0x000ea20000004200 */
[----:B------:R-:W-:Y:S01]  /*6e80*/  IMAD.MOV.U32 R191, RZ, RZ, c[0x0][0x22c] ;  /* 0x00008b00ffbf7624 */ /* 0x000fe200078e00ff */
[----:B------:R-:W-:Y:S01]  /*6e90*/  UISETP.NE.U32.AND UP1, UPT, UR4, 0x1, UPT ;  /* 0x000000010400788c */ /* 0x000fe2000bf25070 */
[----:B------:R-:W-:Y:S01]  /*6ea0*/  IMAD R188, R188, c[0x0][0x1c0], RZ ;  /* 0x00007000bcbc7a24 */ /* 0x000fe200078e02ff */
[----:B------:R-:W-:Y:S01]  /*6eb0*/  UIADD3 UR6, UR7, -0x1, URZ ;  /* 0xffffffff07067890 */ /* 0x000fe2000fffe03f */
[----:B------:R-:W3:Y:S01]  /*6ec0*/  LDSM.16.M88.4 R28, [R211+0x1d000] ;  /* 0x01d00000d31c783b */ /* 0x000ee20000000200 */
[----:B------:R-:W-:Y:S01]  /*6ed0*/  IMAD R191, R191, c[0x0][0x1c0], RZ ;  /* 0x00007000bfbf7a24 */ /* 0x000fe200078e02ff */
[----:B------:R-:W-:Y:S01]  /*6ee0*/  @UP5 UIADD3.X UR4, UR11, -0x1, URZ, UP4, !UPT ;  /* 0xffffffff0b045890 */ /* 0x000fe2000a7fe43f */
[----:B------:R-:W-:Y:S02]  /*6ef0*/  IMAD.SHL.U32 R188, R188, 0x10, RZ ;  /* 0x00000010bcbc7824 */ /* 0x000fe400078e00ff */
[----:B------:R-:W4:Y:S01]  /*6f00*/  LDSM.16.MT88.4 R164, [R208+0x4000] ;  /* 0x00400000d0a4783b */ /* 0x000f220000004200 */
[----:B------:R-:W-:Y:S02]  /*6f10*/  IMAD.SHL.U32 R191, R191, 0x20, RZ ;  /* 0x00000020bfbf7824 */ /* 0x000fe400078e00ff */
[----:B------:R-:W-:Y:S02]  /*6f20*/  IMAD.MOV.U32 R190, RZ, RZ, c[0x0][0x22c] ;  /* 0x00008b00ffbe7624 */ /* 0x000fe400078e00ff */
[----:B------:R-:W-:Y:S01]  /*6f30*/  LDSM.16.M88.4 R168, [R212+0x1c000] ;  /* 0x01c00000d4a8783b */ /* 0x000fe20000000200 */
[----:B------:R-:W-:Y:S02]  /*6f40*/  IMAD.MOV.U32 R189, RZ, RZ, c[0x0][0x22c] ;  /* 0x00008b00ffbd7624 */ /* 0x000fe400078e00ff */
[----:B------:R-:W-:Y:S02]  /*6f50*/  IMAD R190, R190, c[0x0][0x1c0], RZ ;  /* 0x00007000bebe7a24 */ /* 0x000fe400078e02ff */
[----:B------:R-:W1:Y:S01]  /*6f60*/  LDSM.16.MT88.4 R172, [R208+0x800] ;  /* 0x00080000d0ac783b */ /* 0x000e620000004200 */
[----:B------:R-:W-:Y:S02]  /*6f70*/  IMAD R189, R189, c[0x0][0x1c0], RZ ;  /* 0x00007000bdbd7a24 */ /* 0x000fe400078e02ff */
[----:B------:R-:W-:Y:S02]  /*6f80*/  IMAD R190, R190, 0x28, RZ ;  /* 0x00000028bebe7824 */ /* 0x000fe400078e02ff */
[----:B------:R-:W1:Y:S01]  /*6f90*/  LDSM.16.M88.4 R176, [R212+0x1d000] ;  /* 0x01d00000d4b0783b */ /* 0x000e620000000200 */
[----:B------:R-:W-:Y:S02]  /*6fa0*/  IMAD R189, R189, 0x38, RZ ;  /* 0x00000038bdbd7824 */ /* 0x000fe400078e02ff */
[----:B-1----:R-:W-:Y:S02]  /*6fb0*/  IMAD.MOV.U32 R0, RZ, RZ, c[0x0][0x22c] ;  /* 0x00008b00ff007624 */ /* 0x002fe400078e00ff */
[----:B------:R-:W1:Y:S02]  /*6fc0*/  LDSM.16.MT88.4 R180, [R208+0x4800] ;  /* 0x00480000d0b4783b */ /* 0x000e640000004200 */
[----:B------:R-:W-:Y:S04]  /*6fd0*/  IMAD R0, R0, c[0x0][0x1c0], RZ ;  /* 0x0000700000007a24 */ /* 0x000fe800078e02ff */
[----:B------:R-:W-:Y:S01]  /*6fe0*/  IMAD.U32 R0, R0, -0x40, RZ ;  /* 0xffffffc000007824 */ /* 0x000fe200078e00ff */
[-C--:B--2---:R-:W-:Y:S04]  /*6ff0*/  HMMA.16816.F32.BF16 R4, R32, R16.reuse, RZ ;  /* 0x000000102004723c */ /* 0x084fe800000418ff */
[C---:B------:R-:W-:Y:S04]  /*7000*/  LEA R233, P2, R0.reuse, R186, 0x2 ;  /* 0x000000ba00e97211 */ /* 0x040fe800078410ff */
[----:B------:R-:W-:Y:S01]  /*7010*/  LEA.HI.X.SX32 R232, R0, R187, 0x2, P2 ;  /* 0x000000bb00e87211 */ /* 0x000fe200010f16ff */
[C---:B---3--:R-:W-:Y:S03]  /*7020*/  HMMA.16816.F32.BF16 R8, R28.reuse, R16, RZ ;  /* 0x000000101c08723c */ /* 0x048fe600000418ff */
[----:B------:R-:W-:Y:S04]  /*7030*/  IMAD.MOV.U32 R0, RZ, RZ, c[0x0][0x22c] ;  /* 0x00008b00ff007624 */ /* 0x000fe800078e00ff */
[----:B------:R-:W-:Y:S01]  /*7040*/  IMAD R0, R0, c[0x0][0x1c0], RZ ;  /* 0x0000700000007a24 */ /* 0x000fe200078e02ff */
[-C--:B------:R-:W-:Y:S04]  /*7050*/  HMMA.16816.F32.BF16 R12, R28, R18.reuse, RZ ;  /* 0x000000121c0c723c */ /* 0x080fe800000418ff */
[----:B------:R-:W-:Y:S04]  /*7060*/  IMAD R0, R0, 0x18, RZ ;  /* 0x0000001800007824 */ /* 0x000fe800078e02ff */
        /* <DEDUP_REMOVED lines=76> */
[----:B------:R-:W4:Y:S06]  /*7530*/  LDSM.16.MT88.4 R164, [R208+0x7800] ;  /* 0x00780000d0a4783b */ /* 0x000f2c0000004200 */
[----:B------:R-:W-:Y:S01]  /*7540*/  @P0 IADD3 R168, R244, -0x40, RZ ;  /* 0xffffffc0f4a80810 */ /* 0x000fe20007ffe0ff */
[-C--:B-1----:R-:W-:Y:S05]  /*7550*/  HMMA.16816.F32.BF16 R4, R172, R176.reuse, R4 ;  /* 0x000000b0ac04723c */ /* 0x082fea0000041804 */
[----:B------:R-:W-:Y:S01]  /*7560*/  @P0 IMAD.WIDE R168, R168, R2, UR10 ;  /* 0x0000000aa8a80e25 */ /* 0x000fe2000f8e0202 */
[----:B------:R-:W-:Y:S02]  /*7570*/  @UP5 UMOV UR10, UR5 ;  /* 0x00000005000a5c82 */ /* 0x000fe40008000000 */
[----:B------:R-:W-:Y:S01]  /*7580*/  @UP5 UMOV UR11, UR4 ;  /* 0x00000004000b5c82 */ /* 0x000fe20008000000 */
[----:B------:R-:W-:Y:S01]  /*7590*/  IMAD.MOV.U32 R2, RZ, RZ, R233 ;  /* 0x000000ffff027224 */ /* 0x000fe200078e00e9 */
[----:B------:R1:W5:Y:S02]  /*75a0*/  @P0 LDG.E R241, [R168.64] ;  /* 0x0000000ca8f10981 */ /* 0x000364000c1e1900 */
[----:B--2---:R-:W-:Y:S03]  /*75b0*/  IMAD.MOV.U32 R3, RZ, RZ, R232 ;  /* 0x000000ffff037224 */ /* 0x004fe600078e00e8 */
[----:B------:R1:W5:Y:S05]  /*75c0*/  @P0 LDG.E R242, [R168.64+0x20] ;  /* 0x0000200ca8f20981 */ /* 0x00036a000c1e1900 */
        /* <DEDUP_REMOVED lines=8> */
[-C--:B----4-:R-:W-:Y:S04]  /*7650*/  HMMA.16816.F32.BF16 R20, R172, R164.reuse, R20 ;  /* 0x000000a4ac14723c */ /* 0x090fe80000041814 */
        /* <DEDUP_REMOVED lines=12> */
[-C--:B------:R-:W-:Y:S02]  /*7720*/  LEA R166, P3, R190, R2.reuse, 0x2 ;  /* 0x00000002bea67211 */ /* 0x080fe400078610ff */
[----:B------:R-:W-:Y:S02]  /*7730*/  IMAD R0, R0, c[0x0][0x1c0], RZ ;  /* 0x0000700000007a24 */ /* 0x000fe400078e02ff */
[----:B------:R4:W-:Y:S01]  /*7740*/  RED.E.ADD.F32.FTZ.RN.STRONG.GPU [R170.64], R7 ;  /* 0x00000007aa00798e */ /* 0x0009e2000c10e78c */
[-C--:B------:R-:W-:Y:S01]  /*7750*/  LEA.HI.X.SX32 R167, R190, R3.reuse, 0x2, P3 ;  /* 0x00000003bea77211 */ /* 0x080fe200018f16ff */
[----:B------:R-:W-:Y:S03]  /*7760*/  IMAD R0, R0, 0x30, RZ ;  /* 0x0000003000007824 */ /* 0x000fe600078e02ff */
[----:B------:R4:W-:Y:S02]  /*7770*/  RED.E.ADD.F32.FTZ.RN.STRONG.GPU [R168.64], R8 ;  /* 0x00000008a800798e */ /* 0x0009e4000c10e78c */
[CC--:B--2---:R-:W-:Y:S03]  /*7780*/  LEA R4, P2, R0.reuse, R2.reuse, 0x2 ;  /* 0x0000000200047211 */ /* 0x0c4fe600078410ff */
[----:B------:R2:W-:Y:S05]  /*7790*/  RED.E.ADD.F32.FTZ.RN.STRONG.GPU [R166.64], R9 ;  /* 0x00000009a600798e */ /* 0x0005ea000c10e78c */
[----:B------:R-:W-:Y:S01]  /*77a0*/  LDSM.16.MT88.4 R168, [R210+0x2800] ;  /* 0x00280000d2a8783b */ /* 0x000fe20000004200 */
[-C--:B-1----:R-:W-:Y:S01]  /*77b0*/  LEA.HI.X.SX32 R5, R0, R3.reuse, 0x2, P2 ;  /* 0x0000000300057211 */ /* 0x082fe200010f16ff */
[----:B------:R-:W-:Y:S04]  /*77c0*/  IMAD.MOV.U32 R0, RZ, RZ, c[0x0][0x22c] ;  /* 0x00008b00ff007624 */ /* 0x000fe800078e00ff */
[----:B------:R1:W-:Y:S01]  /*77d0*/  RED.E.ADD.F32.FTZ.RN.STRONG.GPU [R4.64], R10 ;  /* 0x0000000a0400798e */ /* 0x0003e2000c10e78c */
[CC--:B---3--:R-:W-:Y:S01]  /*77e0*/  LEA R6, P0, R189.reuse, R2.reuse, 0x2 ;  /* 0x00000002bd067211 */ /* 0x0c8fe200078010ff */
[----:B------:R-:W-:Y:S03]  /*77f0*/  IMAD R0, R0, c[0x0][0x1c0], RZ ;  /* 0x0000700000007a24 */ /* 0x000fe600078e02ff */
[-C--:B----4-:R-:W-:Y:S01]  /*7800*/  LEA.HI.X.SX32 R7, R189, R3.reuse, 0x2, P0 ;  /* 0x00000003bd077211 */ /* 0x090fe200000f16ff */
[----:B------:R-:W-:Y:S04]  /*7810*/  IMAD.SHL.U32 R0, R0, 0x10, RZ ;  /* 0x0000001000007824 */ /* 0x000fe800078e00ff */
[----:B------:R3:W-:Y:S01]  /*7820*/  RED.E.ADD.F32.FTZ.RN.STRONG.GPU [R6.64], R11 ;  /* 0x0000000b0600798e */ /* 0x0007e2000c10e78c */
[C---:B------:R-:W-:Y:S02]  /*7830*/  IADD3 R179, R0.reuse, 0x20, RZ ;  /* 0x0000002000b37810 */ /* 0x040fe40007ffe0ff */
[C---:B------:R-:W-:Y:S02]  /*7840*/  IADD3 R178, R0.reuse, 0x20, RZ ;  /* 0x0000002000b27810 */ /* 0x040fe40007ffe0ff */
[----:B------:R4:W-:Y:S01]  /*7850*/  RED.E.ADD.F32.FTZ.RN.STRONG.GPU [R2.64+0x80], R16 ;  /* 0x000080100200798e */ /* 0x0009e2000c10e78c */
[----:B------:R-:W-:Y:S02]  /*7860*/  IADD3 R0, R0, 0x20, RZ ;  /* 0x0000002000007810 */ /* 0x000fe40007ffe0ff */
[----:B------:R-:W-:Y:S01]  /*7870*/  IMAD.IADD R178, R238, 0x1, R178 ;  /* 0x00000001eeb27824 */ /* 0x000fe200078e02b2 */
[-C--:B------:R-:W-:Y:S01]  /*7880*/  LEA R8, P3, R250, R2.reuse, 0x2 ;  /* 0x00000002fa087211 */ /* 0x080fe200078610ff */
[----:B------:R4:W-:Y:S01]  /*7890*/  RED.E.ADD.F32.FTZ.RN.STRONG.GPU [R164.64+0x80], R17 ;  /* 0x00008011a400798e */ /* 0x0009e2000c10e78c */
[----:B------:R-:W-:Y:S02]  /*78a0*/  IMAD.IADD R0, R238, 0x1, R0 ;  /* 0x00000001ee007824 */ /* 0x000fe400078e0200 */
[-C--:B--2---:R-:W-:Y:S02]  /*78b0*/  LEA.HI.X.SX32 R9, R250, R3.reuse, 0x2, P3 ;  /* 0x00000003fa097211 */ /* 0x084fe400018f16ff */
[----:B------:R-:W-:Y:S01]  /*78c0*/  IMAD.IADD R0, R238, 0x1, R0 ;  /* 0x00000001ee007824 */ /* 0x000fe200078e0200 */
[CC--:B-1----:R-:W-:Y:S04]  /*78d0*/  LEA R4, P0, R179.reuse, R2.reuse, 0x2 ;  /* 0x00000002b3047211 */ /* 0x0c2fe800078010ff */
[-C--:B------:R-:W-:Y:S02]  /*78e0*/  LEA.HI.X.SX32 R5, R179, R3.reuse, 0x2, P0 ;  /* 0x00000003b3057211 */ /* 0x080fe400000f16ff */
[-C--:B------:R-:W-:Y:S03]  /*78f0*/  LEA R10, P0, R0, R2.reuse, 0x2 ;  /* 0x00000002000a7211 */ /* 0x080fe600078010ff */
[----:B------:R1:W-:Y:S01]  /*7900*/  RED.E.ADD.F32.FTZ.RN.STRONG.GPU [R4.64], R18 ;  /* 0x000000120400798e */ /* 0x0003e2000c10e78c */
[-C--:B---3--:R-:W-:Y:S02]  /*7910*/  LEA R6, P2, R178, R2.reuse, 0x2 ;  /* 0x00000002b2067211 */ /* 0x088fe400078410ff */
[-C--:B------:R-:W-:Y:S01]  /*7920*/  LEA.HI.X.SX32 R11, R0, R3.reuse, 0x2, P0 ;  /* 0x00000003000b7211 */ /* 0x080fe200000f16ff */
[----:B------:R-:W-:Y:S01]  /*7930*/  IMAD.MOV.U32 R0, RZ, RZ, c[0x0][0x22c] ;  /* 0x00008b00ff007624 */ /* 0x000fe200078e00ff */
[-C--:B------:R-:W-:Y:S01]  /*7940*/  LEA.HI.X.SX32 R7, R178, R3.reuse, 0x2, P2 ;  /* 0x00000003b2077211 */ /* 0x080fe200010f16ff */
[----:B------:R-:W-:Y:S01]  /*7950*/  IMAD.IADD R178, R238, 0x1, R249 ;  /* 0x00000001eeb27824 */ /* 0x000fe200078e02f9 */
[----:B----4-:R-:W-:Y:S01]  /*7960*/  IADD3 R16, R188, 0x60, RZ ;  /* 0x00000060bc107810 */ /* 0x010fe20007ffe0ff */
[----:B------:R-:W-:Y:S02]  /*7970*/  IMAD R0, R0, c[0x0][0x1c0], RZ ;  /* 0x0000700000007a24 */ /* 0x000fe400078e02ff */
[----:B------:R2:W-:Y:S01]  /*7980*/  RED.E.ADD.F32.FTZ.RN.STRONG.GPU [R6.64], R19 ;  /* 0x000000130600798e */ /* 0x0005e2000c10e78c */
[----:B------:R-:W-:Y:S01]  /*7990*/  IADD3 R17, R188, 0x60, RZ ;  /* 0x00000060bc117810 */ /* 0x000fe20007ffe0ff */
[----:B------:R-:W-:Y:S02]  /*79a0*/  IMAD.SHL.U32 R0, R0, 0x10, RZ ;  /* 0x0000001000007824 */ /* 0x000fe400078e00ff */
[----:B------:R-:W-:Y:S01]  /*79b0*/  IMAD.IADD R16, R238, 0x1, R16 ;  /* 0x00000001ee107824 */ /* 0x000fe200078e0210 */
[----:B------:R3:W-:Y:S02]  /*79c0*/  RED.E.ADD.F32.FTZ.RN.STRONG.GPU [R10.64], R12 ;  /* 0x0000000c0a00798e */ /* 0x0007e4000c10e78c */
[C---:B------:R-:W-:Y:S02]  /*79d0*/  IADD3 R173, R0.reuse, 0x40, RZ ;  /* 0x0000004000ad7810 */ /* 0x040fe40007ffe0ff */
[C---:B------:R-:W-:Y:S01]  /*79e0*/  IADD3 R172, R0.reuse, 0x40, RZ ;  /* 0x0000004000ac7810 */ /* 0x040fe20007ffe0ff */
[----:B------:R4:W-:Y:S01]  /*79f0*/  RED.E.ADD.F32.FTZ.RN.STRONG.GPU [R8.64], R13 ;  /* 0x0000000d0800798e */ /* 0x0009e2000c10e78c */
[----:B------:R-:W-:Y:S03]  /*7a00*/  IADD3 R0, R0, 0x40, RZ ;  /* 0x0000004000007810 */ /* 0x000fe60007ffe0ff */
[C---:B------:R-:W-:Y:S02]  /*7a10*/  IMAD.IADD R172, R238.reuse, 0x1, R172 ;  /* 0x00000001eeac7824 */ /* 0x040fe400078e02ac */
[C---:B------:R-:W-:Y:S01]  /*7a20*/  IMAD.IADD R0, R238.reuse, 0x1, R0 ;  /* 0x00000001ee007824 */ /* 0x040fe200078e0200 */
[CC--:B-1----:R-:W-:Y:S03]  /*7a30*/  LEA R4, P2, R249.reuse, R2.reuse, 0x2 ;  /* 0x00000002f9047211 */ /* 0x0c2fe600078410ff */
[----:B------:R-:W-:Y:S01]  /*7a40*/  IMAD.IADD R0, R238, 0x1, R0 ;  /* 0x00000001ee007824 */ /* 0x000fe200078e0200 */
[-C--:B------:R-:W-:Y:S05]  /*7a50*/  LEA.HI.X.SX32 R5, R249, R3.reuse, 0x2, P2 ;  /* 0x00000003f9057211 */ /* 0x080fea00010f16ff */
[----:B------:R1:W-:Y:S01]  /*7a60*/  RED.E.ADD.F32.FTZ.RN.STRONG.GPU [R4.64], R14 ;  /* 0x0000000e0400798e */ /* 0x0003e2000c10e78c */
[CC--:B--2---:R-:W-:Y:S04]  /*7a70*/  LEA R6, P0, R178.reuse, R2.reuse, 0x2 ;  /* 0x00000002b2067211 */ /* 0x0c4fe800078010ff */
[-C--:B------:R-:W-:Y:S02]  /*7a80*/  LEA.HI.X.SX32 R7, R178, R3.reuse, 0x2, P0 ;  /* 0x00000003b2077211 */ /* 0x080fe400000f16ff */
[CC--:B---3--:R-:W-:Y:S03]  /*7a90*/  LEA R12, P2, R172.reuse, R2.reuse, 0x2 ;  /* 0x00000002ac0c7211 */ /* 0x0c8fe600078410ff */
[----:B------:R2:W-:Y:S01]  /*7aa0*/  RED.E.ADD.F32.FTZ.RN.STRONG.GPU [R6.64], R15 ;  /* 0x0000000f0600798e */ /* 0x0005e2000c10e78c */
[-C--:B----4-:R-:W-:Y:S02]  /*7ab0*/  LEA.HI.X.SX32 R13, R172, R3.reuse, 0x2, P2 ;  /* 0x00000003ac0d7211 */ /* 0x090fe400010f16ff */
[CC--:B------:R-:W-:Y:S02]  /*7ac0*/  LEA R8, P3, R248.reuse, R2.reuse, 0x2 ;  /* 0x00000002f8087211 */ /* 0x0c0fe400078610ff */
[----:B------:R-:W-:Y:S02]  /*7ad0*/  RED.E.ADD.F32.FTZ.RN.STRONG.GPU [R2.64+0x100], R20 ;  /* 0x000100140200798e */ /* 0x000fe4000c10e78c */
[-C--:B------:R-:W-:Y:S03]  /*7ae0*/  LEA.HI.X.SX32 R9, R248, R3.reuse, 0x2, P3 ;  /* 0x00000003f8097211 */ /* 0x080fe600018f16ff */
[----:B------:R-:W-:Y:S01]  /*7af0*/  RED.E.ADD.F32.FTZ.RN.STRONG.GPU [R164.64+0x100], R21 ;  /* 0x00010015a400798e */ /* 0x000fe2000c10e78c */
[-C--:B-1----:R-:W-:Y:S02]  /*7b00*/  LEA R4, P0, R173, R2.reuse, 0x2 ;  /* 0x00000002ad047211 */ /* 0x082fe400078010ff */
[-C--:B------:R-:W-:Y:S02]  /*7b10*/  LEA R14, P6, R17, R2.reuse, 0x2 ;  /* 0x00000002110e7211 */ /* 0x080fe400078c10ff */
[-C--:B------:R-:W-:Y:S02]  /*7b20*/  LEA.HI.X.SX32 R5, R173, R3.reuse, 0x2, P0 ;  /* 0x00000003ad057211 */ /* 0x080fe400000f16ff */
[CC--:B------:R-:W-:Y:S03]  /*7b30*/  LEA R10, P0, R0.reuse, R2.reuse, 0x2 ;  /* 0x00000002000a7211 */ /* 0x0c0fe600078010ff */
[----:B------:R1:W-:Y:S01]  /*7b40*/  RED.E.ADD.F32.FTZ.RN.STRONG.GPU [R4.64], R22 ;  /* 0x000000160400798e */ /* 0x0003e2000c10e78c */
[-C--:B------:R-:W-:Y:S02]  /*7b50*/  LEA.HI.X.SX32 R11, R0, R3.reuse, 0x2, P0 ;  /* 0x00000003000b7211 */ /* 0x080fe400000f16ff */
[CC--:B--2---:R-:W-:Y:S02]  /*7b60*/  LEA R6, P2, R247.reuse, R2.reuse, 0x2 ;  /* 0x00000002f7067211 */ /* 0x0c4fe400078410ff */
[----:B------:R2:W-:Y:S01]  /*7b70*/  RED.E.ADD.F32.FTZ.RN.STRONG.GPU [R12.64], R23 ;  /* 0x000000170c00798e */ /* 0x0005e2000c10e78c */
[----:B------:R-:W-:Y:S02]  /*7b80*/  IADD3 R0, R188, 0x60, RZ ;  /* 0x00000060bc007810 */ /* 0x000fe40007ffe0ff */
[-C--:B------:R-:W-:Y:S02]  /*7b90*/  LEA.HI.X.SX32 R7, R247, R3.reuse, 0x2, P2 ;  /* 0x00000003f7077211 */ /* 0x080fe400010f16ff */
[----:B------:R3:W-:Y:S01]  /*7ba0*/  RED.E.ADD.F32.FTZ.RN.STRONG.GPU [R10.64], R24 ;  /* 0x000000180a00798e */ /* 0x0007e2000c10e78c */
[C---:B------:R-:W-:Y:S01]  /*7bb0*/  IMAD.IADD R0, R238.reuse, 0x1, R0 ;  /* 0x00000001ee007824 */ /* 0x040fe200078e0200 */
[-C--:B------:R-:W-:Y:S03]  /*7bc0*/  LEA.HI.X.SX32 R15, R17, R3.reuse, 0x2, P6 ;  /* 0x00000003110f7211 */ /* 0x080fe600030f16ff */
[----:B------:R4:W-:Y:S01]  /*7bd0*/  RED.E.ADD.F32.FTZ.RN.STRONG.GPU [R8.64], R25 ;  /* 0x000000190800798e */ /* 0x0009e2000c10e78c */
[----:B------:R-:W-:Y:S04]  /*7be0*/  IMAD.IADD R0, R238, 0x1, R0 ;  /* 0x00000001ee007824 */ /* 0x000fe800078e0200 */
[----:B------:R4:W-:Y:S05]  /*7bf0*/  RED.E.ADD.F32.FTZ.RN.STRONG.GPU [R6.64], R26 ;  /* 0x0000001a0600798e */ /* 0x0009ea000c10e78c */
[----:B------:R-:W-:Y:S01]  /*7c00*/  LDSM.16.MT88.4 R20, [R210+0x2000] ;  /* 0x00200000d214783b */ /* 0x000fe20000004200 */
[CC--:B-1----:R-:W-:Y:S04]  /*7c10*/  LEA R4, P0, R252.reuse, R2.reuse, 0x2 ;  /* 0x00000002fc047211 */ /* 0x0c2fe800078010ff */
[-C--:B------:R-:W-:Y:S02]  /*7c20*/  LEA.HI.X.SX32 R5, R252, R3.reuse, 0x2, P0 ;  /* 0x00000003fc057211 */ /* 0x080fe400000f16ff */
[CC--:B--2---:R-:W-:Y:S03]  /*7c30*/  LEA R12, P5, R16.reuse, R2.reuse, 0x2 ;  /* 0x00000002100c7211 */ /* 0x0c4fe600078a10ff */
[----:B------:R1:W-:Y:S01]  /*7c40*/  RED.E.ADD.F32.FTZ.RN.STRONG.GPU [R4.64], R27 ;  /* 0x0000001b0400798e */ /* 0x0003e2000c10e78c */
[-C--:B------:R-:W-:Y:S02]  /*7c50*/  LEA.HI.X.SX32 R13, R16, R3.reuse, 0x2, P5 ;  /* 0x00000003100d7211 */ /* 0x080fe400028f16ff */
[-C--:B---3--:R-:W-:Y:S02]  /*7c60*/  LEA R10, P4, R0, R2.reuse, 0x2 ;  /* 0x00000002000a7211 */ /* 0x088fe400078810ff */
        /* <DEDUP_REMOVED lines=9> */
[----:B------:R-:W-:Y:S01]  /*7d00*/  ISETP.LT.AND P2, PT, RZ, UR7, PT ;  /* 0x00000007ff007c0c */ /* 0x000fe2000bf41270 */
[----:B------:R-:W-:Y:S01]  /*7d10*/  RED.E.ADD.F32.FTZ.RN.STRONG.GPU [R12.64], R35 ;  /* 0x000000230c00798e */ /* 0x000fe2000c10e78c */
[----:B------:R-:W-:Y:S04]  /*7d20*/  UMOV UR7, UR6 ;  /* 0x0000000600077c82 */ /* 0x000fe80008000000 */
[----:B------:R-:W-:Y:S01]  /*7d30*/  RED.E.ADD.F32.FTZ.RN.STRONG.GPU [R10.64], R28 ;  /* 0x0000001c0a00798e */ /* 0x000fe2000c10e78c */
[C---:B-1----:R-:W-:Y:S04]  /*7d40*/  LEA R4, P0, R251.reuse, R2, 0x2 ;  /* 0x00000002fb047211 */ /* 0x042fe800078010ff */
        /* <DEDUP_REMOVED lines=207> */
[----:B------:R-:W-:Y:S01]  /*8a40*/  UISETP.NE.AND UP0, UPT, UR22, -0x1, UPT ;  /* 0xffffffff1600788c */ /* 0x000fe2000bf05270 */
[----:B------:R-:W-:Y:S01]  /*8a50*/  FMUL.FTZ R59, R101, c[0x0][0x2e0] ;  /* 0x0000b800653b7a20 */ /* 0x000fe20000410000 */
[----:B------:R-:W-:Y:S01]  /*8a60*/  ULDC.64 UR8, c[0x0][0x3a0] ;  /* 0x0000e80000087ab9 */ /* 0x000fe20000000a00 */
        /* <DEDUP_REMOVED lines=61> */
[----:B------:R1:W-:Y:S01]  /*8e40*/  STS [R176+0x2000], R45 ;  /* 0x0020002db0007388 */ /* 0x0003e20000000800 */
[----:B------:R-:W-:-:S03]  /*8e50*/  F2FP.BF16.PACK_AB R36, R36, R142 ;  /* 0x0000008e2424723e */ /* 0x000fc600000010ff */
        /* <DEDUP_REMOVED lines=89> */
[----:B------:R-:W-:Y:S01]  /*93f0*/  PLOP3.LUT P0, PT, PT, PT, UP0, 0x80, 0x0 ;  /* 0x000000000000781c */ /* 0x000fe20003f0f008 */
        /* <DEDUP_REMOVED lines=9> */
[----:B------:R-:W-:-:S03]  /*9490*/  UIMAD UR7, UR18, UR7, UR8 ;  /* 0x00000007120772a4 */ /* 0x000fc6000f8e0208 */
[----:B------:R-:W-:Y:S02]  /*94a0*/  ULDC.64 UR8, c[0x0][0x388] ;  /* 0x0000e20000087ab9 */ /* 0x000fe40000000a00 */
[----:B------:R-:W-:Y:S02]  /*94b0*/  UIADD3 UR5, UR5, UR7, URZ ;  /* 0x0000000705057290 */ /* 0x000fe4000fffe03f */
[----:B------:R-:W-:Y:S02]  /*94c0*/  UIMAD UR6, UR60, UR8, URZ ;  /* 0x000000083c0672a4 */ /* 0x000fe4000f8e023f */
[----:B------:R-:W-:Y:S02]  /*94d0*/  UIMAD.WIDE.U32 UR4, UR30, UR8, UR4 ;  /* 0x000000081e0472a5 */ /* 0x000fe4000f8e0004 */
[----:B------:R-:W-:-:S04]  /*94e0*/  UIMAD UR6, UR30, UR9, UR6 ;  /* 0x000000091e0672a4 */ /* 0x000fc8000f8e0206 */
[----:B------:R-:W-:Y:S02]  /*94f0*/  UIADD3 UR14, UR5, UR6, URZ ;  /* 0x00000006050e7290 */ /* 0x000fe4000fffe03f */
[----:B------:R-:W-:Y:S02]  /*9500*/  UMOV UR11, UR4 ;  /* 0x00000004000b7c82 */ /* 0x000fe40008000000 */
.L_x_1242:
        /* <DEDUP_REMOVED lines=18> */
.L_x_1243:
[----:B-1----:R-:W2:Y:S01]  /*9630*/  LDL.64 R2, [R1+0x28] ;  /* 0x0000280001027983 */ /* 0x002ea20000100a00 */
[----:B-----5:R-:W-:Y:S01]  /*9640*/  IMAD.SHL.U32 R0, R185, 0x2, RZ ;  /* 0x00000002b9007824 */ /* 0x020fe200078e00ff */
[----:B------:R-:W-:Y:S01]  /*9650*/  USHF.L.U32 UR4, UR17, 0x7, URZ ;  /* 0x0000000711047899 */ /* 0x000fe2000800063f */
[----:B------:R-:W-:Y:S01]  /*9660*/  BSSY B0, `(.L_x_1244) ;  /* 0x0000031000007945 */ /* 0x000fe20003800000 */
[----:B------:R-:W-:Y:S01]  /*9670*/  BAR.SYNC.DEFER_BLOCKING 0x0 ;  /* 0x0000000000007b1d */ /* 0x000fe20000010000 */
[----:B------:R-:W-:Y:S01]  /*9680*/  SHF.R.S32.HI R76, RZ, 0x1f, R243 ;  /* 0x0000001fff4c7819 */ /* 0x000fe200000114f3 */
[----:B------:R-:W-:Y:S02]  /*9690*/  USHF.R.S32.HI UR8, URZ, 0x1f, UR4 ;  /* 0x0000001f3f087899 */ /* 0x000fe40008011404 */
[----:B------:R-:W-:-:S02]  /*96a0*/  IMAD.U32 R11, RZ, RZ, UR4 ;  /* 0x00000004ff0b7e24 */ /* 0x000fc4000f8e00ff */
[----:B------:R-:W-:Y:S02]  /*96b0*/  ULDC.64 UR6, c[0x0][0x3a0] ;  /* 0x0000e80000067ab9 */ /* 0x000fe40000000a00 */
[----:B------:R-:W-:-:S04]  /*96c0*/  UIMAD UR5, UR8, UR6, URZ ;  /* 0x00000006080572a4 */ /* 0x000fc8000f8e023f */
[----:B------:R-:W-:Y:S02]  /*96d0*/  UIMAD UR6, UR4, UR7, UR5 ;  /* 0x00000007040672a4 */ /* 0x000fe4000f8e0205 */
[----:B------:R-:W-:-:S04]  /*96e0*/  UIMAD UR5, UR17, -0x80, UR16 ;  /* 0xffffff80110578a4 */ /* 0x000fc8000f8e0210 */
[----:B------:R-:W-:Y:S01]  /*96f0*/  IMAD.U32 R4, RZ, RZ, UR6 ;  /* 0x00000006ff047e24 */ /* 0x000fe2000f8e00ff */
[----:B------:R-:W-:Y:S01]  /*9700*/  ULDC.64 UR6, c[0x0][0x3b8] ;  /* 0x0000ee0000067ab9 */ /* 0x000fe20000000a00 */
[----:B------:R-:W-:Y:S01]  /*9710*/  ISETP.GE.AND P4, PT, R243, UR5, PT ;  /* 0x00000005f3007c0c */ /* 0x000fe2000bf86270 */
[----:B------:R-:W-:Y:S01]  /*9720*/  UIMAD UR6, UR59, UR6, URZ ;  /* 0x000000063b0672a4 */ /* 0x000fe2000f8e023f */
[----:B------:R1:W3:Y:S03]  /*9730*/  LDS.128 R24, [R0+0xd000] ;  /* 0x00d0000000187984 */ /* 0x0002e60000000c00 */
[----:B------:R-:W-:Y:S01]  /*9740*/  UIMAD UR6, UR36, UR7, UR6 ;  /* 0x00000007240672a4 */ /* 0x000fe2000f8e0206 */
[----:B------:R1:W4:Y:S04]  /*9750*/  LDS.128 R32, [R0+0xe000] ;  /* 0x00e0000000207984 */ /* 0x0003280000000c00 */
[----:B------:R1:W1:Y:S04]  /*9760*/  LDS.128 R40, [R0+0xf000] ;  /* 0x00f0000000287984 */ /* 0x0002680000000c00 */
        /* <DEDUP_REMOVED lines=11> */
[----:B--2---:R-:W-:-:S02]  /*9820*/  SHF.R.S32.HI R9, RZ, 0x1f, R2 ;  /* 0x0000001fff097819 */ /* 0x004fc40000011402 */
[----:B------:R-:W-:-:S05]  /*9830*/  MOV R8, R2 ;  /* 0x0000000200087202 */ /* 0x000fca0000000f00 */
[----:B------:R-:W-:-:S05]  /*9840*/  IMAD.WIDE.U32 R2, R11, c[0x0][0x3a0], R8 ;  /* 0x0000e8000b027a25 */ /* 0x000fca00078e0008 */
[----:B------:R-:W-:-:S04]  /*9850*/  IADD3 R2, P0, R2, UR11, RZ ;  /* 0x0000000b02027c10 */ /* 0x000fc8000ff1e0ff */
[----:B------:R-:W-:Y:S02]  /*9860*/  IADD3.X R3, R3, UR14, R4, P0, !PT ;  /* 0x0000000e03037c10 */ /* 0x000fe400087fe404 */
[----:B------:R-:W-:-:S05]  /*9870*/  MOV R4, UR36 ;  /* 0x0000002400047c02 */ /* 0x000fca0008000f00 */
[----:B------:R-:W-:-:S05]  /*9880*/  IMAD.WIDE.U32 R2, R4, c[0x0][0x3b8], R2 ;  /* 0x0000ee0004027a25 */ /* 0x000fca00078e0002 */
[----:B------:R-:W-:Y:S01]  /*9890*/  IADD3 R10, R3, UR6, RZ ;  /* 0x00000006030a7c10 */ /* 0x000fe2000fffe0ff */
[----:B------:R-:W-:Y:S05]  /*98a0*/  @P4 BRA `(.L_x_1245) ;  /* 0x000000c000004947 */ /* 0x000fea0003800000 */
[----:B-1-34-:R-:W1:Y:S01]  /*98b0*/  LDS.128 R16, [R0+0xc000] ;  /* 0x00c0000000107984 */ /* 0x01ae620000000c00 */
[----:B------:R-:W-:Y:S02]  /*98c0*/  MOV R4, R2 ;  /* 0x0000000200047202 */ /* 0x000fe40000000f00 */
[----:B------:R-:W-:Y:S01]  /*98d0*/  MOV R5, R10 ;  /* 0x0000000a00057202 */ /* 0x000fe20000000f00 */
[----:B------:R2:W3:Y:S04]  /*98e0*/  LDS.128 R12, [R0+0x10000] ;  /* 0x01000000000c7984 */ /* 0x0004e80000000c00 */
[----:B------:R-:W-:-:S05]  /*98f0*/  IMAD.WIDE.U32 R4, R243, c[0x0][0x3a0], R4 ;  /* 0x0000e800f3047a25 */ /* 0x000fca00078e0004 */
[----:B------:R-:W-:Y:S01]  /*9900*/  LEA R6, P0, R4, c[0x0][0x340], 0x1 ;  /* 0x0000d00004067a11 */ /* 0x000fe200078008ff */
[----:B--2---:R-:W-:-:S04]  /*9910*/  IMAD R0, R76, c[0x0][0x3a0], RZ ;  /* 0x0000e8004c007a24 */ /* 0x004fc800078e02ff */
[----:B------:R-:W-:-:S05]  /*9920*/  IMAD R0, R243, c[0x0][0x3a4], R0 ;  /* 0x0000e900f3007a24 */ /* 0x000fca00078e0200 */
[----:B------:R-:W-:-:S04]  /*9930*/  IADD3 R0, R5, R0, RZ ;  /* 0x0000000005007210 */ /* 0x000fc80007ffe0ff */
[----:B------:R-:W-:-:S05]  /*9940*/  LEA.HI.X R7, R4, c[0x0][0x344], R0, 0x1, P0 ;  /* 0x0000d10004077a11 */ /* 0x000fca00000f0c00 */
[----:B-1----:R1:W-:Y:S04]  /*9950*/  STG.E.128 [R6.64], R16 ;  /* 0x0000001006007986 */ /* 0x0023e8000c101d0c */
[----:B---3--:R1:W-:Y:S02]  /*9960*/  STG.E.128 [R6.64+0x80], R12 ;  /* 0x0000800c06007986 */ /* 0x0083e4000c101d0c */
.L_x_1245:
[----:B-1-34-:R-:W-:Y:S05]  /*9970*/  BSYNC B0 ;  /* 0x0000000000007941 */ /* 0x01afea0003800000 */
.L_x_1244:
        /* <DEDUP_REMOVED lines=16> */
.L_x_1247:
[----:B------:R-:W-:Y:S05]  /*9a80*/  BSYNC B0 ;  /* 0x0000000000007941 */ /* 0x000fea0003800000 */
.L_x_1246:
        /* <DEDUP_REMOVED lines=16> */
.L_x_1249:
[----:B------:R-:W-:Y:S05]  /*9b90*/  BSYNC B0 ;  /* 0x0000000000007941 */ /* 0x000fea0003800000 */
.L_x_1248:
        /* <DEDUP_REMOVED lines=15> */
.L_x_1251:
[----:B------:R-:W-:Y:S05]  /*9c90*/  BSYNC B0 ;  /* 0x0000000000007941 */ /* 0x000fea0003800000 */
.L_x_1250:
        /* <DEDUP_REMOVED lines=25> */
.L_x_1253:
[----:B------:R-:W-:Y:S05]  /*9e30*/  BSYNC B0 ;  /* 0x0000000000007941 */ /* 0x000fea0003800000 */
.L_x_1252:
        /* <DEDUP_REMOVED lines=14> */
.L_x_1255:
[----:B------:R-:W-:Y:S05]  /*9f20*/  BSYNC B0 ;  /* 0x0000000000007941 */ /* 0x000fea0003800000 */
.L_x_1254:
        /* <DEDUP_REMOVED lines=14> */
.L_x_1257:
[----:B------:R-:W-:Y:S05]  /*a010*/  BSYNC B0 ;  /* 0x0000000000007941 */ /* 0x000fea0003800000 */
.L_x_1256:
        /* <DEDUP_REMOVED lines=13> */
.L_x_1238:
[----:B-1----:R-:W-:Y:S02]  /*a0f0*/  UISETP.NE.AND UP0, UPT, UR22, -0x1, UPT ;  /* 0xffffffff1600788c */ /* 0x002fe4000bf05270 */
        /* <DEDUP_REMOVED lines=19> */
.L_x_1259:
        /* <DEDUP_REMOVED lines=18> */
.L_x_1260:
[----:B------:R-:W2:Y:S01]  /*a350*/  LDL.64 R12, [R1+0x28] ;  /* 0x00002800010c7983 */ /* 0x000ea20000100a00 */
[----:B------:R-:W-:Y:S01]  /*a360*/  USHF.L.U32 UR4, UR17, 0x7, URZ ;  /* 0x0000000711047899 */ /* 0x000fe2000800063f */
[----:B------:R-:W-:Y:S01]  /*a370*/  BSSY B0, `(.L_x_1261) ;  /* 0x000001e000007945 */ /* 0x000fe20003800000 */
[----:B------:R-:W-:Y:S01]  /*a380*/  ULDC.64 UR6, c[0x0][0x3a0] ;  /* 0x0000e80000067ab9 */ /* 0x000fe20000000a00 */
[----:B------:R-:W-:Y:S01]  /*a390*/  SHF.R.S32.HI R10, RZ, 0x1f, R243 ;  /* 0x0000001fff0a7819 */ /* 0x000fe200000114f3 */
[----:B------:R-:W-:Y:S02]  /*a3a0*/  USHF.R.S32.HI UR8, URZ, 0x1f, UR4 ;  /* 0x0000001f3f087899 */ /* 0x000fe40008011404 */
[----:B------:R-:W-:Y:S02]  /*a3b0*/  IMAD.U32 R9, RZ, RZ, UR4 ;  /* 0x00000004ff097e24 */ /* 0x000fe4000f8e00ff */
[----:B------:R-:W-:-:S04]  /*a3c0*/  UIMAD UR5, UR8, UR6, URZ ;  /* 0x00000006080572a4 */ /* 0x000fc8000f8e023f */
[----:B------:R-:W-:Y:S02]  /*a3d0*/  UIMAD UR6, UR4, UR7, UR5 ;  /* 0x00000007040672a4 */ /* 0x000fe4000f8e0205 */
[----:B------:R-:W-:-:S04]  /*a3e0*/  UIMAD UR5, UR17, -0x80, UR16 ;  /* 0xffffff80110578a4 */ /* 0x000fc8000f8e0210 */
[----:B------:R-:W-:Y:S01]  /*a3f0*/  IMAD.U32 R0, RZ, RZ, UR6 ;  /* 0x00000006ff007e24 */ /* 0x000fe2000f8e00ff */
[----:B------:R-:W-:Y:S01]  /*a400*/  ULDC.64 UR6, c[0x0][0x3b8] ;  /* 0x0000ee0000067ab9 */ /* 0x000fe20000000a00 */
[----:B------:R-:W-:Y:S01]  /*a410*/  ISETP.GE.AND P4, PT, R243, UR5, PT ;  /* 0x00000005f3007c0c */ /* 0x000fe2000bf86270 */
[----:B------:R-:W-:-:S04]  /*a420*/  UIMAD UR6, UR57, UR6, URZ ;  /* 0x00000006390672a4 */ /* 0x000fc8000f8e023f */
[----:B------:R-:W-:Y:S01]  /*a430*/  UIMAD UR6, UR36, UR7, UR6 ;  /* 0x00000007240672a4 */ /* 0x000fe2000f8e0206 */
[----:B--2---:R-:W-:-:S05]  /*a440*/  IMAD.WIDE.U32 R2, R9, c[0x0][0x3a0], R12 ;  /* 0x0000e80009027a25 */ /* 0x004fca00078e000c */
[----:B------:R-:W-:-:S04]  /*a450*/  IADD3 R2, P0, R2, UR11, RZ ;  /* 0x0000000b02027c10 */ /* 0x000fc8000ff1e0ff */
[----:B------:R-:W-:Y:S01]  /*a460*/  IADD3.X R3, R3, UR14, R0, P0, !PT ;  /* 0x0000000e03037c10 */ /* 0x000fe200087fe400 */
[----:B------:R-:W-:-:S04]  /*a470*/  IMAD.U32 R0, RZ, RZ, UR36 ;  /* 0x00000024ff007e24 */ /* 0x000fc8000f8e00ff */
        /* <DEDUP_REMOVED lines=13> */
.L_x_1262:
[----:B------:R-:W-:Y:S05]  /*a550*/  BSYNC B0 ;  /* 0x0000000000007941 */ /* 0x000fea0003800000 */
.L_x_1261:
        /* <DEDUP_REMOVED lines=16> */
.L_x_1264:
[----:B------:R-:W-:Y:S05]  /*a660*/  BSYNC B0 ;  /* 0x0000000000007941 */ /* 0x000fea0003800000 */
.L_x_1263:
        /* <DEDUP_REMOVED lines=16> */
.L_x_1266:
[----:B------:R-:W-:Y:S05]  /*a770*/  BSYNC B0 ;  /* 0x0000000000007941 */ /* 0x000fea0003800000 */
.L_x_1265:
        /* <DEDUP_REMOVED lines=15> */
.L_x_1268:
[----:B------:R-:W-:Y:S05]  /*a870*/  BSYNC B0 ;  /* 0x0000000000007941 */ /* 0x000fea0003800000 */
.L_x_1267:
        /* <DEDUP_REMOVED lines=25> */
.L_x_1270:
[----:B------:R-:W-:Y:S05]  /*aa10*/  BSYNC B0 ;  /* 0x0000000000007941 */ /* 0x000fea0003800000 */
.L_x_1269:
        /* <DEDUP_REMOVED lines=14> */
.L_x_1272:
[----:B------:R-:W-:Y:S05]  /*ab00*/  BSYNC B0 ;  /* 0x0000000000007941 */ /* 0x000fea0003800000 */
.L_x_1271:
        /* <DEDUP_REMOVED lines=14> */
.L_x_1274:
[----:B------:R-:W-:Y:S05]  /*abf0*/  BSYNC B0 ;  /* 0x0000000000007941 */ /* 0x000fea0003800000 */
.L_x_1273:
        /* <DEDUP_REMOVED lines=12> */
.L_x_1258:
[----:B------:R-:W-:Y:S05]  /*acc0*/  BSYNC B1 ;  /* 0x0000000000017941 */ /* 0x000fea0003800000 */
.L_x_1233:
        /* <DEDUP_REMOVED lines=11> */
.L_x_1275:
[----:B------:R-:W-:Y:S05]  /*ad80*/  EXIT ;  /* 0x000000000000794d */ /* 0x000fea0003800000 */
.L_x_1277:
        /* <DEDUP_REMOVED lines=15> */
.L_x_2078:


//--------------------- .text._ZN5flash44flash_bwd_dq_dk_dv_loop_seqk_parallel_kernelI23Flash_bwd_kernel_traitsILi128ELi64ELi128ELi8ELi2ELi4ELi2ELb0ELb0EN7cutlass10bfloat16_tE19Flash_kernel_traitsILi128ELi64ELi128ELi8ES3_EELb0ELb0ELb0ELb0ELb0ELb1ELb1EEEvNS_16Flash_bwd_paramsE --------------------------
	.section	.text._ZN5flash44flash_bwd_dq_dk_dv_loop_seqk_parallel_kernelI23Flash_bwd_kernel_traitsILi128ELi64ELi128ELi8ELi2ELi4ELi2ELb0ELb0EN7cutlass10bfloat16_tE19Flash_kernel_traitsILi128ELi64ELi128ELi8ES3_EELb0ELb0ELb0ELb0ELb0ELb1ELb1EEEvNS_16Flash_bwd_paramsE,"ax",@progbits
	.sectioninfo	@"SHI_REGISTERS=255"
	.align	128
        .global         _ZN5flash44flash_bwd_dq_dk_dv_loop_seqk_parallel_kernelI23Flash_bwd_kernel_traitsILi128ELi64ELi128ELi8ELi2ELi4ELi2ELb0ELb0EN7cutlass10bfloat16_tE19Flash_kernel_traitsILi128ELi64ELi128ELi8ES3_EELb0ELb0ELb0ELb0ELb0ELb1ELb1EEEvNS_16Flash_bwd_paramsE
        .type           _ZN5flash44flash_bwd_dq_dk_dv_loop_seqk_parallel_kernelI23Flash_bwd_kernel_traitsILi128ELi64ELi128ELi8ELi2ELi4ELi2ELb0ELb0EN7cutlass10bfloat16_tE19Flash_kernel_traitsILi128ELi64ELi128ELi8ES3_EELb0ELb0ELb0ELb0ELb0ELb1ELb1EEEvNS_16Flash_bwd_paramsE,@function
        .size           _ZN5flash44flash_bwd_dq_dk_dv_loop_seqk_parallel_kernelI23Flash_bwd_kernel_traitsILi128ELi64ELi128ELi8ELi2ELi4ELi2ELb0ELb0EN7cutlass10bfloat16_tE19Flash_kernel_traitsILi128ELi64ELi128ELi8ES3_EELb0ELb0ELb0ELb0ELb0ELb1ELb1EEEvNS_16Flash_bwd_paramsE,(.L_x_2079 - _ZN5flash44flash_bwd_dq_dk_dv_loop_seqk_parallel_kernelI23Flash_bwd_kernel_traitsILi128ELi64ELi128ELi8ELi2ELi4ELi2ELb0ELb0EN7cutlass10bfloat16_tE19Flash_kernel_traitsILi128ELi64ELi128ELi8ES3_EELb0ELb0ELb0ELb0ELb0ELb1ELb1EEEvNS_16Flash_bwd_paramsE)
        .other          _ZN5flash44flash_bwd_dq_dk_dv_loop_seqk_parallel_kernelI23Flash_bwd_kernel_traitsILi128ELi64ELi128ELi8ELi2ELi4ELi2ELb0ELb0EN7cutlass10bfloat16_tE19Flash_kernel_traitsILi128ELi64ELi128ELi8ES3_EELb0ELb0ELb0ELb0ELb0ELb1ELb1EEEvNS_16Flash_bwd_paramsE,@"STO_CUDA_ENTRY STV_DEFAULT"
_ZN5flash44flash_bwd_dq_dk_dv_loop_seqk_parallel_kernelI23Flash_bwd_kernel_traitsILi128ELi64ELi128ELi8ELi2ELi4ELi2ELb0ELb0EN7cutlass10bfloat16_tE19Flash_kernel_traitsILi128ELi64ELi128ELi8ES3_EELb0ELb0ELb0ELb0ELb0ELb1ELb1EEEvNS_16Flash_bwd_paramsE:
.text._ZN5flash44flash_bwd_dq_dk_dv_loop_seqk_parallel_kernelI23Flash_bwd_kernel_traitsILi128ELi64ELi128ELi8ELi2ELi4ELi2ELb0ELb0EN7cutlass10bfloat16_tE19Flash_kernel_traitsILi128ELi64ELi128ELi8ES3_EELb0ELb0ELb0ELb0ELb0ELb1ELb1EEEvNS_16Flash_bwd_paramsE:
        /* <DEDUP_REMOVED lines=37> */
[----:B------:R-:W-:Y:S01]  /*0250*/  SHF.R.S32.HI R6, RZ, 0x4, R8 ;  /* 0x00000004ff067819 */ /* 0x000fe20000011408 */
[----:B------:R-:W-:Y:S01]  /*0260*/  UIMAD UR55, UR8, UR6, UR55 ;  /* 0x00000006083772a4 */ /* 0x000fe2000f8e0237 */
[-C--:B------:R-:W-:Y:S01]  /*0270*/  LEA.HI R0, R0, R5.reuse, RZ, 0x2 ;  /* 0x0000000500007211 */ /* 0x080fe200078f10ff */
[----:B------:R-:W-:Y:S01]  /*0280*/  UIMAD UR52, UR7, UR31, URZ ;  /* 0x0000001f073472a4 */ /* 0x000fe2000f8e023f */
[----:B------:R-:W-:Y:S01]  /*0290*/  LEA.HI R3, R8, R6, RZ, 0x1 ;  /* 0x0000000608037211 */ /* 0x000fe200078f08ff */
[----:B------:R-:W-:Y:S01]  /*02a0*/  UIMAD UR6, UR31, UR11, UR38 ;  /* 0x0000000b1f0672a4 */ /* 0x000fe2000f8e0226 */
[----:B------:R-:W-:Y:S01]  /*02b0*/  LOP3.LUT R0, R0, 0xfffffffc, RZ, 0xc0, !PT ;  /* 0xfffffffc00007812 */ /* 0x000fe200078ec0ff */
[----:B------:R-:W-:Y:S01]  /*02c0*/  @!UP5 UIMAD UR7, UR31, UR13, UR38 ;  /* 0x0000000d1f07d2a4 */ /* 0x000fe2000f8e0226 */
[----:B------:R-:W-:Y:S01]  /*02d0*/  LEA.HI R2, R4, R5, RZ, 0x1 ;  /* 0x0000000504027211 */ /* 0x000fe200078f08ff */
[----:B------:R-:W-:Y:S01]  /*02e0*/  USHF.L.U32 UR41, UR46, 0x6, URZ ;  /* 0x000000062e297899 */ /* 0x000fe2000800063f */
[----:B------:R-:W-:Y:S01]  /*02f0*/  LEA.HI R17, R14, R15, RZ, 0x2 ;  /* 0x0000000f0e117211 */ /* 0x000fe200078f10ff */
[----:B------:R-:W-:Y:S01]  /*0300*/  IMAD.IADD R10, R5, 0x1, -R0 ;  /* 0x00000001050a7824 */ /* 0x000fe200078e0a00 */
[----:B------:R-:W-:Y:S01]  /*0310*/  LOP3.LUT R0, R3, 0xfffffffe, RZ, 0xc0, !PT ;  /* 0xfffffffe03007812 */ /* 0x000fe200078ec0ff */
[----:B------:R-:W-:Y:S01]  /*0320*/  ULDC UR49, c[0x0][0x214] ;  /* 0x0000850000317ab9 */ /* 0x000fe20000000800 */
[----:B------:R-:W-:Y:S01]  /*0330*/  LOP3.LUT R2, R2, 0xfffffffe, RZ, 0xc0, !PT ;  /* 0xfffffffe02027812 */ /* 0x000fe200078ec0ff */
[----:B------:R-:W-:-:S02]  /*0340*/  ULDC UR56, c[0x0][0x1c8] ;  /* 0x0000720000387ab9 */ /* 0x000fc40000000800 */
[----:B------:R-:W-:Y:S01]  /*0350*/  IMAD.IADD R9, R6, 0x1, -R0 ;  /* 0x0000000106097824 */ /* 0x000fe200078e0a00 */
[----:B------:R-:W-:Y:S01]  /*0360*/  LOP3.LUT R0, R4, 0xffffffe0, RZ, 0xc0, !PT ;  /* 0xffffffe004007812 */ /* 0x000fe200078ec0ff */
[----:B------:R-:W-:Y:S01]  /*0370*/  IMAD.IADD R13, R5, 0x1, -R2 ;  /* 0x00000001050d7824 */ /* 0x000fe200078e0a02 */
[--C-:B------:R-:W-:Y:S01]  /*0380*/  SHF.R.S32.HI R5, RZ, 0x2, R17.reuse ;  /* 0x00000002ff057819 */ /* 0x100fe20000011411 */
[----:B------:R-:W-:Y:S01]  /*0390*/  ULDC.U8 UR10, c[0x0][0x3d0] ;  /* 0x0000f400000a7ab9 */ /* 0x000fe20000000000 */
[----:B------:R-:W-:Y:S01]  /*03a0*/  SHF.R.S32.HI R2, RZ, 0x1f, R17 ;  /* 0x0000001fff027819 */ /* 0x000fe20000011411 */
[----:B------:R-:W-:Y:S01]  /*03b0*/  IMAD.IADD R0, R15, 0x1, -R0 ;  /* 0x000000010f007824 */ /* 0x000fe200078e0a00 */
[----:B------:R-:W-:Y:S01]  /*03c0*/  LEA.HI R6, R14, R15, RZ, 0x3 ;  /* 0x0000000f0e067211 */ /* 0x000fe200078f18ff */
[----:B------:R-:W-:Y:S01]  /*03d0*/  ULDC UR50, c[0x0][0x224] ;  /* 0x0000890000327ab9 */ /* 0x000fe20000000800 */
[----:B------:R-:W-:Y:S01]  /*03e0*/  LEA.HI R2, R2, R5, RZ, 0x3 ;  /* 0x0000000502027211 */ /* 0x000fe200078f18ff */
[----:B------:R-:W-:Y:S01]  /*03f0*/  @UP5 UIMAD UR54, UR31, UR49, URZ ;  /* 0x000000311f3652a4 */ /* 0x000fe2000f8e023f */
[----:B------:R-:W-:Y:S01]  /*0400*/  SHF.R.S32.HI R3, RZ, 0x1f, R0 ;  /* 0x0000001fff037819 */ /* 0x000fe20000011400 */
[----:B------:R-:W-:Y:S01]  /*0410*/  ULDC.64 UR4, c[0x0][0x118] ;  /* 0x0000460000047ab9 */ /* 0x000fe20000000a00 */
[----:B------:R-:W-:Y:S01]  /*0420*/  LOP3.LUT R2, R2, 0xfffffff8, RZ, 0xc0, !PT ;  /* 0xfffffff802027812 */ /* 0x000fe200078ec0ff */
[----:B------:R-:W-:Y:S01]  /*0430*/  ULOP3.LUT UR56, UR38, UR56, URZ, 0x3c, !UPT ;  /* 0x0000003826387292 */ /* 0x000fe2000f8e3c3f */
[----:B------:R-:W-:Y:S01]  /*0440*/  LEA.HI R18, R3, R0, RZ, 0x2 ;  /* 0x0000000003127211 */ /* 0x000fe200078f10ff */
[----:B------:R-:W-:Y:S01]  /*0450*/  USHF.R.S32.HI UR61, URZ, 0x1f, UR38 ;  /* 0x0000001f3f3d7899 */ /* 0x000fe20008011426 */
[----:B------:R-:W-:Y:S01]  /*0460*/  SHF.R.S32.HI R11, RZ, 0x3, R6 ;  /* 0x00000003ff0b7819 */ /* 0x000fe20000011406 */
[----:B------:R-:W-:Y:S01]  /*0470*/  IMAD.IADD R7, R5, 0x1, -R2 ;  /* 0x0000000105077824 */ /* 0x000fe200078e0a02 */
[----:B------:R-:W-:Y:S01]  /*0480*/  LOP3.LUT R0, R6, 0xfffffff8, RZ, 0xc0, !PT ;  /* 0xfffffff806007812 */ /* 0x000fe200078ec0ff */
[----:B------:R-:W-:Y:S01]  /*0490*/  UISETP.NE.AND UP6, UPT, UR10, URZ, UPT ;  /* 0x0000003f0a00728c */ /* 0x000fe2000bfc5270 */
[----:B------:R-:W-:Y:S01]  /*04a0*/  LOP3.LUT R2, R8, 0xfffffff0, RZ, 0xc0, !PT ;  /* 0xfffffff008027812 */ /* 0x000fe200078ec0ff */
[----:B------:R-:W-:Y:S01]  /*04b0*/  IMAD.SHL.U32 R3, R11, 0x40, RZ ;  /* 0x000000400b037824 */ /* 0x000fe200078e00ff */
[----:B------:R-:W-:Y:S01]  /*04c0*/  USHF.R.S32.HI UR60, URZ, 0x1f, UR31 ;  /* 0x0000001f3f3c7899 */ /* 0x000fe2000801141f */
[C---:B------:R-:W-:Y:S01]  /*04d0*/  IMAD.IADD R0, R15.reuse, 0x1, -R0 ;  /* 0x000000010f007824 */ /* 0x040fe200078e0a00 */
[----:B------:R-:W-:Y:S01]  /*04e0*/  USHF.R.S32.HI UR59, URZ, 0x1f, UR38 ;  /* 0x0000001f3f3b7899 */ /* 0x000fe20008011426 */
[----:B------:R-:W-:Y:S01]  /*04f0*/  IMAD.IADD R2, R15, 0x1, -R2 ;  /* 0x000000010f027824 */ /* 0x000fe200078e0a02 */
[----:B------:R-:W-:Y:S01]  /*0500*/  LOP3.LUT R3, R3, 0x1c0, RZ, 0xc0, !PT ;  /* 0x000001c003037812 */ /* 0x000fe200078ec0ff */
[C---:B------:R-:W-:Y:S01]  /*0510*/  IMAD.SHL.U32 R20, R0.reuse, 0x8, RZ ;  /* 0x0000000800147824 */ /* 0x040fe200078e00ff */
[C---:B------:R-:W-:Y:S01]  /*0520*/  LOP3.LUT P4, RZ, R0.reuse, 0x2, RZ, 0xc0, !PT ;  /* 0x0000000200ff7812 */ /* 0x040fe2000788c0ff */
[----:B------:R-:W-:Y:S01]  /*0530*/  IMAD.U32 R8, RZ, RZ, UR14 ;  /* 0x0000000eff087e24 */ /* 0x000fe2000f8e00ff */
[----:B------:R-:W-:Y:S01]  /*0540*/  SHF.R.S32.HI R5, RZ, 0x1f, R2 ;  /* 0x0000001fff057819 */ /* 0x000fe20000011402 */
[----:B------:R-:W-:Y:S01]  /*0550*/  USHF.R.S32.HI UR58, URZ, 0x1f, UR31 ;  /* 0x0000001f3f3a7899 */ /* 0x000fe2000801141f */
[----:B------:R-:W-:Y:S01]  /*0560*/  SHF.R.U32.HI R4, RZ, 0x3, R3 ;  /* 0x00000003ff047819 */ /* 0x000fe20000011603 */
[----:B------:R-:W-:Y:S01]  /*0570*/  STL [R1+0x50], R20 ;  /* 0x0000501401007387 */ /* 0x000fe20000100800 */
[----:B------:R-:W-:Y:S01]  /*0580*/  LOP3.LUT R3, R3, 0x38, R20, 0xf8, !PT ;  /* 0x0000003803037812 */ /* 0x000fe200078ef814 */
[----:B------:R-:W-:Y:S01]  /*0590*/  USHF.R.S32.HI UR57, URZ, 0x1f, UR38 ;  /* 0x0000001f3f397899 */ /* 0x000fe20008011426 */
[----:B------:R-:W-:Y:S01]  /*05a0*/  LEA.HI R11, R5, R2, RZ, 0x3 ;  /* 0x00000002050b7211 */ /* 0x000fe200078f18ff */
[----:B------:R-:W-:Y:S01]  /*05b0*/  IMAD.SHL.U32 R5, R9, 0x200, RZ ;  /* 0x0000020009057824 */ /* 0x000fe200078e00ff */
[----:B------:R-:W-:Y:S01]  /*05c0*/  LOP3.LUT R12, R3, R4, RZ, 0x3c, !PT ;  /* 0x00000004030c7212 */ /* 0x000fe200078e3cff */
[----:B------:R-:W-:Y:S01]  /*05d0*/  UIMAD.WIDE.U32 UR42, UR36, UR44, URZ ;  /* 0x0000002c242a72a5 */ /* 0x000fe2000f8e003f */
[----:B------:R-:W-:Y:S01]  /*05e0*/  LOP3.LUT R3, R11, 0xfffffff8, RZ, 0xc0, !PT ;  /* 0xfffffff80b037812 */ /* 0x000fe200078ec0ff */
[----:B------:R-:W-:Y:S01]  /*05f0*/  UIMAD UR51, UR37, UR44, URZ ;  /* 0x0000002c253372a4 */ /* 0x000fe2000f8e023f */
[C---:B------:R-:W-:Y:S01]  /*0600*/  LOP3.LUT P3, RZ, R0.reuse, 0x4, RZ, 0xc0, !PT ;  /* 0x0000000400ff7812 */ /* 0x040fe2000786c0ff */
[----:B------:R-:W-:Y:S01]  /*0610*/  IMAD.SHL.U32 R0, R0, 0x40, RZ ;  /* 0x0000004000007824 */ /* 0x000fe200078e00ff */
[----:B------:R-:W-:Y:S01]  /*0620*/  LEA.HI R4, R14, R15, RZ, 0x6 ;  /* 0x0000000f0e047211 */ /* 0x000fe200078f30ff */
[----:B------:R-:W-:Y:S01]  /*0630*/  IMAD.IADD R16, R2, 0x1, -R3 ;  /* 0x0000000102107824 */ /* 0x000fe200078e0a03 */
[----:B------:R-:W-:Y:S01]  /*0640*/  LOP3.LUT R3, R7, 0x1, RZ, 0xc0, !PT ;  /* 0x0000000107037812 */ /* 0x000fe200078ec0ff */
[----:B------:R-:W-:Y:S01]  /*0650*/  IMAD.SHL.U32 R2, R10, 0x10, RZ ;  /* 0x000000100a027824 */ /* 0x000fe200078e00ff */
[----:B------:R-:W-:Y:S01]  /*0660*/  LOP3.LUT R0, R0, 0x1c0, RZ, 0xc0, !PT ;  /* 0x000001c000007812 */ /* 0x000fe200078ec0ff */
[----:B------:R-:W-:Y:S01]  /*0670*/  USHF.R.S32.HI UR53, URZ, 0x1f, UR47 ;  /* 0x0000001f3f357899 */ /* 0x000fe2000801142f */
[----:B------:R-:W-:Y:S01]  /*0680*/  SHF.R.S32.HI R4, RZ, 0x6, R4 ;  /* 0x00000006ff047819 */ /* 0x000fe20000011404 */
[----:B------:R-:W-:Y:S01]  /*0690*/  UIMAD UR50, UR6, UR50, URZ ;  /* 0x00000032063272a4 */ /* 0x000fe2000f8e023f */
[C---:B------:R-:W-:Y:S01]  /*06a0*/  LOP3.LUT R210, R0.reuse, 0x8, R6, 0xf8, !PT ;  /* 0x0000000800d27812 */ /* 0x040fe200078ef806 */
[----:B------:R-:W-:Y:S01]  /*06b0*/  @!UP5 UIMAD UR49, UR7, UR49, URZ ;  /* 0x000000310731d2a4 */ /* 0x000fe2000f8e023f */
[----:B------:R-:W-:Y:S01]  /*06c0*/  LOP3.LUT R2, R0, 0x30, R2, 0xf8, !PT ;  /* 0x0000003000027812 */ /* 0x000fe200078ef802 */
[----:B------:R-:W-:Y:S01]  /*06d0*/  USHF.R.S32.HI UR48, URZ, 0x1f, UR41 ;  /* 0x0000001f3f307899 */ /* 0x000fe20008011429 */
[----:B------:R-:W-:Y:S01]  /*06e0*/  SHF.R.U32.HI R205, RZ, 0x3, R0 ;  /* 0x00000003ffcd7819 */ /* 0x000fe20000011600 */
[----:B------:R-:W-:Y:S01]  /*06f0*/  IMAD R0, R4, 0x800, R5 ;  /* 0x0000080004007824 */ /* 0x000fe200078e0205 */
[----:B------:R-:W-:Y:S01]  /*0700*/  ISETP.NE.U32.AND P0, PT, R3, 0x1, PT ;  /* 0x000000010300780c */ /* 0x000fe20003f05070 */
[----:B------:R-:W-:Y:S01]  /*0710*/  UMOV UR40, 0xffffc000 ;  /* 0xffffc00000287882 */ /* 0x000fe20000000000 */
[----:B------:R-:W-:-:S02]  /*0720*/  LOP3.LUT R210, R210, R205, RZ, 0x3c, !PT ;  /* 0x000000cdd2d27212 */ /* 0x000fc400078e3cff */
        /* <DEDUP_REMOVED lines=87> */
.L_x_1322:
        /* <DEDUP_REMOVED lines=53> */
.L_x_1278:
        /* <DEDUP_REMOVED lines=58> */
.L_x_1280:
        /* <DEDUP_REMOVED lines=18> */
.L_x_1281:
        /* <DEDUP_REMOVED lines=72> */
.L_x_1282:
[----:B------:R-:W-:Y:S02]  /*1930*/  UMOV UR11, UR50 ;  /* 0x00000032000b7c82 */ /* 0x000fe40008000000 */
.L_x_1283:
[----:B------:R-:W2:Y:S04]  /*1940*/  LDL.64 R2, [R1+0x50] ;  /* 0x0000500001027983 */ /* 0x000ea80000100a00 */
[----:B------:R1:W3:Y:S01]  /*1950*/  LDL.64 R10, [R1+0x50] ;  /* 0x00005000010a7983 */ /* 0x0002e20000100a00 */
[----:B------:R-:W-:Y:S01]  /*1960*/  UIADD3 UR8, UP3, UP2, UR8, UR41, UR47 ;  /* 0x0000002908087290 */ /* 0x000fe2000fa7e02f */
[----:B------:R-:W-:Y:S01]  /*1970*/  IMAD.U32 R6, RZ, RZ, UR38 ;  /* 0x00000026ff067e24 */ /* 0x000fe2000f8e00ff */
[----:B------:R-:W-:Y:S01]  /*1980*/  UISETP.GE.AND UP4, UPT, UR27, 0x1, UPT ;  /* 0x000000011b00788c */ /* 0x000fe2000bf86270 */
[----:B------:R-:W4:Y:S01]  /*1990*/  S2R R20, SR_TID.X ;  /* 0x0000000000147919 */ /* 0x000f220000002100 */
[----:B------:R-:W-:Y:S01]  /*19a0*/  UIADD3 UR15, UP1, UP0, UR12, UR8, UR15 ;  /* 0x000000080c0f7290 */ /* 0x000fe2000f83e00f */
[----:B------:R-:W-:Y:S01]  /*19b0*/  BSSY B1, `(.L_x_1279) ;  /* 0x0000907000017945 */ /* 0x000fe20003800000 */
[----:B------:R-:W-:Y:S01]  /*19c0*/  UIADD3 UR11, UR14, UR11, URZ ;  /* 0x0000000b0e0b7290 */ /* 0x000fe2000fffe03f */
[----:B------:R-:W5:Y:S01]  /*19d0*/  S2R R25, SR_TID.X ;  /* 0x0000000000197919 */ /* 0x000f620000002100 */
[----:B------:R-:W-:-:S02]  /*19e0*/  ULDC.64 UR8, c[0x0][0x1a8] ;  /* 0x00006a0000087ab9 */ /* 0x000fc40000000a00 */
[----:B------:R-:W-:Y:S01]  /*19f0*/  UIMAD UR7, UR61, UR8, URZ ;  /* 0x000000083d0772a4 */ /* 0x000fe2000f8e023f */
[----:B------:R-:W1:Y:S01]  /*1a00*/  S2R R27, SR_TID.X ;  /* 0x00000000001b7919 */ /* 0x000e620000002100 */
[----:B------:R-:W-:Y:S02]  /*1a10*/  UMOV UR17, 0x4 ;  /* 0x0000000400117882 */ /* 0x000fe40000000000 */
[----:B------:R-:W-:-:S03]  /*1a20*/  UIMAD UR12, UR38, UR9, UR7 ;  /* 0x00000009260c72a4 */ /* 0x000fc6000f8e0207 */
[----:B------:R-:W-:Y:S02]  /*1a30*/  ULDC.64 UR8, c[0x0][0x378] ;  /* 0x0000de0000087ab9 */ /* 0x000fe40000000a00 */
[----:B------:R-:W-:-:S04]  /*1a40*/  UIMAD UR7, UR61, UR8, URZ ;  /* 0x000000083d0772a4 */ /* 0x000fc8000f8e023f */
[----:B------:R-:W-:-:S03]  /*1a50*/  UIMAD UR10, UR38, UR9, UR7 ;  /* 0x00000009260a72a4 */ /* 0x000fc6000f8e0207 */
[----:B------:R-:W-:Y:S01]  /*1a60*/  ULDC.64 UR8, c[0x0][0x370] ;  /* 0x0000dc0000087ab9 */ /* 0x000fe20000000a00 */
[----:B----4-:R-:W-:Y:S01]  /*1a70*/  SHF.R.S32.HI R20, RZ, 0x1f, R20 ;  /* 0x0000001fff147819 */ /* 0x010fe20000011414 */
[----:B------:R-:W-:Y:S02]  /*1a80*/  UIMAD UR7, UR28, UR8, URZ ;  /* 0x000000081c0772a4 */ /* 0x000fe4000f8e023f */
[----:B------:R-:W-:Y:S01]  /*1a90*/  UIADD3 UR8, UR14, UR13, URZ ;  /* 0x0000000d0e087290 */ /* 0x000fe2000fffe03f */
[----:B-----5:R-:W-:Y:S01]  /*1aa0*/  LEA.HI R20, R20, R25, RZ, 0x3 ;  /* 0x0000001914147211 */ /* 0x020fe200078f18ff */
[----:B------:R-:W-:Y:S02]  /*1ab0*/  UIMAD UR7, UR14, UR9, UR7 ;  /* 0x000000090e0772a4 */ /* 0x000fe4000f8e0207 */
[----:B------:R-:W-:Y:S01]  /*1ac0*/  ULEA.HI.SX32 UR9, UR33, 0xffffffff, 0x1a ;  /* 0xffffffff21097891 */ /* 0x000fe2000f8fd23f */
[----:B------:R-:W-:Y:S02]  /*1ad0*/  SHF.R.S32.HI R20, RZ, 0x3, R20 ;  /* 0x00000003ff147819 */ /* 0x000fe40000011414 */
[----:B-1----:R-:W-:-:S02]  /*1ae0*/  SHF.R.S32.HI R28, RZ, 0x1f, R27 ;  /* 0x0000001fff1c7819 */ /* 0x002fc4000001141b */
[----:B------:R-:W-:Y:S02]  /*1af0*/  SHF.R.S32.HI R24, RZ, 0x1f, R20 ;  /* 0x0000001fff187819 */ /* 0x000fe40000011414 */
[----:B------:R-:W-:Y:S02]  /*1b00*/  IADD3 R0, P1, R20, UR14, RZ ;  /* 0x0000000e14007c10 */ /* 0x000fe4000ff3e0ff */
[----:B------:R-:W-:Y:S02]  /*1b10*/  LEA.HI R9, R28, R27, RZ, 0x5 ;  /* 0x0000001b1c097211 */ /* 0x000fe400078f28ff */
        /* <DEDUP_REMOVED lines=9> */
[----:B------:R-:W-:Y:S02]  /*1bb0*/  IADD3.X R3, R11, UR25, RZ, P0, !PT ;  /* 0x000000190b037c10 */ /* 0x000fe400087fe4ff */
        /* <DEDUP_REMOVED lines=11> */
[----:B------:R-:W-:Y:S01]  /*1c70*/  ULDC.64 UR12, c[0x0][0x200] ;  /* 0x00008000000c7ab9 */ /* 0x000fe20000000a00 */
[C---:B------:R-:W-:Y:S01]  /*1c80*/  LEA R6, P0, R4.reuse, c[0x0][0x160], 0x1 ;  /* 0x0000580004067a11 */ /* 0x040fe200078008ff */
[----:B------:R-:W-:Y:S01]  /*1c90*/  IMAD.IADD R0, R27, 0x1, -R0 ;  /* 0x000000011b007824 */ /* 0x000fe200078e0a00 */
[----:B------:R-:W-:Y:S01]  /*1ca0*/  SHF.R.S32.HI R9, RZ, 0x5, R9 ;  /* 0x00000005ff097819 */ /* 0x000fe20000011409 */
[----:B------:R-:W-:Y:S01]  /*1cb0*/  ULDC.64 UR24, c[0x0][0x3c8] ;  /* 0x0000f20000187ab9 */ /* 0x000fe20000000a00 */
[----:B------:R-:W-:Y:S01]  /*1cc0*/  LEA.HI.X R7, R4, c[0x0][0x164], R7, 0x1, P0 ;  /* 0x0000590004077a11 */ /* 0x000fe200000f0c07 */
[----:B------:R-:W-:Y:S01]  /*1cd0*/  UIMAD.WIDE UR12, UR8, UR17, UR12 ;  /* 0x00000011080c72a5 */ /* 0x000fe2000f8e020c */
[----:B------:R-:W-:Y:S01]  /*1ce0*/  PLOP3.LUT P0, PT, PT, PT, UP4, 0x80, 0x0 ;  /* 0x000000000000781c */ /* 0x000fe20003f0f048 */
[----:B------:R-:W-:Y:S01]  /*1cf0*/  IMAD R9, R9, UR46, R0 ;  /* 0x0000002e09097c24 */ /* 0x000fe2000f8e0200 */
[----:B------:R-:W-:Y:S01]  /*1d00*/  IADD3 R3, R3, UR10, RZ ;  /* 0x0000000a03037c10 */ /* 0x000fe2000fffe0ff */
[----:B------:R-:W-:-:S04]  /*1d10*/  IMAD R0, R24, c[0x0][0x370], RZ ;  /* 0x0000dc0018007a24 */ /* 0x000fc800078e02ff */
[C---:B------:R-:W-:Y:S01]  /*1d20*/  IMAD R5, R20.reuse, c[0x0][0x374], R0 ;  /* 0x0000dd0014057a24 */ /* 0x040fe200078e0200 */
        /* <DEDUP_REMOVED lines=10> */
[----:B-1----:R-:W2:Y:S01]  /*1dd0*/  LDL R14, [R1+0x28] ;  /* 0x00002800010e7983 */ /* 0x002ea20000100800 */
[----:B------:R-:W-:Y:S01]  /*1de0*/  UMOV UR7, UR9 ;  /* 0x0000000900077c82 */ /* 0x000fe20008000000 */
[----:B------:R-:W-:Y:S01]  /*1df0*/  PLOP3.LUT P1, PT, PT, PT, UP6, 0x80, 0x0 ;  /* 0x000000000000781c */ /* 0x000fe20003f2f068 */
[----:B------:R-:W-:Y:S01]  /*1e00*/  UIMAD UR8, UR7, -0x40, UR27 ;  /* 0xffffffc0070878a4 */ /* 0x000fe2000f8e021b */
[----:B------:R-:W3:Y:S01]  /*1e10*/  LDL R29, [R1+0x58] ;  /* 0x00005800011d7983 */ /* 0x000ee20000100800 */
[----:B------:R-:W-:Y:S01]  /*1e20*/  IADD3 R2, R20, 0x20, RZ ;  /* 0x0000002014027810 */ /* 0x000fe20007ffe0ff */
[----:B------:R-:W-:Y:S01]  /*1e30*/  ULDC.64 UR10, c[0x0][0x198] ;  /* 0x00006600000a7ab9 */ /* 0x000fe20000000a00 */
[----:B------:R-:W-:Y:S01]  /*1e40*/  IMAD.U32 R0, RZ, RZ, UR23 ;  /* 0x00000017ff007e24 */ /* 0x000fe2000f8e00ff */
[----:B------:R-:W-:Y:S01]  /*1e50*/  UIMAD UR9, UR18, -0x80, UR6 ;  /* 0xffffff80120978a4 */ /* 0x000fe2000f8e0206 */
[----:B------:R-:W-:Y:S01]  /*1e60*/  ISETP.GE.AND P6, PT, R2, UR8, PT ;  /* 0x0000000802007c0c */ /* 0x000fe2000bfc6270 */
[----:B------:R-:W-:Y:S01]  /*1e70*/  UIMAD UR10, UR20, UR10, URZ ;  /* 0x0000000a140a72a4 */ /* 0x000fe2000f8e023f */
[----:B------:R-:W-:Y:S01]  /*1e80*/  IMAD.MOV.U32 R192, RZ, RZ, 0x40 ;  /* 0x00000040ffc07424 */ /* 0x000fe200078e00ff */
[----:B------:R-:W-:Y:S01]  /*1e90*/  IADD3 R9, R20, 0x40, RZ ;  /* 0x0000004014097810 */ /* 0x000fe20007ffe0ff */
[----:B------:R-:W-:Y:S01]  /*1ea0*/  IMAD.MOV.U32 R220, RZ, RZ, R6 ;  /* 0x000000ffffdc7224 */ /* 0x000fe200078e0006 */
[----:B------:R-:W-:Y:S01]  /*1eb0*/  UIMAD UR10, UR23, UR11, UR10 ;  /* 0x0000000b170a72a4 */ /* 0x000fe2000f8e020a */
[----:B------:R-:W-:Y:S01]  /*1ec0*/  ISETP.GE.AND P4, PT, R2, UR9, PT ;  /* 0x0000000902007c0c */ /* 0x000fe2000bf86270 */
[----:B------:R-:W-:Y:S01]  /*1ed0*/  IMAD.WIDE.U32 R2, R0, c[0x0][0x198], R10 ;  /* 0x0000660000027a25 */ /* 0x000fe200078e000a */
[----:B------:R-:W-:-:S02]  /*1ee0*/  ISETP.GE.AND P3, PT, R9, UR9, PT ;  /* 0x0000000909007c0c */ /* 0x000fc4000bf66270 */
[----:B------:R-:W-:Y:S01]  /*1ef0*/  MOV R218, R4 ;  /* 0x0000000400da7202 */ /* 0x000fe20000000f00 */
[----:B------:R-:W-:Y:S01]  /*1f00*/  IMAD.MOV.U32 R221, RZ, RZ, R7 ;  /* 0x000000ffffdd7224 */ /* 0x000fe200078e0007 */
[----:B------:R-:W-:Y:S01]  /*1f10*/  IADD3 R2, P2, R2, UR32, RZ ;  /* 0x0000002002027c10 */ /* 0x000fe2000ff5e0ff */
[----:B------:R-:W-:-:S04]  /*1f20*/  IMAD.WIDE.U32 R10, R0, c[0x0][0x1a0], R10 ;  /* 0x00006800000a7a25 */ /* 0x000fc800078e000a */
[----:B------:R-:W-:-:S04]  /*1f30*/  IMAD.WIDE.U32 R6, R192, c[0x0][0x190], RZ ;  /* 0x00006400c0067a25 */ /* 0x000fc800078e00ff */
[----:B------:R-:W-:Y:S01]  /*1f40*/  IMAD.U32 R0, RZ, RZ, UR10 ;  /* 0x0000000aff007e24 */ /* 0x000fe2000f8e00ff */
[----:B------:R-:W-:Y:S01]  /*1f50*/  ULEA.HI UR10, UR7, UR7, URZ, 0x1 ;  /* 0x00000007070a7291 */ /* 0x000fe2000f8f083f */
[----:B------:R-:W-:Y:S01]  /*1f60*/  IMAD R9, R192, c[0x0][0x194], RZ ;  /* 0x00006500c0097a24 */ /* 0x000fe200078e02ff */
[----:B------:R-:W-:Y:S01]  /*1f70*/  @!P6 IADD3 R22, P0, R220, R6, RZ ;  /* 0x00000006dc16e210 */ /* 0x000fe20007f1e0ff */
[----:B------:R-:W-:Y:S01]  /*1f80*/  IMAD.MOV.U32 R219, RZ, RZ, R5 ;  /* 0x000000ffffdb7224 */ /* 0x000fe200078e0005 */
[----:B------:R-:W-:Y:S01]  /*1f90*/  ULOP3.LUT UR10, UR10, 0xfffffffe, URZ, 0xc0, !UPT ;  /* 0xfffffffe0a0a7892 */ /* 0x000fe2000f8ec03f */
[----:B------:R-:W-:Y:S01]  /*1fa0*/  IMAD.WIDE.U32 R4, R192, c[0x0][0x370], RZ ;  /* 0x0000dc00c0047a25 */ /* 0x000fe200078e00ff */
[----:B------:R-:W-:Y:S02]  /*1fb0*/  @!P6 IADD3.X R23, R221, R7, R9, P0, !PT ;  /* 0x00000007dd17e210 */ /* 0x000fe400007fe409 */
[----:B------:R-:W-:Y:S01]  /*1fc0*/  IADD3.X R3, R3, UR35, R0, P2, !PT ;  /* 0x0000002303037c10 */ /* 0x000fe200097fe400 */
[----:B------:R-:W-:Y:S01]  /*1fd0*/  @P1 BAR.SYNC.DEFER_BLOCKING 0x0 ;  /* 0x0000000000001b1d */ /* 0x000fe20000010000 */
[----:B------:R-:W-:Y:S01]  /*1fe0*/  IMAD R6, R13, c[0x0][0x1b0], RZ ;  /* 0x00006c000d067a24 */ /* 0x000fe200078e02ff */
[----:B------:R-:W-:Y:S01]  /*1ff0*/  ISETP.GE.AND P0, PT, R20, UR8, PT ;  /* 0x0000000814007c0c */ /* 0x000fe2000bf06270 */
[----:B------:R-:W-:Y:S01]  /*2000*/  IMAD R12, R192, c[0x0][0x374], RZ ;  /* 0x0000dd00c00c7a24 */ /* 0x000fe200078e02ff */
[----:B------:R-:W-:Y:S01]  /*2010*/  @!P4 IADD3 R0, P1, R20, 0x20, RZ ;  /* 0x000000201400c810 */ /* 0x000fe20007f3e0ff */
[----:B------:R-:W-:Y:S01]  /*2020*/  UIADD3 UR10, UR7, -UR10, URZ ;  /* 0x8000000a070a7290 */ /* 0x000fe2000fffe03f */
[----:B------:R-:W-:Y:S01]  /*2030*/  @!P6 IADD3 R4, P5, R218, R4, RZ ;  /* 0x00000004da04e210 */ /* 0x000fe20007fbe0ff */
[C---:B------:R-:W-:Y:S01]  /*2040*/  IMAD R7, R8.reuse, c[0x0][0x1b4], R6 ;  /* 0x00006d0008077a24 */ /* 0x040fe200078e0206 */
[----:B------:R-:W-:Y:S01]  /*2050*/  @!P4 IADD3.X R6, RZ, R24, RZ, P1, !PT ;  /* 0x00000018ff06c210 */ /* 0x000fe20000ffe4ff */
[----:B------:R-:W-:Y:S01]  /*2060*/  UISETP.NE.AND UP0, UPT, UR10, 0x1, UPT ;  /* 0x000000010a00788c */ /* 0x000fe2000bf05270 */
[----:B------:R-:W-:Y:S01]  /*2070*/  @!P6 IADD3.X R5, R219, R5, R12, P5, !PT ;  /* 0x00000005db05e210 */ /* 0x000fe20002ffe40c */
[----:B------:R-:W-:Y:S01]  /*2080*/  IMAD.WIDE.U32 R2, R8, c[0x0][0x1b0], R2 ;  /* 0x00006c0008027a25 */ /* 0x000fe200078e0002 */
[----:B------:R-:W-:Y:S01]  /*2090*/  ISETP.GE.AND P5, PT, R20, UR9, PT ;  /* 0x0000000914007c0c */ /* 0x000fe2000bfa6270 */
[----:B------:R-:W-:-:S02]  /*20a0*/  ULDC.64 UR10, c[0x0][0x1a0] ;  /* 0x00006800000a7ab9 */ /* 0x000fc40000000a00 */
[----:B------:R-:W-:Y:S01]  /*20b0*/  @!P4 IMAD R6, R6, c[0x0][0x198], RZ ;  /* 0x000066000606ca24 */ /* 0x000fe200078e02ff */
[----:B------:R-:W-:Y:S01]  /*20c0*/  PLOP3.LUT P2, PT, PT, PT, UP0, 0x80, 0x0 ;  /* 0x000000000000781c */ /* 0x000fe20003f4f008 */
[----:B------:R-:W-:Y:S01]  /*20d0*/  IMAD.IADD R3, R3, 0x1, R7 ;  /* 0x0000000103037824 */ /* 0x000fe200078e0207 */
[----:B------:R-:W-:Y:S01]  /*20e0*/  UIMAD UR10, UR20, UR10, URZ ;  /* 0x0000000a140a72a4 */ /* 0x000fe2000f8e023f */
[----:B------:R-:W-:-:S06]  /*20f0*/  @!P4 IMAD R12, R0, c[0x0][0x19c], R6 ;  /* 0x00006700000cca24 */ /* 0x000fcc00078e0206 */
[----:B------:R-:W-:Y:S01]  /*2100*/  @!P5 MOV R7, R3 ;  /* 0x000000030007d202 */ /* 0x000fe20000000f00 */
[----:B------:R-:W-:Y:S01]  /*2110*/  IMAD.MOV.U32 R33, RZ, RZ, 0x7f800000 ;  /* 0x7f800000ff217424 */ /* 0x000fe200078e00ff */
[----:B------:R-:W-:Y:S01]  /*2120*/  MOV R31, 0x7f800000 ;  /* 0x7f800000001f7802 */ /* 0x000fe20000000f00 */
[----:B------:R-:W-:Y:S02]  /*2130*/  IMAD.MOV.U32 R32, RZ, RZ, 0x7f800000 ;  /* 0x7f800000ff207424 */ /* 0x000fe400078e00ff */
[----:B------:R-:W-:Y:S02]  /*2140*/  IMAD.MOV.U32 R30, RZ, RZ, 0x7f800000 ;  /* 0x7f800000ff1e7424 */ /* 0x000fe400078e00ff */
[C---:B--2---:R-:W-:Y:S01]  /*2150*/  IMAD.SHL.U32 R21, R14.reuse, 0x2, RZ ;  /* 0x000000020e157824 */ /* 0x044fe200078e00ff */
[----:B------:R-:W-:-:S04]  /*2160*/  IADD3 R9, R14, 0x2000, RZ ;  /* 0x000020000e097810 */ /* 0x000fc80007ffe0ff */
[----:B------:R-:W-:Y:S01]  /*2170*/  @P0 STS.128 [R21+0x8000], RZ ;  /* 0x008000ff15000388 */ /* 0x000fe20000000c00 */
[----:B------:R-:W-:Y:S02]  /*2180*/  SEL R6, R9, R14, !P2 ;  /* 0x0000000e09067207 */ /* 0x000fe40005000000 */
[----:B------:R-:W-:Y:S01]  /*2190*/  IADD3 R9, R20, 0x60, RZ ;  /* 0x0000006014097810 */ /* 0x000fe20007ffe0ff */
[----:B------:R-:W-:Y:S02]  /*21a0*/  @P0 STS.128 [R21+0xa000], RZ ;  /* 0x00a000ff15000388 */ /* 0x000fe40000000c00 */
[----:B------:R-:W-:Y:S02]  /*21b0*/  IMAD.SHL.U32 R217, R6, 0x2, RZ ;  /* 0x0000000206d97824 */ /* 0x000fe400078e00ff */
[----:B------:R-:W-:Y:S01]  /*21c0*/  @!PT LDS RZ, [RZ] ;  /* 0x00000000fffff984 */ /* 0x000fe20000000800 */
[----:B------:R-:W-:Y:S01]  /*21d0*/  @!PT LDS RZ, [RZ] ;  /* 0x00000000fffff984 */ /* 0x000fe20000000800 */
[----:B------:R-:W-:Y:S01]  /*21e0*/  @!PT LDS RZ, [RZ] ;  /* 0x00000000fffff984 */ /* 0x000fe20000000800 */
[----:B------:R1:W-:Y:S01]  /*21f0*/  @!P0 LDGSTS.E.BYPASS.LTC128B.128 [R21+0x8000], [R218.64] ;  /* 0x08000000da158fae */ /* 0x0003e2000b901d44 */
[----:B------:R-:W-:-:S03]  /*2200*/  @!P5 IMAD.MOV.U32 R6, RZ, RZ, R2 ;  /* 0x000000ffff06d224 */ /* 0x000fc600078e0002 */
        /* <DEDUP_REMOVED lines=28> */
[----:B------:R-:W-:-:S03]  /*23d0*/  @!P4 LEA R16, P0, R4, c[0x0][0x168], 0x1 ;  /* 0x00005a000410ca11 */ /* 0x000fc600078008ff */
[----:B------:R-:W-:Y:S02]  /*23e0*/  @!P5 LEA.HI.X R19, R6, c[0x0][0x16c], R0, 0x1, P1 ;  /* 0x00005b000613da11 */ /* 0x000fe400008f0c00 */
[----:B------:R-:W-:Y:S02]  /*23f0*/  @!P4 LEA.HI.X R17, R4, c[0x0][0x16c], R5, 0x1, P0 ;  /* 0x00005b000411ca11 */ /* 0x000fe400000f0c05 */
[----:B------:R-:W-:Y:S02]  /*2400*/  @!P3 IADD3 R0, P0, R20, 0x40, RZ ;  /* 0x000000401400b810 */ /* 0x000fe40007f1e0ff */
[----:B------:R-:W-:Y:S01]  /*2410*/  ISETP.GE.AND P1, PT, R9, UR9, PT ;  /* 0x0000000909007c0c */ /* 0x000fe2000bf26270 */
[----:B------:R-:W-:Y:S01]  /*2420*/  UIMAD UR9, UR23, UR11, UR10 ;  /* 0x0000000b170972a4 */ /* 0x000fe2000f8e020a */
[----:B------:R-:W-:Y:S02]  /*2430*/  IMAD R9, R13, c[0x0][0x1b8], RZ ;  /* 0x00006e000d097a24 */ /* 0x000fe400078e02ff */
[----:B------:R-:W-:Y:S01]  /*2440*/  @!P3 IMAD.X R5, RZ, RZ, R24, P0 ;  /* 0x000000ffff05b224 */ /* 0x000fe200000e0618 */
[----:B------:R-:W-:Y:S01]  /*2450*/  IADD3 R4, P0, R10, UR29, RZ ;  /* 0x0000001d0a047c10 */ /* 0x000fe2000ff1e0ff */
[----:B------:R-:W-:Y:S01]  /*2460*/  IMAD R12, R8, c[0x0][0x1bc], R9 ;  /* 0x00006f00080c7a24 */ /* 0x000fe200078e0209 */
[----:B------:R-:W-:Y:S01]  /*2470*/  MOV R7, UR9 ;  /* 0x0000000900077c02 */ /* 0x000fe20008000f00 */
[----:B------:R-:W-:-:S03]  /*2480*/  @!P3 IMAD R6, R5, c[0x0][0x198], RZ ;  /* 0x000066000506ba24 */ /* 0x000fc600078e02ff */
[----:B------:R-:W-:Y:S01]  /*2490*/  IADD3.X R5, R11, UR30, R7, P0, !PT ;  /* 0x0000001e0b057c10 */ /* 0x000fe200087fe407 */
[----:B------:R-:W-:Y:S01]  /*24a0*/  @!P3 IMAD R13, R0, c[0x0][0x19c], R6 ;  /* 0x00006700000dba24 */ /* 0x000fe200078e0206 */
[----:B------:R-:W-:Y:S01]  /*24b0*/  @!P1 IADD3 R10, P0, R20, 0x60, RZ ;  /* 0x00000060140a9810 */ /* 0x000fe20007f1e0ff */
[----:B------:R-:W-:Y:S02]  /*24c0*/  @!P3 IMAD.MOV.U32 R6, RZ, RZ, R2 ;  /* 0x000000ffff06b224 */ /* 0x000fe400078e0002 */
[----:B------:R-:W-:Y:S02]  /*24d0*/  @!P3 IMAD.MOV.U32 R7, RZ, RZ, R3 ;  /* 0x000000ffff07b224 */ /* 0x000fe400078e0003 */
[----:B------:R-:W-:Y:S01]  /*24e0*/  IMAD.WIDE.U32 R4, R8, c[0x0][0x1b8], R4 ;  /* 0x00006e0008047a25 */ /* 0x000fe200078e0004 */
[----:B------:R-:W-:-:S03]  /*24f0*/  @!P1 MOV R8, R2 ;  /* 0x0000000200089202 */ /* 0x000fc60000000f00 */
[----:B------:R-:W-:-:S04]  /*2500*/  @!P3 IMAD.WIDE.U32 R6, R0, c[0x0][0x198], R6 ;  /* 0x000066000006ba25 */ /* 0x000fc800078e0006 */
[----:B------:R-:W-:Y:S01]  /*2510*/  @!P1 IMAD.X R0, RZ, RZ, R24, P0 ;  /* 0x000000ffff009224 */ /* 0x000fe200000e0618 */
[----:B------:R-:W-:Y:S01]  /*2520*/  @!P3 LEA R14, P0, R6, c[0x0][0x168], 0x1 ;  /* 0x00005a00060eba11 */ /* 0x000fe200078008ff */
[----:B------:R-:W-:Y:S02]  /*2530*/  @!P3 IMAD.IADD R2, R7, 0x1, R13 ;  /* 0x000000010702b824 */ /* 0x000fe400078e020d */
[----:B------:R-:W-:Y:S02]  /*2540*/  @!P1 IMAD.MOV.U32 R9, RZ, RZ, R3 ;  /* 0x000000ffff099224 */ /* 0x000fe400078e0003 */
[----:B------:R-:W-:Y:S01]  /*2550*/  @!P1 IMAD R0, R0, c[0x0][0x198], RZ ;  /* 0x0000660000009a24 */ /* 0x000fe200078e02ff */
[----:B------:R-:W-:Y:S01]  /*2560*/  @!P3 LEA.HI.X R15, R6, c[0x0][0x16c], R2, 0x1, P0 ;  /* 0x00005b00060fba11 */ /* 0x000fe200000f0c02 */
[----:B------:R-:W-:Y:S01]  /*2570*/  IMAD.IADD R3, R5, 0x1, R12 ;  /* 0x0000000105037824 */ /* 0x000fe200078e020c */
[----:B------:R-:W-:Y:S01]  /*2580*/  @!P5 MOV R2, R4 ;  /* 0x000000040002d202 */ /* 0x000fe20000000f00 */
[----:B------:R-:W-:-:S02]  /*2590*/  @!P1 IMAD R5, R10, c[0x0][0x19c], R0 ;  /* 0x000067000a059a24 */ /* 0x000fc400078e0200 */
[----:B------:R-:W-:-:S04]  /*25a0*/  @!P1 IMAD.WIDE.U32 R8, R10, c[0x0][0x198], R8 ;  /* 0x000066000a089a25 */ /* 0x000fc800078e0008 */
[----:B------:R-:W-:Y:S01]  /*25b0*/  @!P5 IMAD R11, R24, c[0x0][0x1a0], RZ ;  /* 0x00006800180bda24 */ /* 0x000fe200078e02ff */
[----:B------:R-:W-:Y:S01]  /*25c0*/  @!P1 LEA R12, P0, R8, c[0x0][0x168], 0x1 ;  /* 0x00005a00080c9a11 */ /* 0x000fe200078008ff */
[----:B------:R-:W-:-:S04]  /*25d0*/  @!P5 IMAD.WIDE.U32 R6, R20, c[0x0][0x1a0], R2 ;  /* 0x000068001406da25 */ /* 0x000fc800078e0002 */
[----:B------:R-:W-:Y:S02]  /*25e0*/  @!P1 IMAD.IADD R2, R9, 0x1, R5 ;  /* 0x0000000109029824 */ /* 0x000fe400078e0205 */
        /* <DEDUP_REMOVED lines=8> */
[C---:B------:R-:W-:Y:S01]  /*2670*/  @!P3 IADD3 R11, P0, R20.reuse, 0x40, RZ ;  /* 0x00000040140bb810 */ /* 0x040fe20007f1e0ff */
[----:B------:R-:W-:Y:S03]  /*2680*/  @P6 STS [R217+0x1004], RZ ;  /* 0x001004ffd9006388 */ /* 0x000fe60000000800 */
[----:B------:R-:W-:Y:S01]  /*2690*/  @!P3 IADD3.X R5, RZ, R24, RZ, P0, !PT ;  /* 0x00000018ff05b210 */ /* 0x000fe200007fe4ff */
[----:B------:R-:W-:Y:S01]  /*26a0*/  @P6 STS [R217+0x1008], RZ ;  /* 0x001008ffd9006388 */ /* 0x000fe20000000800 */
[----:B------:R-:W-:-:S03]  /*26b0*/  @!P1 IADD3 R20, P0, R20, 0x60, RZ ;  /* 0x0000006014149810 */ /* 0x000fc60007f1e0ff */
[----:B------:R-:W-:Y:S04]  /*26c0*/  @P6 STS [R217+0x100c], RZ ;  /* 0x00100cffd9006388 */ /* 0x000fe80000000800 */
[----:B------:R-:W-:Y:S04]  /*26d0*/  @P6 STS [R217+0x3000], RZ ;  /* 0x003000ffd9006388 */ /* 0x000fe80000000800 */
[----:B------:R-:W-:Y:S04]  /*26e0*/  @P6 STS [R217+0x3004], RZ ;  /* 0x003004ffd9006388 */ /* 0x000fe80000000800 */
[----:B------:R-:W-:Y:S04]  /*26f0*/  @P6 STS [R217+0x3008], RZ ;  /* 0x003008ffd9006388 */ /* 0x000fe80000000800 */
[----:B------:R-:W-:Y:S04]  /*2700*/  @P6 STS [R217+0x300c], RZ ;  /* 0x00300cffd9006388 */ /* 0x000fe80000000800 */
[----:B------:R-:W-:Y:S01]  /*2710*/  @!PT LDS RZ, [RZ] ;  /* 0x00000000fffff984 */ /* 0x000fe20000000800 */
[----:B------:R-:W-:Y:S01]  /*2720*/  @!PT LDS RZ, [RZ] ;  /* 0x00000000fffff984 */ /* 0x000fe20000000800 */
[----:B------:R-:W-:Y:S01]  /*2730*/  @!PT LDS RZ, [RZ] ;  /* 0x00000000fffff984 */ /* 0x000fe20000000800 */
[----:B------:R1:W-:Y:S04]  /*2740*/  @!P6 LDGSTS.E.BYPASS.LTC128B.128 [R217+0x1000], [R22.64] ;  /* 0x0100000016d9efae */ /* 0x0003e8000b901d44 */
[----:B------:R1:W-:Y:S04]  /*2750*/  @!P6 LDGSTS.E.BYPASS.LTC128B.128 [R217+0x3000], [R22.64+0x80] ;  /* 0x0300008016d9efae */ /* 0x0003e8000b901d44 */
[----:B------:R-:W-:Y:S04]  /*2760*/  @P5 STS.128 [R21+0xc000], RZ ;  /* 0x00c000ff15005388 */ /* 0x000fe80000000c00 */
[----:B------:R-:W-:Y:S01]  /*2770*/  @P5 STS.128 [R21+0x10000], RZ ;  /* 0x010000ff15005388 */ /* 0x000fe20000000c00 */
[----:B------:R-:W-:-:S03]  /*2780*/  @!P4 IMAD R2, R2, c[0x0][0x1a0], RZ ;  /* 0x000068000202ca24 */ /* 0x000fc600078e02ff */
[----:B------:R-:W-:Y:S01]  /*2790*/  @!PT LDS RZ, [RZ] ;  /* 0x00000000fffff984 */ /* 0x000fe20000000800 */
[----:B------:R-:W-:Y:S01]  /*27a0*/  @!PT LDS RZ, [RZ] ;  /* 0x00000000fffff984 */ /* 0x000fe20000000800 */
[----:B------:R-:W-:Y:S01]  /*27b0*/  @!PT LDS RZ, [RZ] ;  /* 0x00000000fffff984 */ /* 0x000fe20000000800 */
[----:B------:R1:W-:Y:S01]  /*27c0*/  @!P5 LDGSTS.E.BYPASS.LTC128B.128 [R21+0xc000], [R18.64] ;  /* 0x0c0000001215dfae */ /* 0x0003e2000b901d44 */
[----:B------:R-:W-:-:S03]  /*27d0*/  @!P3 IMAD R10, R5, c[0x0][0x1a0], RZ ;  /* 0x00006800050aba24 */ /* 0x000fc600078e02ff */
[----:B------:R1:W-:Y:S01]  /*27e0*/  @!P5 LDGSTS.E.BYPASS.LTC128B.128 [R21+0x10000], [R18.64+0x80] ;  /* 0x100000801215dfae */ /* 0x0003e2000b901d44 */
[----:B------:R-:W-:Y:S01]  /*27f0*/  @!P4 IMAD.MOV.U32 R6, RZ, RZ, R4 ;  /* 0x000000ffff06c224 */ /* 0x000fe200078e0004 */
[----:B------:R-:W-:Y:S02]  /*2800*/  @!P3 MOV R5, R3 ;  /* 0x000000030005b202 */ /* 0x000fe40000000f00 */
[----:B------:R-:W-:Y:S01]  /*2810*/  @P4 STS.128 [R21+0xd000], RZ ;  /* 0x00d000ff15004388 */ /* 0x000fe20000000c00 */
[----:B------:R-:W-:-:S03]  /*2820*/  @!P4 IMAD.MOV.U32 R7, RZ, RZ, R3 ;  /* 0x000000ffff07c224 */ /* 0x000fc600078e0003 */
[----:B------:R-:W-:Y:S01]  /*2830*/  @P4 STS.128 [R21+0x11000], RZ ;  /* 0x011000ff15004388 */ /* 0x000fe20000000c00 */
[----:B------:R-:W-:-:S03]  /*2840*/  @!P1 IMAD.X R24, RZ, RZ, R24, P0 ;  /* 0x000000ffff189224 */ /* 0x000fc600000e0618 */
        /* <DEDUP_REMOVED lines=8> */
[----:B------:R-:W-:-:S03]  /*28d0*/  @!P1 IMAD.MOV.U32 R2, RZ, RZ, R4 ;  /* 0x000000ffff029224 */ /* 0x000fc600078e0004 */
[----:B------:R-:W-:Y:S01]  /*28e0*/  @P3 STS.128 [R21+0x12000], RZ ;  /* 0x012000ff15003388 */ /* 0x000fe20000000c00 */
[----:B------:R-:W-:-:S03]  /*28f0*/  @!P3 IMAD R25, R11, c[0x0][0x1a4], R10 ;  /* 0x000069000b19ba24 */ /* 0x000fc600078e020a */
[----:B------:R-:W-:Y:S01]  /*2900*/  @!PT LDS RZ, [RZ] ;  /* 0x00000000fffff984 */ /* 0x000fe20000000800 */
[----:B------:R-:W-:Y:S01]  /*2910*/  @!PT LDS RZ, [RZ] ;  /* 0x00000000fffff984 */ /* 0x000fe20000000800 */
[----:B------:R-:W-:Y:S01]  /*2920*/  @!PT LDS RZ, [RZ] ;  /* 0x00000000fffff984 */ /* 0x000fe20000000800 */
[----:B------:R1:W-:Y:S01]  /*2930*/  @!P3 LDGSTS.E.BYPASS.LTC128B.128 [R21+0xe000], [R14.64] ;  /* 0x0e0000000e15bfae */ /* 0x0003e2000b901d44 */
[----:B------:R-:W-:-:S03]  /*2940*/  @!P3 IMAD.WIDE.U32 R4, R11, c[0x0][0x1a0], R4 ;  /* 0x000068000b04ba25 */ /* 0x000fc600078e0004 */
[----:B------:R1:W-:Y:S01]  /*2950*/  @!P3 LDGSTS.E.BYPASS.LTC128B.128 [R21+0x12000], [R14.64+0x80] ;  /* 0x120000800e15bfae */ /* 0x0003e2000b901d44 */
[----:B------:R-:W-:-:S03]  /*2960*/  @!P1 IMAD R0, R24, c[0x0][0x1a0], RZ ;  /* 0x0000680018009a24 */ /* 0x000fc600078e02ff */
[----:B------:R-:W-:Y:S04]  /*2970*/  @P1 STS.128 [R21+0xf000], RZ ;  /* 0x00f000ff15001388 */ /* 0x000fe80000000c00 */
[----:B------:R-:W-:Y:S01]  /*2980*/  @P1 STS.128 [R21+0x13000], RZ ;  /* 0x013000ff15001388 */ /* 0x000fe20000000c00 */
[----:B------:R-:W-:-:S03]  /*2990*/  @!P4 IMAD.IADD R7, R7, 0x1, R26 ;  /* 0x000000010707c824 */ /* 0x000fc600078e021a */
[----:B------:R-:W-:Y:S01]  /*29a0*/  @!PT LDS RZ, [RZ] ;  /* 0x00000000fffff984 */ /* 0x000fe20000000800 */
[----:B------:R-:W-:Y:S01]  /*29b0*/  @!PT LDS RZ, [RZ] ;  /* 0x00000000fffff984 */ /* 0x000fe20000000800 */
[----:B------:R-:W-:Y:S01]  /*29c0*/  @!PT LDS RZ, [RZ] ;  /* 0x00000000fffff984 */ /* 0x000fe20000000800 */
[----:B------:R1:W-:Y:S01]  /*29d0*/  @!P1 LDGSTS.E.BYPASS.LTC128B.128 [R21+0xf000], [R12.64] ;  /* 0x0f0000000c159fae */ /* 0x0003e2000b901d44 */
[----:B------:R-:W-:-:S03]  /*29e0*/  @!P4 LEA R10, P0, R6, c[0x0][0x170], 0x1 ;  /* 0x00005c00060aca11 */ /* 0x000fc600078008ff */
[----:B------:R1:W-:Y:S01]  /*29f0*/  @!P1 LDGSTS.E.BYPASS.LTC128B.128 [R21+0x13000], [R12.64+0x80] ;  /* 0x130000800c159fae */ /* 0x0003e2000b901d44 */
[----:B------:R-:W-:-:S03]  /*2a00*/  @!P3 IMAD.IADD R5, R5, 0x1, R25 ;  /* 0x000000010505b824 */ /* 0x000fc600078e0219 */
[----:B------:R-:W-:Y:S01]  /*2a10*/  @P5 STS.128 [R21+0x14000], RZ ;  /* 0x014000ff15005388 */ /* 0x000fe20000000c00 */
[----:B------:R-:W-:-:S03]  /*2a20*/  @!P1 IMAD R24, R20, c[0x0][0x1a4], R0 ;  /* 0x0000690014189a24 */ /* 0x000fc600078e0200 */
[----:B------:R-:W-:Y:S01]  /*2a30*/  @P5 STS.128 [R21+0x18000], RZ ;  /* 0x018000ff15005388 */ /* 0x000fe20000000c00 */
[----:B------:R-:W-:-:S03]  /*2a40*/  @!P1 IMAD.WIDE.U32 R2, R20, c[0x0][0x1a0], R2 ;  /* 0x0000680014029a25 */ /* 0x000fc600078e0002 */
[----:B------:R-:W-:Y:S01]  /*2a50*/  @!PT LDS RZ, [RZ] ;  /* 0x00000000fffff984 */ /* 0x000fe20000000800 */
[----:B------:R-:W-:Y:S01]  /*2a60*/  @!PT LDS RZ, [RZ] ;  /* 0x00000000fffff984 */ /* 0x000fe20000000800 */
[----:B------:R-:W-:Y:S01]  /*2a70*/  @!PT LDS RZ, [RZ] ;  /* 0x00000000fffff984 */ /* 0x000fe20000000800 */
[----:B------:R2:W-:Y:S01]  /*2a80*/  @!P5 LDGSTS.E.BYPASS.LTC128B.128 [R21+0x14000], [R8.64] ;  /* 0x140000000815dfae */ /* 0x0005e2000b901d44 */
[----:B---3--:R-:W-:-:S03]  /*2a90*/  IADD3 R0, R29, 0x20, RZ ;  /* 0x000000201d007810 */ /* 0x008fc60007ffe0ff */
[----:B------:R2:W-:Y:S01]  /*2aa0*/  @!P5 LDGSTS.E.BYPASS.LTC128B.128 [R21+0x18000], [R8.64+0x80] ;  /* 0x180000800815dfae */ /* 0x0005e2000b901d44 */
[----:B------:R-:W-:Y:S02]  /*2ab0*/  @!P4 LEA.HI.X R11, R6, c[0x0][0x174], R7, 0x1, P0 ;  /* 0x00005d00060bca11 */ /* 0x000fe400000f0c07 */
[----:B------:R-:W-:Y:S02]  /*2ac0*/  IADD3 R7, R29, 0x8, RZ ;  /* 0x000000081d077810 */ /* 0x000fe40007ffe0ff */
[----:B------:R-:W-:Y:S02]  /*2ad0*/  @!P1 IADD3 R3, R3, R24, RZ ;  /* 0x0000001803039210 */ /* 0x000fe40007ffe0ff */
[C---:B------:R-:W-:Y:S02]  /*2ae0*/  @!P1 LEA R6, P0, R2.reuse, c[0x0][0x170], 0x1 ;  /* 0x00005c0002069a11 */ /* 0x040fe400078008ff */
[----:B------:R-:W-:Y:S02]  /*2af0*/  ISETP.GE.AND P6, PT, R7, UR8, PT ;  /* 0x0000000807007c0c */ /* 0x000fe4000bfc6270 */
[----:B------:R-:W-:Y:S01]  /*2b00*/  @!P1 LEA.HI.X R7, R2, c[0x0][0x174], R3, 0x1, P0 ;  /* 0x00005d0002079a11 */ /* 0x000fe200000f0c03 */
[----:B------:R-:W-:Y:S04]  /*2b10*/  @P4 STS.128 [R21+0x15000], RZ ;  /* 0x015000ff15004388 */ /* 0x000fe80000000c00 */
[----:B------:R-:W-:Y:S04]  /*2b20*/  @P4 STS.128 [R21+0x19000], RZ ;  /* 0x019000ff15004388 */ /* 0x000fe80000000c00 */
[----:B------:R-:W-:Y:S01]  /*2b30*/  @!PT LDS RZ, [RZ] ;  /* 0x00000000fffff984 */ /* 0x000fe20000000800 */
[----:B------:R-:W-:Y:S01]  /*2b40*/  @!PT LDS RZ, [RZ] ;  /* 0x00000000fffff984 */ /* 0x000fe20000000800 */
[----:B------:R-:W-:Y:S01]  /*2b50*/  @!PT LDS RZ, [RZ] ;  /* 0x00000000fffff984 */ /* 0x000fe20000000800 */
[----:B------:R1:W-:Y:S04]  /*2b60*/  @!P4 LDGSTS.E.BYPASS.LTC128B.128 [R21+0x15000], [R10.64] ;  /* 0x150000000a15cfae */ /* 0x0003e8000b901d44 */
[----:B------:R1:W-:Y:S01]  /*2b70*/  @!P4 LDGSTS.E.BYPASS.LTC128B.128 [R21+0x19000], [R10.64+0x80] ;  /* 0x190000800a15cfae */ /* 0x0003e2000b901d44 */
[----:B--2---:R-:W-:-:S04]  /*2b80*/  @!P3 LEA R8, P5, R4, c[0x0][0x170], 0x1 ;  /* 0x00005c000408ba11 */ /* 0x004fc800078a08ff */
[----:B------:R-:W-:Y:S02]  /*2b90*/  @!P3 LEA.HI.X R9, R4, c[0x0][0x174], R5, 0x1, P5 ;  /* 0x00005d000409ba11 */ /* 0x000fe400028f0c05 */
[----:B------:R-:W-:Y:S02]  /*2ba0*/  ISETP.GE.AND P5, PT, R0, UR8, PT ;  /* 0x0000000800007c0c */ /* 0x000fe4000bfa6270 */
[----:B------:R-:W-:-:S04]  /*2bb0*/  IADD3 R0, R29, 0x28, RZ ;  /* 0x000000281d007810 */ /* 0x000fc80007ffe0ff */
[----:B------:R-:W-:Y:S01]  /*2bc0*/  ISETP.GE.AND P0, PT, R0, UR8, PT ;  /* 0x0000000800007c0c */ /* 0x000fe2000bf06270 */
[----:B------:R-:W-:Y:S04]  /*2bd0*/  @P3 STS.128 [R21+0x16000], RZ ;  /* 0x016000ff15003388 */ /* 0x000fe80000000c00 */
[----:B------:R-:W-:Y:S04]  /*2be0*/  @P3 STS.128 [R21+0x1a000], RZ ;  /* 0x01a000ff15003388 */ /* 0x000fe80000000c00 */
[----:B------:R-:W-:Y:S01]  /*2bf0*/  @!PT LDS RZ, [RZ] ;  /* 0x00000000fffff984 */ /* 0x000fe20000000800 */
[----:B------:R-:W-:Y:S01]  /*2c00*/  @!PT LDS RZ, [RZ] ;  /* 0x00000000fffff984 */ /* 0x000fe20000000800 */
[----:B------:R-:W-:Y:S01]  /*2c10*/  @!PT LDS RZ, [RZ] ;  /* 0x00000000fffff984 */ /* 0x000fe20000000800 */
[----:B------:R1:W-:Y:S01]  /*2c20*/  @!P3 LDGSTS.E.BYPASS.LTC128B.128 [R21+0x16000], [R8.64] ;  /* 0x160000000815bfae */ /* 0x0003e2000b901d44 */
[----:B------:R-:W-:-:S03]  /*2c30*/  IMAD.SHL.U32 R2, R29, 0x4, RZ ;  /* 0x000000041d027824 */ /* 0x000fc600078e00ff */
[----:B------:R1:W-:Y:S01]  /*2c40*/  @!P3 LDGSTS.E.BYPASS.LTC128B.128 [R21+0x1a000], [R8.64+0x80] ;  /* 0x1a0000800815bfae */ /* 0x0003e2000b901d44 */
[----:B------:R-:W-:-:S03]  /*2c50*/  ISETP.GE.AND P4, PT, R29, UR8, PT ;  /* 0x000000081d007c0c */ /* 0x000fc6000bf86270 */
[----:B------:R-:W-:Y:S04]  /*2c60*/  @P1 STS.128 [R21+0x17000], RZ ;  /* 0x017000ff15001388 */ /* 0x000fe80000000c00 */
[----:B------:R-:W-:Y:S01]  /*2c70*/  @P1 STS.128 [R21+0x1b000], RZ ;  /* 0x01b000ff15001388 */ /* 0x000fe20000000c00 */
[----:B------:R-:W-:-:S03]  /*2c80*/  UMOV UR9, UR12 ;  /* 0x0000000c00097c82 */ /* 0x000fc60008000000 */
[----:B------:R-:W-:Y:S01]  /*2c90*/  @!PT LDS RZ, [RZ] ;  /* 0x00000000fffff984 */ /* 0x000fe20000000800 */
[----:B------:R-:W-:Y:S01]  /*2ca0*/  @!PT LDS RZ, [RZ] ;  /* 0x00000000fffff984 */ /* 0x000fe20000000800 */
[----:B------:R-:W-:Y:S01]  /*2cb0*/  @!PT LDS RZ, [RZ] ;  /* 0x00000000fffff984 */ /* 0x000fe20000000800 */
[----:B------:R2:W-:Y:S04]  /*2cc0*/  @!P1 LDGSTS.E.BYPASS.LTC128B.128 [R21+0x17000], [R6.64] ;  /* 0x1700000006159fae */ /* 0x0005e8000b901d44 */
[----:B------:R2:W-:Y:S01]  /*2cd0*/  @!P1 LDGSTS.E.BYPASS.LTC128B.128 [R21+0x1b000], [R6.64+0x80] ;  /* 0x1b00008006159fae */ /* 0x0005e2000b901d44 */
[----:B------:R-:W-:Y:S02]  /*2ce0*/  SHF.R.S32.HI R3, RZ, 0x1f, R0 ;  /* 0x0000001fff037819 */ /* 0x000fe40000011400 */
[----:B------:R-:W-:Y:S01]  /*2cf0*/  @!P0 LEA R4, P1, R0, UR9, 0x2 ;  /* 0x0000000900048c11 */ /* 0x000fe2000f8210ff */
[----:B------:R-:W-:Y:S01]  /*2d00*/  UMOV UR8, UR13 ;  /* 0x0000000d00087c82 */ /* 0x000fe20008000000 */
[----:B------:R-:W-:Y:S01]  /*2d10*/  IADD3 R2, P3, R2, UR9, RZ ;  /* 0x0000000902027c10 */ /* 0x000fe2000ff7e0ff */
[----:B------:R-:W0:Y:S01]  /*2d20*/  LDGDEPBAR ;  /* 0x00000000000079af */ /* 0x000e220000000000 */
[----:B------:R-:W-:-:S05]  /*2d30*/  @!P0 LEA.HI.X R5, R0, UR8, R3, 0x2, P1 ;  /* 0x0000000800058c11 */ /* 0x000fca00088f1403 */
[----:B------:R-:W3:Y:S01]  /*2d40*/  @!P0 LDG.E R30, [R4.64] ;  /* 0x00000004041e8981 */ /* 0x000ee2000c1e1900 */
[----:B--2---:R-:W-:-:S04]  /*2d50*/  SHF.R.S32.HI R7, RZ, 0x1f, R29 ;  /* 0x0000001fff077819 */ /* 0x004fc8000001141d */
[----:B------:R-:W-:-:S04]  /*2d60*/  SHF.L.U64.HI R6, R29, 0x2, R7 ;  /* 0x000000021d067819 */ /* 0x000fc80000010207 */
[----:B------:R-:W-:-:S05]  /*2d70*/  IADD3.X R3, R6, UR8, RZ, P3, !PT ;  /* 0x0000000806037c10 */ /* 0x000fca0009ffe4ff */
[----:B------:R2:W4:Y:S04]  /*2d80*/  @!P4 LDG.E R33, [R2.64] ;  /* 0x000000040221c981 */ /* 0x000528000c1e1900 */
[----:B------:R2:W5:Y:S04]  /*2d90*/  @!P6 LDG.E R32, [R2.64+0x20] ;  /* 0x000020040220e981 */ /* 0x000568000c1e1900 */
[----:B------:R2:W3:Y:S01]  /*2da0*/  @!P5 LDG.E R31, [R2.64+0x80] ;  /* 0x00008004021fd981 */ /* 0x0004e2000c1e1900 */
[----:B------:R-:W-:-:S04]  /*2db0*/  LEA.HI R0, R28, R27, RZ, 0x4 ;  /* 0x0000001b1c007211 */ /* 0x000fc800078f20ff */
[----:B------:R-:W-:-:S05]  /*2dc0*/  LOP3.LUT R0, R0, 0xfffffff0, RZ, 0xc0, !PT ;  /* 0xfffffff000007812 */ /* 0x000fca00078ec0ff */
[----:B------:R-:W-:-:S05]  /*2dd0*/  IMAD.IADD R0, R27, 0x1, -R0 ;  /* 0x000000011b007824 */ /* 0x000fca00078e0a00 */
[----:B--2---:R-:W-:-:S04]  /*2de0*/  SHF.R.S32.HI R2, RZ, 0x1f, R0 ;  /* 0x0000001fff027819 */ /* 0x004fc80000011400 */
        /* <DEDUP_REMOVED lines=14> */
[----:B------:R-:W-:-:S03]  /*2ed0*/  IMAD.SHL.U32 R3, R29, 0x4, RZ ;  /* 0x000000041d037824 */ /* 0x000fc600078e00ff */
[----:B------:R-:W-:Y:S02]  /*2ee0*/  SHF.L.U32 R243, R0, 0x3, RZ ;  /* 0x0000000300f37819 */ /* 0x000fe400000006ff */
[----:B------:R-:W-:Y:S01]  /*2ef0*/  MOV R215, 0x20 ;  /* 0x0000002000d77802 */ /* 0x000fe20000000f00 */
[----:B------:R-:W-:Y:S01]  /*2f00*/  UIADD3 UR10, UR23, 0x80, URZ ;  /* 0x00000080170a7890 */ /* 0x000fe2000fffe03f */
[----:B------:R-:W-:Y:S02]  /*2f10*/  SHF.L.U32 R207, R216, 0x1, RZ ;  /* 0x00000001d8cf7819 */ /* 0x000fe400000006ff */
[----:B------:R-:W-:Y:S01]  /*2f20*/  SEL R215, R215, 0xffffffe0, !P0 ;  /* 0xffffffe0d7d77807 */ /* 0x000fe20004000000 */
        /* <DEDUP_REMOVED lines=66> */
[----:B------:R-:W-:-:S02]  /*3350*/  UISETP.GE.AND UP0, UPT, UR10, UR6, UPT ;  /* 0x000000060a00728c */ /* 0x000fc4000bf06270 */
[----:B------:R-:W-:Y:S02]  /*3360*/  UMOV UR11, UR14 ;  /* 0x0000000e000b7c82 */ /* 0x000fe40008000000 */
[----:B------:R-:W-:Y:S01]  /*3370*/  UMOV UR10, UR15 ;  /* 0x0000000f000a7c82 */ /* 0x000fe20008000000 */
[----:B----4-:R-:W-:Y:S04]  /*3380*/  STL [R1+0x8], R33 ;  /* 0x0000082101007387 */ /* 0x010fe80000100800 */
[----:B-----5:R-:W-:Y:S04]  /*3390*/  STL [R1+0xc], R32 ;  /* 0x00000c2001007387 */ /* 0x020fe80000100800 */
[----:B---3--:R-:W-:Y:S04]  /*33a0*/  STL [R1], R31 ;  /* 0x0000001f01007387 */ /* 0x008fe80000100800 */
[----:B------:R-:W-:Y:S04]  /*33b0*/  STL [R1+0x4], R30 ;  /* 0x0000041e01007387 */ /* 0x000fe80000100800 */
[----:B------:R2:W-:Y:S04]  /*33c0*/  STL [R1+0x30], R2 ;  /* 0x0000300201007387 */ /* 0x0005e80000100800 */
[----:B------:R3:W-:Y:S01]  /*33d0*/  STL [R1+0x2c], R3 ;  /* 0x00002c0301007387 */ /* 0x0007e20000100800 */
[----:B--2---:R-:W-:-:S05]  /*33e0*/  IMAD.SHL.U32 R2, R0, 0x10, RZ ;  /* 0x0000001000027824 */ /* 0x004fca00078e00ff */
[C---:B------:R-:W-:Y:S02]  /*33f0*/  IADD3 R4, R2.reuse, 0x20, RZ ;  /* 0x0000002002047810 */ /* 0x040fe40007ffe0ff */
[----:B---3--:R-:W-:-:S03]  /*3400*/  IADD3 R3, R2, 0x40, RZ ;  /* 0x0000004002037810 */ /* 0x008fc60007ffe0ff */
[C---:B------:R-:W-:Y:S01]  /*3410*/  IMAD.IADD R4, R243.reuse, 0x1, R4 ;  /* 0x00000001f3047824 */ /* 0x040fe200078e0204 */
[----:B------:R-:W-:Y:S01]  /*3420*/  IADD3 R2, R2, 0x60, RZ ;  /* 0x0000006002027810 */ /* 0x000fe20007ffe0ff */
[----:B------:R-:W-:-:S03]  /*3430*/  IMAD.IADD R3, R243, 0x1, R3 ;  /* 0x00000001f3037824 */ /* 0x000fc600078e0203 */
[C---:B------:R-:W-:Y:S01]  /*3440*/  IADD3 R4, R243.reuse, R4, RZ ;  /* 0x00000004f3047210 */ /* 0x040fe20007ffe0ff */
[C---:B------:R-:W-:Y:S02]  /*3450*/  IMAD.IADD R2, R243.reuse, 0x1, R2 ;  /* 0x00000001f3027824 */ /* 0x040fe400078e0202 */
[C---:B------:R-:W-:Y:S02]  /*3460*/  IMAD.IADD R3, R243.reuse, 0x1, R3 ;  /* 0x00000001f3037824 */ /* 0x040fe400078e0203 */
[C---:B------:R-:W-:Y:S02]  /*3470*/  IMAD.IADD R4, R243.reuse, 0x1, R4 ;  /* 0x00000001f3047824 */ /* 0x040fe400078e0204 */
[C---:B------:R-:W-:Y:S01]  /*3480*/  IMAD.IADD R2, R243.reuse, 0x1, R2 ;  /* 0x00000001f3027824 */ /* 0x040fe200078e0202 */
[C---:B------:R-:W-:Y:S01]  /*3490*/  IADD3 R3, R243.reuse, R3, RZ ;  /* 0x00000003f3037210 */ /* 0x040fe20007ffe0ff */
[C---:B------:R-:W-:Y:S02]  /*34a0*/  IMAD.IADD R4, R243.reuse, 0x1, R4 ;  /* 0x00000001f3047824 */ /* 0x040fe400078e0204 */
[C---:B------:R-:W-:Y:S01]  /*34b0*/  IMAD.IADD R2, R243.reuse, 0x1, R2 ;  /* 0x00000001f3027824 */ /* 0x040fe200078e0202 */
[C---:B------:R-:W-:Y:S01]  /*34c0*/  IADD3 R3, R243.reuse, R3, RZ ;  /* 0x00000003f3037210 */ /* 0x040fe20007ffe0ff */
[C---:B------:R-:W-:Y:S01]  /*34d0*/  IMAD.IADD R0, R243.reuse, 0x1, R4 ;  /* 0x00000001f3007824 */ /* 0x040fe200078e0204 */
[----:B------:R-:W-:Y:S01]  /*34e0*/  STL [R1+0x18], R4 ;  /* 0x0000180401007387 */ /* 0x000fe20000100800 */
[----:B------:R-:W-:-:S03]  /*34f0*/  IMAD.IADD R2, R243, 0x1, R2 ;  /* 0x00000001f3027824 */ /* 0x000fc600078e0202 */
[----:B------:R2:W-:Y:S04]  /*3500*/  STL [R1+0x14], R3 ;  /* 0x0000140301007387 */ /* 0x0005e80000100800 */
[----:B------:R3:W-:Y:S04]  /*3510*/  STL [R1+0x24], R0 ;  /* 0x0000240001007387 */ /* 0x0007e80000100800 */
[----:B------:R1:W-:Y:S01]  /*3520*/  STL [R1+0x10], R2 ;  /* 0x0000100201007387 */ /* 0x0003e20000100800 */
[C---:B--2---:R-:W-:Y:S01]  /*3530*/  IADD3 R3, R243.reuse, R3, RZ ;  /* 0x00000003f3037210 */ /* 0x044fe20007ffe0ff */
[----:B---3--:R-:W-:-:S04]  /*3540*/  IMAD.IADD R0, R243, 0x1, R2 ;  /* 0x00000001f3007824 */ /* 0x008fc800078e0202 */
[----:B------:R1:W-:Y:S04]  /*3550*/  STL [R1+0x20], R3 ;  /* 0x0000200301007387 */ /* 0x0003e80000100800 */
[----:B------:R1:W-:Y:S02]  /*3560*/  STL [R1+0x1c], R0 ;  /* 0x00001c0001007387 */ /* 0x0003e40000100800 */
.L_x_1287:
[----:B------:R-:W0:Y:S01]  /*3570*/  LDGDEPBAR ;  /* 0x00000000000079af */ /* 0x000e220000000000 */
[C---:B-1----:R-:W-:Y:S01]  /*3580*/  IADD3 R0, R209.reuse, R215, RZ ;  /* 0x000000d7d1007210 */ /* 0x042fe20007ffe0ff */
[----:B------:R-:W-:Y:S01]  /*3590*/  UISETP.GE.AND UP3, UPT, UR7, 0x1, UPT ;  /* 0x000000010700788c */ /* 0x000fe2000bf66270 */
[-C--:B------:R-:W-:Y:S02]  /*35a0*/  IADD3 R3, R209, R192.reuse, RZ ;  /* 0x000000c0d1037210 */ /* 0x080fe40007ffe0ff */
[----:B------:R-:W-:Y:S02]  /*35b0*/  IADD3 R2, R0, R192, RZ ;  /* 0x000000c000027210 */ /* 0x000fe40007ffe0ff */
[----:B------:R-:W-:Y:S01]  /*35c0*/  PLOP3.LUT P2, PT, PT, PT, UP0, 0x80, 0x0 ;  /* 0x000000000000781c */ /* 0x000fe20003f4f008 */
[----:B------:R-:W2:Y:S01]  /*35d0*/  LDL R231, [R1+0x44] ;  /* 0x0000440001e77983 */ /* 0x000ea20000100800 */
[----:B------:R-:W-:Y:S02]  /*35e0*/  PLOP3.LUT P4, PT, PT, PT, UP0, 0x80, 0x0 ;  /* 0x000000000000781c */ /* 0x000fe40003f8f008 */
[----:B------:R-:W-:Y:S01]  /*35f0*/  PLOP3.LUT P0, PT, PT, PT, UP0, 0x80, 0x0 ;  /* 0x000000000000781c */ /* 0x000fe20003f0f008 */
[----:B------:R-:W3:Y:S01]  /*3600*/  LDL R230, [R1+0x8] ;  /* 0x0000080001e67983 */ /* 0x000ee20000100800 */
[----:B------:R-:W-:Y:S02]  /*3610*/  PLOP3.LUT P5, PT, PT, PT, UP0, 0x80, 0x0 ;  /* 0x000000000000781c */ /* 0x000fe40003faf008 */
[----:B------:R-:W-:Y:S01]  /*3620*/  PLOP3.LUT P6, PT, PT, PT, UP0, 0x80, 0x0 ;  /* 0x000000000000781c */ /* 0x000fe20003fcf008 */
[----:B------:R-:W4:Y:S04]  /*3630*/  LDL R229, [R1+0xc] ;  /* 0x00000c0001e57983 */ /* 0x000f280000100800 */
[----:B------:R-:W-:Y:S04]  /*3640*/  STL [R1+0xa4], R52 ;  /* 0x0000a43401007387 */ /* 0x000fe80000100800 */
        /* <DEDUP_REMOVED lines=15> */
[----:B------:R-:W-:Y:S01]  /*3740*/  STL [R1+0x64], R36 ;  /* 0x0000642401007387 */ /* 0x000fe20000100800 */
[----:B------:R-:W-:Y:S04]  /*3750*/  DEPBAR.LE SB0, 0x0 ;  /* 0x000080000000791a */ /* 0x000fe80000000000 */
        /* <DEDUP_REMOVED lines=12> */
[----:B------:R-:W-:Y:S02]  /*3820*/  LDSM.16.M88.4 R184, [R3] ;  /* 0x0000000003b8783b */ /* 0x000fe40000000200 */
[C---:B------:R-:W-:Y:S06]  /*3830*/  HMMA.16816.F32.BF16 R16, R32.reuse, R18, RZ ;  /* 0x000000122010723c */ /* 0x040fec00000418ff */
[----:B------:R-:W1:Y:S02]  /*3840*/  LDSM.16.M88.4 R188, [R213+0xc000] ;  /* 0x00c00000d5bc783b */ /* 0x000e640000000200 */
[-C--:B------:R-:W-:Y:S06]  /*3850*/  HMMA.16816.F32.BF16 R20, R32, R164.reuse, RZ ;  /* 0x000000a42014723c */ /* 0x080fec00000418ff */
[----:B------:R-:W-:Y:S02]  /*3860*/  LDSM.16.M88.4 R192, [R213+0xc800] ;  /* 0x00c80000d5c0783b */ /* 0x000fe40000000200 */
[C---:B------:R-:W-:Y:S06]  /*3870*/  HMMA.16816.F32.BF16 R24, R28.reuse, R164, RZ ;  /* 0x000000a41c18723c */ /* 0x040fec00000418ff */
[----:B------:R-:W-:Y:S02]  /*3880*/  LDSM.16.M88.4 R196, [R2] ;  /* 0x0000000002c4783b */ /* 0x000fe40000000200 */
[-C--:B------:R-:W-:Y:S06]  /*3890*/  HMMA.16816.F32.BF16 R28, R28, R166.reuse, RZ ;  /* 0x000000a61c1c723c */ /* 0x080fec00000418ff */
[----:B------:R-:W-:Y:S02]  /*38a0*/  LDSM.16.M88.4 R200, [R212+0xc000] ;  /* 0x00c00000d4c8783b */ /* 0x000fe40000000200 */
[----:B------:R-:W-:Y:S06]  /*38b0*/  HMMA.16816.F32.BF16 R32, R32, R166, RZ ;  /* 0x000000a62020723c */ /* 0x000fec00000418ff */
[----:B------:R-:W2:Y:S02]  /*38c0*/  LDSM.16.M88.4 R164, [R3+0x1000] ;  /* 0x0010000003a4783b */ /* 0x000ea40000000200 */
[-C--:B------:R-:W-:Y:S08]  /*38d0*/  HMMA.16816.F32.BF16 R4, R168, R172.reuse, R4 ;  /* 0x000000aca804723c */ /* 0x080ff00000041804 */
        /* <DEDUP_REMOVED lines=12> */
[C---:B--2---:R-:W-:Y:S08]  /*39a0*/  HMMA.16816.F32.BF16 R8, R164.reuse, R188, R8 ;  /* 0x000000bca408723c */ /* 0x044ff00000041808 */
[-C--:B------:R-:W-:Y:S03]  /*39b0*/  HMMA.16816.F32.BF16 R12, R164, R190.reuse, R12 ;  /* 0x000000bea40c723c */ /* 0x080fe6000004180c */
[----:B---3--:R-:W-:Y:S05]  /*39c0*/  FSETP.NEU.FTZ.AND P3, PT, R230, -INF , PT ;  /* 0xff800000e600780b */ /* 0x008fea0003f7d000 */
[C---:B------:R-:W-:Y:S01]  /*39d0*/  HMMA.16816.F32.BF16 R16, R184.reuse, R190, R16 ;  /* 0x000000beb810723c */ /* 0x040fe20000041810 */
[----:B------:R-:W-:Y:S07]  /*39e0*/  LDSM.16.M88.4 R188, [R0+0x2000] ;  /* 0x0020000000bc783b */ /* 0x000fee0000000200 */
[-C--:B------:R-:W-:Y:S08]  /*39f0*/  HMMA.16816.F32.BF16 R20, R184, R192.reuse, R20 ;  /* 0x000000c0b814723c */ /* 0x080ff00000041814 */
[C---:B------:R-:W-:Y:S08]  /*3a00*/  HMMA.16816.F32.BF16 R24, R164.reuse, R192, R24 ;  /* 0x000000c0a418723c */ /* 0x040ff00000041818 */
[-C--:B------:R-:W-:Y:S01]  /*3a10*/  HMMA.16816.F32.BF16 R28, R164, R194.reuse, R28 ;  /* 0x000000c2a41c723c */ /* 0x080fe2000004181c */
[----:B------:R-:W2:Y:S07]  /*3a20*/  LDSM.16.M88.4 R164, [R209+0x3000] ;  /* 0x00300000d1a4783b */ /* 0x000eae0000000200 */
[----:B------:R-:W-:Y:S01]  /*3a30*/  HMMA.16816.F32.BF16 R32, R184, R194, R32 ;  /* 0x000000c2b820723c */ /* 0x000fe20000041820 */
[----:B------:R-:W3:Y:S07]  /*3a40*/  LDSM.16.M88.4 R184, [R210+0x10800] ;  /* 0x01080000d2b8783b */ /* 0x000eee0000000200 */
[-C--:B------:R-:W-:Y:S01]  /*3a50*/  HMMA.16816.F32.BF16 R4, R196, R200.reuse, R4 ;  /* 0x000000c8c404723c */ /* 0x080fe20000041804 */
[----:B------:R-:W2:Y:S07]  /*3a60*/  LDSM.16.M88.4 R192, [R211+0x10000] ;  /* 0x01000000d3c0783b */ /* 0x000eae0000000200 */
[C---:B-1----:R-:W-:Y:S08]  /*3a70*/  HMMA.16816.F32.BF16 R8, R168.reuse, R200, R8 ;  /* 0x000000c8a808723c */ /* 0x042ff00000041808 */
        /* <DEDUP_REMOVED lines=8> */
[----:B------:R-:W1:Y:S07]  /*3b00*/  LDSM.16.M88.4 R172, [R211+0x10800] ;  /* 0x01080000d3ac783b */ /* 0x000e6e0000000200 */
[-C--:B------:R-:W-:Y:S01]  /*3b10*/  HMMA.16816.F32.BF16 R4, R176, R180.reuse, R4 ;  /* 0x000000b4b004723c */ /* 0x080fe20000041804 */
[----:B------:R-:W1:Y:S07]  /*3b20*/  LDSM.16.M88.4 R196, [R3+0x2000] ;  /* 0x0020000003c4783b */ /* 0x000e6e0000000200 */
[C---:B--2---:R-:W-:Y:S08]  /*3b30*/  HMMA.16816.F32.BF16 R8, R164.reuse, R180, R8 ;  /* 0x000000b4a408723c */ /* 0x044ff00000041808 */
[-C--:B------:R-:W-:Y:S08]  /*3b40*/  HMMA.16816.F32.BF16 R12, R164, R182.reuse, R12 ;  /* 0x000000b6a40c723c */ /* 0x080ff0000004180c */
[C---:B------:R-:W-:Y:S01]  /*3b50*/  HMMA.16816.F32.BF16 R16, R176.reuse, R182, R16 ;  /* 0x000000b6b010723c */ /* 0x040fe20000041810 */
[----:B------:R-:W-:Y:S07]  /*3b60*/  LDSM.16.M88.4 R180, [R2+0x2000] ;  /* 0x0020000002b4783b */ /* 0x000fee0000000200 */
[-C--:B---3--:R-:W-:Y:S08]  /*3b70*/  HMMA.16816.F32.BF16 R20, R176, R184.reuse, R20 ;  /* 0x000000b8b014723c */ /* 0x088ff00000041814 */
[C---:B------:R-:W-:Y:S08]  /*3b80*/  HMMA.16816.F32.BF16 R24, R164.reuse, R184, R24 ;  /* 0x000000b8a418723c */ /* 0x040ff00000041818 */
[-C--:B------:R-:W-:Y:S01]  /*3b90*/  HMMA.16816.F32.BF16 R28, R164, R186.reuse, R28 ;  /* 0x000000baa41c723c */ /* 0x080fe2000004181c */
[----:B------:R4:W2:Y:S07]  /*3ba0*/  LDSM.16.M88.4 R164, [R3+0x3000] ;  /* 0x0030000003a4783b */ /* 0x0008ae0000000200 */
[----:B------:R-:W-:Y:S01]  /*3bb0*/  HMMA.16816.F32.BF16 R32, R176, R186, R32 ;  /* 0x000000bab020723c */ /* 0x000fe20000041820 */
[----:B------:R-:W3:Y:S07]  /*3bc0*/  LDSM.16.M88.4 R176, [R213+0x10800] ;  /* 0x01080000d5b0783b */ /* 0x000eee0000000200 */
[-C--:B------:R-:W-:Y:S01]  /*3bd0*/  HMMA.16816.F32.BF16 R4, R188, R192.reuse, R4 ;  /* 0x000000c0bc04723c */ /* 0x080fe20000041804 */
[----:B------:R-:W2:Y:S07]  /*3be0*/  LDSM.16.M88.4 R184, [R212+0x10000] ;  /* 0x01000000d4b8783b */ /* 0x000eae0000000200 */
[C---:B-1----:R-:W-:Y:S04]  /*3bf0*/  HMMA.16816.F32.BF16 R8, R168.reuse, R192, R8 ;  /* 0x000000c0a808723c */ /* 0x042fe80000041808 */
[----:B----4-:R-:W-:Y:S04]  /*3c00*/  FMUL.FTZ R3, R229, 1.4426950216293334961 ;  /* 0x3fb8aa3be5037820 */ /* 0x010fe80000410000 */
[-C--:B------:R-:W-:Y:S08]  /*3c10*/  HMMA.16816.F32.BF16 R12, R168, R194.reuse, R12 ;  /* 0x000000c2a80c723c */ /* 0x080ff0000004180c */
[C---:B------:R-:W-:Y:S08]  /*3c20*/  HMMA.16816.F32.BF16 R16, R188.reuse, R194, R16 ;  /* 0x000000c2bc10723c */ /* 0x040ff00000041810 */
[-C--:B------:R-:W-:Y:S08]  /*3c30*/  HMMA.16816.F32.BF16 R20, R188, R172.reuse, R20 ;  /* 0x000000acbc14723c */ /* 0x080ff00000041814 */
[C---:B------:R-:W-:Y:S08]  /*3c40*/  HMMA.16816.F32.BF16 R24, R168.reuse, R172, R24 ;  /* 0x000000aca818723c */ /* 0x040ff00000041818 */
[-C--:B------:R-:W-:Y:S01]  /*3c50*/  HMMA.16816.F32.BF16 R28, R168, R174.reuse, R28 ;  /* 0x000000aea81c723c */ /* 0x080fe2000004181c */
[----:B------:R-:W1:Y:S07]  /*3c60*/  LDSM.16.M88.4 R168, [R2+0x3000] ;  /* 0x0030000002a8783b */ /* 0x000e6e0000000200 */
[----:B------:R-:W-:Y:S08]  /*3c70*/  HMMA.16816.F32.BF16 R32, R188, R174, R32 ;  /* 0x000000aebc20723c */ /* 0x000ff00000041820 */
[-C--:B------:R-:W-:Y:S08]  /*3c80*/  HMMA.16816.F32.BF16 R4, R196, R200.reuse, R4 ;  /* 0x000000c8c404723c */ /* 0x080ff00000041804 */
[C---:B--2---:R-:W-:Y:S08]  /*3c90*/  HMMA.16816.F32.BF16 R8, R164.reuse, R200, R8 ;  /* 0x000000c8a408723c */ /* 0x044ff00000041808 */
[-C--:B------:R-:W-:Y:S08]  /*3ca0*/  HMMA.16816.F32.BF16 R12, R164, R202.reuse, R12 ;  /* 0x000000caa40c723c */ /* 0x080ff0000004180c */
[C---:B------:R-:W-:Y:S08]  /*3cb0*/  HMMA.16816.F32.BF16 R16, R196.reuse, R202, R16 ;  /* 0x000000cac410723c */ /* 0x040ff00000041810 */
[-C--:B---3--:R-:W-:Y:S08]  /*3cc0*/  HMMA.16816.F32.BF16 R20, R196, R176.reuse, R20 ;  /* 0x000000b0c414723c */ /* 0x088ff00000041814 */
[C---:B------:R-:W-:Y:S08]  /*3cd0*/  HMMA.16816.F32.BF16 R24, R164.reuse, R176, R24 ;  /* 0x000000b0a418723c */ /* 0x040ff00000041818 */
[-C--:B------:R-:W-:Y:S08]  /*3ce0*/  HMMA.16816.F32.BF16 R28, R164, R178.reuse, R28 ;  /* 0x000000b2a41c723c */ /* 0x080ff0000004181c */
[----:B------:R-:W-:Y:S08]  /*3cf0*/  HMMA.16816.F32.BF16 R32, R196, R178, R32 ;  /* 0x000000b2c420723c */ /* 0x000ff00000041820 */
[-C--:B------:R-:W-:Y:S08]  /*3d00*/  HMMA.16816.F32.BF16 R4, R180, R184.reuse, R4 ;  /* 0x000000b8b404723c */ /* 0x080ff00000041804 */
[C---:B-1----:R-:W-:Y:S07]  /*3d10*/  HMMA.16816.F32.BF16 R8, R168.reuse, R184, R8 ;  /* 0x000000b8a808723c */ /* 0x042fee0000041808 */
[----:B------:R-:W-:Y:S01]  /*3d20*/  MOV R184, 0x40 ;  /* 0x0000004000b87802 */ /* 0x000fe20000000f00 */
[-C--:B------:R-:W-:Y:S04]  /*3d30*/  HMMA.16816.F32.BF16 R12, R168, R186.reuse, R12 ;  /* 0x000000baa80c723c */ /* 0x080fe8000004180c */
[----:B------:R-:W-:Y:S04]  /*3d40*/  SEL R192, R184, 0xffffffc0, !P1 ;  /* 0xffffffc0b8c07807 */ /* 0x000fe80004800000 */
[----:B------:R-:W-:Y:S01]  /*3d50*/  FMUL.FTZ R4, R4, c[0x0][0x2ec] ;  /* 0x0000bb0004047a20 */ /* 0x000fe20000410000 */
[----:B------:R-:W-:Y:S01]  /*3d60*/  IADD3 R184, R192, R207, RZ ;  /* 0x000000cfc0b87210 */ /* 0x000fe20007ffe0ff */
[C---:B------:R-:W-:Y:S02]  /*3d70*/  HMMA.16816.F32.BF16 R16, R180.reuse, R186, R16 ;  /* 0x000000bab410723c */ /* 0x040fe40000041810 */
[----:B------:R-:W1:Y:S02]  /*3d80*/  MUFU.TANH R188, R4 ;  /* 0x0000000400bc7308 */ /* 0x000e640000002400 */
[----:B------:R-:W-:Y:S02]  /*3d90*/  FMUL.FTZ R5, R5, c[0x0][0x2ec] ;  /* 0x0000bb0005057a20 */ /* 0x000fe40000410000 */
[----:B------:R-:W-:Y:S02]  /*3da0*/  FMUL.FTZ R10, R10, c[0x0][0x2ec] ;  /* 0x0000bb000a0a7a20 */ /* 0x000fe40000410000 */
[----:B------:R-:W-:Y:S04]  /*3db0*/  FMUL.FTZ R6, R6, c[0x0][0x2ec] ;  /* 0x0000bb0006067a20 */ /* 0x000fe80000410000 */
[----:B------:R2:W-:Y:S01]  /*3dc0*/  MUFU.TANH R39, R10 ;  /* 0x0000000a00277308 */ /* 0x0005e20000002400 */
[----:B------:R-:W-:Y:S02]  /*3dd0*/  FMUL.FTZ R9, R9, c[0x0][0x2ec] ;  /* 0x0000bb0009097a20 */ /* 0x000fe40000410000 */
[----:B------:R-:W-:Y:S02]  /*3de0*/  FMUL.FTZ R12, R12, c[0x0][0x2ec] ;  /* 0x0000bb000c0c7a20 */ /* 0x000fe40000410000 */
[----:B------:R-:W-:Y:S02]  /*3df0*/  FMUL.FTZ R7, R7, c[0x0][0x2ec] ;  /* 0x0000bb0007077a20 */ /* 0x000fe40000410000 */
[----:B------:R-:W-:Y:S02]  /*3e00*/  FMUL.FTZ R13, R13, c[0x0][0x2ec] ;  /* 0x0000bb000d0d7a20 */ /* 0x000fe40000410000 */
[----:B------:R-:W-:Y:S01]  /*3e10*/  FMUL.FTZ R14, R14, c[0x0][0x2ec] ;  /* 0x0000bb000e0e7a20 */ /* 0x000fe20000410000 */
        /* <DEDUP_REMOVED lines=8> */
[----:B------:R-:W-:Y:S01]  /*3ea0*/  FMUL.FTZ R11, R11, c[0x0][0x2ec] ;  /* 0x0000bb000b0b7a20 */ /* 0x000fe20000410000 */
[----:B--2---:R-:W2:Y:S06]  /*3eb0*/  LDL R10, [R1+0x4] ;  /* 0x00000400010a7983 */ /* 0x004eac0000100800 */
[----:B------:R-:W-:Y:S01]  /*3ec0*/  MUFU.TANH R252, R11 ;  /* 0x0000000b00fc7308 */ /* 0x000fe20000002400 */
[----:B---3--:R-:W3:Y:S09]  /*3ed0*/  LDL R12, [R1] ;  /* 0x00000000010c7983 */ /* 0x008ef20000100800 */
[----:B------:R1:W-:Y:S01]  /*3ee0*/  MUFU.TANH R244, R8 ;  /* 0x0000000800f47308 */ /* 0x0003e20000002400 */
[----:B----4-:R-:W-:Y:S04]  /*3ef0*/  MOV R9, UR18 ;  /* 0x0000001200097c02 */ /* 0x010fe80008000f00 */
[----:B------:R-:W-:Y:S05]  /*3f00*/  @P2 LEA R9, R9, R231, 0x7 ;  /* 0x000000e709092211 */ /* 0x000fea00078e38ff */
[----:B------:R-:W4:Y:S01]  /*3f10*/  MUFU.TANH R191, R5 ;  /* 0x0000000500bf7308 */ /* 0x000f220000002400 */
[----:B------:R-:W-:Y:S02]  /*3f20*/  PLOP3.LUT P2, PT, PT, PT, UP0, 0x80, 0x0 ;  /* 0x000000000000781c */ /* 0x000fe40003f4f008 */
[C---:B------:R-:W-:Y:S02]  /*3f30*/  @P4 ISETP.GE.AND P4, PT, R9.reuse, UR6, PT ;  /* 0x0000000609004c0c */ /* 0x040fe4000bf86270 */
[----:B------:R-:W-:Y:S02]  /*3f40*/  @P0 IADD3 R0, R9, 0x1, RZ ;  /* 0x0000000109000810 */ /* 0x000fe40007ffe0ff */
[----:B------:R-:W-:Y:S02]  /*3f50*/  PLOP3.LUT P0, PT, PT, PT, UP0, 0x80, 0x0 ;  /* 0x000000000000781c */ /* 0x000fe40003f0f008 */
[----:B------:R-:W-:Y:S01]  /*3f60*/  @P5 ISETP.GE.AND P5, PT, R0, UR6, PT ;  /* 0x0000000600005c0c */ /* 0x000fe2000bfa6270 */
[----:B------:R-:W4:Y:S01]  /*3f70*/  MUFU.TANH R228, R6 ;  /* 0x0000000600e47308 */ /* 0x000f220000002400 */
[----:B-1----:R-:W-:Y:S01]  /*3f80*/  MOV R0, R188 ;  /* 0x000000bc00007202 */ /* 0x002fe20000000f00 */
[----:B------:R-:W-:Y:S04]  /*3f90*/  FMUL.FTZ R8, R230, 1.4426950216293334961 ;  /* 0x3fb8aa3be6087820 */ /* 0x000fe80000410000 */
[----:B------:R-:W-:Y:S02]  /*3fa0*/  @P2 FSEL R0, R188, -INF , !P4 ;  /* 0xff800000bc002808 */ /* 0x000fe40006000000 */
[----:B------:R-:W-:Y:S02]  /*3fb0*/  PLOP3.LUT P2, PT, PT, PT, UP0, 0x80, 0x0 ;  /* 0x000000000000781c */ /* 0x000fe40003f4f008 */
[----:B------:R1:W1:Y:S01]  /*3fc0*/  MUFU.TANH R203, R7 ;  /* 0x0000000700cb7308 */ /* 0x0002620000002400 */
[----:B------:R-:W-:Y:S02]  /*3fd0*/  FSEL R8, R8, RZ, P3 ;  /* 0x000000ff08087208 */ /* 0x000fe40001800000 */
[----:B------:R-:W-:Y:S03]  /*3fe0*/  FSETP.NEU.FTZ.AND P3, PT, R229, -INF , PT ;  /* 0xff800000e500780b */ /* 0x000fe60003f7d000 */
[--C-:B------:R-:W-:Y:S01]  /*3ff0*/  FFMA.FTZ R2, R0, c[0x0][0x23c], -R8.reuse ;  /* 0x00008f0000027a23 */ /* 0x100fe20000010808 */
[----:B------:R-:W-:Y:S02]  /*4000*/  FSEL R3, R3, RZ, P3 ;  /* 0x000000ff03037208 */ /* 0x000fe40001800000 */
[----:B----4-:R-:W-:Y:S01]  /*4010*/  MOV R0, R191 ;  /* 0x000000bf00007202 */ /* 0x010fe20000000f00 */
[----:B------:R4:W-:Y:S01]  /*4020*/  MUFU.EX2 R245, R2 ;  /* 0x0000000200f57308 */ /* 0x0009e20000000800 */
[----:B------:R-:W-:Y:S02]  /*4030*/  @P0 FSEL R0, R191, -INF , !P5 ;  /* 0xff800000bf000808 */ /* 0x000fe40006800000 */
[----:B------:R-:W-:Y:S07]  /*4040*/  PLOP3.LUT P0, PT, PT, PT, UP0, 0x80, 0x0 ;  /* 0x000000000000781c */ /* 0x000fee0003f0f008 */
[----:B------:R-:W-:Y:S01]  /*4050*/  MUFU.TANH R236, R13 ;  /* 0x0000000d00ec7308 */ /* 0x000fe20000002400 */
[----:B-1----:R-:W1:Y:S09]  /*4060*/  LDSM.16.M88.4 R4, [R212+0x10800] ;  /* 0x01080000d404783b */ /* 0x002e720000000200 */
[----:B------:R-:W-:Y:S01]  /*4070*/  MUFU.TANH R187, R16 ;  /* 0x0000001000bb7308 */ /* 0x000fe20000002400 */
[----:B----4-:R-:W-:Y:S01]  /*4080*/  FFMA.FTZ R2, R0, c[0x0][0x23c], -R8 ;  /* 0x00008f0000027a23 */ /* 0x010fe20000010808 */
[----:B------:R-:W-:Y:S02]  /*4090*/  MOV R0, R228 ;  /* 0x000000e400007202 */ /* 0x000fe40000000f00 */
[----:B------:R-:W-:Y:S02]  /*40a0*/  @P2 FSEL R0, R228, -INF , !P4 ;  /* 0xff800000e4002808 */ /* 0x000fe40006000000 */
[----:B------:R-:W-:Y:S04]  /*40b0*/  PLOP3.LUT P2, PT, PT, PT, UP0, 0x80, 0x0 ;  /* 0x000000000000781c */ /* 0x000fe80003f4f008 */
[----:B------:R4:W-:Y:S10]  /*40c0*/  MUFU.EX2 R242, R2 ;  /* 0x0000000200f27308 */ /* 0x0009f40000000800 */
[----:B------:R-:W-:Y:S10]  /*40d0*/  MUFU.TANH R186, R17 ;  /* 0x0000001100ba7308 */ /* 0x000ff40000002400 */
[----:B------:R-:W-:Y:S01]  /*40e0*/  MUFU.TANH R197, R18 ;  /* 0x0000001200c57308 */ /* 0x000fe20000002400 */
[-C--:B-1----:R-:W-:Y:S03]  /*40f0*/  HMMA.16816.F32.BF16 R20, R180, R4.reuse, R20 ;  /* 0x00000004b414723c */ /* 0x082fe60000041814 */
[--C-:B----4-:R-:W-:Y:S01]  /*4100*/  FFMA.FTZ R2, R0, c[0x0][0x23c], -R3.reuse ;  /* 0x00008f0000027a23 */ /* 0x110fe20000010803 */
[----:B------:R-:W-:Y:S02]  /*4110*/  MOV R0, R203 ;  /* 0x000000cb00007202 */ /* 0x000fe40000000f00 */
[----:B------:R-:W-:Y:S03]  /*4120*/  @P0 FSEL R0, R203, -INF , !P5 ;  /* 0xff800000cb000808 */ /* 0x000fe60006800000 */
[----:B------:R-:W1:Y:S01]  /*4130*/  MUFU.EX2 R11, R2 ;  /* 0x00000002000b7308 */ /* 0x000e620000000800 */
[C---:B------:R-:W-:Y:S01]  /*4140*/  HMMA.16816.F32.BF16 R24, R168.reuse, R4, R24 ;  /* 0x00000004a818723c */ /* 0x040fe20000041818 */
[----:B------:R-:W-:Y:S03]  /*4150*/  PLOP3.LUT P0, PT, PT, PT, UP0, 0x80, 0x0 ;  /* 0x000000000000781c */ /* 0x000fe60003f0f008 */
[--C-:B------:R-:W-:Y:S04]  /*4160*/  FFMA.FTZ R0, R0, c[0x0][0x23c], -R3.reuse ;  /* 0x00008f0000007a23 */ /* 0x100fe80000010803 */
[-C--:B------:R-:W-:Y:S01]  /*4170*/  HMMA.16816.F32.BF16 R28, R168, R6.reuse, R28 ;  /* 0x00000006a81c723c */ /* 0x080fe2000004181c */
[----:B------:R4:W-:Y:S07]  /*4180*/  MUFU.EX2 R52, R0 ;  /* 0x0000000000347308 */ /* 0x0009ee0000000800 */
[----:B------:R-:W-:Y:S03]  /*4190*/  HMMA.16816.F32.BF16 R32, R180, R6, R32 ;  /* 0x00000006b420723c */ /* 0x000fe60000041820 */
[----:B------:R-:W2:Y:S01]  /*41a0*/  MUFU.TANH R251, R14 ;  /* 0x0000000e00fb7308 */ /* 0x000ea20000002400 */
[----:B------:R-:W-:Y:S02]  /*41b0*/  FMUL.FTZ R20, R20, c[0x0][0x2ec] ;  /* 0x0000bb0014147a20 */ /* 0x000fe40000410000 */
[----:B------:R-:W-:Y:S01]  /*41c0*/  FMUL.FTZ R21, R21, c[0x0][0x2ec] ;  /* 0x0000bb0015157a20 */ /* 0x000fe20000410000 */
[----:B-1----:R-:W-:Y:S01]  /*41d0*/  MOV R180, R11 ;  /* 0x0000000b00b47202 */ /* 0x002fe20000000f00 */
[----:B------:R-:W-:Y:S04]  /*41e0*/  FMUL.FTZ R22, R22, c[0x0][0x2ec] ;  /* 0x0000bb0016167a20 */ /* 0x000fe80000410000 */
[----:B------:R-:W-:Y:S01]  /*41f0*/  FMUL.FTZ R23, R23, c[0x0][0x2ec] ;  /* 0x0000bb0017177a20 */ /* 0x000fe20000410000 */
[----:B------:R-:W1:Y:S01]  /*4200*/  MUFU.TANH R250, R15 ;  /* 0x0000000f00fa7308 */ /* 0x000e620000002400 */
[----:B------:R-:W-:Y:S02]  /*4210*/  FMUL.FTZ R24, R24, c[0x0][0x2ec] ;  /* 0x0000bb0018187a20 */ /* 0x000fe40000410000 */
[----:B------:R-:W-:Y:S01]  /*4220*/  FMUL.FTZ R25, R25, c[0x0][0x2ec] ;  /* 0x0000bb0019197a20 */ /* 0x000fe20000410000 */
[----:B----4-:R-:W-:Y:S01]  /*4230*/  MOV R0, R244 ;  /* 0x000000f400007202 */ /* 0x010fe20000000f00 */
[----:B------:R-:W-:Y:S01]  /*4240*/  FMUL.FTZ R26, R26, c[0x0][0x2ec] ;  /* 0x0000bb001a1a7a20 */ /* 0x000fe20000410000 */
[----:B------:R-:W-:Y:S01]  /*4250*/  @P2 FSEL R0, R244, -INF , !P4 ;  /* 0xff800000f4002808 */ /* 0x000fe20006000000 */
[----:B------:R-:W-:Y:S01]  /*4260*/  FMUL.FTZ R27, R27, c[0x0][0x2ec] ;  /* 0x0000bb001b1b7a20 */ /* 0x000fe20000410000 */
[----:B------:R-:W-:Y:S01]  /*4270*/  PLOP3.LUT P2, PT, PT, PT, UP0, 0x80, 0x0 ;  /* 0x000000000000781c */ /* 0x000fe20003f4f008 */
[----:B------:R-:W-:Y:S01]  /*4280*/  FMUL.FTZ R28, R28, c[0x0][0x2ec] ;  /* 0x0000bb001c1c7a20 */ /* 0x000fe20000410000 */
[----:B------:R-:W4:Y:S01]  /*4290*/  MUFU.TANH R195, R19 ;  /* 0x0000001300c37308 */ /* 0x000f220000002400 */
[----:B------:R-:W-:Y:S02]  /*42a0*/  FMUL.FTZ R29, R29, c[0x0][0x2ec] ;  /* 0x0000bb001d1d7a20 */ /* 0x000fe40000410000 */
[----:B------:R-:W-:Y:S02]  /*42b0*/  FMUL.FTZ R30, R30, c[0x0][0x2ec] ;  /* 0x0000bb001e1e7a20 */ /* 0x000fe40000410000 */
[----:B------:R-:W-:Y:S02]  /*42c0*/  FMUL.FTZ R32, R32, c[0x0][0x2ec] ;  /* 0x0000bb0020207a20 */ /* 0x000fe40000410000 */
[----:B------:R-:W-:Y:S02]  /*42d0*/  FMUL.FTZ R33, R33, c[0x0][0x2ec] ;  /* 0x0000bb0021217a20 */ /* 0x000fe40000410000 */
[----:B------:R-:W-:Y:S01]  /*42e0*/  FMUL.FTZ R34, R34, c[0x0][0x2ec] ;  /* 0x0000bb0022227a20 */ /* 0x000fe20000410000 */
[----:B------:R-:W1:Y:S01]  /*42f0*/  MUFU.TANH R190, R20 ;  /* 0x0000001400be7308 */ /* 0x000e620000002400 */
[----:B------:R-:W-:Y:S02]  /*4300*/  FMUL.FTZ R35, R35, c[0x0][0x2ec] ;  /* 0x0000bb0023237a20 */ /* 0x000fe40000410000 */
[----:B------:R-:W-:Y:S07]  /*4310*/  FMUL.FTZ R31, R31, c[0x0][0x2ec] ;  /* 0x0000bb001f1f7a20 */ /* 0x000fee0000410000 */
[----:B------:R-:W1:Y:S10]  /*4320*/  MUFU.TANH R189, R21 ;  /* 0x0000001500bd7308 */ /* 0x000e740000002400 */
        /* <DEDUP_REMOVED lines=11> */
[----:B------:R-:W1:Y:S01]  /*43e0*/  MUFU.TANH R185, R34 ;  /* 0x0000002200b97308 */ /* 0x000e620000002400 */
[----:B--2---:R-:W-:Y:S09]  /*43f0*/  FMUL.FTZ R5, R10, 1.4426950216293334961 ;  /* 0x3fb8aa3b0a057820 */ /* 0x004ff20000410000 */
[----:B------:R-:W-:Y:S01]  /*4400*/  MUFU.TANH R183, R35 ;  /* 0x0000002300b77308 */ /* 0x000fe20000002400 */
[C---:B---3--:R-:W-:Y:S01]  /*4410*/  FMUL.FTZ R2, R12.reuse, 1.4426950216293334961 ;  /* 0x3fb8aa3b0c027820 */ /* 0x048fe20000410000 */
[----:B------:R-:W-:Y:S04]  /*4420*/  FSETP.NEU.FTZ.AND P3, PT, R12, -INF , PT ;  /* 0xff8000000c00780b */ /* 0x000fe80003f7d000 */
[----:B------:R-:W-:Y:S02]  /*4430*/  FSEL R2, R2, RZ, P3 ;  /* 0x000000ff02027208 */ /* 0x000fe40001800000 */
[----:B------:R-:W-:Y:S02]  /*4440*/  FSETP.NEU.FTZ.AND P3, PT, R10, -INF , PT ;  /* 0xff8000000a00780b */ /* 0x000fe40003f7d000 */
[----:B------:R-:W-:Y:S01]  /*4450*/  MUFU.TANH R231, R31 ;  /* 0x0000001f00e77308 */ /* 0x000fe20000002400 */
[--C-:B------:R-:W-:Y:S01]  /*4460*/  FFMA.FTZ R4, R0, c[0x0][0x23c], -R2.reuse ;  /* 0x00008f0000047a23 */ /* 0x100fe20000010802 */
[----:B------:R-:W-:Y:S02]  /*4470*/  MOV R0, R241 ;  /* 0x000000f100007202 */ /* 0x000fe40000000f00 */
[----:B------:R-:W-:Y:S02]  /*4480*/  @P0 FSEL R0, R241, -INF , !P5 ;  /* 0xff800000f1000808 */ /* 0x000fe40006800000 */
[----:B------:R-:W-:Y:S04]  /*4490*/  PLOP3.LUT P0, PT, PT, PT, UP0, 0x80, 0x0 ;  /* 0x000000000000781c */ /* 0x000fe80003f0f008 */
[----:B------:R2:W-:Y:S01]  /*44a0*/  MUFU.EX2 R51, R4 ;  /* 0x0000000400337308 */ /* 0x0005e20000000800 */
[----:B------:R-:W-:Y:S01]  /*44b0*/  FFMA.FTZ R10, R0, c[0x0][0x23c], -R2 ;  /* 0x00008f00000a7a23 */ /* 0x000fe20000010802 */
[----:B------:R-:W-:Y:S02]  /*44c0*/  FSEL R0, R5, RZ, P3 ;  /* 0x000000ff05007208 */ /* 0x000fe40001800000 */
[----:B------:R-:W-:Y:S06]  /*44d0*/  PLOP3.LUT P3, PT, PT, PT, UP0, 0x80, 0x0 ;  /* 0x000000000000781c */ /* 0x000fec0003f6f008 */
[----:B------:R-:W-:Y:S01]  /*44e0*/  MUFU.EX2 R50, R10 ;  /* 0x0000000a00327308 */ /* 0x000fe20000000800 */
[----:B--2---:R-:W-:Y:S02]  /*44f0*/  MOV R4, R39 ;  /* 0x0000002700047202 */ /* 0x004fe40000000f00 */
[----:B------:R-:W-:Y:S02]  /*4500*/  @P2 FSEL R4, R39, -INF , !P4 ;  /* 0xff80000027042808 */ /* 0x000fe40006000000 */
[----:B------:R-:W-:Y:S02]  /*4510*/  PLOP3.LUT P2, PT, PT, PT, UP0, 0x80, 0x0 ;  /* 0x000000000000781c */ /* 0x000fe40003f4f008 */
[----:B------:R-:W-:Y:S01]  /*4520*/  PLOP3.LUT P4, PT, PT, PT, UP0, 0x80, 0x0 ;  /* 0x000000000000781c */ /* 0x000fe20003f8f008 */
[--C-:B------:R-:W-:Y:S01]  /*4530*/  FFMA.FTZ R5, R4, c[0x0][0x23c], -R0.reuse ;  /* 0x00008f0004057a23 */ /* 0x100fe20000010800 */
[----:B------:R-:W-:Y:S02]  /*4540*/  MOV R4, R252 ;  /* 0x000000fc00047202 */ /* 0x000fe40000000f00 */
[----:B------:R-:W-:Y:S01]  /*4550*/  @P0 FSEL R4, R252, -INF , !P5 ;  /* 0xff800000fc040808 */ /* 0x000fe20006800000 */
[----:B------:R-:W-:Y:S01]  /*4560*/  MUFU.EX2 R43, R5 ;  /* 0x00000005002b7308 */ /* 0x000fe20000000800 */
[----:B------:R-:W-:Y:S02]  /*4570*/  PLOP3.LUT P5, PT, PT, PT, UP0, 0x80, 0x0 ;  /* 0x000000000000781c */ /* 0x000fe40003faf008 */
[----:B------:R-:W-:Y:S01]  /*4580*/  PLOP3.LUT P0, PT, PT, PT, UP0, 0x80, 0x0 ;  /* 0x000000000000781c */ /* 0x000fe20003f0f008 */
[----:B------:R-:W-:Y:S06]  /*4590*/  FFMA.FTZ R4, R4, c[0x0][0x23c], -R0 ;  /* 0x00008f0004047a23 */ /* 0x000fec0000010800 */
[----:B------:R2:W-:Y:S02]  /*45a0*/  MUFU.EX2 R42, R4 ;  /* 0x00000004002a7308 */ /* 0x0005e40000000800 */
[C---:B--2---:R-:W-:Y:S02]  /*45b0*/  @P2 IADD3 R4, R9.reuse, 0x8, RZ ;  /* 0x0000000809042810 */ /* 0x044fe40007ffe0ff */
[----:B------:R-:W-:Y:S02]  /*45c0*/  PLOP3.LUT P2, PT, PT, PT, UP0, 0x80, 0x0 ;  /* 0x000000000000781c */ /* 0x000fe40003f4f008 */
[----:B------:R-:W-:Y:S02]  /*45d0*/  @P5 ISETP.GE.AND P5, PT, R4, UR6, PT ;  /* 0x0000000604005c0c */ /* 0x000fe4000bfa6270 */
[----:B------:R-:W-:Y:S02]  /*45e0*/  @P0 IADD3 R4, R9, 0x9, RZ ;  /* 0x0000000909040810 */ /* 0x000fe40007ffe0ff */
[----:B------:R-:W-:Y:S02]  /*45f0*/  PLOP3.LUT P0, PT, PT, PT, UP0, 0x80, 0x0 ;  /* 0x000000000000781c */ /* 0x000fe40003f0f008 */
[----:B------:R-:W-:Y:S02]  /*4600*/  @P6 ISETP.GE.AND P6, PT, R4, UR6, PT ;  /* 0x0000000604006c0c */ /* 0x000fe4000bfc6270 */
[----:B------:R-:W-:Y:S05]  /*4610*/  MOV R4, R239 ;  /* 0x000000ef00047202 */ /* 0x000fea0000000f00 */
[----:B------:R-:W-:Y:S02]  /*4620*/  @P2 FSEL R4, R239, -INF , !P5 ;  /* 0xff800000ef042808 */ /* 0x000fe40006800000 */
[----:B------:R-:W-:Y:S03]  /*4630*/  PLOP3.LUT P2, PT, PT, PT, UP0, 0x80, 0x0 ;  /* 0x000000000000781c */ /* 0x000fe60003f4f008 */
[--C-:B------:R-:W-:Y:S01]  /*4640*/  FFMA.FTZ R5, R4, c[0x0][0x23c], -R2.reuse ;  /* 0x00008f0004057a23 */ /* 0x100fe20000010802 */
[----:B------:R-:W-:Y:S02]  /*4650*/  MOV R4, R236 ;  /* 0x000000ec00047202 */ /* 0x000fe40000000f00 */
[----:B------:R-:W-:Y:S01]  /*4660*/  @P0 FSEL R4, R236, -INF , !P6 ;  /* 0xff800000ec040808 */ /* 0x000fe20007000000 */
[----:B------:R2:W-:Y:S01]  /*4670*/  MUFU.EX2 R49, R5 ;  /* 0x0000000500317308 */ /* 0x0005e20000000800 */
[----:B------:R-:W-:Y:S03]  /*4680*/  PLOP3.LUT P0, PT, PT, PT, UP0, 0x80, 0x0 ;  /* 0x000000000000781c */ /* 0x000fe60003f0f008 */
[----:B--2---:R-:W-:Y:S01]  /*4690*/  FFMA.FTZ R5, R4, c[0x0][0x23c], -R2 ;  /* 0x00008f0004057a23 */ /* 0x004fe20000010802 */
[----:B------:R-:W-:Y:S02]  /*46a0*/  MOV R4, R251 ;  /* 0x000000fb00047202 */ /* 0x000fe40000000f00 */
[----:B------:R-:W-:Y:S03]  /*46b0*/  @P2 FSEL R4, R251, -INF , !P5 ;  /* 0xff800000fb042808 */ /* 0x000fe60006800000 */
[----:B------:R2:W3:Y:S01]  /*46c0*/  MUFU.EX2 R48, R5 ;  /* 0x0000000500307308 */ /* 0x0004e20000000800 */
[----:B------:R-:W-:Y:S01]  /*46d0*/  PLOP3.LUT P2, PT, PT, PT, UP0, 0x80, 0x0 ;  /* 0x000000000000781c */ /* 0x000fe20003f4f008 */
[--C-:B--2---:R-:W-:Y:S01]  /*46e0*/  FFMA.FTZ R5, R4, c[0x0][0x23c], -R0.reuse ;  /* 0x00008f0004057a23 */ /* 0x104fe20000010800 */
[----:B-1----:R-:W-:Y:S02]  /*46f0*/  MOV R4, R250 ;  /* 0x000000fa00047202 */ /* 0x002fe40000000f00 */
[----:B------:R-:W-:Y:S05]  /*4700*/  @P0 FSEL R4, R250, -INF , !P6 ;  /* 0xff800000fa040808 */ /* 0x000fea0007000000 */
[----:B------:R-:W-:Y:S01]  /*4710*/  MUFU.EX2 R41, R5 ;  /* 0x0000000500297308 */ /* 0x000fe20000000800 */
[----:B------:R-:W-:Y:S01]  /*4720*/  PLOP3.LUT P0, PT, PT, PT, UP0, 0x80, 0x0 ;  /* 0x000000000000781c */ /* 0x000fe20003f0f008 */
[----:B------:R-:W-:Y:S08]  /*4730*/  FFMA.FTZ R4, R4, c[0x0][0x23c], -R0 ;  /* 0x00008f0004047a23 */ /* 0x000ff00000010800 */
[----:B------:R1:W-:Y:S02]  /*4740*/  MUFU.EX2 R40, R4 ;  /* 0x0000000400287308 */ /* 0x0003e40000000800 */
[----:B-1----:R-:W-:Y:S02]  /*4750*/  MOV R4, R187 ;  /* 0x000000bb00047202 */ /* 0x002fe40000000f00 */
[----:B------:R-:W-:Y:S02]  /*4760*/  @P0 FSEL R4, R187, -INF , !P5 ;  /* 0xff800000bb040808 */ /* 0x000fe40006800000 */
[----:B------:R-:W-:Y:S03]  /*4770*/  PLOP3.LUT P0, PT, PT, PT, UP0, 0x80, 0x0 ;  /* 0x000000000000781c */ /* 0x000fe60003f0f008 */
[--C-:B------:R-:W-:Y:S01]  /*4780*/  FFMA.FTZ R5, R4, c[0x0][0x23c], -R8.reuse ;  /* 0x00008f0004057a23 */ /* 0x100fe20000010808 */
[----:B------:R-:W-:Y:S02]  /*4790*/  MOV R4, R186 ;  /* 0x000000ba00047202 */ /* 0x000fe40000000f00 */
[----:B------:R-:W-:Y:S01]  /*47a0*/  @P3 FSEL R4, R186, -INF , !P6 ;  /* 0xff800000ba043808 */ /* 0x000fe20007000000 */
[----:B------:R1:W-:Y:S01]  /*47b0*/  MUFU.EX2 R234, R5 ;  /* 0x0000000500ea7308 */ /* 0x0003e20000000800 */
[----:B------:R-:W-:Y:S05]  /*47c0*/  PLOP3.LUT P3, PT, PT, PT, UP0, 0x80, 0x0 ;  /* 0x000000000000781c */ /* 0x000fea0003f6f008 */
[----:B------:R-:W-:Y:S02]  /*47d0*/  @P0 IADD3 R6, R9, 0x10, RZ ;  /* 0x0000001009060810 */ /* 0x000fe40007ffe0ff */
[----:B------:R-:W-:Y:S01]  /*47e0*/  PLOP3.LUT P0, PT, PT, PT, UP0, 0x80, 0x0 ;  /* 0x000000000000781c */ /* 0x000fe20003f0f008 */
[--C-:B-1----:R-:W-:Y:S01]  /*47f0*/  FFMA.FTZ R5, R4, c[0x0][0x23c], -R8.reuse ;  /* 0x00008f0004057a23 */ /* 0x102fe20000010808 */
[----:B------:R-:W-:Y:S02]  /*4800*/  MOV R4, R197 ;  /* 0x000000c500047202 */ /* 0x000fe40000000f00 */
[----:B------:R-:W-:Y:S01]  /*4810*/  @P2 FSEL R4, R197, -INF , !P5 ;  /* 0xff800000c5042808 */ /* 0x000fe20006800000 */
[----:B------:R1:W2:Y:S01]  /*4820*/  MUFU.EX2 R233, R5 ;  /* 0x0000000500e97308 */ /* 0x0002a20000000800 */
[----:B------:R-:W-:Y:S02]  /*4830*/  @P3 ISETP.GE.AND P5, PT, R6, UR6, PT ;  /* 0x0000000606003c0c */ /* 0x000fe4000bfa6270 */
[----:B------:R-:W-:Y:S02]  /*4840*/  PLOP3.LUT P3, PT, PT, PT, UP0, 0x80, 0x0 ;  /* 0x000000000000781c */ /* 0x000fe40003f6f008 */
[----:B------:R-:W-:Y:S02]  /*4850*/  PLOP3.LUT P2, PT, PT, PT, UP0, 0x80, 0x0 ;  /* 0x000000000000781c */ /* 0x000fe40003f4f008 */
[----:B------:R-:W-:Y:S02]  /*4860*/  @P4 IADD3 R6, R9, 0x11, RZ ;  /* 0x0000001109064810 */ /* 0x000fe40007ffe0ff */
[----:B------:R-:W-:Y:S09]  /*4870*/  PLOP3.LUT P4, PT, PT, PT, UP0, 0x80, 0x0 ;  /* 0x000000000000781c */ /* 0x000ff20003f8f008 */
[----:B------:R-:W-:Y:S01]  /*4880*/  @P2 ISETP.GE.AND P2, PT, R6, UR6, PT ;  /* 0x0000000606002c0c */ /* 0x000fe2000bf46270 */
[--C-:B-1----:R-:W-:Y:S01]  /*4890*/  FFMA.FTZ R5, R4, c[0x0][0x23c], -R3.reuse ;  /* 0x00008f0004057a23 */ /* 0x102fe20000010803 */
[----:B----4-:R-:W-:Y:S02]  /*48a0*/  MOV R4, R195 ;  /* 0x000000c300047202 */ /* 0x010fe40000000f00 */
[----:B------:R-:W-:Y:S01]  /*48b0*/  @P0 FSEL R4, R195, -INF , !P6 ;  /* 0xff800000c3040808 */ /* 0x000fe20007000000 */
[----:B------:R1:W-:Y:S01]  /*48c0*/  MUFU.EX2 R249, R5 ;  /* 0x0000000500f97308 */ /* 0x0003e20000000800 */
[----:B------:R-:W-:Y:S02]  /*48d0*/  PLOP3.LUT P0, PT, PT, PT, UP0, 0x80, 0x0 ;  /* 0x000000000000781c */ /* 0x000fe40003f0f008 */
[----:B------:R-:W-:Y:S01]  /*48e0*/  PLOP3.LUT P6, PT, PT, PT, UP0, 0x80, 0x0 ;  /* 0x000000000000781c */ /* 0x000fe20003fcf008 */
[--C-:B-1----:R-:W-:Y:S01]  /*48f0*/  FFMA.FTZ R5, R4, c[0x0][0x23c], -R3.reuse ;  /* 0x00008f0004057a23 */ /* 0x102fe20000010803 */
[----:B------:R-:W-:Y:S02]  /*4900*/  MOV R4, R190 ;  /* 0x000000be00047202 */ /* 0x000fe40000000f00 */
[----:B------:R-:W-:Y:S03]  /*4910*/  @P3 FSEL R4, R190, -INF , !P5 ;  /* 0xff800000be043808 */ /* 0x000fe60006800000 */
[----:B------:R1:W4:Y:S01]  /*4920*/  MUFU.EX2 R248, R5 ;  /* 0x0000000500f87308 */ /* 0x0003220000000800 */
[----:B------:R-:W-:Y:S01]  /*4930*/  PLOP3.LUT P3, PT, PT, PT, UP0, 0x80, 0x0 ;  /* 0x000000000000781c */ /* 0x000fe20003f6f008 */
[--C-:B-1----:R-:W-:Y:S01]  /*4940*/  FFMA.FTZ R5, R4, c[0x0][0x23c], -R8.reuse ;  /* 0x00008f0004057a23 */ /* 0x102fe20000010808 */
[----:B------:R-:W-:Y:S02]  /*4950*/  MOV R4, R189 ;  /* 0x000000bd00047202 */ /* 0x000fe40000000f00 */
[----:B------:R-:W-:Y:S05]  /*4960*/  @P0 FSEL R4, R189, -INF , !P2 ;  /* 0xff800000bd040808 */ /* 0x000fea0005000000 */
[----:B------:R1:W-:Y:S01]  /*4970*/  MUFU.EX2 R230, R5 ;  /* 0x0000000500e67308 */ /* 0x0003e20000000800 */
[----:B------:R-:W-:Y:S01]  /*4980*/  PLOP3.LUT P0, PT, PT, PT, UP0, 0x80, 0x0 ;  /* 0x000000000000781c */ /* 0x000fe20003f0f008 */
[----:B-1----:R-:W-:Y:S01]  /*4990*/  FFMA.FTZ R5, R4, c[0x0][0x23c], -R8 ;  /* 0x00008f0004057a23 */ /* 0x002fe20000010808 */
[----:B------:R-:W-:Y:S02]  /*49a0*/  MOV R4, R199 ;  /* 0x000000c700047202 */ /* 0x000fe40000000f00 */
[----:B------:R-:W-:Y:S05]  /*49b0*/  @P3 FSEL R4, R199, -INF , !P5 ;  /* 0xff800000c7043808 */ /* 0x000fea0006800000 */
[----:B------:R1:W-:Y:S01]  /*49c0*/  MUFU.EX2 R229, R5 ;  /* 0x0000000500e57308 */ /* 0x0003e20000000800 */
[----:B------:R-:W-:Y:S01]  /*49d0*/  PLOP3.LUT P3, PT, PT, PT, UP0, 0x80, 0x0 ;  /* 0x000000000000781c */ /* 0x000fe20003f6f008 */
[--C-:B-1----:R-:W-:Y:S01]  /*49e0*/  FFMA.FTZ R5, R4, c[0x0][0x23c], -R3.reuse ;  /* 0x00008f0004057a23 */ /* 0x102fe20000010803 */
[----:B------:R-:W-:Y:S02]  /*49f0*/  MOV R4, R196 ;  /* 0x000000c400047202 */ /* 0x000fe40000000f00 */
[----:B------:R-:W-:Y:S05]  /*4a00*/  @P0 FSEL R4, R196, -INF , !P2 ;  /* 0xff800000c4040808 */ /* 0x000fea0005000000 */
[----:B------:R1:W-:Y:S01]  /*4a10*/  MUFU.EX2 R247, R5 ;  /* 0x0000000500f77308 */ /* 0x0003e20000000800 */
[----:B------:R-:W-:Y:S11]  /*4a20*/  PLOP3.LUT P0, PT, PT, PT, UP0, 0x80, 0x0 ;  /* 0x000000000000781c */ /* 0x000ff60003f0f008 */
[----:B------:R-:W-:Y:S02]  /*4a30*/  @!UPT UIADD3 URZ, URZ, URZ, URZ ;  /* 0x0000003f3f3ff290 */ /* 0x000fe4000fffe03f */
[C---:B------:R-:W-:Y:S02]  /*4a40*/  @P0 IADD3 R6, R9.reuse, 0x18, RZ ;  /* 0x0000001809060810 */ /* 0x040fe40007ffe0ff */
[----:B------:R-:W-:Y:S02]  /*4a50*/  PLOP3.LUT P0, PT, PT, PT, UP0, 0x80, 0x0 ;  /* 0x000000000000781c */ /* 0x000fe40003f0f008 */
[----:B------:R-:W-:Y:S01]  /*4a60*/  @P6 IADD3 R9, R9, 0x19, RZ ;  /* 0x0000001909096810 */ /* 0x000fe20007ffe0ff */
[--C-:B-1----:R-:W-:Y:S01]  /*4a70*/  FFMA.FTZ R5, R4, c[0x0][0x23c], -R3.reuse ;  /* 0x00008f0004057a23 */ /* 0x102fe20000010803 */
[----:B------:R-:W-:Y:S02]  /*4a80*/  MOV R4, R202 ;  /* 0x000000ca00047202 */ /* 0x000fe40000000f00 */
[----:B------:R-:W-:Y:S01]  /*4a90*/  @P3 FSEL R4, R202, -INF , !P5 ;  /* 0xff800000ca043808 */ /* 0x000fe20006800000 */
[----:B------:R1:W1:Y:S01]  /*4aa0*/  MUFU.EX2 R246, R5 ;  /* 0x0000000500f67308 */ /* 0x0002620000000800 */
[----:B------:R-:W-:Y:S03]  /*4ab0*/  PLOP3.LUT P3, PT, PT, PT, UP0, 0x80, 0x0 ;  /* 0x000000000000781c */ /* 0x000fe60003f6f008 */
[--C-:B-1----:R-:W-:Y:S01]  /*4ac0*/  FFMA.FTZ R5, R4, c[0x0][0x23c], -R2.reuse ;  /* 0x00008f0004057a23 */ /* 0x102fe20000010802 */
[----:B------:R-:W-:Y:S02]  /*4ad0*/  MOV R4, R201 ;  /* 0x000000c900047202 */ /* 0x000fe40000000f00 */
[----:B------:R-:W-:Y:S03]  /*4ae0*/  @P4 FSEL R4, R201, -INF , !P2 ;  /* 0xff800000c9044808 */ /* 0x000fe60005000000 */
[----:B------:R1:W-:Y:S01]  /*4af0*/  MUFU.EX2 R47, R5 ;  /* 0x00000005002f7308 */ /* 0x0003e20000000800 */
[----:B------:R-:W-:Y:S01]  /*4b00*/  PLOP3.LUT P4, PT, PT, PT, UP0, 0x80, 0x0 ;  /* 0x000000000000781c */ /* 0x000fe20003f8f008 */
[----:B-1----:R-:W-:Y:S01]  /*4b10*/  FFMA.FTZ R5, R4, c[0x0][0x23c], -R2 ;  /* 0x00008f0004057a23 */ /* 0x002fe20000010802 */
[----:B------:R-:W-:Y:S02]  /*4b20*/  MOV R4, R240 ;  /* 0x000000f000047202 */ /* 0x000fe40000000f00 */
[----:B------:R-:W-:Y:S05]  /*4b30*/  @P3 FSEL R4, R240, -INF , !P5 ;  /* 0xff800000f0043808 */ /* 0x000fea0006800000 */
[----:B------:R1:W-:Y:S01]  /*4b40*/  MUFU.EX2 R46, R5 ;  /* 0x00000005002e7308 */ /* 0x0003e20000000800 */
[----:B------:R-:W-:Y:S03]  /*4b50*/  PLOP3.LUT P3, PT, PT, PT, UP0, 0x80, 0x0 ;  /* 0x000000000000781c */ /* 0x000fe60003f6f008 */
[----:B------:R-:W-:Y:S02]  /*4b60*/  @P4 ISETP.GE.AND P5, PT, R6, UR6, PT ;  /* 0x0000000606004c0c */ /* 0x000fe4000bfa6270 */
[----:B------:R-:W-:Y:S08]  /*4b70*/  PLOP3.LUT P4, PT, PT, PT, UP0, 0x80, 0x0 ;  /* 0x000000000000781c */ /* 0x000ff00003f8f008 */
[----:B------:R-:W-:Y:S01]  /*4b80*/  @P3 ISETP.GE.AND P3, PT, R9, UR6, PT ;  /* 0x0000000609003c0c */ /* 0x000fe2000bf66270 */
[--C-:B-1----:R-:W-:Y:S01]  /*4b90*/  FFMA.FTZ R5, R4, c[0x0][0x23c], -R0.reuse ;  /* 0x00008f0004057a23 */ /* 0x102fe20000010800 */
[----:B------:R-:W-:Y:S02]  /*4ba0*/  MOV R4, R238 ;  /* 0x000000ee00047202 */ /* 0x000fe40000000f00 */
[----:B------:R-:W-:Y:S01]  /*4bb0*/  @P0 FSEL R4, R238, -INF , !P2 ;  /* 0xff800000ee040808 */ /* 0x000fe20005000000 */
[----:B------:R1:W-:Y:S01]  /*4bc0*/  MUFU.EX2 R38, R5 ;  /* 0x0000000500267308 */ /* 0x0003e20000000800 */
[----:B------:R-:W-:Y:S02]  /*4bd0*/  PLOP3.LUT P0, PT, PT, PT, UP0, 0x80, 0x0 ;  /* 0x000000000000781c */ /* 0x000fe40003f0f008 */
[----:B------:R-:W-:Y:S01]  /*4be0*/  PLOP3.LUT P2, PT, PT, PT, UP0, 0x80, 0x0 ;  /* 0x000000000000781c */ /* 0x000fe20003f4f008 */
[----:B-1----:R-:W-:Y:S01]  /*4bf0*/  FFMA.FTZ R5, R4, c[0x0][0x23c], -R0 ;  /* 0x00008f0004057a23 */ /* 0x002fe20000010800 */
[----:B------:R-:W-:Y:S02]  /*4c00*/  MOV R4, R194 ;  /* 0x000000c200047202 */ /* 0x000fe40000000f00 */
[----:B------:R-:W-:Y:S03]  /*4c10*/  @P4 FSEL R4, R194, -INF , !P5 ;  /* 0xff800000c2044808 */ /* 0x000fe60006800000 */
[----:B------:R1:W-:Y:S02]  /*4c20*/  MUFU.EX2 R37, R5 ;  /* 0x0000000500257308 */ /* 0x0003e40000000800 */
[--C-:B-1----:R-:W-:Y:S01]  /*4c30*/  FFMA.FTZ R5, R4, c[0x0][0x23c], -R2.reuse ;  /* 0x00008f0004057a23 */ /* 0x102fe20000010802 */
[----:B------:R-:W-:Y:S02]  /*4c40*/  MOV R4, R193 ;  /* 0x000000c100047202 */ /* 0x000fe40000000f00 */
[----:B------:R-:W-:Y:S05]  /*4c50*/  @P0 FSEL R4, R193, -INF , !P3 ;  /* 0xff800000c1040808 */ /* 0x000fea0005800000 */
[----:B------:R1:W-:Y:S01]  /*4c60*/  MUFU.EX2 R45, R5 ;  /* 0x00000005002d7308 */ /* 0x0003e20000000800 */
[----:B------:R-:W-:Y:S01]  /*4c70*/  PLOP3.LUT P0, PT, PT, PT, UP0, 0x80, 0x0 ;  /* 0x000000000000781c */ /* 0x000fe20003f0f008 */
[----:B------:R-:W-:Y:S01]  /*4c80*/  FFMA.FTZ R2, R4, c[0x0][0x23c], -R2 ;  /* 0x00008f0004027a23 */ /* 0x000fe20000010802 */
[----:B------:R-:W-:Y:S02]  /*4c90*/  MOV R4, R232 ;  /* 0x000000e800047202 */ /* 0x000fe40000000f00 */
[----:B------:R-:W-:Y:S02]  /*4ca0*/  @P2 FSEL R4, R232, -INF , !P5 ;  /* 0xff800000e8042808 */ /* 0x000fe40006800000 */
[----:B------:R-:W-:Y:S03]  /*4cb0*/  PLOP3.LUT P2, PT, PT, PT, UP0, 0x80, 0x0 ;  /* 0x000000000000781c */ /* 0x000fe60003f4f008 */
[----:B------:R2:W-:Y:S01]  /*4cc0*/  MUFU.EX2 R44, R2 ;  /* 0x00000002002c7308 */ /* 0x0005e20000000800 */
[----:B------:R-:W-:Y:S09]  /*4cd0*/  FFMA.FTZ R4, R4, c[0x0][0x23c], -R0 ;  /* 0x00008f0004047a23 */ /* 0x000ff20000010800 */
[----:B------:R3:W-:Y:S01]  /*4ce0*/  MUFU.EX2 R36, R4 ;  /* 0x0000000400247308 */ /* 0x0007e20000000800 */
[----:B-1----:R-:W-:Y:S05]  /*4cf0*/  F2FP.BF16.PACK_AB R5, R52, R180 ;  /* 0x000000b43405723e */ /* 0x002fea00000010ff */
[----:B------:R1:W-:Y:S01]  /*4d00*/  STS [R224+0x20400], R5 ;  /* 0x02040005e0007388 */ /* 0x0003e20000000800 */
[----:B--2---:R-:W-:Y:S02]  /*4d10*/  MOV R2, R182 ;  /* 0x000000b600027202 */ /* 0x004fe40000000f00 */
[----:B------:R-:W-:Y:S02]  /*4d20*/  @P0 FSEL R2, R182, -INF , !P5 ;  /* 0xff800000b6020808 */ /* 0x000fe40006800000 */
[----:B------:R-:W-:Y:S03]  /*4d30*/  PLOP3.LUT P0, PT, PT, PT, UP0, 0x80, 0x0 ;  /* 0x000000000000781c */ /* 0x000fe60003f0f008 */
[--C-:B---3--:R-:W-:Y:S01]  /*4d40*/  FFMA.FTZ R4, R2, c[0x0][0x23c], -R8.reuse ;  /* 0x00008f0002047a23 */ /* 0x108fe20000010808 */
[----:B------:R-:W-:Y:S02]  /*4d50*/  MOV R2, R181 ;  /* 0x000000b500027202 */ /* 0x000fe40000000f00 */
[----:B------:R-:W-:Y:S01]  /*4d60*/  @P2 FSEL R2, R181, -INF , !P3 ;  /* 0xff800000b5022808 */ /* 0x000fe20005800000 */
[----:B------:R2:W-:Y:S01]  /*4d70*/  MUFU.EX2 R200, R4 ;  /* 0x0000000400c87308 */ /* 0x0005e20000000800 */
[----:B------:R-:W-:Y:S03]  /*4d80*/  PLOP3.LUT P2, PT, PT, PT, UP0, 0x80, 0x0 ;  /* 0x000000000000781c */ /* 0x000fe60003f4f008 */
[----:B------:R-:W-:Y:S01]  /*4d90*/  FFMA.FTZ R8, R2, c[0x0][0x23c], -R8 ;  /* 0x00008f0002087a23 */ /* 0x000fe20000010808 */
[----:B------:R-:W-:Y:S02]  /*4da0*/  MOV R2, R185 ;  /* 0x000000b900027202 */ /* 0x000fe40000000f00 */
[----:B------:R-:W-:Y:S02]  /*4db0*/  @P0 FSEL R2, R185, -INF , !P5 ;  /* 0xff800000b9020808 */ /* 0x000fe40006800000 */
[----:B------:R-:W-:Y:S01]  /*4dc0*/  PLOP3.LUT P0, PT, PT, PT, UP0, 0x80, 0x0 ;  /* 0x000000000000781c */ /* 0x000fe20003f0f008 */
[----:B------:R-:W3:Y:S01]  /*4dd0*/  MUFU.EX2 R198, R8 ;  /* 0x0000000800c67308 */ /* 0x000ee20000000800 */
[----:B-1----:R-:W-:Y:S01]  /*4de0*/  F2FP.BF16.PACK_AB R5, R48, R49 ;  /* 0x000000313005723e */ /* 0x002fe200000010ff */
[--C-:B--2---:R-:W-:Y:S01]  /*4df0*/  FFMA.FTZ R4, R2, c[0x0][0x23c], -R3.reuse ;  /* 0x00008f0002047a23 */ /* 0x104fe20000010803 */
[----:B------:R-:W-:Y:S02]  /*4e00*/  MOV R2, R183 ;  /* 0x000000b700027202 */ /* 0x000fe40000000f00 */
[----:B------:R-:W-:Y:S05]  /*4e10*/  @P2 FSEL R2, R183, -INF , !P3 ;  /* 0xff800000b7022808 */ /* 0x000fea0005800000 */
[----:B------:R1:W-:Y:S01]  /*4e20*/  MUFU.EX2 R237, R4 ;  /* 0x0000000400ed7308 */ /* 0x0003e20000000800 */
[----:B------:R-:W-:Y:S01]  /*4e30*/  FFMA.FTZ R3, R2, c[0x0][0x23c], -R3 ;  /* 0x00008f0002037a23 */ /* 0x000fe20000010803 */
[----:B------:R-:W-:Y:S05]  /*4e40*/  F2FP.BF16.PACK_AB R2, R242, R245 ;  /* 0x000000f5f202723e */ /* 0x000fea00000010ff */
[----:B------:R2:W-:Y:S03]  /*4e50*/  STS [R224+0x20000], R2 ;  /* 0x02000002e0007388 */ /* 0x0005e60000000800 */
[----:B------:R2:W2:Y:S01]  /*4e60*/  MUFU.EX2 R235, R3 ;  /* 0x0000000300eb7308 */ /* 0x0004a20000000800 */
[----:B-1----:R-:W-:Y:S02]  /*4e70*/  MOV R4, R231 ;  /* 0x000000e700047202 */ /* 0x002fe40000000f00 */
[----:B------:R-:W-:Y:S05]  /*4e80*/  @P0 FSEL R4, R231, -INF , !P3 ;  /* 0xff800000e7040808 */ /* 0x000fea0005800000 */
[----:B------:R-:W-:Y:S01]  /*4e90*/  FFMA.FTZ R0, R4, c[0x0][0x23c], -R0 ;  /* 0x00008f0004007a23 */ /* 0x000fe20000010800 */
[----:B------:R-:W-:Y:S03]  /*4ea0*/  F2FP.BF16.PACK_AB R4, R50, R51 ;  /* 0x000000333204723e */ /* 0x000fe600000010ff */
[----:B------:R4:W1:Y:S01]  /*4eb0*/  MUFU.EX2 R243, R0 ;  /* 0x0000000000f37308 */ /* 0x0008620000000800 */
[----:B--2---:R-:W-:Y:S02]  /*4ec0*/  F2FP.BF16.PACK_AB R2, R233, R234 ;  /* 0x000000eae902723e */ /* 0x004fe400000010ff */
[----:B------:R-:W-:Y:S03]  /*4ed0*/  F2FP.BF16.PACK_AB R3, R42, R43 ;  /* 0x0000002b2a03723e */ /* 0x000fe600000010ff */
[----:B------:R2:W-:Y:S01]  /*4ee0*/  STS [R227+0x20000], R2 ;  /* 0x02000002e3007388 */ /* 0x0005e20000000800 */
[----:B----4-:R-:W-:Y:S05]  /*4ef0*/  F2FP.BF16.PACK_AB R0, R248, R249 ;  /* 0x000000f9f800723e */ /* 0x010fea00000010ff */
[----:B------:R3:W-:Y:S01]  /*4f00*/  STS [R227+0x20400], R0 ;  /* 0x02040000e3007388 */ /* 0x0007e20000000800 */
[----:B--2---:R-:W-:Y:S03]  /*4f10*/  F2FP.BF16.PACK_AB R2, R246, R247 ;  /* 0x000000f7f602723e */ /* 0x004fe600000010ff */
[----:B------:R2:W-:Y:S04]  /*4f20*/  STS [R224+0x21000], R4 ;  /* 0x02100004e0007388 */ /* 0x0005e80000000800 */
[----:B------:R4:W-:Y:S04]  /*4f30*/  STS [R224+0x21400], R3 ;  /* 0x02140003e0007388 */ /* 0x0009e80000000800 */
[----:B------:R1:W-:Y:S01]  /*4f40*/  STS [R227+0x21000], R5 ;  /* 0x02100005e3007388 */ /* 0x0003e20000000800 */
[----:B---3--:R-:W-:Y:S02]  /*4f50*/  F2FP.BF16.PACK_AB R0, R198, R200 ;  /* 0x000000c8c600723e */ /* 0x008fe400000010ff */
[----:B--2---:R-:W-:Y:S02]  /*4f60*/  F2FP.BF16.PACK_AB R4, R40, R41 ;  /* 0x000000292804723e */ /* 0x004fe400000010ff */
[----:B----4-:R-:W-:Y:S03]  /*4f70*/  F2FP.BF16.PACK_AB R3, R229, R230 ;  /* 0x000000e6e503723e */ /* 0x010fe600000010ff */
[----:B------:R2:W-:Y:S01]  /*4f80*/  STS [R227+0x21400], R4 ;  /* 0x02140004e3007388 */ /* 0x0005e20000000800 */
[----:B-1----:R-:W-:Y:S03]  /*4f90*/  F2FP.BF16.PACK_AB R5, R46, R47 ;  /* 0x0000002f2e05723e */ /* 0x002fe600000010ff */
[----:B------:R1:W-:Y:S04]  /*4fa0*/  STS [R225+0x20000], R3 ;  /* 0x02000003e1007388 */ /* 0x0003e80000000800 */
[----:B------:R3:W-:Y:S04]  /*4fb0*/  STS [R225+0x20400], R2 ;  /* 0x02040002e1007388 */ /* 0x0007e80000000800 */
[----:B------:R4:W-:Y:S01]  /*4fc0*/  STS [R226+0x20000], R0 ;  /* 0x02000000e2007388 */ /* 0x0009e20000000800 */
[----:B--2---:R-:W-:Y:S02]  /*4fd0*/  F2FP.BF16.PACK_AB R4, R37, R38 ;  /* 0x000000262504723e */ /* 0x004fe400000010ff */
[----:B-1----:R-:W-:Y:S02]  /*4fe0*/  F2FP.BF16.PACK_AB R3, R235, R237 ;  /* 0x000000edeb03723e */ /* 0x002fe400000010ff */
[----:B---3--:R-:W-:Y:S03]  /*4ff0*/  F2FP.BF16.PACK_AB R2, R44, R45 ;  /* 0x0000002d2c02723e */ /* 0x008fe600000010ff */
[----:B------:R1:W-:Y:S01]  /*5000*/  STS [R226+0x20400], R3 ;  /* 0x02040003e2007388 */ /* 0x0003e20000000800 */
[----:B----4-:R-:W-:Y:S03]  /*5010*/  F2FP.BF16.PACK_AB R0, R243, R36 ;  /* 0x00000024f300723e */ /* 0x010fe600000010ff */
[----:B------:R-:W-:Y:S04]  /*5020*/  STS [R225+0x21000], R5 ;  /* 0x02100005e1007388 */ /* 0x000fe80000000800 */
[----:B------:R-:W-:Y:S04]  /*5030*/  STS [R225+0x21400], R4 ;  /* 0x02140004e1007388 */ /* 0x000fe80000000800 */
[----:B------:R2:W-:Y:S04]  /*5040*/  STS [R226+0x21000], R2 ;  /* 0x02100002e2007388 */ /* 0x0005e80000000800 */
[----:B------:R3:W-:Y:S04]  /*5050*/  STS [R226+0x21400], R0 ;  /* 0x02140000e2007388 */ /* 0x0007e80000000800 */
[----:B------:R-:W-:Y:S01]  /*5060*/  LDSM.16.M88.4 R32, [R207+0x8000] ;  /* 0x00800000cf20783b */ /* 0x000fe20000000200 */
[----:B-1----:R-:W-:Y:S07]  /*5070*/  IADD3 R3, R192, R208, RZ ;  /* 0x000000d0c0037210 */ /* 0x002fee0007ffe0ff */
        /* <DEDUP_REMOVED lines=46> */
[----:B---3--:R-:W-:Y:S01]  /*5360*/  IADD3.X R179, R0, UR10, RZ, P0, !PT ;  /* 0x0000000a00b37c10 */ /* 0x008fe200087fe4ff */
[----:B------:R-:W-:Y:S01]  /*5370*/  FFMA.FTZ R0, -R188, R188, 1 ;  /* 0x3f800000bc007423 */ /* 0x000fe200000101bc */
[----:B------:R-:W-:Y:S03]  /*5380*/  PLOP3.LUT P0, PT, PT, PT, UP3, 0x80, 0x0 ;  /* 0x000000000000781c */ /* 0x000fe60003f0f038 */
[----:B------:R-:W-:Y:S01]  /*5390*/  FMUL.FTZ R0, R0, c[0x0][0x2ec] ;  /* 0x0000bb0000007a20 */ /* 0x000fe20000410000 */
[----:B------:R-:W2:Y:S01]  /*53a0*/  LDG.E R176, [R178.64] ;  /* 0x00000004b2b07981 */ /* 0x000ea2000c1e1900 */
[-C--:B-1----:R-:W-:Y:S08]  /*53b0*/  HMMA.16816.F32.BF16 R20, R164, R168.reuse, R20 ;  /* 0x000000a8a414723c */ /* 0x082ff00000041814 */
[C---:B------:R-:W-:Y:S08]  /*53c0*/  HMMA.16816.F32.BF16 R24, R172.reuse, R168, R24 ;  /* 0x000000a8ac18723c */ /* 0x040ff00000041818 */
[-C--:B------:R-:W-:Y:S01]  /*53d0*/  HMMA.16816.F32.BF16 R28, R172, R170.reuse, R28 ;  /* 0x000000aaac1c723c */ /* 0x080fe2000004181c */
[----:B------:R-:W-:Y:S07]  /*53e0*/  LDSM.16.M88.4 R172, [R207+0xa000] ;  /* 0x00a00000cfac783b */ /* 0x000fee0000000200 */
[----:B------:R-:W-:Y:S01]  /*53f0*/  HMMA.16816.F32.BF16 R32, R164, R170, R32 ;  /* 0x000000aaa420723c */ /* 0x000fe20000041820 */
[----:B------:R-:W1:Y:S08]  /*5400*/  LDSM.16.M88.4 R164, [R210+0x18000] ;  /* 0x01800000d2a4783b */ /* 0x000e700000000200 */
[----:B------:R-:W3:Y:S01]  /*5410*/  LDSM.16.M88.4 R168, [R207+0xb000] ;  /* 0x00b00000cfa8783b */ /* 0x000ee20000000200 */
[-C--:B-1----:R-:W-:Y:S08]  /*5420*/  HMMA.16816.F32.BF16 R4, R172, R164.reuse, R4 ;  /* 0x000000a4ac04723c */ /* 0x082ff00000041804 */
[C---:B---3--:R-:W-:Y:S08]  /*5430*/  HMMA.16816.F32.BF16 R8, R168.reuse, R164, R8 ;  /* 0x000000a4a808723c */ /* 0x048ff00000041808 */
        /* <DEDUP_REMOVED lines=37> */
[C---:B--2---:R-:W-:Y:S01]  /*5690*/  FADD.FTZ R2, -R176.reuse, R4 ;  /* 0x00000004b0027221 */ /* 0x044fe20000010100 */
[C---:B------:R-:W-:Y:S01]  /*56a0*/  HMMA.16816.F32.BF16 R16, R168.reuse, R166, R16 ;  /* 0x000000a6a810723c */ /* 0x040fe20000041810 */
[----:B------:R-:W2:Y:S03]  /*56b0*/  LDG.E R4, [R178.64+0x20] ;  /* 0x00002004b2047981 */ /* 0x000ea6000c1e1900 */
[----:B------:R-:W-:Y:S01]  /*56c0*/  FMUL.FTZ R2, R245, R2 ;  /* 0x00000002f5027220 */ /* 0x000fe20000410000 */
[----:B------:R-:W-:Y:S01]  /*56d0*/  MOV R245, R180 ;  /* 0x000000b400f57202 */ /* 0x000fe20000000f00 */
[----:B------:R-:W-:Y:S01]  /*56e0*/  FADD.FTZ R5, -R176, R5 ;  /* 0x00000005b0057221 */ /* 0x000fe20000010100 */
[----:B------:R-:W1:Y:S01]  /*56f0*/  LDSM.16.M88.4 R164, [R212+0x18800] ;  /* 0x01880000d4a4783b */ /* 0x000e620000000200 */
[----:B------:R-:W-:Y:S04]  /*5700*/  FMUL.FTZ R180, R2, R0 ;  /* 0x0000000002b47220 */ /* 0x000fe80000410000 */
[----:B------:R-:W-:Y:S02]  /*5710*/  FMUL.FTZ R177, R242, R5 ;  /* 0x00000005f2b17220 */ /* 0x000fe40000410000 */
[----:B------:R-:W-:Y:S01]  /*5720*/  FFMA.FTZ R5, -R191, R191, 1 ;  /* 0x3f800000bf057423 */ /* 0x000fe200000101bf */
[----:B------:R-:W3:Y:S03]  /*5730*/  LDG.E R2, [R178.64+0x80] ;  /* 0x00008004b2027981 */ /* 0x000ee6000c1e1900 */
[----:B------:R-:W-:Y:S01]  /*5740*/  FMUL.FTZ R5, R5, c[0x0][0x2ec] ;  /* 0x0000bb0005057a20 */ /* 0x000fe20000410000 */
[----:B------:R-:W4:Y:S05]  /*5750*/  LDG.E R0, [R178.64+0xa0] ;  /* 0x0000a004b2007981 */ /* 0x000f2a000c1e1900 */
[C---:B------:R-:W-:Y:S02]  /*5760*/  FADD.FTZ R16, -R176.reuse, R16 ;  /* 0x00000010b0107221 */ /* 0x040fe40000010100 */
[----:B------:R-:W-:Y:S04]  /*5770*/  FADD.FTZ R17, -R176, R17 ;  /* 0x00000011b0117221 */ /* 0x000fe80000010100 */
[----:B------:R-:W-:Y:S01]  /*5780*/  FMUL.FTZ R17, R233, R17 ;  /* 0x00000011e9117220 */ /* 0x000fe20000410000 */
[-C--:B-1----:R-:W-:Y:S08]  /*5790*/  HMMA.16816.F32.BF16 R20, R168, R164.reuse, R20 ;  /* 0x000000a4a814723c */ /* 0x082ff00000041814 */
[C---:B------:R-:W-:Y:S07]  /*57a0*/  HMMA.16816.F32.BF16 R24, R172.reuse, R164, R24 ;  /* 0x000000a4ac18723c */ /* 0x040fee0000041818 */
[----:B------:R-:W-:Y:S01]  /*57b0*/  FMUL.FTZ R164, R234, R16 ;  /* 0x00000010eaa47220 */ /* 0x000fe20000410000 */
[-C--:B------:R-:W-:Y:S04]  /*57c0*/  HMMA.16816.F32.BF16 R28, R172, R166.reuse, R28 ;  /* 0x000000a6ac1c723c */ /* 0x080fe8000004181c */
[----:B------:R-:W-:Y:S01]  /*57d0*/  FFMA.FTZ R16, -R187, R187, 1 ;  /* 0x3f800000bb107423 */ /* 0x000fe200000101bb */
[----:B------:R-:W-:Y:S02]  /*57e0*/  MOV R187, R222 ;  /* 0x000000de00bb7202 */ /* 0x000fe40000000f00 */
[----:B------:R-:W-:Y:S01]  /*57f0*/  FMUL.FTZ R173, R177, R5 ;  /* 0x00000005b1ad7220 */ /* 0x000fe20000410000 */
[----:B------:R-:W-:Y:S04]  /*5800*/  HMMA.16816.F32.BF16 R32, R168, R166, R32 ;  /* 0x000000a6a820723c */ /* 0x000fe80000041820 */
[----:B------:R-:W-:Y:S01]  /*5810*/  FFMA.FTZ R5, -R186, R186, 1 ;  /* 0x3f800000ba057423 */ /* 0x000fe200000101ba */
[----:B------:R-:W-:Y:S01]  /*5820*/  MOV R186, R223 ;  /* 0x000000df00ba7202 */ /* 0x000fe20000000f00 */
[----:B------:R-:W-:Y:S02]  /*5830*/  FADD.FTZ R21, -R176, R21 ;  /* 0x00000015b0157221 */ /* 0x000fe40000010100 */
[----:B------:R-:W-:Y:S04]  /*5840*/  FMUL.FTZ R5, R5, c[0x0][0x2ec] ;  /* 0x0000bb0005057a20 */ /* 0x000fe80000410000 */
[----:B------:R-:W-:Y:S02]  /*5850*/  FMUL.FTZ R165, R229, R21 ;  /* 0x00000015e5a57220 */ /* 0x000fe40000410000 */
[----:B------:R-:W-:Y:S02]  /*5860*/  FMUL.FTZ R16, R16, c[0x0][0x2ec] ;  /* 0x0000bb0010107a20 */ /* 0x000fe40000410000 */
[----:B------:R-:W-:Y:S02]  /*5870*/  FMUL.FTZ R171, R17, R5 ;  /* 0x0000000511ab7220 */ /* 0x000fe40000410000 */
[----:B------:R-:W-:Y:S02]  /*5880*/  FFMA.FTZ R5, -R181, R181, 1 ;  /* 0x3f800000b5057423 */ /* 0x000fe400000101b5 */
[----:B------:R-:W-:Y:S02]  /*5890*/  FMUL.FTZ R172, R164, R16 ;  /* 0x00000010a4ac7220 */ /* 0x000fe40000410000 */
[----:B------:R-:W-:Y:S02]  /*58a0*/  FFMA.FTZ R16, -R182, R182, 1 ;  /* 0x3f800000b6107423 */ /* 0x000fe400000101b6 */
[C---:B------:R-:W-:Y:S02]  /*58b0*/  FADD.FTZ R21, -R176.reuse, R33 ;  /* 0x00000021b0157221 */ /* 0x040fe40000010100 */
[----:B------:R-:W-:Y:S02]  /*58c0*/  FADD.FTZ R32, -R176, R32 ;  /* 0x00000020b0207221 */ /* 0x000fe40000010100 */
[----:B------:R-:W-:Y:S02]  /*58d0*/  FMUL.FTZ R21, R198, R21 ;  /* 0x00000015c6157220 */ /* 0x000fe40000410000 */
[----:B------:R-:W-:Y:S02]  /*58e0*/  FMUL.FTZ R5, R5, c[0x0][0x2ec] ;  /* 0x0000bb0005057a20 */ /* 0x000fe40000410000 */
[----:B------:R-:W-:Y:S02]  /*58f0*/  FADD.FTZ R20, -R176, R20 ;  /* 0x00000014b0147221 */ /* 0x000fe40000010100 */
[----:B------:R-:W-:Y:S02]  /*5900*/  FMUL.FTZ R32, R200, R32 ;  /* 0x00000020c8207220 */ /* 0x000fe40000410000 */
[----:B------:R-:W-:Y:S02]  /*5910*/  FFMA.FTZ R17, -R189, R189, 1 ;  /* 0x3f800000bd117423 */ /* 0x000fe400000101bd */
[----:B------:R-:W-:Y:S02]  /*5920*/  FMUL.FTZ R16, R16, c[0x0][0x2ec] ;  /* 0x0000bb0010107a20 */ /* 0x000fe40000410000 */
[----:B------:R-:W-:Y:S02]  /*5930*/  FMUL.FTZ R167, R21, R5 ;  /* 0x0000000515a77220 */ /* 0x000fe40000410000 */
[----:B------:R-:W-:Y:S02]  /*5940*/  FFMA.FTZ R5, -R203, R203, 1 ;  /* 0x3f800000cb057423 */ /* 0x000fe400000101cb */
[----:B------:R-:W-:Y:S02]  /*5950*/  FMUL.FTZ R166, R230, R20 ;  /* 0x00000014e6a67220 */ /* 0x000fe40000410000 */
[----:B------:R-:W-:Y:S02]  /*5960*/  FFMA.FTZ R20, -R190, R190, 1 ;  /* 0x3f800000be147423 */ /* 0x000fe400000101be */
[----:B------:R-:W-:Y:S02]  /*5970*/  FMUL.FTZ R17, R17, c[0x0][0x2ec] ;  /* 0x0000bb0011117a20 */ /* 0x000fe40000410000 */
[----:B------:R-:W-:Y:S02]  /*5980*/  FMUL.FTZ R168, R32, R16 ;  /* 0x0000001020a87220 */ /* 0x000fe40000410000 */
[----:B------:R-:W-:Y:S02]  /*5990*/  FMUL.FTZ R5, R5, c[0x0][0x2ec] ;  /* 0x0000bb0005057a20 */ /* 0x000fe40000410000 */
[----:B------:R-:W-:Y:S02]  /*59a0*/  FFMA.FTZ R32, -R197, R197, 1 ;  /* 0x3f800000c5207423 */ /* 0x000fe400000101c5 */
[----:B------:R-:W-:Y:S02]  /*59b0*/  FMUL.FTZ R20, R20, c[0x0][0x2ec] ;  /* 0x0000bb0014147a20 */ /* 0x000fe40000410000 */
[----:B------:R-:W-:Y:S02]  /*59c0*/  FMUL.FTZ R169, R165, R17 ;  /* 0x00000011a5a97220 */ /* 0x000fe40000410000 */
[----:B------:R-:W-:Y:S02]  /*59d0*/  FMUL.FTZ R32, R32, c[0x0][0x2ec] ;  /* 0x0000bb0020207a20 */ /* 0x000fe40000410000 */
[----:B------:R-:W-:Y:S02]  /*59e0*/  FFMA.FTZ R164, -R185, R185, 1 ;  /* 0x3f800000b9a47423 */ /* 0x000fe400000101b9 */
[----:B------:R-:W-:Y:S02]  /*59f0*/  FMUL.FTZ R170, R166, R20 ;  /* 0x00000014a6aa7220 */ /* 0x000fe40000410000 */
[----:B------:R-:W-:Y:S02]  /*5a00*/  FMUL.FTZ R164, R164, c[0x0][0x2ec] ;  /* 0x0000bb00a4a47a20 */ /* 0x000fe40000410000 */
[----:B------:R-:W-:Y:S02]  /*5a10*/  FFMA.FTZ R33, -R196, R196, 1 ;  /* 0x3f800000c4217423 */ /* 0x000fe400000101c4 */
[----:B------:R-:W-:Y:S02]  /*5a20*/  FFMA.FTZ R21, -R244, R244, 1 ;  /* 0x3f800000f4157423 */ /* 0x000fe400000101f4 */
[----:B------:R-:W-:Y:S02]  /*5a30*/  FMUL.FTZ R33, R33, c[0x0][0x2ec] ;  /* 0x0000bb0021217a20 */ /* 0x000fe40000410000 */
[----:B------:R-:W-:Y:S02]  /*5a40*/  FMUL.FTZ R21, R21, c[0x0][0x2ec] ;  /* 0x0000bb0015157a20 */ /* 0x000fe40000410000 */
[----:B------:R-:W-:Y:S04]  /*5a50*/  FFMA.FTZ R20, -R232, R232, 1 ;  /* 0x3f800000e8147423 */ /* 0x000fe800000101e8 */
[----:B------:R-:W-:Y:S02]  /*5a60*/  FMUL.FTZ R20, R20, c[0x0][0x2ec] ;  /* 0x0000bb0014147a20 */ /* 0x000fe40000410000 */
[C---:B--2---:R-:W-:Y:S02]  /*5a70*/  FADD.FTZ R7, -R4.reuse, R7 ;  /* 0x0000000704077221 */ /* 0x044fe40000010100 */
[----:B------:R-:W-:Y:S02]  /*5a80*/  FADD.FTZ R16, -R4, R6 ;  /* 0x0000000604107221 */ /* 0x000fe40000010100 */
[----:B------:R-:W-:Y:S02]  /*5a90*/  FFMA.FTZ R6, -R228, R228, 1 ;  /* 0x3f800000e4067423 */ /* 0x000fe400000101e4 */
[----:B------:R-:W-:Y:S02]  /*5aa0*/  FMUL.FTZ R7, R52, R7 ;  /* 0x0000000734077220 */ /* 0x000fe40000410000 */
[----:B------:R-:W-:Y:S01]  /*5ab0*/  FADD.FTZ R18, -R4, R18 ;  /* 0x0000001204127221 */ /* 0x000fe20000010100 */
[----:B------:R1:W5:Y:S01]  /*5ac0*/  LDL.LU R52, [R1+0xa4] ;  /* 0x0000a40001347983 */ /* 0x0003620000300800 */
[----:B------:R-:W-:Y:S02]  /*5ad0*/  FMUL.FTZ R16, R245, R16 ;  /* 0x00000010f5107220 */ /* 0x000fe40000410000 */
[----:B------:R-:W-:Y:S02]  /*5ae0*/  FMUL.FTZ R6, R6, c[0x0][0x2ec] ;  /* 0x0000bb0006067a20 */ /* 0x000fe40000410000 */
[----:B------:R-:W-:Y:S02]  /*5af0*/  FMUL.FTZ R165, R7, R5 ;  /* 0x0000000507a57220 */ /* 0x000fe40000410000 */
[----:B------:R-:W-:Y:S02]  /*5b00*/  FMUL.FTZ R5, R249, R18 ;  /* 0x00000012f9057220 */ /* 0x000fe40000410000 */
[C---:B------:R-:W-:Y:S02]  /*5b10*/  FADD.FTZ R34, -R4.reuse, R34 ;  /* 0x0000002204227221 */ /* 0x040fe40000010100 */
[C---:B------:R-:W-:Y:S02]  /*5b20*/  FADD.FTZ R35, -R4.reuse, R35 ;  /* 0x0000002304237221 */ /* 0x040fe40000010100 */
[----:B------:R-:W-:Y:S02]  /*5b30*/  FADD.FTZ R19, -R4, R19 ;  /* 0x0000001304137221 */ /* 0x000fe40000010100 */
[----:B------:R-:W-:Y:S02]  /*5b40*/  FMUL.FTZ R166, R16, R6 ;  /* 0x0000000610a67220 */ /* 0x000fe40000410000 */
[C---:B------:R-:W-:Y:S02]  /*5b50*/  FADD.FTZ R16, -R4.reuse, R22 ;  /* 0x0000001604107221 */ /* 0x040fe40000010100 */
[----:B------:R-:W-:Y:S02]  /*5b60*/  FADD.FTZ R17, -R4, R23 ;  /* 0x0000001704117221 */ /* 0x000fe40000010100 */
[----:B------:R-:W-:Y:S02]  /*5b70*/  FMUL.FTZ R32, R5, R32 ;  /* 0x0000002005207220 */ /* 0x000fe40000410000 */
[----:B------:R-:W-:Y:S02]  /*5b80*/  FMUL.FTZ R4, R237, R34 ;  /* 0x00000022ed047220 */ /* 0x000fe40000410000 */
[----:B------:R-:W-:Y:S02]  /*5b90*/  FMUL.FTZ R5, R235, R35 ;  /* 0x00000023eb057220 */ /* 0x000fe40000410000 */
[----:B------:R-:W-:Y:S02]  /*5ba0*/  FFMA.FTZ R35, -R183, R183, 1 ;  /* 0x3f800000b7237423 */ /* 0x000fe400000101b7 */
[----:B------:R-:W-:Y:S02]  /*5bb0*/  FFMA.FTZ R7, -R195, R195, 1 ;  /* 0x3f800000c3077423 */ /* 0x000fe400000101c3 */
[----:B------:R-:W-:Y:S02]  /*5bc0*/  FMUL.FTZ R35, R35, c[0x0][0x2ec] ;  /* 0x0000bb0023237a20 */ /* 0x000fe40000410000 */
[----:B------:R-:W-:Y:S02]  /*5bd0*/  FMUL.FTZ R164, R4, R164 ;  /* 0x000000a404a47220 */ /* 0x000fe40000410000 */
[----:B---3--:R-:W-:Y:S02]  /*5be0*/  FADD.FTZ R4, -R2, R8 ;  /* 0x0000000802047221 */ /* 0x008fe40000010100 */
[----:B------:R-:W-:Y:S02]  /*5bf0*/  FMUL.FTZ R6, R248, R19 ;  /* 0x00000013f8067220 */ /* 0x000fe40000410000 */
[----:B------:R-:W-:Y:S02]  /*5c00*/  FMUL.FTZ R7, R7, c[0x0][0x2ec] ;  /* 0x0000bb0007077a20 */ /* 0x000fe40000410000 */
[----:B------:R-:W-:Y:S02]  /*5c10*/  FMUL.FTZ R35, R5, R35 ;  /* 0x0000002305237220 */ /* 0x000fe40000410000 */
[----:B------:R-:W-:Y:S02]  /*5c20*/  FADD.FTZ R5, -R2, R9 ;  /* 0x0000000902057221 */ /* 0x000fe40000010100 */
[----:B------:R-:W-:Y:S02]  /*5c30*/  FMUL.FTZ R4, R51, R4 ;  /* 0x0000000433047220 */ /* 0x000fe40000410000 */
[----:B------:R-:W-:Y:S01]  /*5c40*/  FMUL.FTZ R17, R246, R17 ;  /* 0x00000011f6117220 */ /* 0x000fe20000410000 */
[----:B------:R1:W5:Y:S01]  /*5c50*/  LDL.LU R51, [R1+0xa0] ;  /* 0x0000a00001337983 */ /* 0x0003620000300800 */
[----:B------:R-:W-:Y:S02]  /*5c60*/  FMUL.FTZ R7, R6, R7 ;  /* 0x0000000706077220 */ /* 0x000fe40000410000 */
[----:B------:R-:W-:Y:S02]  /*5c70*/  FADD.FTZ R6, -R2, R12 ;  /* 0x0000000c02067221 */ /* 0x000fe40000010100 */
[----:B------:R-:W-:Y:S02]  /*5c80*/  FMUL.FTZ R5, R50, R5 ;  /* 0x0000000532057220 */ /* 0x000fe40000410000 */
[----:B------:R-:W-:Y:S01]  /*5c90*/  FMUL.FTZ R33, R17, R33 ;  /* 0x0000002111217220 */ /* 0x000fe20000410000 */
[----:B------:R1:W5:Y:S01]  /*5ca0*/  LDL.LU R50, [R1+0x9c] ;  /* 0x00009c0001327983 */ /* 0x0003620000300800 */
[----:B------:R-:W-:Y:S02]  /*5cb0*/  FADD.FTZ R8, -R2, R13 ;  /* 0x0000000d02087221 */ /* 0x000fe40000010100 */
[----:B------:R-:W-:Y:S02]  /*5cc0*/  FMUL.FTZ R6, R49, R6 ;  /* 0x0000000631067220 */ /* 0x000fe40000410000 */
[----:B------:R-:W-:Y:S01]  /*5cd0*/  FFMA.FTZ R17, -R241, R241, 1 ;  /* 0x3f800000f1117423 */ /* 0x000fe200000101f1 */
[----:B------:R1:W5:Y:S01]  /*5ce0*/  LDL.LU R49, [R1+0x98] ;  /* 0x0000980001317983 */ /* 0x0003620000300800 */
[----:B------:R-:W-:Y:S02]  /*5cf0*/  FFMA.FTZ R23, -R239, R239, 1 ;  /* 0x3f800000ef177423 */ /* 0x000fe400000101ef */
[----:B------:R-:W-:Y:S02]  /*5d00*/  FMUL.FTZ R8, R48, R8 ;  /* 0x0000000830087220 */ /* 0x000fe40000410000 */
[----:B------:R-:W-:Y:S01]  /*5d10*/  FMUL.FTZ R17, R17, c[0x0][0x2ec] ;  /* 0x0000bb0011117a20 */ /* 0x000fe20000410000 */
[----:B------:R1:W5:Y:S01]  /*5d20*/  LDL.LU R48, [R1+0x94] ;  /* 0x0000940001307983 */ /* 0x0003620000300800 */
[----:B------:R-:W-:Y:S02]  /*5d30*/  FMUL.FTZ R23, R23, c[0x0][0x2ec] ;  /* 0x0000bb0017177a20 */ /* 0x000fe40000410000 */
        /* <DEDUP_REMOVED lines=8> */
[----:B------:R-:W-:Y:S01]  /*5dc0*/  FMUL.FTZ R4, R46, R4 ;  /* 0x000000042e047220 */ /* 0x000fe20000410000 */
[----:B------:R1:W5:Y:S01]  /*5dd0*/  LDL.LU R47, [R1+0x90] ;  /* 0x00009000012f7983 */ /* 0x0003620000300800 */
[----:B------:R-:W-:Y:S02]  /*5de0*/  FFMA.FTZ R25, -R202, R202, 1 ;  /* 0x3f800000ca197423 */ /* 0x000fe400000101ca */
[----:B------:R-:W-:Y:S01]  /*5df0*/  FMUL.FTZ R5, R45, R5 ;  /* 0x000000052d057220 */ /* 0x000fe20000410000 */
[----:B------:R1:W5:Y:S01]  /*5e00*/  LDL.LU R46, [R1+0x8c] ;  /* 0x00008c00012e7983 */ /* 0x0003620000300800 */
[----:B------:R-:W-:Y:S02]  /*5e10*/  FFMA.FTZ R24, -R201, R201, 1 ;  /* 0x3f800000c9187423 */ /* 0x000fe400000101c9 */
[----:B------:R-:W-:Y:S01]  /*5e20*/  FMUL.FTZ R25, R25, c[0x0][0x2ec] ;  /* 0x0000bb0019197a20 */ /* 0x000fe20000410000 */
[----:B------:R1:W5:Y:S01]  /*5e30*/  LDL.LU R45, [R1+0x88] ;  /* 0x00008800012d7983 */ /* 0x0003620000300800 */
[----:B------:R-:W-:Y:S02]  /*5e40*/  FMUL.FTZ R6, R44, R6 ;  /* 0x000000062c067220 */ /* 0x000fe40000410000 */
[----:B------:R-:W-:Y:S01]  /*5e50*/  FFMA.FTZ R29, -R194, R194, 1 ;  /* 0x3f800000c21d7423 */ /* 0x000fe200000101c2 */
[----:B------:R1:W5:Y:S01]  /*5e60*/  LDL.LU R44, [R1+0x84] ;  /* 0x00008400012c7983 */ /* 0x0003620000300800 */
[----:B------:R-:W-:Y:S02]  /*5e70*/  FMUL.FTZ R24, R24, c[0x0][0x2ec] ;  /* 0x0000bb0018187a20 */ /* 0x000fe40000410000 */
[----:B------:R-:W-:Y:S02]  /*5e80*/  FMUL.FTZ R25, R2, R25 ;  /* 0x0000001902197220 */ /* 0x000fe40000410000 */
[----:B----4-:R-:W-:Y:S02]  /*5e90*/  FADD.FTZ R2, -R0, R10 ;  /* 0x0000000a00027221 */ /* 0x010fe40000010100 */
[----:B------:R-:W-:Y:S02]  /*5ea0*/  FFMA.FTZ R22, -R236, R236, 1 ;  /* 0x3f800000ec167423 */ /* 0x000fe400000101ec */
[----:B------:R-:W-:Y:S02]  /*5eb0*/  FMUL.FTZ R29, R29, c[0x0][0x2ec] ;  /* 0x0000bb001d1d7a20 */ /* 0x000fe40000410000 */
[----:B------:R-:W-:Y:S02]  /*5ec0*/  FMUL.FTZ R24, R4, R24 ;  /* 0x0000001804187220 */ /* 0x000fe40000410000 */
[----:B------:R-:W-:Y:S02]  /*5ed0*/  FADD.FTZ R4, -R0, R11 ;  /* 0x0000000b00047221 */ /* 0x000fe40000010100 */
[----:B------:R-:W-:Y:S02]  /*5ee0*/  FMUL.FTZ R2, R43, R2 ;  /* 0x000000022b027220 */ /* 0x000fe40000410000 */
[----:B------:R-:W-:Y:S01]  /*5ef0*/  FMUL.FTZ R22, R22, c[0x0][0x2ec] ;  /* 0x0000bb0016167a20 */ /* 0x000fe20000410000 */
[----:B------:R1:W5:Y:S01]  /*5f00*/  LDL.LU R43, [R1+0x80] ;  /* 0x00008000012b7983 */ /* 0x0003620000300800 */
[----:B------:R-:W-:Y:S02]  /*5f10*/  FFMA.FTZ R28, -R193, R193, 1 ;  /* 0x3f800000c11c7423 */ /* 0x000fe400000101c1 */
[----:B------:R-:W-:Y:S02]  /*5f20*/  FMUL.FTZ R29, R5, R29 ;  /* 0x0000001d051d7220 */ /* 0x000fe40000410000 */
[----:B------:R-:W-:Y:S02]  /*5f30*/  FADD.FTZ R5, -R0, R14 ;  /* 0x0000000e00057221 */ /* 0x000fe40000010100 */
[----:B------:R-:W-:Y:S02]  /*5f40*/  FMUL.FTZ R4, R42, R4 ;  /* 0x000000042a047220 */ /* 0x000fe40000410000 */
[----:B------:R-:W-:Y:S01]  /*5f50*/  FMUL.FTZ R22, R8, R22 ;  /* 0x0000001608167220 */ /* 0x000fe20000410000 */
[----:B------:R1:W5:Y:S01]  /*5f60*/  LDL.LU R42, [R1+0x7c] ;  /* 0x00007c00012a7983 */ /* 0x0003620000300800 */
[----:B------:R-:W-:Y:S02]  /*5f70*/  FMUL.FTZ R28, R28, c[0x0][0x2ec] ;  /* 0x0000bb001c1c7a20 */ /* 0x000fe40000410000 */
[----:B------:R-:W-:Y:S02]  /*5f80*/  FADD.FTZ R8, -R0, R15 ;  /* 0x0000000f00087221 */ /* 0x000fe40000010100 */
[----:B------:R-:W-:Y:S02]  /*5f90*/  FMUL.FTZ R5, R41, R5 ;  /* 0x0000000529057220 */ /* 0x000fe40000410000 */
[----:B------:R-:W-:Y:S01]  /*5fa0*/  FMUL.FTZ R28, R6, R28 ;  /* 0x0000001c061c7220 */ /* 0x000fe20000410000 */
[----:B------:R1:W5:Y:S01]  /*5fb0*/  LDL.LU R41, [R1+0x78] ;  /* 0x0000780001297983 */ /* 0x0003620000300800 */
[----:B------:R-:W-:Y:S02]  /*5fc0*/  FMUL.FTZ R8, R40, R8 ;  /* 0x0000000828087220 */ /* 0x000fe40000410000 */
[----:B------:R-:W-:Y:S01]  /*5fd0*/  FFMA.FTZ R6, -R39, R39, 1 ;  /* 0x3f80000027067423 */ /* 0x000fe20000010127 */
[----:B------:R1:W5:Y:S01]  /*5fe0*/  LDL.LU R40, [R1+0x74] ;  /* 0x0000740001287983 */ /* 0x0003620000300800 */
[----:B------:R-:W-:Y:S02]  /*5ff0*/  FFMA.FTZ R9, -R252, R252, 1 ;  /* 0x3f800000fc097423 */ /* 0x000fe400000101fc */
[----:B------:R-:W-:Y:S01]  /*6000*/  FFMA.FTZ R14, -R251, R251, 1 ;  /* 0x3f800000fb0e7423 */ /* 0x000fe200000101fb */
[----:B------:R1:W5:Y:S01]  /*6010*/  LDL.LU R39, [R1+0x70] ;  /* 0x0000700001277983 */ /* 0x0003620000300800 */
[----:B------:R-:W-:Y:S02]  /*6020*/  FMUL.FTZ R6, R6, c[0x0][0x2ec] ;  /* 0x0000bb0006067a20 */ /* 0x000fe40000410000 */
[----:B------:R-:W-:Y:S02]  /*6030*/  FMUL.FTZ R9, R9, c[0x0][0x2ec] ;  /* 0x0000bb0009097a20 */ /* 0x000fe40000410000 */
        /* <DEDUP_REMOVED lines=11> */
[----:B------:R-:W-:Y:S02]  /*60f0*/  FMUL.FTZ R4, R36, R4 ;  /* 0x0000000424047220 */ /* 0x000fe40000410000 */
[----:B------:R-:W-:Y:S01]  /*6100*/  FFMA.FTZ R34, -R199, R199, 1 ;  /* 0x3f800000c7227423 */ /* 0x000fe200000101c7 */
[----:B------:R1:W5:Y:S01]  /*6110*/  LDL.LU R37, [R1+0x68] ;  /* 0x0000680001257983 */ /* 0x0003620000300800 */
[----:B------:R-:W-:Y:S02]  /*6120*/  FMUL.FTZ R16, R247, R16 ;  /* 0x00000010f7107220 */ /* 0x000fe40000410000 */
[----:B------:R-:W-:Y:S01]  /*6130*/  FMUL.FTZ R34, R34, c[0x0][0x2ec] ;  /* 0x0000bb0022227a20 */ /* 0x000fe20000410000 */
[----:B------:R1:W5:Y:S01]  /*6140*/  LDL.LU R36, [R1+0x64] ;  /* 0x0000640001247983 */ /* 0x0003620000300800 */
[----:B------:R-:W-:Y:S01]  /*6150*/  FMUL.FTZ R5, R243, R5 ;  /* 0x00000005f3057220 */ /* 0x000fe20000410000 */
[----:B------:R-:W-:Y:S01]  /*6160*/  MOV R243, c[0x0][0x22c] ;  /* 0x00008b0000f37a02 */ /* 0x000fe20000000f00 */
[----:B------:R-:W-:Y:S02]  /*6170*/  FMUL.FTZ R34, R16, R34 ;  /* 0x0000002210227220 */ /* 0x000fe40000410000 */
[----:B------:R-:W-:Y:S02]  /*6180*/  FFMA.FTZ R13, -R250, R250, 1 ;  /* 0x3f800000fa0d7423 */ /* 0x000fe400000101fa */
[----:B------:R-:W-:Y:S02]  /*6190*/  FFMA.FTZ R18, -R240, R240, 1 ;  /* 0x3f800000f0127423 */ /* 0x000fe400000101f0 */
[----:B------:R-:W-:Y:S02]  /*61a0*/  FFMA.FTZ R16, -R238, R238, 1 ;  /* 0x3f800000ee107423 */ /* 0x000fe400000101ee */
[----:B------:R-:W-:Y:S02]  /*61b0*/  FFMA.FTZ R19, -R231, R231, 1 ;  /* 0x3f800000e7137423 */ /* 0x000fe400000101e7 */
[----:B------:R-:W-:Y:S02]  /*61c0*/  IMAD R243, R243, c[0x0][0x1c0], RZ ;  /* 0x00007000f3f37a24 */ /* 0x000fe400078e02ff */
[----:B------:R-:W-:Y:S02]  /*61d0*/  FMUL.FTZ R13, R13, c[0x0][0x2ec] ;  /* 0x0000bb000d0d7a20 */ /* 0x000fe40000410000 */
[----:B------:R-:W-:Y:S01]  /*61e0*/  FMUL.FTZ R18, R18, c[0x0][0x2ec] ;  /* 0x0000bb0012127a20 */ /* 0x000fe20000410000 */
[----:B------:R-:W-:Y:S01]  /*61f0*/  SHF.L.U32 R243, R243, 0x3, RZ ;  /* 0x00000003f3f37819 */ /* 0x000fe200000006ff */
        /* <DEDUP_REMOVED lines=8> */
[----:B-1----:R-:W-:Y:S01]  /*6280*/  IMAD.MOV.U32 R5, RZ, RZ, c[0x0][0x190] ;  /* 0x00006400ff057624 */ /* 0x002fe200078e00ff */
        /* <DEDUP_REMOVED lines=21> */
.L_x_1285:
[----:B-1----:R-:W-:Y:S01]  /*63e0*/  F2FP.BF16.PACK_AB R12, R173, R180 ;  /* 0x000000b4ad0c723e */ /* 0x002fe200000010ff */
        /* <DEDUP_REMOVED lines=32> */
[----:B--2---:R-:W-:Y:S04]  /*65f0*/  IMAD.SHL.U32 R0, R214, 0x2, RZ ;  /* 0x00000002d6007824 */ /* 0x004fe800078e00ff */
[----:B------:R-:W-:Y:S01]  /*6600*/  BAR.SYNC.DEFER_BLOCKING 0x0 ;  /* 0x0000000000007b1d */ /* 0x000fe20000010000 */
[C---:B------:R-:W-:Y:S02]  /*6610*/  IADD3 R2, R0.reuse, 0x8040, RZ ;  /* 0x0000804000027810 */ /* 0x040fe40007ffe0ff */
[----:B---3--:R-:W-:Y:S04]  /*6620*/  IADD3 R16, R0, 0x8000, RZ ;  /* 0x0000800000107810 */ /* 0x008fe80007ffe0ff */
[----:B------:R-:W-:Y:S01]  /*6630*/  @P1 IADD3 R2, R16, -0x40, RZ ;  /* 0xffffffc010021810 */ /* 0x000fe20007ffe0ff */
[----:B------:R-:W-:Y:S05]  /*6640*/  LDSM.16.MT88.4 R4, [R205+0x20000] ;  /* 0x02000000cd04783b */ /* 0x000fea0000004200 */
[----:B------:R-:W2:Y:S05]  /*6650*/  LDSM.16.MT88.4 R8, [R0+0x8000] ;  /* 0x008000000008783b */ /* 0x000eaa0000004200 */
[----:B------:R-:W3:Y:S05]  /*6660*/  LDSM.16.MT88.4 R12, [R205+0x22000] ;  /* 0x02200000cd0c783b */ /* 0x000eea0000004200 */
[----:B------:R-:W4:Y:S05]  /*6670*/  LDSM.16.MT88.4 R16, [R2] ;  /* 0x000000000210783b */ /* 0x000f2a0000004200 */
[----:B------:R-:W1:Y:S05]  /*6680*/  LDSM.16.MT88.4 R20, [R0+0xa000] ;  /* 0x00a000000014783b */ /* 0x000e6a0000004200 */
[----:B------:R-:W1:Y:S05]  /*6690*/  LDSM.16.MT88.4 R24, [R2+0x2000] ;  /* 0x002000000218783b */ /* 0x000e6a0000004200 */
[----:B------:R-:W-:Y:S05]  /*66a0*/  LDSM.16.MT88.4 R28, [R0+0x8800] ;  /* 0x00880000001c783b */ /* 0x000fea0000004200 */
[----:B------:R-:W-:Y:S05]  /*66b0*/  LDSM.16.MT88.4 R32, [R205+0x22800] ;  /* 0x02280000cd20783b */ /* 0x000fea0000004200 */
[----:B------:R-:W-:Y:S01]  /*66c0*/  LDSM.16.MT88.4 R164, [R2+0x800] ;  /* 0x0008000002a4783b */ /* 0x000fe20000004200 */
[-C--:B--2--5:R-:W-:Y:S04]  /*66d0*/  HMMA.16816.F32.BF16 R36, R4, R8.reuse, R36 ;  /* 0x000000080424723c */ /* 0x0a4fe80000041824 */
[----:B------:R-:W-:Y:S05]  /*66e0*/  LDSM.16.MT88.4 R168, [R0+0xa800] ;  /* 0x00a8000000a8783b */ /* 0x000fea0000004200 */
[----:B------:R-:W-:Y:S01]  /*66f0*/  LDSM.16.MT88.4 R172, [R2+0x2800] ;  /* 0x0028000002ac783b */ /* 0x000fe20000004200 */
[C---:B---3--:R-:W-:Y:S08]  /*6700*/  HMMA.16816.F32.BF16 R40, R12.reuse, R8, R40 ;  /* 0x000000080c28723c */ /* 0x048ff00000041828 */
[-C--:B------:R-:W-:Y:S08]  /*6710*/  HMMA.16816.F32.BF16 R44, R12, R10.reuse, R44 ;  /* 0x0000000a0c2c723c */ /* 0x080ff0000004182c */
[C---:B------:R-:W-:Y:S01]  /*6720*/  HMMA.16816.F32.BF16 R48, R4.reuse, R10, R48 ;  /* 0x0000000a0430723c */ /* 0x040fe20000041830 */
[----:B------:R-:W2:Y:S07]  /*6730*/  LDSM.16.MT88.4 R8, [R205+0x20800] ;  /* 0x02080000cd08783b */ /* 0x000eae0000004200 */
[-C--:B----4-:R-:W-:Y:S08]  /*6740*/  HMMA.16816.F32.BF16 R52, R4, R16.reuse, R52 ;  /* 0x000000100434723c */ /* 0x090ff00000041834 */
[C---:B------:R-:W-:Y:S08]  /*6750*/  HMMA.16816.F32.BF16 R56, R12.reuse, R16, R56 ;  /* 0x000000100c38723c */ /* 0x040ff00000041838 */
[-C--:B------:R-:W-:Y:S08]  /*6760*/  HMMA.16816.F32.BF16 R60, R12, R18.reuse, R60 ;  /* 0x000000120c3c723c */ /* 0x080ff0000004183c */
[C---:B------:R-:W-:Y:S01]  /*6770*/  HMMA.16816.F32.BF16 R64, R4.reuse, R18, R64 ;  /* 0x000000120440723c */ /* 0x040fe20000041840 */
[----:B------:R-:W-:Y:S07]  /*6780*/  LDSM.16.MT88.4 R16, [R205+0x23000] ;  /* 0x02300000cd10783b */ /* 0x000fee0000004200 */
        /* <DEDUP_REMOVED lines=10> */
[----:B------:R-:W1:Y:S05]  /*6830*/  LDSM.16.MT88.4 R4, [R205+0x21000] ;  /* 0x02100000cd04783b */ /* 0x000e6a0000004200 */
[----:B------:R-:W3:Y:S02]  /*6840*/  LDSM.16.MT88.4 R24, [R0+0xb000] ;  /* 0x00b000000018783b */ /* 0x000ee40000004200 */
        /* <DEDUP_REMOVED lines=21> */
[----:B------:R-:W2:Y:S02]  /*69a0*/  LDSM.16.MT88.4 R172, [R0+0xb800] ;  /* 0x00b8000000ac783b */ /* 0x000ea40000004200 */
[-C--:B-1----:R-:W-:Y:S08]  /*69b0*/  HMMA.16816.F32.BF16 R36, R4, R12.reuse, R36 ;  /* 0x0000000c0424723c */ /* 0x082ff00000041824 */
[C---:B------:R-:W-:Y:S08]  /*69c0*/  HMMA.16816.F32.BF16 R40, R16.reuse, R12, R40 ;  /* 0x0000000c1028723c */ /* 0x040ff00000041828 */
[-C--:B------:R-:W-:Y:S08]  /*69d0*/  HMMA.16816.F32.BF16 R44, R16, R14.reuse, R44 ;  /* 0x0000000e102c723c */ /* 0x080ff0000004182c */
[C---:B------:R-:W-:Y:S01]  /*69e0*/  HMMA.16816.F32.BF16 R48, R4.reuse, R14, R48 ;  /* 0x0000000e0430723c */ /* 0x040fe20000041830 */
[----:B------:R-:W1:Y:S05]  /*69f0*/  LDSM.16.MT88.4 R12, [R2+0x3800] ;  /* 0x00380000020c783b */ /* 0x000e6a0000004200 */
        /* <DEDUP_REMOVED lines=9> */
[-C--:B--2---:R-:W-:Y:S08]  /*6a90*/  HMMA.16816.F32.BF16 R84, R4, R28.reuse, R84 ;  /* 0x0000001c0454723c */ /* 0x084ff00000041854 */
        /* <DEDUP_REMOVED lines=27> */
[----:B------:R-:W-:Y:S02]  /*6c50*/  SHF.L.U32 R0, R185, 0x1, RZ ;  /* 0x00000001b9007819 */ /* 0x000fe400000006ff */
        /* <DEDUP_REMOVED lines=10> */
.L_x_1286:
[----:B------:R-:W-:Y:S01]  /*6d00*/  LDSM.16.M88.4 R32, [R207+0x1c000] ;  /* 0x01c00000cf20783b */ /* 0x000fe20000000200 */
[----:B------:R-:W-:Y:S01]  /*6d10*/  IMAD.MOV.U32 R2, RZ, RZ, c[0x0][0x22c] ;  /* 0x00008b00ff027624 */ /* 0x000fe200078e00ff */
[----:B------:R-:W-:Y:S03]  /*6d20*/  ULOP3.LUT UR12, UR7, 0x1, URZ, 0xc0, !UPT ;  /* 0x00000001070c7892 */ /* 0x000fe6000f8ec03f */
[----:B------:R-:W2:Y:S01]  /*6d30*/  LDSM.16.MT88.4 R16, [R204] ;  /* 0x00000000cc10783b */ /* 0x000ea20000004200 */
[----:B------:R-:W-:Y:S01]  /*6d40*/  IMAD R2, R2, c[0x0][0x1c0], RZ ;  /* 0x0000700002027a24 */ /* 0x000fe200078e02ff */
[----:B------:R-:W-:Y:S02]  /*6d50*/  UISETP.NE.U32.AND UP1, UPT, UR12, 0x1, UPT ;  /* 0x000000010c00788c */ /* 0x000fe4000bf25070 */
[----:B------:R-:W-:Y:S01]  /*6d60*/  UIADD3 UR12, UR7, -0x1, URZ ;  /* 0xffffffff070c7890 */ /* 0x000fe2000fffe03f */
[----:B------:R-:W3:Y:S01]  /*6d70*/  LDSM.16.M88.4 R28, [R207+0x1d000] ;  /* 0x01d00000cf1c783b */ /* 0x000ee20000000200 */
[----:B------:R-:W-:Y:S04]  /*6d80*/  IMAD.U32 R2, R2, -0x40, RZ ;  /* 0xffffffc002027824 */ /* 0x000fe800078e00ff */
[----:B------:R-:W4:Y:S01]  /*6d90*/  LDSM.16.MT88.4 R164, [R204+0x4000] ;  /* 0x00400000cca4783b */ /* 0x000f220000004200 */
[C---:B------:R-:W-:Y:S04]  /*6da0*/  LEA R223, P2, R2.reuse, R186, 0x2 ;  /* 0x000000ba02df7211 */ /* 0x040fe800078410ff */
[----:B------:R-:W5:Y:S01]  /*6db0*/  LDL R193, [R1+0x3c] ;  /* 0x00003c0001c17983 */ /* 0x000f620000100800 */
[----:B------:R-:W-:Y:S01]  /*6dc0*/  LEA.HI.X.SX32 R222, R2, R187, 0x2, P2 ;  /* 0x000000bb02de7211 */ /* 0x000fe200010f16ff */
[----:B------:R-:W-:Y:S03]  /*6dd0*/  IMAD.MOV.U32 R2, RZ, RZ, R223 ;  /* 0x000000ffff027224 */ /* 0x000fe600078e00df */
[----:B------:R-:W-:Y:S05]  /*6de0*/  LDSM.16.M88.4 R168, [R208+0x1c000] ;  /* 0x01c00000d0a8783b */ /* 0x000fea0000000200 */
[----:B------:R-:W5:Y:S05]  /*6df0*/  LDL R191, [R1+0x40] ;  /* 0x0000400001bf7983 */ /* 0x000f6a0000100800 */
[----:B------:R-:W1:Y:S05]  /*6e00*/  LDSM.16.MT88.4 R172, [R204+0x800] ;  /* 0x00080000ccac783b */ /* 0x000e6a0000004200 */
[----:B------:R1:W5:Y:S02]  /*6e10*/  LDL R188, [R1+0xc] ;  /* 0x00000c0001bc7983 */ /* 0x0003640000100800 */
[-C--:B-12---:R-:W-:Y:S03]  /*6e20*/  HMMA.16816.F32.BF16 R4, R32, R16.reuse, RZ ;  /* 0x000000102004723c */ /* 0x086fe600000418ff */
[----:B------:R-:W1:Y:S05]  /*6e30*/  LDSM.16.M88.4 R176, [R208+0x1d000] ;  /* 0x01d00000d0b0783b */ /* 0x000e6a0000000200 */
[----:B------:R2:W2:Y:S01]  /*6e40*/  LDL R0, [R1+0x4] ;  /* 0x0000040001007983 */ /* 0x0004a20000100800 */
[C---:B---3--:R-:W-:Y:S04]  /*6e50*/  HMMA.16816.F32.BF16 R8, R28.reuse, R16, RZ ;  /* 0x000000101c08723c */ /* 0x048fe800000418ff */
[----:B------:R-:W3:Y:S04]  /*6e60*/  LDSM.16.MT88.4 R180, [R204+0x4800] ;  /* 0x00480000ccb4783b */ /* 0x000ee80000004200 */
[-C--:B------:R-:W-:Y:S01]  /*6e70*/  HMMA.16816.F32.BF16 R12, R28, R18.reuse, RZ ;  /* 0x000000121c0c723c */ /* 0x080fe200000418ff */
[----:B------:R1:W2:Y:S05]  /*6e80*/  LDL R189, [R1] ;  /* 0x0000000001bd7983 */ /* 0x0002aa0000100800 */
[----:B------:R1:W2:Y:S02]  /*6e90*/  LDL R190, [R1+0x8] ;  /* 0x0000080001be7983 */ /* 0x0002a40000100800 */
[C---:B------:R-:W-:Y:S08]  /*6ea0*/  HMMA.16816.F32.BF16 R16, R32.reuse, R18, RZ ;  /* 0x000000122010723c */ /* 0x040ff000000418ff */
[-C--:B----4-:R-:W-:Y:S08]  /*6eb0*/  HMMA.16816.F32.BF16 R20, R32, R164.reuse, RZ ;  /* 0x000000a42014723c */ /* 0x090ff000000418ff */
[C---:B------:R-:W-:Y:S08]  /*6ec0*/  HMMA.16816.F32.BF16 R24, R28.reuse, R164, RZ ;  /* 0x000000a41c18723c */ /* 0x040ff000000418ff */
[-C--:B------:R-:W-:Y:S08]  /*6ed0*/  HMMA.16816.F32.BF16 R28, R28, R166.reuse, RZ ;  /* 0x000000a61c1c723c */ /* 0x080ff000000418ff */
[----:B------:R-:W-:Y:S01]  /*6ee0*/  HMMA.16816.F32.BF16 R32, R32, R166, RZ ;  /* 0x000000a62020723c */ /* 0x000fe200000418ff */
[----:B------:R-:W-:Y:S07]  /*6ef0*/  LDSM.16.M88.4 R164, [R184+0x1c000] ;  /* 0x01c00000b8a4783b */ /* 0x000fee0000000200 */
[-C--:B------:R-:W-:Y:S08]  /*6f00*/  HMMA.16816.F32.BF16 R4, R168, R172.reuse, R4 ;  /* 0x000000aca804723c */ /* 0x080ff00000041804 */
[C---:B-1----:R-:W-:Y:S08]  /*6f10*/  HMMA.16816.F32.BF16 R8, R176.reuse, R172, R8 ;  /* 0x000000acb008723c */ /* 0x042ff00000041808 */
[-C--:B------:R-:W-:Y:S08]  /*6f20*/  HMMA.16816.F32.BF16 R12, R176, R174.reuse, R12 ;  /* 0x000000aeb00c723c */ /* 0x080ff0000004180c */
[C---:B------:R-:W-:Y:S01]  /*6f30*/  HMMA.16816.F32.BF16 R16, R168.reuse, R174, R16 ;  /* 0x000000aea810723c */ /* 0x040fe20000041810 */
[----:B------:R-:W1:Y:S07]  /*6f40*/  LDSM.16.MT88.4 R172, [R204+0x1000] ;  /* 0x00100000ccac783b */ /* 0x000e6e0000004200 */
[-C--:B---3--:R-:W-:Y:S08]  /*6f50*/  HMMA.16816.F32.BF16 R20, R168, R180.reuse, R20 ;  /* 0x000000b4a814723c */ /* 0x088ff00000041814 */
[C---:B------:R-:W-:Y:S08]  /*6f60*/  HMMA.16816.F32.BF16 R24, R176.reuse, R180, R24 ;  /* 0x000000b4b018723c */ /* 0x040ff00000041818 */
[-C--:B------:R-:W-:Y:S01]  /*6f70*/  HMMA.16816.F32.BF16 R28, R176, R182.reuse, R28 ;  /* 0x000000b6b01c723c */ /* 0x080fe2000004181c */
[----:B------:R-:W3:Y:S07]  /*6f80*/  LDSM.16.M88.4 R176, [R184+0x1d000] ;  /* 0x01d00000b8b0783b */ /* 0x000eee0000000200 */
[----:B------:R-:W-:Y:S01]  /*6f90*/  HMMA.16816.F32.BF16 R32, R168, R182, R32 ;  /* 0x000000b6a820723c */ /* 0x000fe20000041820 */
[----:B------:R-:W4:Y:S05]  /*6fa0*/  LDSM.16.MT88.4 R168, [R204+0x5000] ;  /* 0x00500000cca8783b */ /* 0x000f2a0000004200 */
[----:B------:R-:W-:Y:S02]  /*6fb0*/  LDSM.16.M88.4 R180, [R3+0x1d000] ;  /* 0x01d0000003b4783b */ /* 0x000fe40000000200 */
[-C--:B-1----:R-:W-:Y:S08]  /*6fc0*/  HMMA.16816.F32.BF16 R4, R164, R172.reuse, R4 ;  /* 0x000000aca404723c */ /* 0x082ff00000041804 */
[C---:B---3--:R-:W-:Y:S08]  /*6fd0*/  HMMA.16816.F32.BF16 R8, R176.reuse, R172, R8 ;  /* 0x000000acb008723c */ /* 0x048ff00000041808 */
[-C--:B------:R-:W-:Y:S08]  /*6fe0*/  HMMA.16816.F32.BF16 R12, R176, R174.reuse, R12 ;  /* 0x000000aeb00c723c */ /* 0x080ff0000004180c */
[C---:B------:R-:W-:Y:S01]  /*6ff0*/  HMMA.16816.F32.BF16 R16, R164.reuse, R174, R16 ;  /* 0x000000aea410723c */ /* 0x040fe20000041810 */
[----:B------:R-:W-:Y:S07]  /*7000*/  LDSM.16.M88.4 R172, [R3+0x1c000] ;  /* 0x01c0000003ac783b */ /* 0x000fee0000000200 */
[-C--:B----4-:R-:W-:Y:S08]  /*7010*/  HMMA.16816.F32.BF16 R20, R164, R168.reuse, R20 ;  /* 0x000000a8a414723c */ /* 0x090ff00000041814 */
[C---:B------:R-:W-:Y:S08]  /*7020*/  HMMA.16816.F32.BF16 R24, R176.reuse, R168, R24 ;  /* 0x000000a8b018723c */ /* 0x040ff00000041818 */
[-C--:B------:R-:W-:Y:S01]  /*7030*/  HMMA.16816.F32.BF16 R28, R176, R170.reuse, R28 ;  /* 0x000000aab01c723c */ /* 0x080fe2000004181c */
[----:B------:R-:W1:Y:S07]  /*7040*/  LDSM.16.MT88.4 R176, [R204+0x1800] ;  /* 0x00180000ccb0783b */ /* 0x000e6e0000004200 */
[----:B------:R-:W-:Y:S01]  /*7050*/  HMMA.16816.F32.BF16 R32, R164, R170, R32 ;  /* 0x000000aaa420723c */ /* 0x000fe20000041820 */
[----:B------:R-:W3:Y:S05]  /*7060*/  LDSM.16.MT88.4 R164, [R204+0x5800] ;  /* 0x00580000cca4783b */ /* 0x000eea0000004200 */
[----:B------:R-:W-:Y:S02]  /*7070*/  LDSM.16.M88.4 R168, [R207+0x1e000] ;  /* 0x01e00000cfa8783b */ /* 0x000fe40000000200 */
[-C--:B-1----:R-:W-:Y:S08]  /*7080*/  HMMA.16816.F32.BF16 R4, R172, R176.reuse, R4 ;  /* 0x000000b0ac04723c */ /* 0x082ff00000041804 */
[C---:B------:R-:W-:Y:S08]  /*7090*/  HMMA.16816.F32.BF16 R8, R180.reuse, R176, R8 ;  /* 0x000000b0b408723c */ /* 0x040ff00000041808 */
        /* <DEDUP_REMOVED lines=14> */
[----:B------:R-:W1:Y:S07]  /*7180*/  LDSM.16.MT88.4 R176, [R204+0x2800] ;  /* 0x00280000ccb0783b */ /* 0x000e6e0000004200 */
[-C--:B----4-:R-:W-:Y:S08]  /*7190*/  HMMA.16816.F32.BF16 R20, R168, R164.reuse, R20 ;  /* 0x000000a4a814723c */ /* 0x090ff00000041814 */
        /* <DEDUP_REMOVED lines=14> */
[----:B------:R3:W4:Y:S07]  /*7280*/  LDSM.16.M88.4 R180, [R184+0x1f000] ;  /* 0x01f00000b8b4783b */ /* 0x00072e0000000200 */
[----:B------:R-:W-:Y:S01]  /*7290*/  HMMA.16816.F32.BF16 R32, R172, R166, R32 ;  /* 0x000000a6ac20723c */ /* 0x000fe20000041820 */
[----:B------:R-:W2:Y:S05]  /*72a0*/  LDSM.16.MT88.4 R164, [R204+0x7000] ;  /* 0x00700000cca4783b */ /* 0x000eaa0000004200 */
[----:B------:R-:W-:Y:S02]  /*72b0*/  LDSM.16.M88.4 R172, [R3+0x1e000] ;  /* 0x01e0000003ac783b */ /* 0x000fe40000000200 */
[-C--:B-1----:R-:W-:Y:S01]  /*72c0*/  HMMA.16816.F32.BF16 R4, R168, R176.reuse, R4 ;  /* 0x000000b0a804723c */ /* 0x082fe20000041804 */
[----:B---3--:R-:W-:Y:S04]  /*72d0*/  IMAD.MOV.U32 R184, RZ, RZ, c[0x0][0x22c] ;  /* 0x00008b00ffb87624 */ /* 0x008fe800078e00ff */
[----:B------:R-:W-:Y:S04]  /*72e0*/  IMAD R184, R184, c[0x0][0x1c0], RZ ;  /* 0x00007000b8b87a24 */ /* 0x000fe800078e02ff */
[----:B------:R-:W-:Y:S01]  /*72f0*/  IMAD R184, R184, 0x30, RZ ;  /* 0x00000030b8b87824 */ /* 0x000fe200078e02ff */
[C---:B----4-:R-:W-:Y:S08]  /*7300*/  HMMA.16816.F32.BF16 R8, R180.reuse, R176, R8 ;  /* 0x000000b0b408723c */ /* 0x050ff00000041808 */
[-C--:B------:R-:W-:Y:S08]  /*7310*/  HMMA.16816.F32.BF16 R12, R180, R178.reuse, R12 ;  /* 0x000000b2b40c723c */ /* 0x080ff0000004180c */
[C---:B------:R-:W-:Y:S01]  /*7320*/  HMMA.16816.F32.BF16 R16, R168.reuse, R178, R16 ;  /* 0x000000b2a810723c */ /* 0x040fe20000041810 */
[----:B------:R-:W1:Y:S07]  /*7330*/  LDSM.16.MT88.4 R176, [R204+0x3800] ;  /* 0x00380000ccb0783b */ /* 0x000e6e0000004200 */
[-C--:B--2---:R-:W-:Y:S08]  /*7340*/  HMMA.16816.F32.BF16 R20, R168, R164.reuse, R20 ;  /* 0x000000a4a814723c */ /* 0x084ff00000041814 */
[C---:B------:R-:W-:Y:S08]  /*7350*/  HMMA.16816.F32.BF16 R24, R180.reuse, R164, R24 ;  /* 0x000000a4b418723c */ /* 0x040ff00000041818 */
[-C--:B------:R-:W-:Y:S01]  /*7360*/  HMMA.16816.F32.BF16 R28, R180, R166.reuse, R28 ;  /* 0x000000a6b41c723c */ /* 0x080fe2000004181c */
[----:B------:R2:W3:Y:S07]  /*7370*/  LDSM.16.M88.4 R180, [R3+0x1f000] ;  /* 0x01f0000003b4783b */ /* 0x0004ee0000000200 */
[----:B------:R-:W-:Y:S01]  /*7380*/  HMMA.16816.F32.BF16 R32, R168, R166, R32 ;  /* 0x000000a6a820723c */ /* 0x000fe20000041820 */
[----:B------:R-:W4:Y:S06]  /*7390*/  LDSM.16.MT88.4 R164, [R204+0x7800] ;  /* 0x00780000cca4783b */ /* 0x000f2c0000004200 */
[----:B-----5:R-:W-:Y:S01]  /*73a0*/  @P0 IADD3 R168, P3, R193, UR9, RZ ;  /* 0x00000009c1a80c10 */ /* 0x020fe2000ff7e0ff */
[----:B------:R-:W-:Y:S01]  /*73b0*/  @UP3 UIADD3 UR9, UP2, UR9, -0x100, URZ ;  /* 0xffffff0009093890 */ /* 0x000fe2000ff5e03f */
[-C--:B-1----:R-:W-:Y:S05]  /*73c0*/  HMMA.16816.F32.BF16 R4, R172, R176.reuse, R4 ;  /* 0x000000b0ac04723c */ /* 0x082fea0000041804 */
[----:B------:R-:W-:Y:S01]  /*73d0*/  @P0 IADD3.X R169, R191, UR8, RZ, P3, !PT ;  /* 0x00000008bfa90c10 */ /* 0x000fe20009ffe4ff */
[----:B------:R-:W-:Y:S01]  /*73e0*/  IMAD.MOV.U32 R191, RZ, RZ, c[0x0][0x22c] ;  /* 0x00008b00ffbf7624 */ /* 0x000fe200078e00ff */
[----:B------:R-:W-:Y:S01]  /*73f0*/  @UP3 UIADD3.X UR8, UR8, -0x1, URZ, UP2, !UPT ;  /* 0xffffffff08083890 */ /* 0x000fe200097fe43f */
[----:B--2---:R-:W-:Y:S02]  /*7400*/  IMAD.MOV.U32 R3, RZ, RZ, R222 ;  /* 0x000000ffff037224 */ /* 0x004fe400078e00de */
[----:B------:R-:W2:Y:S02]  /*7410*/  @P0 LDG.E R188, [R168.64+0x20] ;  /* 0x00002004a8bc0981 */ /* 0x000ea4000c1e1900 */
[----:B------:R-:W-:Y:S03]  /*7420*/  IMAD R191, R191, c[0x0][0x1c0], RZ ;  /* 0x00007000bfbf7a24 */ /* 0x000fe600078e02ff */
[----:B------:R-:W5:Y:S01]  /*7430*/  @P0 LDG.E R0, [R168.64+0xa0] ;  /* 0x0000a004a8000981 */ /* 0x000f62000c1e1900 */
[----:B------:R-:W-:Y:S04]  /*7440*/  IMAD R191, R191, 0x18, RZ ;  /* 0x00000018bfbf7824 */ /* 0x000fe800078e02ff */
[----:B------:R-:W5:Y:S01]  /*7450*/  @P0 LDG.E R189, [R168.64+0x80] ;  /* 0x00008004a8bd0981 */ /* 0x000f62000c1e1900 */
[C---:B---3--:R-:W-:Y:S04]  /*7460*/  HMMA.16816.F32.BF16 R8, R180.reuse, R176, R8 ;  /* 0x000000b0b408723c */ /* 0x048fe80000041808 */
[----:B------:R-:W3:Y:S05]  /*7470*/  @P0 LDG.E R190, [R168.64] ;  /* 0x00000004a8be0981 */ /* 0x000eea000c1e1900 */
[----:B------:R1:W-:Y:S01]  /*7480*/  RED.E.ADD.F32.FTZ.RN.STRONG.GPU [R2.64], R4 ;  /* 0x000000040200798e */ /* 0x0003e2000c10e784 */
[-C--:B------:R-:W-:Y:S08]  /*7490*/  HMMA.16816.F32.BF16 R12, R180, R178.reuse, R12 ;  /* 0x000000b2b40c723c */ /* 0x080ff0000004180c */
[C---:B------:R-:W-:Y:S07]  /*74a0*/  HMMA.16816.F32.BF16 R16, R172.reuse, R178, R16 ;  /* 0x000000b2ac10723c */ /* 0x040fee0000041810 */
[----:B------:R-:W-:Y:S01]  /*74b0*/  IMAD.MOV.U32 R179, RZ, RZ, c[0x0][0x22c] ;  /* 0x00008b00ffb37624 */ /* 0x000fe200078e00ff */
[-C--:B----4-:R-:W-:Y:S04]  /*74c0*/  HMMA.16816.F32.BF16 R20, R172, R164.reuse, R20 ;  /* 0x000000a4ac14723c */ /* 0x090fe80000041814 */
[----:B------:R-:W-:Y:S04]  /*74d0*/  IMAD R179, R179, c[0x0][0x1c0], RZ ;  /* 0x00007000b3b37a24 */ /* 0x000fe800078e02ff */
[C---:B------:R-:W-:Y:S04]  /*74e0*/  HMMA.16816.F32.BF16 R24, R180.reuse, R164, R24 ;  /* 0x000000a4b418723c */ /* 0x040fe80000041818 */
[----:B------:R-:W-:Y:S03]  /*74f0*/  IMAD R179, R179, 0x38, RZ ;  /* 0x00000038b3b37824 */ /* 0x000fe600078e02ff */
[CC--:B------:R-:W-:Y:S01]  /*7500*/  LEA R164, P2, R243.reuse, R2.reuse, 0x2 ;  /* 0x00000002f3a47211 */ /* 0x0c0fe200078410ff */
[-C--:B------:R-:W-:Y:S04]  /*7510*/  HMMA.16816.F32.BF16 R28, R180, R166.reuse, R28 ;  /* 0x000000a6b41c723c */ /* 0x080fe8000004181c */
[-C--:B------:R-:W-:Y:S02]  /*7520*/  LEA.HI.X.SX32 R165, R243, R3.reuse, 0x2, P2 ;  /* 0x00000003f3a57211 */ /* 0x080fe400010f16ff */
[CC--:B------:R-:W-:Y:S02]  /*7530*/  LEA R170, P2, R191.reuse, R2.reuse, 0x2 ;  /* 0x00000002bfaa7211 */ /* 0x0c0fe400078410ff */
[----:B------:R-:W-:Y:S01]  /*7540*/  HMMA.16816.F32.BF16 R32, R172, R166, R32 ;  /* 0x000000a6ac20723c */ /* 0x000fe20000041820 */
[----:B------:R4:W-:Y:S03]  /*7550*/  RED.E.ADD.F32.FTZ.RN.STRONG.GPU [R164.64], R5 ;  /* 0x00000005a400798e */ /* 0x0009e6000c10e784 */
[-C--:B------:R-:W-:Y:S02]  /*7560*/  LEA.HI.X.SX32 R171, R191, R3.reuse, 0x2, P2 ;  /* 0x00000003bfab7211 */ /* 0x080fe400010f16ff */
[CC--:B-1----:R-:W-:Y:S06]  /*7570*/  LEA R4, P2, R184.reuse, R2.reuse, 0x2 ;  /* 0x00000002b8047211 */ /* 0x0c2fec00078410ff */
[-C--:B----4-:R-:W-:Y:S01]  /*7580*/  LEA.HI.X.SX32 R5, R184, R3.reuse, 0x2, P2 ;  /* 0x00000003b8057211 */ /* 0x090fe200010f16ff */
[----:B--2---:R1:W-:Y:S05]  /*7590*/  @P0 STL [R1+0xc], R188 ;  /* 0x00000cbc01000387 */ /* 0x0043ea0000100800 */
[----:B-----5:R2:W-:Y:S05]  /*75a0*/  @P0 STL [R1+0x4], R0 ;  /* 0x0000040001000387 */ /* 0x0205ea0000100800 */
[----:B------:R-:W4:Y:S01]  /*75b0*/  LDL R178, [R1+0x24] ;  /* 0x0000240001b27983 */ /* 0x000f220000100800 */
[----:B-1----:R-:W-:Y:S04]  /*75c0*/  IMAD.MOV.U32 R188, RZ, RZ, c[0x0][0x22c] ;  /* 0x00008b00ffbc7624 */ /* 0x002fe800078e00ff */
[----:B------:R-:W-:Y:S01]  /*75d0*/  IMAD R188, R188, c[0x0][0x1c0], RZ ;  /* 0x00007000bcbc7a24 */ /* 0x000fe200078e02ff */
[----:B--2---:R-:W2:Y:S03]  /*75e0*/  LDL R0, [R1+0x18] ;  /* 0x0000180001007983 */ /* 0x004ea60000100800 */
[----:B------:R-:W-:Y:S02]  /*75f0*/  IMAD.SHL.U32 R188, R188, 0x10, RZ ;  /* 0x00000010bcbc7824 */ /* 0x000fe400078e00ff */
[----:B------:R1:W-:Y:S05]  /*7600*/  @P0 STL [R1], R189 ;  /* 0x000000bd01000387 */ /* 0x0003ea0000100800 */
[----:B---3--:R3:W-:Y:S01]  /*7610*/  @P0 STL [R1+0x8], R190 ;  /* 0x000008be01000387 */ /* 0x0087e20000100800 */
[CC--:B------:R-:W-:Y:S04]  /*7620*/  LEA R176, P0, R188.reuse, R2.reuse, 0x2 ;  /* 0x00000002bcb07211 */ /* 0x0c0fe800078010ff */
[-C--:B------:R-:W-:Y:S05]  /*7630*/  LEA.HI.X.SX32 R177, R188, R3.reuse, 0x2, P0 ;  /* 0x00000003bcb17211 */ /* 0x080fea00000f16ff */
[----:B------:R5:W-:Y:S05]  /*7640*/  RED.E.ADD.F32.FTZ.RN.STRONG.GPU [R176.64], R6 ;  /* 0x00000006b000798e */ /* 0x000bea000c10e784 */
[----:B------:R5:W-:Y:S01]  /*7650*/  RED.E.ADD.F32.FTZ.RN.STRONG.GPU [R170.64], R7 ;  /* 0x00000007aa00798e */ /* 0x000be2000c10e784 */
[----:B-1----:R-:W-:Y:S04]  /*7660*/  IMAD.MOV.U32 R189, RZ, RZ, c[0x0][0x22c] ;  /* 0x00008b00ffbd7624 */ /* 0x002fe800078e00ff */
[----:B------:R-:W-:Y:S02]  /*7670*/  IMAD R189, R189, c[0x0][0x1c0], RZ ;  /* 0x00007000bdbd7a24 */ /* 0x000fe400078e02ff */
[----:B---3--:R-:W-:Y:S02]  /*7680*/  IMAD.MOV.U32 R190, RZ, RZ, c[0x0][0x22c] ;  /* 0x00008b00ffbe7624 */ /* 0x008fe400078e00ff */
[----:B------:R-:W-:Y:S02]  /*7690*/  IMAD R189, R189, 0x28, RZ ;  /* 0x00000028bdbd7824 */ /* 0x000fe400078e02ff */
[----:B------:R-:W-:Y:S03]  /*76a0*/  IMAD R190, R190, c[0x0][0x1c0], RZ ;  /* 0x00007000bebe7a24 */ /* 0x000fe600078e02ff */
[CC--:B------:R-:W-:Y:S01]  /*76b0*/  LEA R166, P3, R189.reuse, R2.reuse, 0x2 ;  /* 0x00000002bda67211 */ /* 0x0c0fe200078610ff */
[----:B------:R-:W-:Y:S03]  /*76c0*/  IMAD.SHL.U32 R190, R190, 0x20, RZ ;  /* 0x00000020bebe7824 */ /* 0x000fe600078e00ff */
[-C--:B------:R-:W-:Y:S01]  /*76d0*/  LEA.HI.X.SX32 R167, R189, R3.reuse, 0x2, P3 ;  /* 0x00000003bda77211 */ /* 0x080fe200018f16ff */
[----:B------:R-:W-:Y:S01]  /*76e0*/  IMAD.MOV.U32 R189, RZ, RZ, c[0x0][0x22c] ;  /* 0x00008b00ffbd7624 */ /* 0x000fe200078e00ff */
[CC--:B------:R-:W-:Y:S03]  /*76f0*/  LEA R168, P0, R190.reuse, R2.reuse, 0x2 ;  /* 0x00000002bea87211 */ /* 0x0c0fe600078010ff */
[----:B------:R-:W-:Y:S01]  /*7700*/  IMAD R189, R189, c[0x0][0x1c0], RZ ;  /* 0x00007000bdbd7a24 */ /* 0x000fe200078e02ff */
[-C--:B------:R-:W-:Y:S01]  /*7710*/  LEA.HI.X.SX32 R169, R190, R3.reuse, 0x2, P0 ;  /* 0x00000003bea97211 */ /* 0x080fe200000f16ff */
[----:B------:R-:W-:Y:S01]  /*7720*/  IMAD.MOV.U32 R190, RZ, RZ, c[0x0][0x22c] ;  /* 0x00008b00ffbe7624 */ /* 0x000fe200078e00ff */
[-C--:B-----5:R-:W-:Y:S01]  /*7730*/  LEA R6, P0, R179, R2.reuse, 0x2 ;  /* 0x00000002b3067211 */ /* 0x0a0fe200078010ff */
[----:B------:R-:W-:Y:S02]  /*7740*/  IMAD.SHL.U32 R189, R189, 0x10, RZ ;  /* 0x00000010bdbd7824 */ /* 0x000fe400078e00ff */
[----:B------:R1:W-:Y:S01]  /*7750*/  RED.E.ADD.F32.FTZ.RN.STRONG.GPU [R168.64], R8 ;  /* 0x00000008a800798e */ /* 0x0003e2000c10e784 */
[----:B------:R-:W-:Y:S01]  /*7760*/  IMAD R190, R190, c[0x0][0x1c0], RZ ;  /* 0x00007000bebe7a24 */ /* 0x000fe200078e02ff */
[-C--:B------:R-:W-:Y:S02]  /*7770*/  LEA.HI.X.SX32 R7, R179, R3.reuse, 0x2, P0 ;  /* 0x00000003b3077211 */ /* 0x080fe400000f16ff */
[C---:B------:R-:W-:Y:S01]  /*7780*/  IADD3 R181, R189.reuse, 0x20, RZ ;  /* 0x00000020bdb57810 */ /* 0x040fe20007ffe0ff */
[----:B------:R3:W-:Y:S01]  /*7790*/  RED.E.ADD.F32.FTZ.RN.STRONG.GPU [R166.64], R9 ;  /* 0x00000009a600798e */ /* 0x0007e2000c10e784 */
[----:B------:R-:W-:Y:S01]  /*77a0*/  IMAD.SHL.U32 R190, R190, 0x10, RZ ;  /* 0x00000010bebe7824 */ /* 0x000fe200078e00ff */
[----:B------:R-:W-:Y:S02]  /*77b0*/  IADD3 R180, R189, 0x20, RZ ;  /* 0x00000020bdb47810 */ /* 0x000fe40007ffe0ff */
[C---:B------:R-:W-:Y:S01]  /*77c0*/  IMAD.IADD R181, R243.reuse, 0x1, R181 ;  /* 0x00000001f3b57824 */ /* 0x040fe200078e02b5 */
[----:B------:R5:W-:Y:S01]  /*77d0*/  RED.E.ADD.F32.FTZ.RN.STRONG.GPU [R4.64], R10 ;  /* 0x0000000a0400798e */ /* 0x000be2000c10e784 */
[----:B------:R-:W-:Y:S01]  /*77e0*/  IADD3 R179, R190, 0x20, RZ ;  /* 0x00000020beb37810 */ /* 0x000fe20007ffe0ff */
[C---:B------:R-:W-:Y:S02]  /*77f0*/  IMAD.IADD R180, R243.reuse, 0x1, R180 ;  /* 0x00000001f3b47824 */ /* 0x040fe400078e02b4 */
[----:B------:R-:W-:Y:S01]  /*7800*/  IMAD.MOV.U32 R190, RZ, RZ, c[0x0][0x22c] ;  /* 0x00008b00ffbe7624 */ /* 0x000fe200078e00ff */
[----:B------:R5:W-:Y:S01]  /*7810*/  RED.E.ADD.F32.FTZ.RN.STRONG.GPU [R6.64], R11 ;  /* 0x0000000b0600798e */ /* 0x000be2000c10e784 */
[----:B------:R-:W-:Y:S02]  /*7820*/  IMAD.IADD R180, R243, 0x1, R180 ;  /* 0x00000001f3b47824 */ /* 0x000fe400078e02b4 */
[----:B------:R-:W-:Y:S02]  /*7830*/  IMAD R190, R190, c[0x0][0x1c0], RZ ;  /* 0x00007000bebe7a24 */ /* 0x000fe400078e02ff */
[----:B------:R5:W-:Y:S02]  /*7840*/  RED.E.ADD.F32.FTZ.RN.STRONG.GPU [R2.64+0x80], R16 ;  /* 0x000080100200798e */ /* 0x000be4000c10e784 */
[----:B------:R-:W-:Y:S03]  /*7850*/  IMAD.SHL.U32 R190, R190, 0x10, RZ ;  /* 0x00000010bebe7824 */ /* 0x000fe600078e00ff */
[----:B------:R5:W-:Y:S02]  /*7860*/  RED.E.ADD.F32.FTZ.RN.STRONG.GPU [R164.64+0x80], R17 ;  /* 0x00008011a400798e */ /* 0x000be4000c10e784 */
[----:B-1----:R-:W-:Y:S03]  /*7870*/  IADD3 R168, R190, 0x40, RZ ;  /* 0x00000040bea87810 */ /* 0x002fe60007ffe0ff */
[----:B---3--:R-:W3:Y:S01]  /*7880*/  LDL R166, [R1+0x14] ;  /* 0x0000140001a67983 */ /* 0x008ee20000100800 */
[CC--:B-----5:R-:W-:Y:S04]  /*7890*/  LEA R4, P0, R179.reuse, R2.reuse, 0x2 ;  /* 0x00000002b3047211 */ /* 0x0e0fe800078010ff */
[----:B------:R-:W5:Y:S01]  /*78a0*/  LDL R167, [R1+0x20] ;  /* 0x0000200001a77983 */ /* 0x000f620000100800 */
[-C--:B------:R-:W-:Y:S02]  /*78b0*/  LEA.HI.X.SX32 R5, R179, R3.reuse, 0x2, P0 ;  /* 0x00000003b3057211 */ /* 0x080fe400000f16ff */
[-C--:B------:R-:W-:Y:S02]  /*78c0*/  LEA R6, P2, R181, R2.reuse, 0x2 ;  /* 0x00000002b5067211 */ /* 0x080fe400078410ff */
[----:B------:R-:W-:Y:S01]  /*78d0*/  IADD3 R179, R189, 0x20, RZ ;  /* 0x00000020bdb37810 */ /* 0x000fe20007ffe0ff */
[----:B------:R1:W-:Y:S01]  /*78e0*/  RED.E.ADD.F32.FTZ.RN.STRONG.GPU [R4.64], R18 ;  /* 0x000000120400798e */ /* 0x0003e2000c10e784 */
[-C--:B------:R-:W-:Y:S01]  /*78f0*/  LEA.HI.X.SX32 R7, R181, R3.reuse, 0x2, P2 ;  /* 0x00000003b5077211 */ /* 0x080fe200010f16ff */
[----:B------:R-:W-:Y:S01]  /*7900*/  IMAD.MOV.U32 R189, RZ, RZ, c[0x0][0x22c] ;  /* 0x00008b00ffbd7624 */ /* 0x000fe200078e00ff */
[CC--:B------:R-:W-:Y:S01]  /*7910*/  LEA R10, P0, R180.reuse, R2.reuse, 0x2 ;  /* 0x00000002b40a7211 */ /* 0x0c0fe200078010ff */
[----:B------:R-:W-:Y:S01]  /*7920*/  IMAD.IADD R179, R243, 0x1, R179 ;  /* 0x00000001f3b37824 */ /* 0x000fe200078e02b3 */
[----:B------:R-:W5:Y:S01]  /*7930*/  LDL R16, [R1+0x10] ;  /* 0x0000100001107983 */ /* 0x000f620000100800 */
[----:B------:R-:W-:Y:S01]  /*7940*/  IMAD R189, R189, c[0x0][0x1c0], RZ ;  /* 0x00007000bdbd7a24 */ /* 0x000fe200078e02ff */
[-C--:B------:R-:W-:Y:S01]  /*7950*/  LEA.HI.X.SX32 R11, R180, R3.reuse, 0x2, P0 ;  /* 0x00000003b40b7211 */ /* 0x080fe200000f16ff */
[----:B------:R-:W-:Y:S01]  /*7960*/  IMAD.IADD R179, R243, 0x1, R179 ;  /* 0x00000001f3b37824 */ /* 0x000fe200078e02b3 */
[C---:B------:R-:W-:Y:S01]  /*7970*/  IADD3 R17, R188.reuse, 0x60, RZ ;  /* 0x00000060bc117810 */ /* 0x040fe20007ffe0ff */
[----:B------:R1:W-:Y:S01]  /*7980*/  RED.E.ADD.F32.FTZ.RN.STRONG.GPU [R6.64], R19 ;  /* 0x000000130600798e */ /* 0x0003e2000c10e784 */
[----:B------:R-:W-:Y:S02]  /*7990*/  IMAD.SHL.U32 R189, R189, 0x10, RZ ;  /* 0x00000010bdbd7824 */ /* 0x000fe400078e00ff */
[----:B------:R-:W-:Y:S02]  /*79a0*/  IMAD.IADD R179, R243, 0x1, R179 ;  /* 0x00000001f3b37824 */ /* 0x000fe400078e02b3 */
[----:B------:R2:W-:Y:S01]  /*79b0*/  RED.E.ADD.F32.FTZ.RN.STRONG.GPU [R10.64], R12 ;  /* 0x0000000c0a00798e */ /* 0x0005e2000c10e784 */
[----:B------:R-:W-:Y:S01]  /*79c0*/  IADD3 R170, R189, 0x40, RZ ;  /* 0x00000040bdaa7810 */ /* 0x000fe20007ffe0ff */
[----:B------:R-:W-:Y:S01]  /*79d0*/  IMAD.IADD R17, R243, 0x1, R17 ;  /* 0x00000001f3117824 */ /* 0x000fe200078e0211 */
[-C--:B------:R-:W-:Y:S02]  /*79e0*/  LEA R8, P3, R179, R2.reuse, 0x2 ;  /* 0x00000002b3087211 */ /* 0x080fe400078610ff */
[----:B------:R-:W-:Y:S01]  /*79f0*/  IADD3 R169, R189, 0x40, RZ ;  /* 0x00000040bda97810 */ /* 0x000fe20007ffe0ff */
[----:B------:R-:W-:Y:S01]  /*7a00*/  IMAD.IADD R170, R243, 0x1, R170 ;  /* 0x00000001f3aa7824 */ /* 0x000fe200078e02aa */
[-C--:B------:R-:W-:Y:S01]  /*7a10*/  LEA.HI.X.SX32 R9, R179, R3.reuse, 0x2, P3 ;  /* 0x00000003b3097211 */ /* 0x080fe200018f16ff */
[C---:B------:R-:W-:Y:S02]  /*7a20*/  IMAD.IADD R17, R243.reuse, 0x1, R17 ;  /* 0x00000001f3117824 */ /* 0x040fe400078e0211 */
[C---:B------:R-:W-:Y:S02]  /*7a30*/  IMAD.IADD R169, R243.reuse, 0x1, R169 ;  /* 0x00000001f3a97824 */ /* 0x040fe400078e02a9 */
[----:B------:R2:W-:Y:S01]  /*7a40*/  RED.E.ADD.F32.FTZ.RN.STRONG.GPU [R8.64], R13 ;  /* 0x0000000d0800798e */ /* 0x0005e2000c10e784 */
[C---:B-1----:R-:W-:Y:S01]  /*7a50*/  IADD3 R18, R188.reuse, 0x60, RZ ;  /* 0x00000060bc127810 */ /* 0x042fe20007ffe0ff */
[C---:B------:R-:W-:Y:S02]  /*7a60*/  IMAD.IADD R169, R243.reuse, 0x1, R169 ;  /* 0x00000001f3a97824 */ /* 0x040fe400078e02a9 */
[C---:B------:R-:W-:Y:S02]  /*7a70*/  IMAD.IADD R17, R243.reuse, 0x1, R17 ;  /* 0x00000001f3117824 */ /* 0x040fe400078e0211 */
[C---:B------:R-:W-:Y:S01]  /*7a80*/  IMAD.IADD R18, R243.reuse, 0x1, R18 ;  /* 0x00000001f3127824 */ /* 0x040fe200078e0212 */
[----:B------:R-:W-:Y:S03]  /*7a90*/  IADD3 R19, R188, 0x60, RZ ;  /* 0x00000060bc137810 */ /* 0x000fe60007ffe0ff */
[C---:B------:R-:W-:Y:S02]  /*7aa0*/  IMAD.IADD R18, R243.reuse, 0x1, R18 ;  /* 0x00000001f3127824 */ /* 0x040fe400078e0212 */
[----:B------:R-:W-:Y:S01]  /*7ab0*/  IMAD.IADD R19, R243, 0x1, R19 ;  /* 0x00000001f3137824 */ /* 0x000fe200078e0213 */
[CC--:B----4-:R-:W-:Y:S04]  /*7ac0*/  LEA R6, P0, R178.reuse, R2.reuse, 0x2 ;  /* 0x00000002b2067211 */ /* 0x0d0fe800078010ff */
[-C--:B------:R-:W-:Y:S02]  /*7ad0*/  LEA.HI.X.SX32 R7, R178, R3.reuse, 0x2, P0 ;  /* 0x00000003b2077211 */ /* 0x080fe400000f16ff */
[CC--:B--2---:R-:W-:Y:S04]  /*7ae0*/  LEA R4, P2, R0.reuse, R2.reuse, 0x2 ;  /* 0x0000000200047211 */ /* 0x0c4fe800078410ff */
[-C--:B------:R-:W-:Y:S02]  /*7af0*/  LEA.HI.X.SX32 R5, R0, R3.reuse, 0x2, P2 ;  /* 0x0000000300057211 */ /* 0x080fe400010f16ff */
[----:B------:R-:W2:Y:S01]  /*7b00*/  LDL R0, [R1+0x1c] ;  /* 0x00001c0001007983 */ /* 0x000ea20000100800 */
[CC--:B------:R-:W-:Y:S04]  /*7b10*/  LEA R12, P2, R170.reuse, R2.reuse, 0x2 ;  /* 0x00000002aa0c7211 */ /* 0x0c0fe800078410ff */
[----:B------:R1:W-:Y:S01]  /*7b20*/  RED.E.ADD.F32.FTZ.RN.STRONG.GPU [R4.64], R14 ;  /* 0x0000000e0400798e */ /* 0x0003e2000c10e784 */
[-C--:B------:R-:W-:Y:S04]  /*7b30*/  LEA.HI.X.SX32 R13, R170, R3.reuse, 0x2, P2 ;  /* 0x00000003aa0d7211 */ /* 0x080fe800010f16ff */
[----:B------:R-:W-:Y:S05]  /*7b40*/  RED.E.ADD.F32.FTZ.RN.STRONG.GPU [R6.64], R15 ;  /* 0x0000000f0600798e */ /* 0x000fea000c10e784 */
[----:B------:R-:W-:Y:S05]  /*7b50*/  RED.E.ADD.F32.FTZ.RN.STRONG.GPU [R2.64+0x100], R20 ;  /* 0x000100140200798e */ /* 0x000fea000c10e784 */
[----:B------:R-:W-:Y:S01]  /*7b60*/  RED.E.ADD.F32.FTZ.RN.STRONG.GPU [R164.64+0x100], R21 ;  /* 0x00010015a400798e */ /* 0x000fe2000c10e784 */
[CC--:B-1----:R-:W-:Y:S04]  /*7b70*/  LEA R4, P0, R168.reuse, R2.reuse, 0x2 ;  /* 0x00000002a8047211 */ /* 0x0c2fe800078010ff */
[-C--:B------:R-:W-:Y:S02]  /*7b80*/  LEA.HI.X.SX32 R5, R168, R3.reuse, 0x2, P0 ;  /* 0x00000003a8057211 */ /* 0x080fe400000f16ff */
[----:B------:R-:W-:Y:S02]  /*7b90*/  IADD3 R168, R189, 0x40, RZ ;  /* 0x00000040bda87810 */ /* 0x000fe40007ffe0ff */
[-C--:B------:R-:W-:Y:S01]  /*7ba0*/  LEA R10, P0, R169, R2.reuse, 0x2 ;  /* 0x00000002a90a7211 */ /* 0x080fe200078010ff */
[----:B------:R-:W-:Y:S02]  /*7bb0*/  RED.E.ADD.F32.FTZ.RN.STRONG.GPU [R4.64], R22 ;  /* 0x000000160400798e */ /* 0x000fe4000c10e784 */
[----:B------:R-:W-:Y:S01]  /*7bc0*/  IMAD.IADD R168, R243, 0x1, R168 ;  /* 0x00000001f3a87824 */ /* 0x000fe200078e02a8 */
[-C--:B------:R-:W-:Y:S02]  /*7bd0*/  LEA.HI.X.SX32 R11, R169, R3.reuse, 0x2, P0 ;  /* 0x00000003a90b7211 */ /* 0x080fe400000f16ff */
[----:B------:R1:W-:Y:S01]  /*7be0*/  RED.E.ADD.F32.FTZ.RN.STRONG.GPU [R12.64], R23 ;  /* 0x000000170c00798e */ /* 0x0003e2000c10e784 */
[C---:B------:R-:W-:Y:S04]  /*7bf0*/  IMAD.IADD R168, R243.reuse, 0x1, R168 ;  /* 0x00000001f3a87824 */ /* 0x040fe800078e02a8 */
[----:B------:R-:W-:Y:S01]  /*7c00*/  IMAD.IADD R168, R243, 0x1, R168 ;  /* 0x00000001f3a87824 */ /* 0x000fe200078e02a8 */
[----:B------:R4:W-:Y:S04]  /*7c10*/  RED.E.ADD.F32.FTZ.RN.STRONG.GPU [R10.64], R24 ;  /* 0x000000180a00798e */ /* 0x0009e8000c10e784 */
[CC--:B------:R-:W-:Y:S01]  /*7c20*/  LEA R8, P3, R168.reuse, R2.reuse, 0x2 ;  /* 0x00000002a8087211 */ /* 0x0c0fe200078610ff */
[----:B------:R-:W-:Y:S03]  /*7c30*/  LDSM.16.MT88.4 R20, [R206+0x2000] ;  /* 0x00200000ce14783b */ /* 0x000fe60000004200 */
[-C--:B------:R-:W-:Y:S02]  /*7c40*/  LEA.HI.X.SX32 R9, R168, R3.reuse, 0x2, P3 ;  /* 0x00000003a8097211 */ /* 0x080fe400018f16ff */
[----:B------:R-:W-:Y:S05]  /*7c50*/  LDSM.16.MT88.4 R168, [R206+0x2800] ;  /* 0x00280000cea8783b */ /* 0x000fea0000004200 */
[----:B------:R5:W-:Y:S01]  /*7c60*/  RED.E.ADD.F32.FTZ.RN.STRONG.GPU [R8.64], R25 ;  /* 0x000000190800798e */ /* 0x000be2000c10e784 */
[CC--:B-1----:R-:W-:Y:S04]  /*7c70*/  LEA R12, P5, R19.reuse, R2.reuse, 0x2 ;  /* 0x00000002130c7211 */ /* 0x0c2fe800078a10ff */
[-C--:B------:R-:W-:Y:S02]  /*7c80*/  LEA.HI.X.SX32 R13, R19, R3.reuse, 0x2, P5 ;  /* 0x00000003130d7211 */ /* 0x080fe400028f16ff */
[CC--:B----4-:R-:W-:Y:S04]  /*7c90*/  LEA R10, P4, R18.reuse, R2.reuse, 0x2 ;  /* 0x00000002120a7211 */ /* 0x0d0fe800078810ff */
[-C--:B------:R-:W-:Y:S02]  /*7ca0*/  LEA.HI.X.SX32 R11, R18, R3.reuse, 0x2, P4 ;  /* 0x00000003120b7211 */ /* 0x080fe400020f16ff */
[CC--:B---3--:R-:W-:Y:S04]  /*7cb0*/  LEA R6, P2, R166.reuse, R2.reuse, 0x2 ;  /* 0x00000002a6067211 */ /* 0x0c8fe800078410ff */
[-C--:B------:R-:W-:Y:S02]  /*7cc0*/  LEA.HI.X.SX32 R7, R166, R3.reuse, 0x2, P2 ;  /* 0x00000003a6077211 */ /* 0x080fe400010f16ff */
[CC--:B-----5:R-:W-:Y:S02]  /*7cd0*/  LEA R4, P0, R167.reuse, R2.reuse, 0x2 ;  /* 0x00000002a7047211 */ /* 0x0e0fe400078010ff */
[----:B------:R-:W-:Y:S01]  /*7ce0*/  IADD3 R166, R188, 0x60, RZ ;  /* 0x00000060bca67810 */ /* 0x000fe20007ffe0ff */
[----:B------:R1:W-:Y:S01]  /*7cf0*/  RED.E.ADD.F32.FTZ.RN.STRONG.GPU [R6.64], R26 ;  /* 0x0000001a0600798e */ /* 0x0003e2000c10e784 */
[-C--:B------:R-:W-:Y:S02]  /*7d00*/  LEA.HI.X.SX32 R5, R167, R3.reuse, 0x2, P0 ;  /* 0x00000003a7057211 */ /* 0x080fe400000f16ff */
[CC--:B------:R-:W-:Y:S02]  /*7d10*/  LEA R14, P6, R166.reuse, R2.reuse, 0x2 ;  /* 0x00000002a60e7211 */ /* 0x0c0fe400078c10ff */
[CC--:B------:R-:W-:Y:S01]  /*7d20*/  LEA R8, P3, R17.reuse, R2.reuse, 0x2 ;  /* 0x0000000211087211 */ /* 0x0c0fe200078610ff */
[----:B------:R2:W-:Y:S01]  /*7d30*/  RED.E.ADD.F32.FTZ.RN.STRONG.GPU [R4.64], R27 ;  /* 0x0000001b0400798e */ /* 0x0005e2000c10e784 */
[-C--:B------:R-:W-:Y:S02]  /*7d40*/  LEA.HI.X.SX32 R15, R166, R3.reuse, 0x2, P6 ;  /* 0x00000003a60f7211 */ /* 0x080fe400030f16ff */
[-C--:B------:R-:W-:Y:S02]  /*7d50*/  LEA.HI.X.SX32 R9, R17, R3.reuse, 0x2, P3 ;  /* 0x0000000311097211 */ /* 0x080fe400018f16ff */
[----:B------:R-:W-:Y:S05]  /*7d60*/  RED.E.ADD.F32.FTZ.RN.STRONG.GPU [R2.64+0x180], R32 ;  /* 0x000180200200798e */ /* 0x000fea000c10e784 */
[----:B------:R-:W-:Y:S05]  /*7d70*/  RED.E.ADD.F32.FTZ.RN.STRONG.GPU [R164.64+0x180], R33 ;  /* 0x00018021a400798e */ /* 0x000fea000c10e784 */
[----:B------:R-:W-:Y:S05]  /*7d80*/  RED.E.ADD.F32.FTZ.RN.STRONG.GPU [R14.64], R34 ;  /* 0x000000220e00798e */ /* 0x000fea000c10e784 */
[----:B------:R-:W-:Y:S01]  /*7d90*/  RED.E.ADD.F32.FTZ.RN.STRONG.GPU [R12.64], R35 ;  /* 0x000000230c00798e */ /* 0x000fe2000c10e784 */
[CC--:B-1----:R-:W-:Y:S04]  /*7da0*/  LEA R6, P2, R16.reuse, R2.reuse, 0x2 ;  /* 0x0000000210067211 */ /* 0x0c2fe800078410ff */
[----:B------:R-:W-:Y:S01]  /*7db0*/  RED.E.ADD.F32.FTZ.RN.STRONG.GPU [R10.64], R28 ;  /* 0x0000001c0a00798e */ /* 0x000fe2000c10e784 */
[-C--:B------:R-:W-:Y:S02]  /*7dc0*/  LEA.HI.X.SX32 R7, R16, R3.reuse, 0x2, P2 ;  /* 0x0000000310077211 */ /* 0x080fe400010f16ff */
[----:B------:R-:W-:Y:S01]  /*7dd0*/  ISETP.LT.AND P2, PT, RZ, UR7, PT ;  /* 0x00000007ff007c0c */ /* 0x000fe2000bf41270 */
[----:B------:R-:W-:Y:S01]  /*7de0*/  UMOV UR7, UR12 ;  /* 0x0000000c00077c82 */ /* 0x000fe20008000000 */
[----:B------:R-:W-:Y:S05]  /*7df0*/  RED.E.ADD.F32.FTZ.RN.STRONG.GPU [R8.64], R29 ;  /* 0x0000001d0800798e */ /* 0x000fea000c10e784 */
[----:B------:R-:W-:Y:S05]  /*7e00*/  RED.E.ADD.F32.FTZ.RN.STRONG.GPU [R6.64], R30 ;  /* 0x0000001e0600798e */ /* 0x000fea000c10e784 */
[----:B------:R-:W-:Y:S05]  /*7e10*/  LDSM.16.MT88.4 R8, [R206] ;  /* 0x00000000ce08783b */ /* 0x000fea0000004200 */
[----:B------:R-:W-:Y:S05]  /*7e20*/  LDSM.16.MT88.4 R12, [R205+0x1e000] ;  /* 0x01e00000cd0c783b */ /* 0x000fea0000004200 */
[----:B------:R-:W-:Y:S01]  /*7e30*/  LDSM.16.MT88.4 R32, [R205+0x1e800] ;  /* 0x01e80000cd20783b */ /* 0x000fe20000004200 */
[C---:B--2---:R-:W-:Y:S04]  /*7e40*/  LEA R4, P0, R0.reuse, R2, 0x2 ;  /* 0x0000000200047211 */ /* 0x044fe800078010ff */
[----:B------:R-:W-:Y:S01]  /*7e50*/  LEA.HI.X.SX32 R5, R0, R3, 0x2, P0 ;  /* 0x0000000300057211 */ /* 0x000fe200000f16ff */
[----:B------:R-:W-:Y:S01]  /*7e60*/  IMAD.IADD R0, R192, 0x1, R206 ;  /* 0x00000001c0007824 */ /* 0x000fe200078e02ce */
[----:B------:R-:W-:Y:S01]  /*7e70*/  PLOP3.LUT P0, PT, PT, PT, UP1, 0x80, 0x0 ;  /* 0x000000000000781c */ /* 0x000fe20003f0f018 */
[----:B------:R-:W-:Y:S02]  /*7e80*/  @UP3 UIADD3 UR11, UP1, UR11, -0x100, URZ ;  /* 0xffffff000b0b3890 */ /* 0x000fe4000ff3e03f */
[----:B------:R-:W-:Y:S02]  /*7e90*/  RED.E.ADD.F32.FTZ.RN.STRONG.GPU [R4.64], R31 ;  /* 0x0000001f0400798e */ /* 0x000fe4000c10e784 */
[----:B------:R-:W-:Y:S03]  /*7ea0*/  @UP3 UIADD3.X UR10, UR10, -0x1, URZ, UP1, !UPT ;  /* 0xffffffff0a0a3890 */ /* 0x000fe60008ffe43f */
[----:B------:R-:W1:Y:S05]  /*7eb0*/  LDSM.16.MT88.4 R4, [R205+0x1c000] ;  /* 0x01c00000cd04783b */ /* 0x000e6a0000004200 */
[----:B------:R-:W2:Y:S05]  /*7ec0*/  LDSM.16.MT88.4 R16, [R0] ;  /* 0x000000000010783b */ /* 0x000eaa0000004200 */
[----:B------:R-:W3:Y:S05]  /*7ed0*/  LDSM.16.MT88.4 R24, [R0+0x2000] ;  /* 0x002000000018783b */ /* 0x000eea0000004200 */
[----:B------:R-:W-:Y:S05]  /*7ee0*/  LDSM.16.MT88.4 R28, [R206+0x800] ;  /* 0x00080000ce1c783b */ /* 0x000fea0000004200 */
[----:B------:R-:W-:Y:S05]  /*7ef0*/  LDSM.16.MT88.4 R164, [R0+0x800] ;  /* 0x0008000000a4783b */ /* 0x000fea0000004200 */
        /* <DEDUP_REMOVED lines=85> */
[----:B------:R-:W5:Y:S04]  /*8450*/  LDL R177, [R1+0x38] ;  /* 0x0000380001b17983 */ /* 0x000f680000100800 */
[----:B------:R-:W5:Y:S04]  /*8460*/  LDL R176, [R1+0x4c] ;  /* 0x00004c0001b07983 */ /* 0x000f680000100800 */
[----:B------:R-:W5:Y:S01]  /*8470*/  LDL R180, [R1+0x5c] ;  /* 0x00005c0001b47983 */ /* 0x000f620000100800 */
        /* <DEDUP_REMOVED lines=142> */
[----:B-----5:R1:W-:Y:S04]  /*8d60*/  STS [R177], R24 ;  /* 0x00000018b1007388 */ /* 0x0203e80000000800 */
        /* <DEDUP_REMOVED lines=70> */
.L_x_1288:
        /* <DEDUP_REMOVED lines=18> */
.L_x_1289:
[----:B-1----:R-:W2:Y:S01]  /*92f0*/  LDL.64 R2, [R1+0x50] ;  /* 0x0000500001027983 */ /* 0x002ea20000100a00 */
[----:B------:R-:W-:Y:S01]  /*9300*/  IMAD.SHL.U32 R0, R185, 0x2, RZ ;  /* 0x00000002b9007824 */ /* 0x000fe200078e00ff */
[----:B------:R-:W-:Y:S01]  /*9310*/  USHF.L.U32 UR7, UR18, 0x7, URZ ;  /* 0x0000000712077899 */ /* 0x000fe2000800063f */
[----:B------:R-:W-:Y:S01]  /*9320*/  BSSY B0, `(.L_x_1290) ;  /* 0x0000036000007945 */ /* 0x000fe20003800000 */
[----:B------:R-:W-:Y:S01]  /*9330*/  BAR.SYNC.DEFER_BLOCKING 0x0 ;  /* 0x0000000000007b1d */ /* 0x000fe20000010000 */
[----:B------:R-:W-:Y:S02]  /*9340*/  UIMAD UR6, UR18, -0x80, UR6 ;  /* 0xffffff80120678a4 */ /* 0x000fe4000f8e0206 */
[----:B------:R-:W-:Y:S01]  /*9350*/  USHF.R.S32.HI UR10, URZ, 0x1f, UR7 ;  /* 0x0000001f3f0a7899 */ /* 0x000fe20008011407 */
[----:B------:R-:W-:-:S02]  /*9360*/  IMAD.U32 R11, RZ, RZ, UR7 ;  /* 0x00000007ff0b7e24 */ /* 0x000fc4000f8e00ff */
[----:B------:R-:W1:Y:S01]  /*9370*/  S2R R77, SR_TID.X ;  /* 0x00000000004d7919 */ /* 0x000e620000002100 */
[----:B------:R-:W-:Y:S02]  /*9380*/  ULDC.64 UR8, c[0x0][0x3a0] ;  /* 0x0000e80000087ab9 */ /* 0x000fe40000000a00 */
[----:B------:R-:W-:Y:S01]  /*9390*/  UIMAD UR8, UR10, UR8, URZ ;  /* 0x000000080a0872a4 */ /* 0x000fe2000f8e023f */
[----:B------:R-:W3:Y:S03]  /*93a0*/  S2R R78, SR_TID.X ;  /* 0x00000000004e7919 */ /* 0x000ee60000002100 */
[----:B------:R-:W-:-:S06]  /*93b0*/  UIMAD UR8, UR7, UR9, UR8 ;  /* 0x00000009070872a4 */ /* 0x000fcc000f8e0208 */
[----:B------:R-:W-:Y:S01]  /*93c0*/  IMAD.U32 R4, RZ, RZ, UR8 ;  /* 0x00000008ff047e24 */ /* 0x000fe2000f8e00ff */
[----:B------:R-:W-:Y:S02]  /*93d0*/  ULDC.64 UR8, c[0x0][0x3b8] ;  /* 0x0000ee0000087ab9 */ /* 0x000fe40000000a00 */
[----:B------:R-:W-:Y:S01]  /*93e0*/  UIMAD UR8, UR59, UR8, URZ ;  /* 0x000000083b0872a4 */ /* 0x000fe2000f8e023f */
[----:B------:R4:W2:Y:S03]  /*93f0*/  LDS.128 R24, [R0+0xd000] ;  /* 0x00d0000000187984 */ /* 0x0008a60000000c00 */
[----:B------:R-:W-:Y:S01]  /*9400*/  UIMAD UR8, UR38, UR9, UR8 ;  /* 0x00000009260872a4 */ /* 0x000fe2000f8e0208 */
[----:B------:R4:W2:Y:S01]  /*9410*/  LDS.128 R32, [R0+0xe000] ;  /* 0x00e0000000207984 */ /* 0x0008a20000000c00 */
[----:B-1----:R-:W-:-:S03]  /*9420*/  SHF.R.S32.HI R77, RZ, 0x1f, R77 ;  /* 0x0000001fff4d7819 */ /* 0x002fc6000001144d */
[----:B------:R4:W1:Y:S01]  /*9430*/  LDS.128 R40, [R0+0xf000] ;  /* 0x00f0000000287984 */ /* 0x0008620000000c00 */
[----:B---3--:R-:W-:-:S03]  /*9440*/  LEA.HI R77, R77, R78, RZ, 0x3 ;  /* 0x0000004e4d4d7211 */ /* 0x008fc600078f18ff */
[----:B------:R4:W3:Y:S01]  /*9450*/  LDS.128 R20, [R0+0x11000] ;  /* 0x0110000000147984 */ /* 0x0008e20000000c00 */
        /* <DEDUP_REMOVED lines=34> */
.L_x_1291:
[----:B-1-34-:R-:W-:Y:S05]  /*9680*/  BSYNC B0 ;  /* 0x0000000000007941 */ /* 0x01afea0003800000 */
.L_x_1290:
        /* <DEDUP_REMOVED lines=16> */
.L_x_1293:
[----:B------:R-:W-:Y:S05]  /*9790*/  BSYNC B0 ;  /* 0x0000000000007941 */ /* 0x000fea0003800000 */
.L_x_1292:
        /* <DEDUP_REMOVED lines=16> */
.L_x_1295:
[----:B------:R-:W-:Y:S05]  /*98a0*/  BSYNC B0 ;  /* 0x0000000000007941 */ /* 0x000fea0003800000 */
.L_x_1294:
        /* <DEDUP_REMOVED lines=15> */
.L_x_1297:
[----:B------:R-:W-:Y:S05]  /*99a0*/  BSYNC B0 ;  /* 0x0000000000007941 */ /* 0x000fea0003800000 */
.L_x_1296:
        /* <DEDUP_REMOVED lines=25> */
.L_x_1299:
[----:B------:R-:W-:Y:S05]  /*9b40*/  BSYNC B0 ;  /* 0x0000000000007941 */ /* 0x000fea0003800000 */
.L_x_1298:
        /* <DEDUP_REMOVED lines=14> */
.L_x_1301:
[----:B------:R-:W-:Y:S05]  /*9c30*/  BSYNC B0 ;  /* 0x0000000000007941 */ /* 0x000fea0003800000 */
.L_x_1300:
        /* <DEDUP_REMOVED lines=14> */
.L_x_1303:
[----:B------:R-:W-:Y:S05]  /*9d20*/  BSYNC B0 ;  /* 0x0000000000007941 */ /* 0x000fea0003800000 */
.L_x_1302:
        /* <DEDUP_REMOVED lines=13> */
.L_x_1284:
        /* <DEDUP_REMOVED lines=20> */
.L_x_1305:
        /* <DEDUP_REMOVED lines=18> */
.L_x_1306:
[----:B------:R-:W2:Y:S01]  /*a060*/  LDL.64 R14, [R1+0x50] ;  /* 0x00005000010e7983 */ /* 0x000ea20000100a00 */
[----:B------:R-:W-:Y:S01]  /*a070*/  USHF.L.U32 UR7, UR18, 0x7, URZ ;  /* 0x0000000712077899 */ /* 0x000fe2000800063f */
[----:B------:R-:W-:Y:S01]  /*a080*/  BSSY B0, `(.L_x_1307) ;  /* 0x0000023000007945 */ /* 0x000fe20003800000 */
[----:B------:R-:W-:Y:S01]  /*a090*/  ULDC.64 UR8, c[0x0][0x3a0] ;  /* 0x0000e80000087ab9 */ /* 0x000fe20000000a00 */
[----:B------:R-:W1:Y:S01]  /*a0a0*/  S2R R11, SR_TID.X ;  /* 0x00000000000b7919 */ /* 0x000e620000002100 */
[----:B------:R-:W-:Y:S02]  /*a0b0*/  USHF.R.S32.HI UR10, URZ, 0x1f, UR7 ;  /* 0x0000001f3f0a7899 */ /* 0x000fe40008011407 */
[----:B------:R-:W-:Y:S01]  /*a0c0*/  IMAD.U32 R9, RZ, RZ, UR7 ;  /* 0x00000007ff097e24 */ /* 0x000fe2000f8e00ff */
[----:B------:R-:W3:Y:S01]  /*a0d0*/  S2R R12, SR_TID.X ;  /* 0x00000000000c7919 */ /* 0x000ee20000002100 */
[----:B------:R-:W-:-:S02]  /*a0e0*/  UIMAD UR8, UR10, UR8, URZ ;  /* 0x000000080a0872a4 */ /* 0x000fc4000f8e023f */
[----:B------:R-:W-:Y:S02]  /*a0f0*/  UIMAD UR6, UR18, -0x80, UR6 ;  /* 0xffffff80120678a4 */ /* 0x000fe4000f8e0206 */
[----:B------:R-:W-:-:S06]  /*a100*/  UIMAD UR8, UR7, UR9, UR8 ;  /* 0x00000009070872a4 */ /* 0x000fcc000f8e0208 */
[----:B------:R-:W-:Y:S01]  /*a110*/  IMAD.U32 R0, RZ, RZ, UR8 ;  /* 0x00000008ff007e24 */ /* 0x000fe2000f8e00ff */
[----:B------:R-:W-:Y:S02]  /*a120*/  ULDC.64 UR8, c[0x0][0x3b8] ;  /* 0x0000ee0000087ab9 */ /* 0x000fe40000000a00 */
[----:B------:R-:W-:-:S04]  /*a130*/  UIMAD UR8, UR57, UR8, URZ ;  /* 0x00000008390872a4 */ /* 0x000fc8000f8e023f */
[----:B------:R-:W-:Y:S01]  /*a140*/  UIMAD UR8, UR38, UR9, UR8 ;  /* 0x00000009260872a4 */ /* 0x000fe2000f8e0208 */
[----:B-1----:R-:W-:-:S04]  /*a150*/  SHF.R.S32.HI R11, RZ, 0x1f, R11 ;  /* 0x0000001fff0b7819 */ /* 0x002fc8000001140b */
[----:B---3--:R-:W-:-:S04]  /*a160*/  LEA.HI R11, R11, R12, RZ, 0x3 ;  /* 0x0000000c0b0b7211 */ /* 0x008fc800078f18ff */
[----:B------:R-:W-:-:S04]  /*a170*/  SHF.R.S32.HI R11, RZ, 0x3, R11 ;  /* 0x00000003ff0b7819 */ /* 0x000fc8000001140b */
[----:B------:R-:W-:Y:S02]  /*a180*/  ISETP.GE.AND P4, PT, R11, UR6, PT ;  /* 0x000000060b007c0c */ /* 0x000fe4000bf86270 */
[----:B------:R-:W-:Y:S01]  /*a190*/  SHF.R.S32.HI R10, RZ, 0x1f, R11 ;  /* 0x0000001fff0a7819 */ /* 0x000fe2000001140b */
        /* <DEDUP_REMOVED lines=17> */
.L_x_1308:
[----:B------:R-:W-:Y:S05]  /*a2b0*/  BSYNC B0 ;  /* 0x0000000000007941 */ /* 0x000fea0003800000 */
.L_x_1307:
        /* <DEDUP_REMOVED lines=16> */
.L_x_1310:
[----:B------:R-:W-:Y:S05]  /*a3c0*/  BSYNC B0 ;  /* 0x0000000000007941 */ /* 0x000fea0003800000 */
.L_x_1309:
        /* <DEDUP_REMOVED lines=16> */
.L_x_1312:
[----:B------:R-:W-:Y:S05]  /*a4d0*/  BSYNC B0 ;  /* 0x0000000000007941 */ /* 0x000fea0003800000 */
.L_x_1311:
        /* <DEDUP_REMOVED lines=15> */
.L_x_1314:
[----:B------:R-:W-:Y:S05]  /*a5d0*/  BSYNC B0 ;  /* 0x0000000000007941 */ /* 0x000fea0003800000 */
.L_x_1313:
        /* <DEDUP_REMOVED lines=25> */
.L_x_1316:
[----:B------:R-:W-:Y:S05]  /*a770*/  BSYNC B0 ;  /* 0x0000000000007941 */ /* 0x000fea0003800000 */
.L_x_1315:
        /* <DEDUP_REMOVED lines=14> */
.L_x_1318:
[----:B------:R-:W-:Y:S05]  /*a860*/  BSYNC B0 ;  /* 0x0000000000007941 */ /* 0x000fea0003800000 */
.L_x_1317:
        /* <DEDUP_REMOVED lines=14> */
.L_x_1320:
[----:B------:R-:W-:Y:S05]  /*a950*/  BSYNC B0 ;  /* 0x0000000000007941 */ /* 0x000fea0003800000 */
.L_x_1319:
        /* <DEDUP_REMOVED lines=12> */
.L_x_1304:
[----:B------:R-:W-:Y:S05]  /*aa20*/  BSYNC B1 ;  /* 0x0000000000017941 */ /* 0x000fea0003800000 */
.L_x_1279:
        /* <DEDUP_REMOVED lines=11> */
.L_x_1321:
[----:B------:R-:W-:Y:S05]  /*aae0*/  EXIT ;  /* 0x000000000000794d */ /* 0x000fea0003800000 */
.L_x_1323:
        /* <DEDUP_REMOVED lines=9> */
.L_x_2079:


//--------------------- .text._ZN5flash44flash_bwd_dq_dk_dv_loop_seqk_parallel_kernelI23Flash_bwd_kernel_traitsILi128ELi64ELi128ELi8ELi2ELi4ELi2ELb0ELb0EN7cutlass10bfloat16_tE19Flash_kernel_traitsILi128ELi64ELi128ELi8ES3_EELb1ELb0ELb0ELb0ELb0ELb0ELb0EEEvNS_16Flash_bwd_paramsE --------------------------
	.section	.text._ZN5flash44flash_bwd_dq_dk_dv_loop_seqk_parallel_kernelI23Flash_bwd_kernel_traitsILi128ELi64ELi128ELi8ELi2ELi4ELi2ELb0ELb0EN7cutlass10bfloat16_tE19Flash_kernel_traitsILi128ELi64ELi128ELi8ES3_EELb1ELb0ELb0ELb0ELb0ELb0ELb0EEEvNS_16Flash_bwd_paramsE,"ax",@progbits
	.sectioninfo	@"SHI_REGISTERS=255"
	.align	128
        .global         _ZN5flash44flash_bwd_dq_dk_dv_loop_seqk_parallel_kernelI23Flash_bwd_kernel_traitsILi128ELi64ELi128ELi8ELi2ELi4ELi2ELb0ELb0EN7cutlass10bfloat16_tE19Flash_kernel_traitsILi128ELi64ELi128ELi8ES3_EELb1ELb0ELb0ELb0ELb0ELb0ELb0EEEvNS_16Flash_bwd_paramsE
        .type           _ZN5flash44flash_bwd_dq_dk_dv_loop_seqk_parallel_kernelI23Flash_bwd_kernel_traitsILi128ELi64ELi128ELi8ELi2ELi4ELi2ELb0ELb0EN7cutlass10bfloat16_tE19Flash_kernel_traitsILi128ELi64ELi128ELi8ES3_EELb1ELb0ELb0ELb0ELb0ELb0ELb0EEEvNS_16Flash_bwd_paramsE,@function
        .size           _ZN5flash44flash_bwd_dq_dk_dv_loop_seqk_parallel_kernelI23Flash_bwd_kernel_traitsILi128ELi64ELi128ELi8ELi2ELi4ELi2ELb0ELb0EN7cutlass10bfloat16_tE19Flash_kernel_traitsILi128ELi64ELi128ELi8ES3_EELb1ELb0ELb0ELb0ELb0ELb0ELb0EEEvNS_16Flash_bwd_paramsE,(.L_x_2080 - _ZN5flash44flash_bwd_dq_dk_dv_loop_seqk_parallel_kernelI23Flash_bwd_kernel_traitsILi128ELi64ELi128ELi8ELi2ELi4ELi2ELb0ELb0EN7cutlass10bfloat16_tE19Flash_kernel_traitsILi128ELi64ELi128ELi8ES3_EELb1ELb0ELb0ELb0ELb0ELb0ELb0EEEvNS_16Flash_bwd_paramsE)
        .other          _ZN5flash44flash_bwd_dq_dk_dv_loop_seqk_parallel_kernelI23Flash_bwd_kernel_traitsILi128ELi64ELi128ELi8ELi2ELi4ELi2ELb0ELb0EN7cutlass10bfloat16_tE19Flash_kernel_traitsILi128ELi64ELi128ELi8ES3_EELb1ELb0ELb0ELb0ELb0ELb0ELb0EEEvNS_16Flash_bwd_paramsE,@"STO_CUDA_ENTRY STV_DEFAULT"
_ZN5flash44flash_bwd_dq_dk_dv_loop_seqk_parallel_kernelI23Flash_bwd_kernel_traitsILi128ELi64ELi128ELi8ELi2ELi4ELi2ELb0ELb0EN7cutlass10bfloat16_tE19Flash_kernel_traitsILi128ELi64ELi128ELi8ES3_EELb1ELb0ELb0ELb0ELb0ELb0ELb0EEEvNS_16Flash_bwd_paramsE:
.text._ZN5flash44flash_bwd_dq_dk_dv_loop_seqk_parallel_kernelI23Flash_bwd_kernel_traitsILi128ELi64ELi128ELi8ELi2ELi4ELi2ELb0ELb0EN7cutlass10bfloat16_tE19Flash_kernel_traitsILi128ELi64ELi128ELi8ES3_EELb1ELb0ELb0ELb0ELb0ELb0ELb0EEEvNS_16Flash_bwd_paramsE:
        /* <DEDUP_REMOVED lines=12> */
[----:B------:R-:W2:Y:S01]  /*00c0*/  S2UR UR35, SR_CTAID.Z ;  /* 0x00000000002379c3 */ /* 0x000ea20000002700 */
[----:B------:R-:W-:Y:S01]  /*00d0*/  ULDC UR15, c[0x0][0x224] ;  /* 0x00008900000f7ab9 */ /* 0x000fe20000000800 */
[----:B------:R-:W-:Y:S01]  /*00e0*/  IMAD.MOV.U32 R229, RZ, RZ, -0x10 ;  /* 0xfffffff0ffe57424 */ /* 0x000fe200078e00ff */
[----:B------:R-:W-:Y:S02]  /*00f0*/  USHF.R.S32.HI UR8, URZ, 0x1f, UR15 ;  /* 0x0000001f3f087899 */ /* 0x000fe4000801140f */
[----:B------:R-:W-:Y:S02]  /*0100*/  ULDC.U8 UR9, c[0x0][0x328] ;  /* 0x0000ca0000097ab9 */ /* 0x000fe40000000000 */
[----:B------:R-:W-:Y:S01]  /*0110*/  UISETP.NE.AND UP2, UPT, UR9, URZ, UPT ;  /* 0x0000003f0900728c */ /* 0x000fe2000bf45270 */
[----:B------:R-:W3:Y:S01]  /*0120*/  S2UR UR32, SR_CTAID.Y ;  /* 0x00000000002079c3 */ /* 0x000ee20000002600 */
        /* <DEDUP_REMOVED lines=8> */
[----:B--2---:R-:W-:-:S02]  /*01b0*/  USHF.R.S32.HI UR16, URZ, 0x1f, UR35 ;  /* 0x0000001f3f107899 */ /* 0x004fc40008011423 */
[----:B------:R-:W-:Y:S01]  /*01c0*/  UIMAD.WIDE UR36, UR47, UR36, URZ ;  /* 0x000000242f2472a5 */ /* 0x000fe2000f8e023f */
[CC--:B------:R-:W-:Y:S01]  /*01d0*/  LEA.HI R5, R0.reuse, R8.reuse, RZ, 0x5 ;  /* 0x0000000800057211 */ /* 0x0c0fe200078f28ff */
[----:B------:R-:W-:Y:S01]  /*01e0*/  UIMAD UR48, UR35, UR47, URZ ;  /* 0x0000002f233072a4 */ /* 0x000fe2000f8e023f */
[CC--:B------:R-:W-:Y:S01]  /*01f0*/  LEA.HI R3, R0.reuse, R8.reuse, RZ, 0x2 ;  /* 0x0000000800037211 */ /* 0x0c0fe200078f10ff */
[----:B------:R-:W-:Y:S01]  /*0200*/  UIMAD UR57, UR7, UR6, UR57 ;  /* 0x00000006073972a4 */ /* 0x000fe2000f8e0239 */
[CC--:B------:R-:W-:Y:S01]  /*0210*/  LEA.HI R242, R0.reuse, R8.reuse, RZ, 0x3 ;  /* 0x0000000800f27211 */ /* 0x0c0fe200078f18ff */
[----:B---3--:R-:W-:Y:S01]  /*0220*/  UIMAD.WIDE.U32 UR44, UR32, UR15, URZ ;  /* 0x0000000f202c72a5 */ /* 0x008fe2000f8e003f */
[CC--:B------:R-:W-:Y:S01]  /*0230*/  LEA.HI R12, R0.reuse, R8.reuse, RZ, 0x6 ;  /* 0x00000008000c7211 */ /* 0x0c0fe200078f30ff */
[----:B------:R-:W-:Y:S01]  /*0240*/  USHF.L.U32 UR15, UR32, 0x7, URZ ;  /* 0x00000007200f7899 */ /* 0x000fe2000800063f */
[CC--:B------:R-:W-:Y:S01]  /*0250*/  LEA.HI R6, R0.reuse, R8.reuse, RZ, 0x4 ;  /* 0x0000000800067211 */ /* 0x0c0fe200078f20ff */
[----:B------:R-:W-:Y:S01]  /*0260*/  USHF.R.S32.HI UR9, URZ, 0x1f, UR32 ;  /* 0x0000001f3f097899 */ /* 0x000fe20008011420 */
[----:B------:R-:W-:Y:S01]  /*0270*/  LEA.HI R15, R0, R8, RZ, 0x7 ;  /* 0x00000008000f7211 */ /* 0x000fe200078f38ff */
[----:B------:R-:W-:Y:S01]  /*0280*/  UIMAD UR47, UR47, UR12, URZ ;  /* 0x0000000c2f2f72a4 */ /* 0x000fe2000f8e023f */
[--C-:B------:R-:W-:Y:S01]  /*0290*/  SHF.R.S32.HI R0, RZ, 0x5, R5.reuse ;  /* 0x00000005ff007819 */ /* 0x100fe20000011405 */
[----:B------:R-:W-:Y:S01]  /*02a0*/  UIMAD UR6, UR32, UR13, UR35 ;  /* 0x0000000d200672a4 */ /* 0x000fe2000f8e0223 */
[----:B------:R-:W-:Y:S01]  /*02b0*/  SHF.R.S32.HI R2, RZ, 0x1f, R5 ;  /* 0x0000001fff027819 */ /* 0x000fe20000011405 */
[----:B------:R-:W-:Y:S01]  /*02c0*/  ULDC UR14, c[0x0][0x1c0] ;  /* 0x00007000000e7ab9 */ /* 0x000fe20000000800 */
[C---:B------:R-:W-:Y:S01]  /*02d0*/  LOP3.LUT R4, R5.reuse, 0xffffffe0, RZ, 0xc0, !PT ;  /* 0xffffffe005047812 */ /* 0x040fe200078ec0ff */
[----:B------:R-:W-:Y:S01]  /*02e0*/  ULDC UR11, c[0x0][0x1c0] ;  /* 0x00007000000b7ab9 */ /* 0x000fe20000000800 */
[-C--:B------:R-:W-:Y:S01]  /*02f0*/  LEA.HI R5, R5, R0.reuse, RZ, 0x1 ;  /* 0x0000000005057211 */ /* 0x080fe200078f08ff */
[----:B------:R-:W-:Y:S01]  /*0300*/  UIMAD UR54, UR8, UR32, URZ ;  /* 0x00000020083672a4 */ /* 0x000fe2000f8e023f */
[----:B------:R-:W-:Y:S01]  /*0310*/  LEA.HI R2, R2, R0, RZ, 0x2 ;  /* 0x0000000002027211 */ /* 0x000fe200078f10ff */
[----:B------:R-:W-:Y:S01]  /*0320*/  IMAD.IADD R7, R8, 0x1, -R4 ;  /* 0x0000000108077824 */ /* 0x000fe200078e0a04 */
[----:B------:R-:W-:Y:S01]  /*0330*/  LOP3.LUT R9, R3, 0x7ffffffc, RZ, 0xc0, !PT ;  /* 0x7ffffffc03097812 */ /* 0x000fe200078ec0ff */
[----:B------:R-:W-:Y:S01]  /*0340*/  UIMAD UR7, UR32, UR11, UR35 ;  /* 0x0000000b200772a4 */ /* 0x000fe2000f8e0223 */
[----:B------:R-:W-:Y:S01]  /*0350*/  LOP3.LUT R4, R5, 0xfffffffe, RZ, 0xc0, !PT ;  /* 0xfffffffe05047812 */ /* 0x000fe200078ec0ff */
[----:B------:R-:W-:Y:S01]  /*0360*/  @!UP2 UIMAD UR8, UR32, UR14, UR35 ;  /* 0x0000000e2008a2a4 */ /* 0x000fe2000f8e0223 */
        /* <DEDUP_REMOVED lines=10> */
[----:B------:R-:W-:Y:S01]  /*0410*/  LOP3.LUT R10, R242, 0xfffffff8, RZ, 0xc0, !PT ;  /* 0xfffffff8f20a7812 */ /* 0x000fe200078ec0ff */
[----:B------:R-:W-:Y:S01]  /*0420*/  USHF.L.U32 UR46, UR47, 0x6, URZ ;  /* 0x000000062f2e7899 */ /* 0x000fe2000800063f */
[----:B------:R-:W-:Y:S01]  /*0430*/  LEA.HI R2, R6, R3, RZ, 0x1 ;  /* 0x0000000306027211 */ /* 0x000fe200078f08ff */
[----:B------:R-:W-:Y:S01]  /*0440*/  USHF.L.U32 UR41, UR6, 0x5, URZ ;  /* 0x0000000506297899 */ /* 0x000fe2000800063f */
[----:B------:R-:W-:Y:S01]  /*0450*/  LEA.HI R0, R0, R4, RZ, 0x3 ;  /* 0x0000000400007211 */ /* 0x000fe200078f18ff */
[----:B------:R-:W-:Y:S01]  /*0460*/  IMAD.IADD R10, R8, 0x1, -R10 ;  /* 0x00000001080a7824 */ /* 0x000fe200078e0a0a */
[----:B------:R-:W-:Y:S01]  /*0470*/  LOP3.LUT R2, R2, 0xfffffffe, RZ, 0xc0, !PT ;  /* 0xfffffffe02027812 */ /* 0x000fe200078ec0ff */
[----:B------:R-:W-:Y:S01]  /*0480*/  ULDC UR51, c[0x0][0x214] ;  /* 0x0000850000337ab9 */ /* 0x000fe20000000800 */
[----:B------:R-:W-:Y:S01]  /*0490*/  LOP3.LUT R0, R0, 0xfffffff8, RZ, 0xc0, !PT ;  /* 0xfffffff800007812 */ /* 0x000fe200078ec0ff */
[----:B------:R-:W-:Y:S01]  /*04a0*/  IMAD.SHL.U32 R236, R10, 0x8, RZ ;  /* 0x000000080aec7824 */ /* 0x000fe200078e00ff */
[----:B------:R-:W-:Y:S01]  /*04b0*/  SHF.R.S32.HI R17, RZ, 0x6, R12 ;  /* 0x00000006ff117819 */ /* 0x000fe2000001140c */
[----:B------:R-:W-:Y:S01]  /*04c0*/  IMAD.IADD R8, R3, 0x1, -R2 ;  /* 0x0000000103087824 */ /* 0x000fe200078e0a02 */
[----:B------:R-:W-:Y:S01]  /*04d0*/  SHF.R.S32.HI R2, RZ, 0x1f, R5 ;  /* 0x0000001fff027819 */ /* 0x000fe20000011405 */
[----:B------:R-:W-:Y:S01]  /*04e0*/  IMAD.IADD R6, R4, 0x1, -R0 ;  /* 0x0000000104067824 */ /* 0x000fe200078e0a00 */
[----:B------:R-:W-:Y:S01]  /*04f0*/  SHF.R.S32.HI R0, RZ, 0x1f, R7 ;  /* 0x0000001fff007819 */ /* 0x000fe20000011407 */
[----:B------:R-:W-:Y:S01]  /*0500*/  IMAD.U32 R3, RZ, RZ, UR16 ;  /* 0x00000010ff037e24 */ /* 0x000fe2000f8e00ff */
[----:B------:R-:W-:Y:S01]  /*0510*/  LEA.HI R11, R2, R5, RZ, 0x3 ;  /* 0x00000005020b7211 */ /* 0x000fe200078f18ff */
[----:B------:R-:W-:Y:S01]  /*0520*/  IMAD.SHL.U32 R2, R10, 0x40, RZ ;  /* 0x000000400a027824 */ /* 0x000fe200078e00ff */
[----:B------:R-:W-:Y:S01]  /*0530*/  LEA.HI R248, R0, R7, RZ, 0x2 ;  /* 0x0000000700f87211 */ /* 0x000fe200078f10ff */
[----:B------:R-:W-:Y:S01]  /*0540*/  IMAD.U32 R3, RZ, RZ, UR15 ;  /* 0x0000000fff037e24 */ /* 0x000fe2000f8e00ff */
[----:B------:R-:W-:Y:S01]  /*0550*/  LOP3.LUT R0, R11, 0xfffffff8, RZ, 0xc0, !PT ;  /* 0xfffffff80b007812 */ /* 0x000fe200078ec0ff */
[----:B------:R-:W-:Y:S01]  /*0560*/  IMAD.SHL.U32 R4, R8, 0x200, RZ ;  /* 0x0000020008047824 */ /* 0x000fe200078e00ff */
[----:B------:R-:W-:Y:S01]  /*0570*/  SHF.R.S32.HI R248, RZ, 0x2, R248 ;  /* 0x00000002fff87819 */ /* 0x000fe200000114f8 */
[----:B------:R-:W-:Y:S01]  /*0580*/  ULDC UR58, c[0x0][0x1c8] ;  /* 0x00007200003a7ab9 */ /* 0x000fe20000000800 */
[----:B------:R-:W-:Y:S01]  /*0590*/  IADD3 R243, R236, 0x40, RZ ;  /* 0x00000040ecf37810 */ /* 0x000fe20007ffe0ff */
[----:B------:R-:W-:Y:S01]  /*05a0*/  IMAD.IADD R13, R5, 0x1, -R0 ;  /* 0x00000001050d7824 */ /* 0x000fe200078e0a00 */
[----:B------:R-:W-:Y:S01]  /*05b0*/  LOP3.LUT R0, R2, 0x1c0, RZ, 0xc0, !PT ;  /* 0x000001c002007812 */ /* 0x000fe200078ec0ff */
[----:B------:R-:W-:Y:S01]  /*05c0*/  IMAD.SHL.U32 R2, R9, 0x10, RZ ;  /* 0x0000001009027824 */ /* 0x000fe200078e00ff */
[----:B------:R-:W-:Y:S01]  /*05d0*/  ULDC.U8 UR10, c[0x0][0x3d0] ;  /* 0x0000f400000a7ab9 */ /* 0x000fe20000000000 */
[C---:B------:R-:W-:Y:S01]  /*05e0*/  IMAD.SHL.U32 R5, R17.reuse, 0x20, RZ ;  /* 0x0000002011057824 */ /* 0x040fe200078e00ff */
[----:B------:R-:W-:Y:S01]  /*05f0*/  LOP3.LUT R216, R0, 0x8, R242, 0xf8, !PT ;  /* 0x0000000800d87812 */ /* 0x000fe200078ef8f2 */
[----:B------:R-:W-:Y:S01]  /*0600*/  IMAD R248, R16, 0x10, R248 ;  /* 0x0000001010f87824 */ /* 0x000fe200078e02f8 */
[----:B------:R-:W-:Y:S01]  /*0610*/  LOP3.LUT R209, R0, 0x30, R2, 0xf8, !PT ;  /* 0x0000003000d17812 */ /* 0x000fe200078ef802 */
[----:B------:R-:W-:Y:S01]  /*0620*/  IMAD R2, R17, 0x800, R4 ;  /* 0x0000080011027824 */ /* 0x000fe200078e0204 */
[----:B------:R-:W-:Y:S01]  /*0630*/  SHF.R.U32.HI R3, RZ, 0x3, R0 ;  /* 0x00000003ff037819 */ /* 0x000fe20000011600 */
[----:B------:R-:W-:Y:S01]  /*0640*/  ULDC UR52, c[0x0][0x224] ;  /* 0x0000890000347ab9 */ /* 0x000fe20000000800 */
[----:B------:R-:W-:Y:S01]  /*0650*/  LOP3.LUT R0, R6, 0x1, RZ, 0xc0, !PT ;  /* 0x0000000106007812 */ /* 0x000fe200078ec0ff */
[----:B------:R-:W-:Y:S01]  /*0660*/  @UP2 UIMAD UR56, UR32, UR51, URZ ;  /* 0x00000033203822a4 */ /* 0x000fe2000f8e023f */
[----:B------:R-:W-:Y:S01]  /*0670*/  LOP3.LUT R216, R216, R3, RZ, 0x3c, !PT ;  /* 0x00000003d8d87212 */ /* 0x000fe200078e3cff */
[----:B------:R-:W-:Y:S01]  /*0680*/  ULDC.64 UR4, c[0x0][0x118] ;  /* 0x0000460000047ab9 */ /* 0x000fe20000000a00 */
[----:B------:R-:W-:Y:S01]  /*0690*/  ISETP.NE.U32.AND P0, PT, R0, 0x1, PT ;  /* 0x000000010000780c */ /* 0x000fe20003f05070 */
[----:B------:R-:W-:Y:S01]  /*06a0*/  IMAD.SHL.U32 R0, R8, 0x20, RZ ;  /* 0x0000002008007824 */ /* 0x000fe200078e00ff */
[----:B------:R-:W-:Y:S01]  /*06b0*/  LOP3.LUT R209, R209, 0x8, R242, 0xf8, !PT ;  /* 0x00000008d1d17812 */ /* 0x000fe200078ef8f2 */
[----:B------:R-:W-:Y:S01]  /*06c0*/  IMAD.IADD R216, R2, 0x1, R216 ;  /* 0x0000000102d87824 */ /* 0x000fe200078e02d8 */
[----:B------:R-:W-:Y:S01]  /*06d0*/  R2P PR, R6, 0x6 ;  /* 0x0000000606007804 */ /* 0x000fe20000000000 */
[----:B------:R-:W-:Y:S01]  /*06e0*/  IMAD.SHL.U32 R2, R17, 0x8, RZ ;  /* 0x0000000811027824 */ /* 0x000fe200078e00ff */
[----:B------:R-:W-:Y:S01]  /*06f0*/  LOP3.LUT R0, R0, 0x20, RZ, 0xc0, !PT ;  /* 0x0000002000007812 */ /* 0x000fe200078ec0ff */
[----:B------:R-:W-:Y:S01]  /*0700*/  IMAD.SHL.U32 R217, R216, 0x2, RZ ;  /* 0x00000002d8d97824 */ /* 0x000fe200078e00ff */
[----:B------:R-:W-:Y:S01]  /*0710*/  LOP3.LUT R209, R4, R209, R3, 0xf6, !PT ;  /* 0x000000d104d17212 */ /* 0x000fe200078ef603 */
[----:B------:R-:W-:Y:S01]  /*0720*/  IMAD.SHL.U32 R3, R6, 0x40, RZ ;  /* 0x0000004006037824 */ /* 0x000fe200078e00ff */
[----:B------:R-:W-:Y:S01]  /*0730*/  LOP3.LUT R208, R0, 0x18, R2, 0xf8, !PT ;  /* 0x0000001800d07812 */ /* 0x000fe200078ef802 */
[----:B------:R-:W-:Y:S01]  /*0740*/  IMAD.U32 R0, RZ, RZ, UR9 ;  /* 0x00000009ff007e24 */ /* 0x000fe2000f8e00ff */
[----:B------:R-:W-:Y:S01]  /*0750*/  SHF.R.S32.HI R0, RZ, 0x7, R15 ;  /* 0x00000007ff007819 */ /* 0x000fe2000001140f */
[----:B------:R-:W-:Y:S01]  /*0760*/  IMAD.SHL.U32 R2, R14, 0x2, RZ ;  /* 0x000000020e027824 */ /* 0x000fe200078e00ff */
[----:B------:R-:W-:Y:S01]  /*0770*/  LOP3.LUT P4, RZ, R10, 0x2, RZ, 0xc0, !PT ;  /* 0x000000020aff7812 */ /* 0x000fe2000788c0ff */
[----:B------:R-:W-:Y:S01]  /*0780*/  IMAD.SHL.U32 R4, R8, 0x10, RZ ;  /* 0x0000001008047824 */ /* 0x000fe200078e00ff */
[----:B------:R-:W-:Y:S01]  /*0790*/  LOP3.LUT P3, RZ, R10, 0x4, RZ, 0xc0, !PT ;  /* 0x000000040aff7812 */ /* 0x000fe2000786c0ff */
[--C-:B------:R-:W-:Y:S01]  /*07a0*/  IMAD R12, R9, 0x400, R2.reuse ;  /* 0x00000400090c7824 */ /* 0x100fe200078e0202 */
[----:B------:R-:W-:Y:S01]  /*07b0*/  SEL R229, R229, 0x10, !P0 ;  /* 0x00000010e5e57807 */ /* 0x000fe20004000000 */
[C---:B------:R-:W-:Y:S01]  /*07c0*/  IMAD R7, R0.reuse, 0x1000, R2 ;  /* 0x0000100000077824 */ /* 0x040fe200078e0202 */
[----:B------:R-:W-:Y:S01]  /*07d0*/  SHF.R.S32.HI R242, RZ, 0x3, R242 ;  /* 0x00000003fff27819 */ /* 0x000fe200000114f2 */
[----:B------:R-:W-:Y:S01]  /*07e0*/  IMAD.SHL.U32 R2, R0, 0x8, RZ ;  /* 0x0000000800027824 */ /* 0x000fe200078e00ff */
[----:B------:R-:W-:Y:S01]  /*07f0*/  LOP3.LUT R0, R3, 0x1c0, RZ, 0xc0, !PT ;  /* 0x000001c003007812 */ /* 0x000fe200078ec0ff */
[----:B------:R-:W-:Y:S01]  /*0800*/  IMAD.SHL.U32 R209, R209, 0x2, RZ ;  /* 0x00000002d1d17824 */ /* 0x000fe200078e00ff */
[----:B------:R-:W-:-:S02]  /*0810*/  ULOP3.LUT UR58, UR35, UR58, URZ, 0x3c, !UPT ;  /* 0x0000003a233a7292 */ /* 0x000fc4000f8e3c3f */
[----:B------:R-:W-:Y:S01]  /*0820*/  LOP3.LUT R2, R2, 0x8, RZ, 0xc0, !PT ;  /* 0x0000000802027812 */ /* 0x000fe200078ec0ff */
[----:B------:R-:W-:Y:S01]  /*0830*/  UISETP.NE.AND UP3, UPT, UR10, URZ, UPT ;  /* 0x0000003f0a00728c */ /* 0x000fe2000bf65270 */
[----:B------:R-:W-:Y:S01]  /*0840*/  SHF.R.U32.HI R3, RZ, 0x3, R0 ;  /* 0x00000003ff037819 */ /* 0x000fe20000011600 */
[----:B------:R-:W-:Y:S01]  /*0850*/  USHF.R.S32.HI UR61, URZ, 0x1f, UR35 ;  /* 0x0000001f3f3d7899 */ /* 0x000fe20008011423 */
        /* <DEDUP_REMOVED lines=8> */
[----:B------:R-:W-:Y:S01]  /*08e0*/  USHF.R.S32.HI UR59, URZ, 0x1f, UR35 ;  /* 0x0000001f3f3b7899 */ /* 0x000fe20008011423 */
[----:B------:R-:W-:Y:S01]  /*08f0*/  IMAD.SHL.U32 R5, R8, 0x8, RZ ;  /* 0x0000000808057824 */ /* 0x000fe200078e00ff */
[----:B------:R-:W-:Y:S01]  /*0900*/  UIMAD.WIDE.U32 UR42, UR36, UR44, URZ ;  /* 0x0000002c242a72a5 */ /* 0x000fe2000f8e003f */
[----:B------:R-:W-:Y:S01]  /*0910*/  IMAD.IADD R230, R2, 0x1, R0 ;  /* 0x0000000102e67824 */ /* 0x000fe200078e0200 */
[----:B------:R-:W-:Y:S01]  /*0920*/  LOP3.LUT R3, R3, 0x1c0, RZ, 0xc0, !PT ;  /* 0x000001c003037812 */ /* 0x000fe200078ec0ff */
[----:B------:R-:W-:Y:S01]  /*0930*/  IMAD.IADD R6, R12, 0x1, R6 ;  /* 0x000000010c067824 */ /* 0x000fe200078e0206 */
[----:B------:R-:W-:Y:S01]  /*0940*/  LOP3.LUT R0, R4, 0xfffffe00, RZ, 0xc0, !PT ;  /* 0xfffffe0004007812 */ /* 0x000fe200078ec0ff */
[----:B------:R-:W-:Y:S01]  /*0950*/  IMAD.SHL.U32 R230, R230, 0x2, RZ ;  /* 0x00000002e6e67824 */ /* 0x000fe200078e00ff */
[----:B------:R-:W-:Y:S01]  /*0960*/  LOP3.LUT R2, R3, 0x8, R5, 0xf8, !PT ;  /* 0x0000000803027812 */ /* 0x000fe200078ef805 */
[----:B------:R-:W-:Y:S01]  /*0970*/  UIMAD UR53, UR37, UR44, URZ ;  /* 0x0000002c253572a4 */ /* 0x000fe2000f8e023f */
[----:B------:R-:W-:Y:S01]  /*0980*/  SHF.R.U32.HI R4, RZ, 0x3, R3 ;  /* 0x00000003ff047819 */ /* 0x000fe20000011603 */
[----:B------:R-:W-:Y:S01]  /*0990*/  IMAD R5, R16, 0x400, R0 ;  /* 0x0000040010057824 */ /* 0x000fe200078e0200 */
[----:B------:R-:W-:Y:S01]  /*09a0*/  LEA R6, R6, 0xc000, 0x1 ;  /* 0x0000c00006067811 */ /* 0x000fe200078e08ff */
[----:B------:R-:W-:Y:S01]  /*09b0*/  IMAD.IADD R231, R230, 0x1, R229 ;  /* 0x00000001e6e77824 */ /* 0x000fe200078e02e5 */
[----:B------:R-:W-:Y:S01]  /*09c0*/  LOP3.LUT R220, R2, R4, RZ, 0x3c, !PT ;  /* 0x0000000402dc7212 */ /* 0x000fe200078e3cff */
[----:B------:R-:W-:Y:S01]  /*09d0*/  USHF.R.S32.HI UR55, URZ, 0x1f, UR48 ;  /* 0x0000001f3f377899 */ /* 0x000fe20008011430 */
[C-C-:B------:R-:W-:Y:S01]  /*09e0*/  LOP3.LUT R2, R4.reuse, R9, R3.reuse, 0x1e, !PT ;  /* 0x0000000904027212 */ /* 0x140fe200078e1e03 */
[----:B------:R-:W-:Y:S01]  /*09f0*/  STL [R1+0x18], R6 ;  /* 0x0000180601007387 */ /* 0x000fe20000100800 */
[----:B------:R-:W-:Y:S01]  /*0a00*/  LOP3.LUT R208, R4, R208, R3, 0x1e, !PT ;  /* 0x000000d004d07212 */ /* 0x000fe200078e1e03 */
[----:B------:R-:W-:Y:S01]  /*0a10*/  IMAD.MOV.U32 R3, RZ, RZ, 0x20 ;  /* 0x00000020ff037424 */ /* 0x000fe200078e00ff */
[-C--:B------:R-:W-:Y:S01]  /*0a20*/  LOP3.LUT R218, R2, R0.reuse, RZ, 0xfc, !PT ;  /* 0x0000000002da7212 */ /* 0x080fe200078efcff */
[----:B------:R-:W-:Y:S01]  /*0a30*/  IMAD.MOV.U32 R2, RZ, RZ, 0x40 ;  /* 0x00000040ff027424 */ /* 0x000fe200078e00ff */
[----:B------:R-:W-:Y:S01]  /*0a40*/  LOP3.LUT R208, R208, R0, RZ, 0xfc, !PT ;  /* 0x00000000d0d07212 */ /* 0x000fe200078efcff */
[----:B------:R-:W-:Y:S01]  /*0a50*/  IMAD.IADD R220, R5, 0x1, R220 ;  /* 0x0000000105dc7824 */ /* 0x000fe200078e02dc */
[C---:B------:R-:W-:Y:S01]  /*0a60*/  SEL R0, R3.reuse, 0xffffffe0, !P4 ;  /* 0xffffffe003007807 */ /* 0x040fe20006000000 */
[----:B------:R-:W-:Y:S01]  /*0a70*/  UIMAD UR52, UR7, UR52, URZ ;  /* 0x00000034073472a4 */ /* 0x000fe2000f8e023f */
[----:B------:R-:W-:Y:S01]  /*0a80*/  SEL R215, R2, 0xffffffc0, !P3 ;  /* 0xffffffc002d77807 */ /* 0x000fe20005800000 */
[----:B------:R-:W-:Y:S01]  /*0a90*/  @!UP2 UIMAD UR51, UR8, UR51, URZ ;  /* 0x000000330833a2a4 */ /* 0x000fe2000f8e023f */
[----:B------:R-:W-:Y:S01]  /*0aa0*/  SEL R3, R3, 0xffffffe0, !P1 ;  /* 0xffffffe003037807 */ /* 0x000fe20004800000 */
[----:B------:R-:W-:Y:S01]  /*0ab0*/  IMAD R214, R216, 0x2, R0 ;  /* 0x00000002d8d67824 */ /* 0x000fe200078e0200 */
[----:B------:R-:W-:Y:S01]  /*0ac0*/  SEL R2, R2, 0xffffffc0, !P2 ;  /* 0xffffffc002027807 */ /* 0x000fe20005000000 */
[----:B------:R-:W-:Y:S01]  /*0ad0*/  IMAD R216, R216, 0x2, R215 ;  /* 0x00000002d8d87824 */ /* 0x000fe200078e02d7 */
[C---:B------:R-:W-:Y:S01]  /*0ae0*/  IADD3 R4, R6.reuse, 0x420, RZ ;  /* 0x0000042006047810 */ /* 0x040fe20007ffe0ff */
[----:B------:R-:W-:Y:S01]  /*0af0*/  IMAD.IADD R5, R3, 0x1, R6 ;  /* 0x0000000103057824 */ /* 0x000fe200078e0206 */
[C---:B------:R-:W-:Y:S01]  /*0b00*/  @P1 IADD3 R4, R6.reuse, 0x3e0, RZ ;  /* 0x000003e006041810 */ /* 0x040fe20007ffe0ff */
[--C-:B------:R-:W-:Y:S01]  /*0b10*/  IMAD.IADD R0, R6, 0x1, R2.reuse ;  /* 0x0000000106007824 */ /* 0x100fe200078e0202 */
[----:B------:R-:W-:Y:S01]  /*0b20*/  LEA R208, R208, 0xc000, 0x1 ;  /* 0x0000c000d0d07811 */ /* 0x000fe200078e08ff */
[----:B------:R-:W-:Y:S01]  /*0b30*/  IMAD.IADD R228, R230, 0x1, R3 ;  /* 0x00000001e6e47824 */ /* 0x000fe200078e0203 */
[----:B------:R-:W-:Y:S01]  /*0b40*/  STL [R1+0x24], R5 ;  /* 0x0000240501007387 */ /* 0x000fe20000100800 */
[----:B------:R-:W-:Y:S01]  /*0b50*/  IMAD.IADD R3, R5, 0x1, R2 ;  /* 0x0000000105037824 */ /* 0x000fe200078e0202 */
[----:B------:R-:W-:Y:S01]  /*0b60*/  USHF.R.S32.HI UR50, URZ, 0x1f, UR46 ;  /* 0x0000001f3f327899 */ /* 0x000fe2000801142e */
[----:B------:R-:W-:Y:S01]  /*0b70*/  IMAD.IADD R215, R215, 0x1, R214 ;  /* 0x00000001d7d77824 */ /* 0x000fe200078e02d6 */
[----:B------:R1:W-:Y:S01]  /*0b80*/  STL [R1+0x1c], R0 ;  /* 0x00001c0001007387 */ /* 0x0003e20000100800 */
[----:B------:R-:W-:Y:S01]  /*0b90*/  IMAD.IADD R229, R229, 0x1, R228 ;  /* 0x00000001e5e57824 */ /* 0x000fe200078e02e4 */
[----:B------:R-:W-:-:S02]  /*0ba0*/  USHF.R.S32.HI UR49, URZ, 0x1f, UR41 ;  /* 0x0000001f3f317899 */ /* 0x000fc40008011429 */
[----:B------:R2:W-:Y:S01]  /*0bb0*/  STL [R1+0x30], R4 ;  /* 0x0000300401007387 */ /* 0x0005e20000100800 */
[----:B------:R-:W-:-:S03]  /*0bc0*/  UMOV UR40, 0xffffc000 ;  /* 0xffffc00000287882 */ /* 0x000fc60000000000 */
[----:B------:R2:W-:Y:S01]  /*0bd0*/  STL [R1+0x28], R3 ;  /* 0x0000280301007387 */ /* 0x0005e20000100800 */
[----:B-1----:R-:W-:-:S05]  /*0be0*/  IMAD.IADD R0, R2, 0x1, R4 ;  /* 0x0000000102007824 */ /* 0x002fca00078e0204 */
[----:B------:R2:W-:Y:S02]  /*0bf0*/  STL [R1+0x2c], R0 ;  /* 0x00002c0001007387 */ /* 0x0005e40000100800 */
.L_x_1394:
        /* <DEDUP_REMOVED lines=12> */
[----:B-12---:R-:W-:Y:S01]  /*0cc0*/  IMAD.U32 R2, RZ, RZ, UR6 ;  /* 0x00000006ff027e24 */ /* 0x006fe2000f8e00ff */
        /* <DEDUP_REMOVED lines=40> */
.L_x_1324:
        /* <DEDUP_REMOVED lines=23> */
[----:B------:R-:W-:Y:S02]  /*10c0*/  UISETP.NE.AND UP1, UPT, UR15, -0x1, UPT ;  /* 0xffffffff0f00788c */ /* 0x000fe4000bf25270 */
[----:B------:R-:W-:Y:S01]  /*10d0*/  ULDC.64 UR12, c[0x0][0x178] ;  /* 0x00005e00000c7ab9 */ /* 0x000fe20000000a00 */
[----:B------:R-:W-:Y:S01]  /*10e0*/  PLOP3.LUT P0, PT, PT, PT, UP0, 0x80, 0x0 ;  /* 0x000000000000781c */ /* 0x000fe20003f0f008 */
[----:B------:R-:W-:Y:S02]  /*10f0*/  UIMAD UR14, UR38, UR12, URZ ;  /* 0x0000000c260e72a4 */ /* 0x000fe4000f8e023f */
[----:B------:R-:W-:-:S02]  /*1100*/  ULDC.64 UR10, c[0x0][0x190] ;  /* 0x00006400000a7ab9 */ /* 0x000fc40000000a00 */
[----:B------:R-:W-:Y:S02]  /*1110*/  USHF.R.S32.HI UR16, URZ, 0x1f, UR7 ;  /* 0x0000001f3f107899 */ /* 0x000fe40008011407 */
[----:B------:R-:W-:Y:S02]  /*1120*/  UIMAD.WIDE.U32 UR8, UR15, UR10, URZ ;  /* 0x0000000a0f0872a5 */ /* 0x000fe4000f8e003f */
[----:B------:R-:W-:Y:S02]  /*1130*/  UIMAD UR19, UR15, UR11, URZ ;  /* 0x0000000b0f1372a4 */ /* 0x000fe4000f8e023f */
[----:B------:R-:W-:Y:S02]  /*1140*/  UIMAD.WIDE.U32 UR10, UR32, UR12, URZ ;  /* 0x0000000c200a72a5 */ /* 0x000fe4000f8e003f */
[----:B------:R-:W-:Y:S02]  /*1150*/  UIMAD UR13, UR32, UR13, UR14 ;  /* 0x0000000d200d72a4 */ /* 0x000fe4000f8e020e */
[----:B------:R-:W-:-:S02]  /*1160*/  ULEA.HI UR33, UR16, UR7, URZ, 0x6 ;  /* 0x0000000710217291 */ /* 0x000fc4000f8f303f */
[----:B------:R-:W-:Y:S02]  /*1170*/  @UP0 UIADD3 UR7, UR18, UR22, URZ ;  /* 0x0000001612070290 */ /* 0x000fe4000fffe03f */
[----:B------:R-:W-:Y:S02]  /*1180*/  ULDC.64 UR20, c[0x0][0x198] ;  /* 0x0000660000147ab9 */ /* 0x000fe40000000a00 */
[----:B------:R-:W-:Y:S02]  /*1190*/  UIADD3 UR34, UR11, UR13, URZ ;  /* 0x0000000d0b227290 */ /* 0x000fe4000fffe03f */
[----:B------:R-:W-:Y:S02]  /*11a0*/  USEL UR39, UR10, UR8, !UP1 ;  /* 0x000000080a277287 */ /* 0x000fe4000c800000 */
        /* <DEDUP_REMOVED lines=20> */
.L_x_1326:
        /* <DEDUP_REMOVED lines=18> */
.L_x_1327:
        /* <DEDUP_REMOVED lines=42> */
[----:B------:R-:W-:Y:S01]  /*16b0*/  IMAD.MOV.U32 R2, RZ, RZ, R4 ;  /* 0x000000ffff027224 */ /* 0x000fe200078e0004 */
[----:B------:R-:W-:-:S02]  /*16c0*/  ULDC UR12, c[0x0][0x234] ;  /* 0x00008d00000c7ab9 */ /* 0x000fc40000000800 */
        /* <DEDUP_REMOVED lines=28> */
.L_x_1328:
[----:B------:R-:W-:Y:S02]  /*1890*/  UMOV UR12, UR52 ;  /* 0x00000034000c7c82 */ /* 0x000fe40008000000 */
.L_x_1329:
[----:B------:R-:W-:Y:S01]  /*18a0*/  UIADD3 UR8, UP5, UP4, UR8, UR46, UR48 ;  /* 0x0000002e08087290 */ /* 0x000fe2000fcbe030 */
[----:B------:R-:W-:Y:S01]  /*18b0*/  SHF.R.S32.HI R19, RZ, 0x1f, R242 ;  /* 0x0000001fff137819 */ /* 0x000fe200000114f2 */
[----:B------:R-:W-:Y:S01]  /*18c0*/  USHF.R.S32.HI UR38, URZ, 0x1f, UR35 ;  /* 0x0000001f3f267899 */ /* 0x000fe20008011423 */
[----:B------:R-:W-:Y:S01]  /*18d0*/  IADD3 R0, P1, R242, UR16, RZ ;  /* 0x00000010f2007c10 */ /* 0x000fe2000ff3e0ff */
[----:B------:R-:W-:Y:S01]  /*18e0*/  UIADD3 UR15, UP1, UP0, UR20, UR8, UR21 ;  /* 0x00000008140f7290 */ /* 0x000fe2000f83e015 */
[----:B------:R-:W1:Y:S01]  /*18f0*/  S2R R20, SR_TID.X ;  /* 0x0000000000147919 */ /* 0x000e620000002100 */
[----:B------:R-:W-:Y:S01]  /*1900*/  UIADD3.X UR7, UR10, UR50, UR55, UP5, UP4 ;  /* 0x000000320a077290 */ /* 0x000fe2000afe8437 */
[----:B------:R-:W-:Y:S01]  /*1910*/  IADD3.X R3, R19, UR31, RZ, P1, !PT ;  /* 0x0000001f13037c10 */ /* 0x000fe20008ffe4ff */
[----:B------:R-:W-:Y:S01]  /*1920*/  ULDC.64 UR8, c[0x0][0x1a8] ;  /* 0x00006a0000087ab9 */ /* 0x000fe20000000a00 */
[--C-:B------:R-:W-:Y:S01]  /*1930*/  SHF.R.S32.HI R237, RZ, 0x1f, R236.reuse ;  /* 0x0000001fffed7819 */ /* 0x100fe200000114ec */
[----:B------:R-:W-:Y:S01]  /*1940*/  UIADD3.X UR20, UR11, UR7, UR13, UP1, UP0 ;  /* 0x000000070b147290 */ /* 0x000fe20008fe040d */
[----:B------:R-:W-:Y:S01]  /*1950*/  IADD3 R2, P0, R236, UR28, RZ ;  /* 0x0000001cec027c10 */ /* 0x000fe2000ff1e0ff */
[----:B------:R-:W-:Y:S01]  /*1960*/  UIMAD UR7, UR38, UR8, URZ ;  /* 0x00000008260772a4 */ /* 0x000fe2000f8e023f */
[----:B------:R-:W-:Y:S01]  /*1970*/  IMAD R3, R3, c[0x0][0x190], RZ ;  /* 0x0000640003037a24 */ /* 0x000fe200078e02ff */
[----:B------:R-:W-:Y:S01]  /*1980*/  UISETP.GE.AND UP0, UPT, UR30, 0x1, UPT ;  /* 0x000000011e00788c */ /* 0x000fe2000bf06270 */
[C---:B------:R-:W-:Y:S01]  /*1990*/  IMAD.WIDE.U32 R4, R0.reuse, c[0x0][0x190], R236 ;  /* 0x0000640000047a25 */ /* 0x040fe200078e00ec */
[----:B------:R-:W-:Y:S01]  /*19a0*/  UIMAD UR13, UR35, UR9, UR7 ;  /* 0x00000009230d72a4 */ /* 0x000fe2000f8e0207 */
[----:B------:R-:W-:Y:S01]  /*19b0*/  BSSY B1, `(.L_x_1325) ;  /* 0x0000a54000017945 */ /* 0x000fe20003800000 */
[----:B------:R-:W-:Y:S01]  /*19c0*/  UMOV UR21, 0x4 ;  /* 0x0000000400157882 */ /* 0x000fe20000000000 */
[----:B------:R-:W-:Y:S01]  /*19d0*/  IMAD R0, R0, c[0x0][0x194], R3 ;  /* 0x0000650000007a24 */ /* 0x000fe200078e0203 */
[----:B------:R-:W-:Y:S01]  /*19e0*/  ULDC.64 UR8, c[0x0][0x378] ;  /* 0x0000de0000087ab9 */ /* 0x000fe20000000a00 */
[----:B------:R-:W-:Y:S01]  /*19f0*/  IADD3 R4, P1, R4, UR39, RZ ;  /* 0x0000002704047c10 */ /* 0x000fe2000ff3e0ff */
[----:B------:R-:W-:Y:S01]  /*1a00*/  UIMAD UR7, UR38, UR8, URZ ;  /* 0x00000008260772a4 */ /* 0x000fe2000f8e023f */
[----:B------:R-:W-:Y:S01]  /*1a10*/  IADD3.X R3, R237, UR29, RZ, P0, !PT ;  /* 0x0000001ded037c10 */ /* 0x000fe200087fe4ff */
[----:B------:R-:W-:Y:S01]  /*1a20*/  IMAD.U32 R7, RZ, RZ, UR35 ;  /* 0x00000023ff077e24 */ /* 0x000fe2000f8e00ff */
[----:B------:R-:W-:Y:S01]  /*1a30*/  IADD3.X R5, R5, UR34, R0, P1, !PT ;  /* 0x0000002205057c10 */ /* 0x000fe20008ffe400 */
[----:B------:R-:W-:Y:S01]  /*1a40*/  UIMAD UR11, UR35, UR9, UR7 ;  /* 0x00000009230b72a4 */ /* 0x000fe2000f8e0207 */
[----:B------:R-:W-:Y:S01]  /*1a50*/  IMAD.U32 R0, RZ, RZ, UR16 ;  /* 0x00000010ff007e24 */ /* 0x000fe2000f8e00ff */
[----:B------:R-:W-:Y:S01]  /*1a60*/  PLOP3.LUT P0, PT, PT, PT, UP0, 0x80, 0x0 ;  /* 0x000000000000781c */ /* 0x000fe20003f0f008 */
[----:B------:R-:W-:Y:S01]  /*1a70*/  ULDC.64 UR8, c[0x0][0x370] ;  /* 0x0000dc0000087ab9 */ /* 0x000fe20000000a00 */
[----:B-1----:R-:W-:Y:S01]  /*1a80*/  SHF.R.S32.HI R21, RZ, 0x1f, R20 ;  /* 0x0000001fff157819 */ /* 0x002fe20000011414 */
[----:B------:R-:W-:Y:S01]  /*1a90*/  UIMAD UR7, UR31, UR8, URZ ;  /* 0x000000081f0772a4 */ /* 0x000fe2000f8e023f */
[----:B------:R-:W-:Y:S01]  /*1aa0*/  IMAD.WIDE.U32 R2, R0, c[0x0][0x370], R2 ;  /* 0x0000dc0000027a25 */ /* 0x000fe200078e0002 */
[----:B------:R-:W-:Y:S01]  /*1ab0*/  UIADD3 UR8, UR16, UR14, URZ ;  /* 0x0000000e10087290 */ /* 0x000fe2000fffe03f */
[----:B------:R-:W-:Y:S01]  /*1ac0*/  LEA.HI R6, R21, R20, RZ, 0x5 ;  /* 0x0000001415067211 */ /* 0x000fe200078f28ff */
[----:B------:R-:W-:Y:S01]  /*1ad0*/  UIMAD UR7, UR16, UR9, UR7 ;  /* 0x00000009100772a4 */ /* 0x000fe2000f8e0207 */
[----:B------:R-:W-:Y:S01]  /*1ae0*/  IMAD.U32 R0, RZ, RZ, UR35 ;  /* 0x00000023ff007e24 */ /* 0x000fe2000f8e00ff */
[----:B------:R-:W-:Y:S01]  /*1af0*/  ULDC.64 UR38, c[0x0][0x200] ;  /* 0x0000800000267ab9 */ /* 0x000fe20000000a00 */
[----:B------:R-:W-:Y:S01]  /*1b00*/  IMAD.WIDE.U32 R4, R7, c[0x0][0x1a8], R4 ;  /* 0x00006a0007047a25 */ /* 0x000fe200078e0004 */
[----:B------:R-:W-:-:S02]  /*1b10*/  UIADD3 UR10, UR16, UR12, URZ ;  /* 0x0000000c100a7290 */ /* 0x000fc4000fffe03f */
[----:B------:R-:W-:Y:S01]  /*1b20*/  IADD3 R3, R3, UR7, RZ ;  /* 0x0000000703037c10 */ /* 0x000fe2000fffe0ff */
[----:B------:R-:W-:Y:S01]  /*1b30*/  ULEA.HI.SX32 UR7, UR33, 0xffffffff, 0x1a ;  /* 0xffffffff21077891 */ /* 0x000fe2000f8fd23f */
[----:B------:R-:W-:Y:S02]  /*1b40*/  IADD3 R15, R5, UR13, RZ ;  /* 0x0000000d050f7c10 */ /* 0x000fe4000fffe0ff */
[----:B------:R-:W-:Y:S01]  /*1b50*/  LEA R8, P3, R4, c[0x0][0x160], 0x1 ;  /* 0x0000580004087a11 */ /* 0x000fe200078608ff */
[----:B------:R-:W-:Y:S01]  /*1b60*/  IMAD.WIDE.U32 R2, R0, c[0x0][0x378], R2 ;  /* 0x0000de0000027a25 */ /* 0x000fe200078e0002 */
[----:B------:R-:W-:Y:S02]  /*1b70*/  LOP3.LUT R0, R6, 0xffffffe0, RZ, 0xc0, !PT ;  /* 0xffffffe006007812 */ /* 0x000fe400078ec0ff */
[----:B------:R-:W-:Y:S02]  /*1b80*/  SHF.R.S32.HI R6, RZ, 0x5, R6 ;  /* 0x00000005ff067819 */ /* 0x000fe40000011406 */
[----:B------:R-:W-:Y:S01]  /*1b90*/  IADD3 R3, R3, UR11, RZ ;  /* 0x0000000b03037c10 */ /* 0x000fe2000fffe0ff */
[----:B------:R-:W-:Y:S01]  /*1ba0*/  IMAD.IADD R17, R20, 0x1, -R0 ;  /* 0x0000000114117824 */ /* 0x000fe200078e0a00 */
[----:B------:R-:W-:-:S03]  /*1bb0*/  LEA.HI.X R9, R4, c[0x0][0x164], R15, 0x1, P3 ;  /* 0x0000590004097a11 */ /* 0x000fc600018f0c0f */
[----:B------:R-:W-:Y:S02]  /*1bc0*/  IMAD R0, R6, UR47, R17 ;  /* 0x0000002f06007c24 */ /* 0x000fe4000f8e0211 */
[----:B------:R-:W-:Y:S02]  /*1bd0*/  IMAD R6, R19, c[0x0][0x370], RZ ;  /* 0x0000dc0013067a24 */ /* 0x000fe400078e02ff */
[----:B------:R-:W-:Y:S01]  /*1be0*/  IMAD.WIDE.U32 R2, R242, c[0x0][0x370], R2 ;  /* 0x0000dc00f2027a25 */ /* 0x000fe200078e0002 */
[----:B------:R-:W-:Y:S01]  /*1bf0*/  IADD3 R10, P1, R0, UR15, RZ ;  /* 0x0000000f000a7c10 */ /* 0x000fe2000ff3e0ff */
[----:B------:R-:W-:Y:S02]  /*1c00*/  UIMAD.WIDE UR14, UR8, UR21, UR38 ;  /* 0x00000015080e72a5 */ /* 0x000fe4000f8e0226 */
[----:B------:R-:W-:Y:S01]  /*1c10*/  IMAD R6, R242, c[0x0][0x374], R6 ;  /* 0x0000dd00f2067a24 */ /* 0x000fe200078e0206 */
[----:B------:R-:W-:Y:S01]  /*1c20*/  LEA.HI.X.SX32 R0, R0, UR20, 0x1, P1 ;  /* 0x0000001400007c11 */ /* 0x000fe200088f0eff */
[----:B------:R-:W-:Y:S01]  /*1c30*/  ULDC.64 UR38, c[0x0][0x3c8] ;  /* 0x0000f20000267ab9 */ /* 0x000fe20000000a00 */
[----:B------:R-:W-:Y:S01]  /*1c40*/  LEA R14, P1, R10, c[0x0][0x350], 0x2 ;  /* 0x0000d4000a0e7a11 */ /* 0x000fe200078210ff */
[----:B------:R-:W-:Y:S01]  /*1c50*/  IMAD.IADD R11, R3, 0x1, R6 ;  /* 0x00000001030b7824 */ /* 0x000fe200078e0206 */
[----:B------:R-:W-:Y:S01]  /*1c60*/  LEA R6, P2, R2, c[0x0][0x330], 0x1 ;  /* 0x0000cc0002067a11 */ /* 0x000fe200078408ff */
[----:B------:R-:W-:Y:S01]  /*1c70*/  UIMAD.WIDE UR10, UR10, UR21, UR38 ;  /* 0x000000150a0a72a5 */ /* 0x000fe2000f8e0226 */
[----:B------:R-:W-:-:S02]  /*1c80*/  LEA.HI.X R13, R10, c[0x0][0x354], R0, 0x2, P1 ;  /* 0x0000d5000a0d7a11 */ /* 0x000fc400008f1400 */
[----:B------:R-:W-:Y:S01]  /*1c90*/  LEA.HI.X R7, R2, c[0x0][0x334], R11, 0x1, P2 ;  /* 0x0000cd0002077a11 */ /* 0x000fe200010f0c0b */
[----:B------:R-:W-:Y:S05]  /*1ca0*/  @!P0 BRA `(.L_x_1330) ;  /* 0x0000958000008947 */ /* 0x000fea0003800000 */
[----:B------:R-:W1:Y:S01]  /*1cb0*/  S2R R22, SR_TID.X ;  /* 0x0000000000167919 */ /* 0x000e620000002100 */
[----:B------:R-:W-:Y:S01]  /*1cc0*/  PLOP3.LUT P0, PT, PT, PT, UP3, 0x80, 0x0 ;  /* 0x000000000000781c */ /* 0x000fe20003f0f038 */
[----:B------:R-:W-:Y:S01]  /*1cd0*/  IMAD.SHL.U32 R0, R242, 0x40, RZ ;  /* 0x00000040f2007824 */ /* 0x000fe200078e00ff */
[----:B------:R-:W-:Y:S01]  /*1ce0*/  UIMAD UR8, UR7, -0x40, UR30 ;  /* 0xffffffc0070878a4 */ /* 0x000fe2000f8e021e */
[----:B------:R-:W2:Y:S01]  /*1cf0*/  S2R R23, SR_TID.X ;  /* 0x0000000000177919 */ /* 0x000ea20000002100 */
[----:B------:R-:W-:Y:S01]  /*1d00*/  ULEA.HI UR9, UR7, UR7, URZ, 0x1 ;  /* 0x0000000707097291 */ /* 0x000fe2000f8f083f */
[----:B------:R-:W-:Y:S01]  /*1d10*/  BSSY B0, `(.L_x_1331) ;  /* 0x0000027000007945 */ /* 0x000fe20003800000 */
[----:B------:R-:W-:Y:S01]  /*1d20*/  LOP3.LUT R0, R0, 0x1c0, RZ, 0xc0, !PT ;  /* 0x000001c000007812 */ /* 0x000fe200078ec0ff */
[----:B------:R-:W-:Y:S01]  /*1d30*/  UMOV UR16, UR10 ;  /* 0x0000000a00107c82 */ /* 0x000fe20008000000 */
[----:B------:R-:W-:Y:S01]  /*1d40*/  ISETP.GE.AND P1, PT, R242, UR8, PT ;  /* 0x00000008f2007c0c */ /* 0x000fe2000bf26270 */
[----:B------:R-:W-:Y:S01]  /*1d50*/  ULOP3.LUT UR9, UR9, 0xfffffffe, URZ, 0xc0, !UPT ;  /* 0xfffffffe09097892 */ /* 0x000fe2000f8ec03f */
[----:B------:R-:W-:Y:S01]  /*1d60*/  LOP3.LUT R12, R0, 0x38, R236, 0xf8, !PT ;  /* 0x00000038000c7812 */ /* 0x000fe200078ef8ec */
[----:B------:R-:W-:Y:S01]  /*1d70*/  UMOV UR13, UR11 ;  /* 0x0000000b000d7c82 */ /* 0x000fe20008000000 */
[----:B------:R-:W-:Y:S01]  /*1d80*/  SHF.R.U32.HI R10, RZ, 0x3, R0 ;  /* 0x00000003ff0a7819 */ /* 0x000fe20000011600 */
[----:B------:R-:W-:Y:S01]  /*1d90*/  @P0 BAR.SYNC.DEFER_BLOCKING 0x0 ;  /* 0x0000000000000b1d */ /* 0x000fe20000010000 */
[----:B------:R-:W-:Y:S01]  /*1da0*/  UIADD3 UR9, UR7, -UR9, URZ ;  /* 0x8000000907097290 */ /* 0x000fe2000fffe03f */
[----:B------:R-:W-:Y:S01]  /*1db0*/  IMAD.MOV.U32 R240, RZ, RZ, R8 ;  /* 0x000000fffff07224 */ /* 0x000fe200078e0008 */
[----:B------:R-:W-:Y:S01]  /*1dc0*/  LOP3.LUT R10, R12, R10, RZ, 0x3c, !PT ;  /* 0x0000000a0c0a7212 */ /* 0x000fe200078e3cff */
[----:B------:R-:W-:Y:S01]  /*1dd0*/  IMAD.MOV.U32 R241, RZ, RZ, R9 ;  /* 0x000000fffff17224 */ /* 0x000fe200078e0009 */
[----:B------:R-:W-:Y:S01]  /*1de0*/  UISETP.NE.AND UP0, UPT, UR9, 0x1, UPT ;  /* 0x000000010900788c */ /* 0x000fe2000bf05270 */
[----:B------:R-:W-:-:S02]  /*1df0*/  IMAD.MOV.U32 R238, RZ, RZ, R6 ;  /* 0x000000ffffee7224 */ /* 0x000fc400078e0006 */
[----:B------:R-:W-:Y:S01]  /*1e00*/  IMAD.MOV.U32 R239, RZ, RZ, R7 ;  /* 0x000000ffffef7224 */ /* 0x000fe200078e0007 */
[----:B-1----:R-:W-:Y:S01]  /*1e10*/  SHF.R.S32.HI R22, RZ, 0x1f, R22 ;  /* 0x0000001fff167819 */ /* 0x002fe20000011416 */
[----:B------:R-:W-:Y:S02]  /*1e20*/  IMAD.MOV.U32 R233, RZ, RZ, R14 ;  /* 0x000000ffffe97224 */ /* 0x000fe400078e000e */
[----:B------:R-:W-:Y:S01]  /*1e30*/  IMAD.MOV.U32 R232, RZ, RZ, R13 ;  /* 0x000000ffffe87224 */ /* 0x000fe200078e000d */
[----:B--2---:R-:W-:-:S04]  /*1e40*/  LEA.HI R22, R22, R23, RZ, 0x6 ;  /* 0x0000001716167211 */ /* 0x004fc800078f30ff */
[----:B------:R-:W-:-:S05]  /*1e50*/  SHF.R.S32.HI R22, RZ, 0x6, R22 ;  /* 0x00000006ff167819 */ /* 0x000fca0000011416 */
[----:B------:R-:W-:-:S04]  /*1e60*/  IMAD R10, R22, 0x200, R10 ;  /* 0x00000200160a7824 */ /* 0x000fc800078e020a */
[----:B------:R-:W-:-:S05]  /*1e70*/  IMAD.SHL.U32 R0, R10, 0x2, RZ ;  /* 0x000000020a007824 */ /* 0x000fca00078e00ff */
        /* <DEDUP_REMOVED lines=16> */
.L_x_1332:
[----:B------:R-:W-:Y:S05]  /*1f80*/  BSYNC B0 ;  /* 0x0000000000007941 */ /* 0x000fea0003800000 */
.L_x_1331:
        /* <DEDUP_REMOVED lines=29> */
.L_x_1334:
[----:B------:R-:W-:Y:S05]  /*2160*/  BSYNC B0 ;  /* 0x0000000000007941 */ /* 0x000fea0003800000 */
.L_x_1333:
[----:B------:R-:W-:Y:S01]  /*2170*/  PLOP3.LUT P2, PT, PT, PT, UP0, 0x80, 0x0 ;  /* 0x000000000000781c */ /* 0x000fe20003f4f008 */
[----:B------:R-:W-:Y:S01]  /*2180*/  BSSY B0, `(.L_x_1335) ;  /* 0x0000021000007945 */ /* 0x000fe20003800000 */
[----:B-1----:R-:W-:-:S04]  /*2190*/  IADD3 R2, R10, 0x2000, RZ ;  /* 0x000020000a027810 */ /* 0x002fc80007ffe0ff */
        /* <DEDUP_REMOVED lines=12> */
.L_x_1336:
        /* <DEDUP_REMOVED lines=19> */
.L_x_1337:
[----:B------:R-:W-:Y:S05]  /*2390*/  BSYNC B0 ;  /* 0x0000000000007941 */ /* 0x000fea0003800000 */
.L_x_1335:
        /* <DEDUP_REMOVED lines=14> */
.L_x_1339:
        /* <DEDUP_REMOVED lines=27> */
.L_x_1340:
[----:B------:R-:W-:Y:S05]  /*2630*/  BSYNC B0 ;  /* 0x0000000000007941 */ /* 0x000fea0003800000 */
.L_x_1338:
[C---:B------:R-:W-:Y:S01]  /*2640*/  IADD3 R4, R248.reuse, 0x28, RZ ;  /* 0x00000028f8047810 */ /* 0x040fe20007ffe0ff */
[----:B------:R-:W-:Y:S01]  /*2650*/  IMAD.MOV.U32 R246, RZ, RZ, 0x7f800000 ;  /* 0x7f800000fff67424 */ /* 0x000fe200078e00ff */
[C---:B-1----:R-:W-:Y:S01]  /*2660*/  IADD3 R3, R248.reuse, 0x8, RZ ;  /* 0x00000008f8037810 */ /* 0x042fe20007ffe0ff */
[----:B------:R-:W-:Y:S01]  /*2670*/  IMAD.MOV.U32 R244, RZ, RZ, 0x7f800000 ;  /* 0x7f800000fff47424 */ /* 0x000fe200078e00ff */
[----:B------:R-:W-:Y:S01]  /*2680*/  IADD3 R2, R248, 0x20, RZ ;  /* 0x00000020f8027810 */ /* 0x000fe20007ffe0ff */
[----:B------:R-:W-:Y:S01]  /*2690*/  IMAD.MOV.U32 R5, RZ, RZ, 0x4 ;  /* 0x00000004ff057424 */ /* 0x000fe200078e00ff */
[----:B------:R-:W-:Y:S02]  /*26a0*/  ISETP.GE.AND P0, PT, R4, UR8, PT ;  /* 0x0000000804007c0c */ /* 0x000fe4000bf06270 */
[----:B------:R-:W-:Y:S02]  /*26b0*/  ISETP.GE.AND P4, PT, R248, UR8, PT ;  /* 0x00000008f8007c0c */ /* 0x000fe4000bf86270 */
[----:B------:R-:W-:-:S02]  /*26c0*/  ISETP.GE.AND P3, PT, R3, UR8, PT ;  /* 0x0000000803007c0c */ /* 0x000fc4000bf66270 */
[----:B------:R-:W-:Y:S01]  /*26d0*/  ISETP.GE.AND P1, PT, R2, UR8, PT ;  /* 0x0000000802007c0c */ /* 0x000fe2000bf26270 */
[----:B------:R-:W-:Y:S01]  /*26e0*/  ULDC.64 UR8, c[0x0][0x198] ;  /* 0x0000660000087ab9 */ /* 0x000fe20000000a00 */
[----:B------:R-:W-:Y:S01]  /*26f0*/  IMAD.MOV.U32 R2, RZ, RZ, 0x4 ;  /* 0x00000004ff027424 */ /* 0x000fe200078e00ff */
[----:B------:R-:W-:Y:S01]  /*2700*/  UIMAD UR8, UR19, UR8, URZ ;  /* 0x00000008130872a4 */ /* 0x000fe2000f8e023f */
[----:B------:R-:W-:Y:S02]  /*2710*/  MOV R247, 0x7f800000 ;  /* 0x7f80000000f77802 */ /* 0x000fe40000000f00 */
[----:B------:R-:W-:Y:S01]  /*2720*/  IMAD.WIDE R2, R248, R2, UR14 ;  /* 0x0000000ef8027e25 */ /* 0x000fe2000f8e0202 */
[----:B------:R-:W-:Y:S01]  /*2730*/  UIMAD UR9, UR24, UR9, UR8 ;  /* 0x00000009180972a4 */ /* 0x000fe2000f8e0208 */
[----:B------:R-:W-:Y:S01]  /*2740*/  MOV R245, 0x7f800000 ;  /* 0x7f80000000f57802 */ /* 0x000fe20000000f00 */
[----:B------:R-:W-:Y:S01]  /*2750*/  UIMAD UR8, UR17, -0x80, UR6 ;  /* 0xffffff80110878a4 */ /* 0x000fe2000f8e0206 */
[----:B------:R-:W-:Y:S01]  /*2760*/  MOV R10, UR24 ;  /* 0x00000018000a7c02 */ /* 0x000fe20008000f00 */
[----:B------:R-:W-:Y:S01]  /*2770*/  @!P0 IMAD.WIDE R4, R4, R5, UR14 ;  /* 0x0000000e04048e25 */ /* 0x000fe2000f8e0205 */
[----:B------:R1:W5:Y:S03]  /*2780*/  @!P4 LDG.E R246, [R2.64] ;  /* 0x0000000402f6c981 */ /* 0x000366000c1e1900 */
[----:B------:R-:W-:Y:S01]  /*2790*/  ISETP.GE.AND P6, PT, R242, UR8, PT ;  /* 0x00000008f2007c0c */ /* 0x000fe2000bfc6270 */
[----:B------:R1:W5:Y:S04]  /*27a0*/  @!P3 LDG.E R247, [R2.64+0x20] ;  /* 0x0000200402f7b981 */ /* 0x000368000c1e1900 */
[----:B------:R1:W5:Y:S04]  /*27b0*/  @!P1 LDG.E R244, [R2.64+0x80] ;  /* 0x0000800402f49981 */ /* 0x000368000c1e1900 */
[----:B------:R2:W5:Y:S01]  /*27c0*/  @!P0 LDG.E R245, [R4.64] ;  /* 0x0000000404f58981 */ /* 0x000562000c1e1900 */
[----:B------:R-:W-:Y:S03]  /*27d0*/  BSSY B0, `(.L_x_1341) ;  /* 0x0000023000007945 */ /* 0x000fe60003800000 */
[----:B------:R3:W-:Y:S04]  /*27e0*/  @P6 STS.128 [R0+0xc000], RZ ;  /* 0x00c000ff00006388 */ /* 0x0007e80000000c00 */
[----:B------:R3:W-:Y:S01]  /*27f0*/  @P6 STS.128 [R0+0x10000], RZ ;  /* 0x010000ff00006388 */ /* 0x0007e20000000c00 */
[----:B-1----:R-:W-:-:S05]  /*2800*/  IMAD.WIDE.U32 R2, R10, c[0x0][0x198], R236 ;  /* 0x000066000a027a25 */ /* 0x002fca00078e00ec */
[----:B--2---:R-:W-:Y:S01]  /*2810*/  IADD3 R4, P0, R2, UR23, RZ ;  /* 0x0000001702047c10 */ /* 0x004fe2000ff1e0ff */
[----:B------:R-:W-:-:S05]  /*2820*/  IMAD.U32 R2, RZ, RZ, UR9 ;  /* 0x00000009ff027e24 */ /* 0x000fca000f8e00ff */
[----:B------:R-:W-:Y:S01]  /*2830*/  IADD3.X R5, R3, UR26, R2, P0, !PT ;  /* 0x0000001a03057c10 */ /* 0x000fe200087fe402 */
[----:B------:R-:W-:-:S04]  /*2840*/  IMAD R2, R18, c[0x0][0x1b0], RZ ;  /* 0x00006c0012027a24 */ /* 0x000fc800078e02ff */
[C---:B------:R-:W-:Y:S02]  /*2850*/  IMAD R2, R16.reuse, c[0x0][0x1b4], R2 ;  /* 0x00006d0010027a24 */ /* 0x040fe400078e0202 */
[----:B------:R-:W-:-:S05]  /*2860*/  IMAD.WIDE.U32 R4, R16, c[0x0][0x1b0], R4 ;  /* 0x00006c0010047a25 */ /* 0x000fca00078e0004 */
[----:B------:R-:W-:Y:S01]  /*2870*/  IADD3 R9, R5, R2, RZ ;  /* 0x0000000205097210 */ /* 0x000fe20007ffe0ff */
        /* <DEDUP_REMOVED lines=24> */
.L_x_1342:
[----:B---3--:R-:W-:Y:S05]  /*2a00*/  BSYNC B0 ;  /* 0x0000000000007941 */ /* 0x008fea0003800000 */
.L_x_1341:
[----:B------:R-:W-:Y:S01]  /*2a10*/  ISETP.GE.AND P5, PT, R12, UR8, PT ;  /* 0x000000080c007c0c */ /* 0x000fe2000bfa6270 */
[----:B------:R-:W-:-:S12]  /*2a20*/  BSSY B0, `(.L_x_1343) ;  /* 0x000001d000007945 */ /* 0x000fd80003800000 */
[----:B------:R2:W-:Y:S04]  /*2a30*/  @P5 STS.128 [R0+0xd000], RZ ;  /* 0x00d000ff00005388 */ /* 0x0005e80000000c00 */
[----:B------:R2:W-:Y:S01]  /*2a40*/  @P5 STS.128 [R0+0x11000], RZ ;  /* 0x011000ff00005388 */ /* 0x0005e20000000c00 */
[----:B------:R-:W-:Y:S05]  /*2a50*/  @P5 BRA `(.L_x_1344) ;  /* 0x0000019000005947 */ /* 0x000fea0003800000 */
[----:B-1----:R-:W-:Y:S02]  /*2a60*/  IADD3 R6, P0, R242, 0x20, RZ ;  /* 0x00000020f2067810 */ /* 0x002fe40007f1e0ff */
[----:B------:R-:W-:Y:S02]  /*2a70*/  ISETP.GE.AND P1, PT, R236, c[0x0][0x220], PT ;  /* 0x00008800ec007a0c */ /* 0x000fe40003f26270 */
[----:B------:R-:W-:Y:S01]  /*2a80*/  MOV R3, R9 ;  /* 0x0000000900037202 */ /* 0x000fe20000000f00 */
[----:B------:R-:W-:Y:S01]  /*2a90*/  IMAD.X R2, RZ, RZ, R19, P0 ;  /* 0x000000ffff027224 */ /* 0x000fe200000e0613 */
[----:B------:R-:W-:-:S03]  /*2aa0*/  ISETP.GE.AND P0, PT, R243, c[0x0][0x220], PT ;  /* 0x00008800f3007a0c */ /* 0x000fc60003f06270 */
[----:B------:R-:W-:Y:S02]  /*2ab0*/  IMAD R8, R2, c[0x0][0x198], RZ ;  /* 0x0000660002087a24 */ /* 0x000fe400078e02ff */
[----:B------:R-:W-:Y:S02]  /*2ac0*/  IMAD.MOV.U32 R2, RZ, RZ, R4 ;  /* 0x000000ffff027224 */ /* 0x000fe400078e0004 */
[C---:B------:R-:W-:Y:S02]  /*2ad0*/  IMAD R8, R6.reuse, c[0x0][0x19c], R8 ;  /* 0x0000670006087a24 */ /* 0x040fe400078e0208 */
[----:B------:R-:W-:Y:S01]  /*2ae0*/  IMAD.WIDE.U32 R2, R6, c[0x0][0x198], R2 ;  /* 0x0000660006027a25 */ /* 0x000fe200078e0002 */
[----:B------:R1:W-:Y:S03]  /*2af0*/  @P1 STS.128 [R0+0xd000], RZ ;  /* 0x00d000ff00001388 */ /* 0x0003e60000000c00 */
[----:B------:R-:W-:Y:S01]  /*2b00*/  IMAD.IADD R8, R3, 0x1, R8 ;  /* 0x0000000103087824 */ /* 0x000fe200078e0208 */
[----:B------:R-:W-:-:S04]  /*2b10*/  @!P1 LEA R6, P3, R2, c[0x0][0x168], 0x1 ;  /* 0x00005a0002069a11 */ /* 0x000fc800078608ff */
        /* <DEDUP_REMOVED lines=13> */
.L_x_1344:
[----:B------:R-:W-:Y:S05]  /*2bf0*/  BSYNC B0 ;  /* 0x0000000000007941 */ /* 0x000fea0003800000 */
.L_x_1343:
[----:B------:R-:W-:Y:S01]  /*2c00*/  IADD3 R2, R242, 0x40, RZ ;  /* 0x00000040f2027810 */ /* 0x000fe20007ffe0ff */
[----:B------:R-:W-:Y:S03]  /*2c10*/  BSSY B0, `(.L_x_1345) ;  /* 0x000001e000007945 */ /* 0x000fe60003800000 */
[----:B------:R-:W-:-:S13]  /*2c20*/  ISETP.GE.AND P4, PT, R2, UR8, PT ;  /* 0x0000000802007c0c */ /* 0x000fda000bf86270 */
        /* <DEDUP_REMOVED lines=28> */
.L_x_1346:
[----:B------:R-:W-:Y:S05]  /*2df0*/  BSYNC B0 ;  /* 0x0000000000007941 */ /* 0x000fea0003800000 */
.L_x_1345:
        /* <DEDUP_REMOVED lines=11> */
[----:B-1----:R-:W-:-:S04]  /*2eb0*/  IMAD.WIDE.U32 R6, R2, c[0x0][0x198], R4 ;  /* 0x0000660002067a25 */ /* 0x002fc800078e0004 */
        /* <DEDUP_REMOVED lines=18> */
.L_x_1348:
[----:B------:R-:W-:Y:S05]  /*2fe0*/  BSYNC B0 ;  /* 0x0000000000007941 */ /* 0x000fea0003800000 */
.L_x_1347:
[----:B------:R-:W-:Y:S01]  /*2ff0*/  ULDC.64 UR8, c[0x0][0x1a0] ;  /* 0x0000680000087ab9 */ /* 0x000fe20000000a00 */
[----:B-1----:R-:W-:Y:S01]  /*3000*/  IMAD.WIDE.U32 R2, R10, c[0x0][0x1a0], R236 ;  /* 0x000068000a027a25 */ /* 0x002fe200078e00ec */
[----:B------:R-:W-:Y:S01]  /*3010*/  UIMAD UR8, UR19, UR8, URZ ;  /* 0x00000008130872a4 */ /* 0x000fe2000f8e023f */
[----:B------:R1:W-:Y:S01]  /*3020*/  @P6 STS.128 [R0+0x14000], RZ ;  /* 0x014000ff00006388 */ /* 0x0003e20000000c00 */
[----:B------:R-:W-:Y:S02]  /*3030*/  BSSY B0, `(.L_x_1349) ;  /* 0x0000022000007945 */ /* 0x000fe40003800000 */
[----:B------:R-:W-:Y:S01]  /*3040*/  UIMAD UR8, UR24, UR9, UR8 ;  /* 0x00000009180872a4 */ /* 0x000fe2000f8e0208 */
[----:B------:R1:W-:Y:S01]  /*3050*/  @P6 STS.128 [R0+0x18000], RZ ;  /* 0x018000ff00006388 */ /* 0x0003e20000000c00 */
        /* <DEDUP_REMOVED lines=31> */
.L_x_1350:
[----:B------:R-:W-:Y:S05]  /*3250*/  BSYNC B0 ;  /* 0x0000000000007941 */ /* 0x000fea0003800000 */
.L_x_1349:
[----:B------:R1:W-:Y:S01]  /*3260*/  @P5 STS.128 [R0+0x15000], RZ ;  /* 0x015000ff00005388 */ /* 0x0003e20000000c00 */
[----:B------:R-:W-:Y:S03]  /*3270*/  BSSY B0, `(.L_x_1351) ;  /* 0x000001c000007945 */ /* 0x000fe60003800000 */
        /* <DEDUP_REMOVED lines=27> */
.L_x_1352:
[----:B------:R-:W-:Y:S05]  /*3430*/  BSYNC B0 ;  /* 0x0000000000007941 */ /* 0x000fea0003800000 */
.L_x_1351:
        /* <DEDUP_REMOVED lines=29> */
.L_x_1354:
[----:B------:R-:W-:Y:S05]  /*3610*/  BSYNC B0 ;  /* 0x0000000000007941 */ /* 0x000fea0003800000 */
.L_x_1353:
[----:B------:R1:W-:Y:S01]  /*3620*/  @P3 STS.128 [R0+0x17000], RZ ;  /* 0x017000ff00003388 */ /* 0x0003e20000000c00 */
[----:B------:R-:W-:Y:S03]  /*3630*/  BSSY B0, `(.L_x_1355) ;  /* 0x000001a000007945 */ /* 0x000fe60003800000 */
[----:B------:R1:W-:Y:S01]  /*3640*/  @P3 STS.128 [R0+0x1b000], RZ ;  /* 0x01b000ff00003388 */ /* 0x0003e20000000c00 */
[----:B------:R-:W-:Y:S05]  /*3650*/  @P3 BRA `(.L_x_1356) ;  /* 0x0000017000003947 */ /* 0x000fea0003800000 */
[----:B------:R-:W-:Y:S01]  /*3660*/  IADD3 R2, P0, R242, 0x60, RZ ;  /* 0x00000060f2027810 */ /* 0x000fe20007f1e0ff */
[----:B------:R-:W-:Y:S01]  /*3670*/  IMAD.MOV.U32 R5, RZ, RZ, R9 ;  /* 0x000000ffff057224 */ /* 0x000fe200078e0009 */
[----:B------:R-:W-:Y:S02]  /*3680*/  ISETP.GE.AND P3, PT, R236, c[0x0][0x220], PT ;  /* 0x00008800ec007a0c */ /* 0x000fe40003f66270 */
[----:B------:R-:W-:Y:S01]  /*3690*/  ISETP.GE.AND P1, PT, R243, c[0x0][0x220], PT ;  /* 0x00008800f3007a0c */ /* 0x000fe20003f26270 */
[----:B------:R-:W-:-:S02]  /*36a0*/  IMAD.X R3, RZ, RZ, R19, P0 ;  /* 0x000000ffff037224 */ /* 0x000fc400000e0613 */
[----:B-1----:R-:W-:-:S04]  /*36b0*/  IMAD.WIDE.U32 R6, R2, c[0x0][0x1a0], R4 ;  /* 0x0000680002067a25 */ /* 0x002fc800078e0004 */
[----:B------:R-:W-:-:S04]  /*36c0*/  IMAD R3, R3, c[0x0][0x1a0], RZ ;  /* 0x0000680003037a24 */ /* 0x000fc800078e02ff */
[----:B------:R-:W-:Y:S01]  /*36d0*/  IMAD R3, R2, c[0x0][0x1a4], R3 ;  /* 0x0000690002037a24 */ /* 0x000fe200078e0203 */
[C---:B------:R-:W-:Y:S01]  /*36e0*/  @!P3 LEA R4, P4, R6.reuse, c[0x0][0x170], 0x1 ;  /* 0x00005c000604ba11 */ /* 0x040fe200078808ff */
[----:B------:R1:W-:Y:S01]  /*36f0*/  @P3 STS.128 [R0+0x17000], RZ ;  /* 0x017000ff00003388 */ /* 0x0003e20000000c00 */
[----:B------:R-:W-:Y:S01]  /*3700*/  @!P1 LEA R2, P0, R6, c[0x0][0x170], 0x1 ;  /* 0x00005c0006029a11 */ /* 0x000fe200078008ff */
[----:B------:R-:W-:-:S05]  /*3710*/  IMAD.IADD R3, R7, 0x1, R3 ;  /* 0x0000000107037824 */ /* 0x000fca00078e0203 */
[C-C-:B------:R-:W-:Y:S02]  /*3720*/  @!P3 LEA.HI.X R5, R6.reuse, c[0x0][0x174], R3.reuse, 0x1, P4 ;  /* 0x00005d000605ba11 */ /* 0x140fe400020f0c03 */
[----:B------:R-:W-:-:S03]  /*3730*/  @!P1 LEA.HI.X R3, R6, c[0x0][0x174], R3, 0x1, P0 ;  /* 0x00005d0006039a11 */ /* 0x000fc600000f0c03 */
        /* <DEDUP_REMOVED lines=8> */
[----:B------:R1:W-:Y:S02]  /*37c0*/  @!P1 LDGSTS.E.BYPASS.LTC128B.128 [R0+0x1b000], [R2.64+0x80] ;  /* 0x1b00008002009fae */ /* 0x0003e4000b901d44 */
.L_x_1356:
[----:B------:R-:W-:Y:S05]  /*37d0*/  BSYNC B0 ;  /* 0x0000000000007941 */ /* 0x000fea0003800000 */
.L_x_1355:
[----:B-1----:R-:W-:Y:S02]  /*37e0*/  IMAD.MOV.U32 R6, RZ, RZ, c[0x0][0x308] ;  /* 0x0000c200ff067624 */ /* 0x002fe400078e00ff */
[----:B------:R-:W-:Y:S01]  /*37f0*/  IMAD.MOV.U32 R7, RZ, RZ, c[0x0][0x30c] ;  /* 0x0000c300ff077624 */ /* 0x000fe200078e00ff */
[----:B--234-:R-:W-:Y:S01]  /*3800*/  LEA.HI R0, R21, R20, RZ, 0x4 ;  /* 0x0000001415007211 */ /* 0x01cfe200078f20ff */
[----:B------:R-:W0:Y:S04]  /*3810*/  LDGDEPBAR ;  /* 0x00000000000079af */ /* 0x000e280000000000 */
[----:B------:R1:W2:Y:S04]  /*3820*/  LDG.E.64 R2, [R6.64+0x8] ;  /* 0x0000080406027981 */ /* 0x0002a8000c1e1b00 */
[----:B-1----:R-:W3:Y:S01]  /*3830*/  LDG.E.64 R6, [R6.64] ;  /* 0x0000000406067981 */ /* 0x002ee2000c1e1b00 */
[----:B------:R-:W-:Y:S01]  /*3840*/  LOP3.LUT R0, R0, 0xfffffff0, RZ, 0xc0, !PT ;  /* 0xfffffff000007812 */ /* 0x000fe200078ec0ff */
[----:B------:R-:W-:Y:S01]  /*3850*/  IMAD.SHL.U32 R211, R220, 0x2, RZ ;  /* 0x00000002dcd37824 */ /* 0x000fe200078e00ff */
[----:B------:R-:W-:Y:S01]  /*3860*/  MOV R196, 0x40 ;  /* 0x0000004000c47802 */ /* 0x000fe20000000f00 */
[----:B------:R-:W-:Y:S01]  /*3870*/  UIADD3 UR10, UR24, 0x80, URZ ;  /* 0x00000080180a7890 */ /* 0x000fe2000fffe03f */
        /* <DEDUP_REMOVED lines=21> */
[----:B------:R-:W-:Y:S01]  /*39d0*/  SHF.R.S32.HI R4, RZ, 0x1f, R17 ;  /* 0x0000001fff047819 */ /* 0x000fe20000011411 */
[----:B------:R-:W-:Y:S01]  /*39e0*/  CS2R R132, SRZ ;  /* 0x0000000000847805 */ /* 0x000fe2000001ff00 */
[----:B------:R-:W-:Y:S01]  /*39f0*/  CS2R R126, SRZ ;  /* 0x00000000007e7805 */ /* 0x000fe2000001ff00 */
[----:B------:R-:W-:Y:S01]  /*3a00*/  CS2R R124, SRZ ;  /* 0x00000000007c7805 */ /* 0x000fe2000001ff00 */
[C---:B------:R-:W-:Y:S01]  /*3a10*/  LOP3.LUT P0, RZ, R0.reuse, 0x2, RZ, 0xc0, !PT ;  /* 0x0000000200ff7812 */ /* 0x040fe2000780c0ff */
[----:B------:R-:W-:Y:S01]  /*3a20*/  CS2R R130, SRZ ;  /* 0x0000000000827805 */ /* 0x000fe2000001ff00 */
[----:B------:R-:W-:Y:S01]  /*3a30*/  LOP3.LUT P1, RZ, R0, 0x4, RZ, 0xc0, !PT ;  /* 0x0000000400ff7812 */ /* 0x000fe2000782c0ff */
[----:B------:R-:W-:Y:S01]  /*3a40*/  CS2R R128, SRZ ;  /* 0x0000000000807805 */ /* 0x000fe2000001ff00 */
        /* <DEDUP_REMOVED lines=46> */
[----:B------:R-:W-:Y:S01]  /*3d30*/  UISETP.GE.AND UP0, UPT, UR10, UR6, UPT ;  /* 0x000000060a00728c */ /* 0x000fe2000bf06270 */
[----:B------:R-:W-:-:S02]  /*3d40*/  IADD3 R212, R219, R211, RZ ;  /* 0x000000d3dbd47210 */ /* 0x000fc40007ffe0ff */
[----:B--2---:R-:W-:Y:S02]  /*3d50*/  IADD3 R17, P4, P3, R2, UR41, R17 ;  /* 0x0000002902117c10 */ /* 0x004fe4000fb9e011 */
[----:B------:R-:W-:Y:S02]  /*3d60*/  IADD3 R2, R218, 0x2000, RZ ;  /* 0x00002000da027810 */ /* 0x000fe40007ffe0ff */
[----:B------:R-:W-:Y:S01]  /*3d70*/  IADD3.X R0, R3, UR49, R4, P4, P3 ;  /* 0x0000003103007c10 */ /* 0x000fe2000a7e6404 */
[----:B------:R-:W-:Y:S01]  /*3d80*/  IMAD.WIDE.U32 R4, R17, -0x2daee0ad, RZ ;  /* 0xd2511f5311047825 */ /* 0x000fe200078e00ff */
[----:B------:R-:W-:-:S03]  /*3d90*/  SEL R2, R2, R218, !P2 ;  /* 0x000000da02027207 */ /* 0x000fc60005000000 */
[----:B------:R1:W-:Y:S02]  /*3da0*/  STL [R1+0x14], R0 ;  /* 0x0000140001007387 */ /* 0x0003e40000100800 */
[----:B------:R-:W-:Y:S02]  /*3db0*/  IMAD.SHL.U32 R210, R2, 0x2, RZ ;  /* 0x0000000202d27824 */ /* 0x000fe400078e00ff */
[----:B------:R-:W-:-:S05]  /*3dc0*/  IMAD.SHL.U32 R2, R22, 0x20, RZ ;  /* 0x0000002016027824 */ /* 0x000fca00078e00ff */
[----:B------:R2:W-:Y:S04]  /*3dd0*/  STL [R1+0x34], R2 ;  /* 0x0000340201007387 */ /* 0x0005e80000100800 */
[----:B------:R4:W-:Y:S01]  /*3de0*/  STL.64 [R1+0x8], R4 ;  /* 0x0000080401007387 */ /* 0x0009e20000100a00 */
[----:B---3--:R3:W2:Y:S08]  /*3df0*/  R2UR UR8, R7 ;  /* 0x00000000070873c2 */ /* 0x0086b000000e0000 */
[----:B------:R3:W2:Y:S01]  /*3e00*/  R2UR UR9, R6 ;  /* 0x00000000060973c2 */ /* 0x0006a200000e0000 */
[----:B-1----:R-:W-:-:S04]  /*3e10*/  IADD3 R0, R220, 0x2000, RZ ;  /* 0x00002000dc007810 */ /* 0x002fc80007ffe0ff */
[----:B------:R-:W-:-:S05]  /*3e20*/  SEL R0, R0, R220, !P2 ;  /* 0x000000dc00007207 */ /* 0x000fca0005000000 */
[----:B------:R-:W-:Y:S01]  /*3e30*/  IMAD.SHL.U32 R213, R0, 0x2, RZ ;  /* 0x0000000200d57824 */ /* 0x000fe200078e00ff */
[----:B------:R-:W-:-:S05]  /*3e40*/  MOV R0, c[0x0][0x22c] ;  /* 0x00008b0000007a02 */ /* 0x000fca0000000f00 */
[----:B------:R-:W-:-:S04]  /*3e50*/  IMAD R0, R0, c[0x0][0x1c0], RZ ;  /* 0x0000700000007a24 */ /* 0x000fc800078e02ff */
[C---:B------:R-:W-:Y:S02]  /*3e60*/  IMAD.SHL.U32 R3, R0.reuse, 0x10, RZ ;  /* 0x0000001000037824 */ /* 0x040fe400078e00ff */
[----:B------:R-:W-:-:S03]  /*3e70*/  IMAD.SHL.U32 R235, R0, 0x8, RZ ;  /* 0x0000000800eb7824 */ /* 0x000fc600078e00ff */
[C---:B--2---:R-:W-:Y:S02]  /*3e80*/  IADD3 R2, R3.reuse, 0x20, RZ ;  /* 0x0000002003027810 */ /* 0x044fe40007ffe0ff */
[C---:B----4-:R-:W-:Y:S02]  /*3e90*/  IADD3 R4, R3.reuse, 0x40, RZ ;  /* 0x0000004003047810 */ /* 0x050fe40007ffe0ff */
        /* <DEDUP_REMOVED lines=10> */
[C---:B------:R-:W-:Y:S01]  /*3f40*/  IMAD.IADD R2, R235.reuse, 0x1, R2 ;  /* 0x00000001eb027824 */ /* 0x040fe200078e0202 */
[C---:B------:R-:W-:Y:S01]  /*3f50*/  IADD3 R251, R235.reuse, R252, RZ ;  /* 0x000000fcebfb7210 */ /* 0x040fe20007ffe0ff */
[C---:B------:R-:W-:Y:S02]  /*3f60*/  IMAD.IADD R249, R235.reuse, 0x1, R250 ;  /* 0x00000001ebf97824 */ /* 0x040fe400078e02fa */
[C---:B------:R-:W-:Y:S01]  /*3f70*/  IMAD.IADD R3, R235.reuse, 0x1, R2 ;  /* 0x00000001eb037824 */ /* 0x040fe200078e0202 */
[----:B------:R1:W-:Y:S01]  /*3f80*/  STL [R1], R2 ;  /* 0x0000000201007387 */ /* 0x0003e20000100800 */
[----:B------:R-:W-:-:S03]  /*3f90*/  IMAD.IADD R0, R235, 0x1, R249 ;  /* 0x00000001eb007824 */ /* 0x000fc600078e02f9 */
[----:B------:R3:W-:Y:S02]  /*3fa0*/  STL [R1+0x10], R3 ;  /* 0x0000100301007387 */ /* 0x0007e40000100800 */
[----:B-1-3--:R-:W-:Y:S02]  /*3fb0*/  IADD3 R2, R235, R251, RZ ;  /* 0x000000fbeb027210 */ /* 0x00afe40007ffe0ff */
.L_x_1359:
        /* <DEDUP_REMOVED lines=15> */
[----:B------:R-:W4:Y:S01]  /*40b0*/  LDL.64 R222, [R1+0x8] ;  /* 0x0000080001de7983 */ /* 0x000f220000100a00 */
        /* <DEDUP_REMOVED lines=154> */
[----:B------:R-:W1:Y:S01]  /*4a60*/  MUFU.EX2 R204, R4 ;  /* 0x0000000400cc7308 */ /* 0x000e620000000800 */
[----:B------:R-:W-:Y:S01]  /*4a70*/  @P3 FSEL R9, R9, -INF , !P4 ;  /* 0xff80000009093808 */ /* 0x000fe20006000000 */
[----:B------:R-:W-:Y:S01]  /*4a80*/  UIADD3 UR11, UR8, -0x4498517b, URZ ;  /* 0xbb67ae85080b7890 */ /* 0x000fe2000fffe03f */
[----:B------:R-:W-:Y:S01]  /*4a90*/  PLOP3.LUT P3, PT, PT, PT, UP0, 0x80, 0x0 ;  /* 0x000000000000781c */ /* 0x000fe20003f6f008 */
[--C-:B------:R-:W-:Y:S01]  /*4aa0*/  FFMA.FTZ R6, R6, c[0x0][0x23c], -R164.reuse ;  /* 0x00008f0006067a23 */ /* 0x100fe200000108a4 */
[----:B------:R-:W-:Y:S01]  /*4ab0*/  @P6 ISETP.GE.AND P6, PT, R2, UR6, PT ;  /* 0x0000000602006c0c */ /* 0x000fe2000bfc6270 */
[----:B------:R-:W-:Y:S01]  /*4ac0*/  FFMA.FTZ R7, R7, c[0x0][0x23c], -R164 ;  /* 0x00008f0007077a23 */ /* 0x000fe200000108a4 */
[----:B------:R-:W-:Y:S01]  /*4ad0*/  PLOP3.LUT P0, PT, PT, PT, UP0, 0x80, 0x0 ;  /* 0x000000000000781c */ /* 0x000fe20003f0f008 */
[----:B------:R-:W-:Y:S01]  /*4ae0*/  FMUL.FTZ R2, R244, 1.4426950216293334961 ;  /* 0x3fb8aa3bf4027820 */ /* 0x000fe20000410000 */
[----:B------:R-:W-:Y:S01]  /*4af0*/  LOP3.LUT R0, R222, UR11, RZ, 0x3c, !PT ;  /* 0x0000000bde007c12 */ /* 0x000fe2000f8e3cff */
[----:B------:R2:W3:Y:S01]  /*4b00*/  MUFU.EX2 R203, R5 ;  /* 0x0000000500cb7308 */ /* 0x0004e20000000800 */
[----:B------:R-:W-:Y:S01]  /*4b10*/  FSETP.NEU.FTZ.AND P5, PT, R244, -INF , PT ;  /* 0xff800000f400780b */ /* 0x000fe20003fbd000 */
[----:B------:R-:W-:Y:S01]  /*4b20*/  UIADD3 UR11, UR9, -0x255992d5, URZ ;  /* 0xdaa66d2b090b7890 */ /* 0x000fe2000fffe03f */
[----:B------:R-:W-:Y:S02]  /*4b30*/  LOP3.LUT R184, R0, R167, RZ, 0x3c, !PT ;  /* 0x000000a700b87212 */ /* 0x000fe400078e3cff */
[----:B------:R-:W-:Y:S02]  /*4b40*/  FSEL R2, R2, RZ, P5 ;  /* 0x000000ff02027208 */ /* 0x000fe40002800000 */
[----:B------:R-:W-:Y:S02]  /*4b50*/  @P3 IADD3 R173, R3, 0x9, RZ ;  /* 0x0000000903ad3810 */ /* 0x000fe40007ffe0ff */
[----:B------:R-:W-:Y:S01]  /*4b60*/  PLOP3.LUT P3, PT, PT, PT, UP0, 0x80, 0x0 ;  /* 0x000000000000781c */ /* 0x000fe20003f6f008 */
[----:B------:R-:W-:Y:S01]  /*4b70*/  MUFU.EX2 R202, R6 ;  /* 0x0000000600ca7308 */ /* 0x000fe20000000800 */
[----:B------:R-:W-:Y:S01]  /*4b80*/  @P0 FSEL R12, R12, -INF , !P6 ;  /* 0xff8000000c0c0808 */ /* 0x000fe20007000000 */
[--C-:B------:R-:W-:Y:S01]  /*4b90*/  FFMA.FTZ R8, R8, c[0x0][0x23c], -R2.reuse ;  /* 0x00008f0008087a23 */ /* 0x100fe20000010802 */
[----:B------:R-:W-:Y:S01]  /*4ba0*/  PLOP3.LUT P0, PT, PT, PT, UP0, 0x80, 0x0 ;  /* 0x000000000000781c */ /* 0x000fe20003f0f008 */
[--C-:B------:R-:W-:Y:S01]  /*4bb0*/  FFMA.FTZ R9, R9, c[0x0][0x23c], -R2.reuse ;  /* 0x00008f0009097a23 */ /* 0x100fe20000010802 */
[----:B------:R-:W-:Y:S01]  /*4bc0*/  PLOP3.LUT P5, PT, PT, PT, UP0, 0x80, 0x0 ;  /* 0x000000000000781c */ /* 0x000fe20003faf008 */
[----:B------:R-:W-:Y:S01]  /*4bd0*/  FFMA.FTZ R12, R12, c[0x0][0x23c], -R2 ;  /* 0x00008f000c0c7a23 */ /* 0x000fe20000010802 */
[----:B------:R-:W-:Y:S02]  /*4be0*/  PLOP3.LUT P2, PT, PT, PT, UP0, 0x80, 0x0 ;  /* 0x000000000000781c */ /* 0x000fe40003f4f008 */
[----:B------:R-:W-:Y:S01]  /*4bf0*/  LOP3.LUT R181, R181, UR10, R166, 0x96, !PT ;  /* 0x0000000ab5b57c12 */ /* 0x000fe2000f8e96a6 */
[----:B------:R4:W-:Y:S02]  /*4c00*/  MUFU.EX2 R223, R7 ;  /* 0x0000000700df7308 */ /* 0x0009e40000000800 */
[----:B------:R-:W-:Y:S01]  /*4c10*/  @P3 ISETP.GE.AND P3, PT, R173, UR6, PT ;  /* 0x00000006ad003c0c */ /* 0x000fe2000bf66270 */
[----:B--2---:R-:W-:Y:S03]  /*4c20*/  IMAD.WIDE.U32 R4, R183, -0x2daee0ad, RZ ;  /* 0xd2511f53b7047825 */ /* 0x004fe600078e00ff */
[----:B------:R-:W-:Y:S02]  /*4c30*/  @P0 FSEL R16, R16, -INF , !P6 ;  /* 0xff80000010100808 */ /* 0x000fe40007000000 */
[----:B------:R-:W-:Y:S01]  /*4c40*/  FSETP.NEU.FTZ.AND P0, PT, R245, -INF , PT ;  /* 0xff800000f500780b */ /* 0x000fe20003f1d000 */
[----:B------:R-:W-:Y:S01]  /*4c50*/  IMAD.WIDE.U32 R182, R181, -0x326172a9, RZ ;  /* 0xcd9e8d57b5b67825 */ /* 0x000fe200078e00ff */
[----:B------:R-:W-:Y:S01]  /*4c60*/  LOP3.LUT R173, R0, R5, RZ, 0x3c, !PT ;  /* 0x0000000500ad7212 */ /* 0x000fe200078e3cff */
[----:B------:R2:W-:Y:S01]  /*4c70*/  MUFU.EX2 R225, R8 ;  /* 0x0000000800e17308 */ /* 0x0005e20000000800 */
[----:B------:R-:W-:Y:S01]  /*4c80*/  LOP3.LUT R185, R175, UR10, R4, 0x96, !PT ;  /* 0x0000000aafb97c12 */ /* 0x000fe2000f8e9604 */
[----:B------:R-:W-:Y:S01]  /*4c90*/  FMUL.FTZ R0, R245, 1.4426950216293334961 ;  /* 0x3fb8aa3bf5007820 */ /* 0x000fe20000410000 */
[----:B------:R-:W-:Y:S01]  /*4ca0*/  @P5 FSEL R14, R14, -INF , !P6 ;  /* 0xff8000000e0e5808 */ /* 0x000fe20007000000 */
[----:B------:R-:W-:Y:S01]  /*4cb0*/  UIADD3 UR10, UR8, 0x32370b8f, URZ ;  /* 0x32370b8f080a7890 */ /* 0x000fe2000fffe03f */
[----:B------:R-:W-:Y:S01]  /*4cc0*/  PLOP3.LUT P5, PT, PT, PT, UP0, 0x80, 0x0 ;  /* 0x000000000000781c */ /* 0x000fe20003faf008 */
[--C-:B------:R-:W-:Y:S01]  /*4cd0*/  FFMA.FTZ R16, R16, c[0x0][0x23c], -R165.reuse ;  /* 0x00008f0010107a23 */ /* 0x100fe200000108a5 */
[----:B------:R-:W-:Y:S02]  /*4ce0*/  FSEL R0, R0, RZ, P0 ;  /* 0x000000ff00007208 */ /* 0x000fe40000000000 */
[----:B------:R-:W-:Y:S01]  /*4cf0*/  PLOP3.LUT P0, PT, PT, PT, UP0, 0x80, 0x0 ;  /* 0x000000000000781c */ /* 0x000fe20003f0f008 */
[----:B------:R1:W-:Y:S01]  /*4d00*/  MUFU.EX2 R224, R9 ;  /* 0x0000000900e07308 */ /* 0x0003e20000000800 */
[----:B------:R-:W-:Y:S01]  /*4d10*/  @P2 FSEL R11, R11, -INF , !P4 ;  /* 0xff8000000b0b2808 */ /* 0x000fe20006000000 */
[--C-:B------:R-:W-:Y:S01]  /*4d20*/  FFMA.FTZ R14, R14, c[0x0][0x23c], -R0.reuse ;  /* 0x00008f000e0e7a23 */ /* 0x100fe20000010800 */
[----:B----4-:R-:W4:Y:S01]  /*4d30*/  LDSM.16.M88.4 R4, [R215+0x10800] ;  /* 0x01080000d704783b */ /* 0x010f220000000200 */
[----:B------:R-:W-:Y:S02]  /*4d40*/  PLOP3.LUT P2, PT, PT, PT, UP0, 0x80, 0x0 ;  /* 0x000000000000781c */ /* 0x000fe40003f4f008 */
[----:B------:R-:W-:Y:S01]  /*4d50*/  PLOP3.LUT P4, PT, PT, PT, UP0, 0x80, 0x0 ;  /* 0x000000000000781c */ /* 0x000fe20003f8f008 */
[----:B------:R-:W-:Y:S01]  /*4d60*/  FFMA.FTZ R175, R11, c[0x0][0x23c], -R0 ;  /* 0x00008f000baf7a23 */ /* 0x000fe20000010800 */
[----:B------:R-:W-:Y:S02]  /*4d70*/  @P5 FSEL R18, R18, -INF , !P6 ;  /* 0xff80000012125808 */ /* 0x000fe40007000000 */
[----:B------:R-:W-:Y:S01]  /*4d80*/  PLOP3.LUT P6, PT, PT, PT, UP0, 0x80, 0x0 ;  /* 0x000000000000781c */ /* 0x000fe20003fcf008 */
[----:B------:R-:W-:Y:S01]  /*4d90*/  MUFU.EX2 R201, R16 ;  /* 0x0000001000c97308 */ /* 0x000fe20000000800 */
[----:B------:R-:W-:Y:S01]  /*4da0*/  @P0 FSEL R13, R13, -INF , !P3 ;  /* 0xff8000000d0d0808 */ /* 0x000fe20005800000 */
[----:B------:R-:W-:Y:S01]  /*4db0*/  FFMA.FTZ R18, R18, c[0x0][0x23c], -R164 ;  /* 0x00008f0012127a23 */ /* 0x000fe200000108a4 */
[----:B------:R-:W-:Y:S01]  /*4dc0*/  PLOP3.LUT P0, PT, PT, PT, UP0, 0x80, 0x0 ;  /* 0x000000000000781c */ /* 0x000fe20003f0f008 */
[----:B--2---:R-:W-:Y:S01]  /*4dd0*/  FFMA.FTZ R8, R10, c[0x0][0x23c], -R0 ;  /* 0x00008f000a087a23 */ /* 0x004fe20000010800 */
[----:B------:R-:W-:Y:S01]  /*4de0*/  PLOP3.LUT P5, PT, PT, PT, UP0, 0x80, 0x0 ;  /* 0x000000000000781c */ /* 0x000fe20003faf008 */
[----:B------:R-:W-:Y:S01]  /*4df0*/  FFMA.FTZ R13, R13, c[0x0][0x23c], -R2 ;  /* 0x00008f000d0d7a23 */ /* 0x000fe20000010802 */
[----:B------:R-:W-:Y:S01]  /*4e00*/  @P2 IADD3 R166, R3, 0x10, RZ ;  /* 0x0000001003a62810 */ /* 0x000fe20007ffe0ff */
[----:B------:R-:W-:Y:S01]  /*4e10*/  IMAD.WIDE.U32 R10, R173, -0x326172a9, RZ ;  /* 0xcd9e8d57ad0a7825 */ /* 0x000fe200078e00ff */
[----:B------:R-:W-:Y:S01]  /*4e20*/  PLOP3.LUT P2, PT, PT, PT, UP0, 0x80, 0x0 ;  /* 0x000000000000781c */ /* 0x000fe20003f4f008 */
[----:B------:R-:W-:Y:S01]  /*4e30*/  MUFU.EX2 R200, R18 ;  /* 0x0000001200c87308 */ /* 0x000fe20000000800 */
[----:B------:R-:W-:Y:S02]  /*4e40*/  @P4 IADD3 R167, R3, 0x11, RZ ;  /* 0x0000001103a74810 */ /* 0x000fe40007ffe0ff */
[----:B------:R-:W-:Y:S03]  /*4e50*/  PLOP3.LUT P4, PT, PT, PT, UP0, 0x80, 0x0 ;  /* 0x000000000000781c */ /* 0x000fe60003f8f008 */
[----:B------:R-:W-:Y:S02]  /*4e60*/  @P0 FSEL R17, R17, -INF , !P3 ;  /* 0xff80000011110808 */ /* 0x000fe40005800000 */
[----:B------:R-:W-:Y:S02]  /*4e70*/  PLOP3.LUT P0, PT, PT, PT, UP0, 0x80, 0x0 ;  /* 0x000000000000781c */ /* 0x000fe40003f0f008 */
[----:B------:R2:W-:Y:S01]  /*4e80*/  MUFU.EX2 R227, R8 ;  /* 0x0000000800e37308 */ /* 0x0005e20000000800 */
[--C-:B------:R-:W-:Y:S01]  /*4e90*/  FFMA.FTZ R17, R17, c[0x0][0x23c], -R165.reuse ;  /* 0x00008f0011117a23 */ /* 0x100fe200000108a5 */
[C---:B------:R-:W-:Y:S02]  /*4ea0*/  @P5 IADD3 R181, R3.reuse, 0x18, RZ ;  /* 0x0000001803b55810 */ /* 0x040fe40007ffe0ff */
[----:B------:R-:W-:Y:S02]  /*4eb0*/  @P6 IADD3 R3, R3, 0x19, RZ ;  /* 0x0000001903036810 */ /* 0x000fe40007ffe0ff */
[----:B------:R-:W-:Y:S02]  /*4ec0*/  @P4 ISETP.GE.AND P4, PT, R167, UR6, PT ;  /* 0x00000006a7004c0c */ /* 0x000fe4000bf86270 */
[----:B------:R-:W-:Y:S02]  /*4ed0*/  PLOP3.LUT P6, PT, PT, PT, UP0, 0x80, 0x0 ;  /* 0x000000000000781c */ /* 0x000fe40003fcf008 */
[----:B------:R-:W-:Y:S01]  /*4ee0*/  MUFU.EX2 R199, R17 ;  /* 0x0000001100c77308 */ /* 0x000fe20000000800 */
[----:B------:R-:W-:Y:S01]  /*4ef0*/  @P0 FSEL R19, R19, -INF , !P3 ;  /* 0xff80000013130808 */ /* 0x000fe20005800000 */
[-C--:B----4-:R-:W-:Y:S01]  /*4f00*/  HMMA.16816.F32.BF16 R20, R168, R4.reuse, R20 ;  /* 0x00000004a814723c */ /* 0x090fe20000041814 */
[----:B------:R-:W-:Y:S02]  /*4f10*/  PLOP3.LUT P0, PT, PT, PT, UP0, 0x80, 0x0 ;  /* 0x000000000000781c */ /* 0x000fe40003f0f008 */
[----:B------:R-:W-:Y:S01]  /*4f20*/  @P2 ISETP.GE.AND P2, PT, R166, UR6, PT ;  /* 0x00000006a6002c0c */ /* 0x000fe2000bf46270 */
[----:B------:R-:W-:Y:S01]  /*4f30*/  FFMA.FTZ R19, R19, c[0x0][0x23c], -R164 ;  /* 0x00008f0013137a23 */ /* 0x000fe200000108a4 */
[----:B------:R-:W-:Y:S01]  /*4f40*/  PLOP3.LUT P5, PT, PT, PT, UP0, 0x80, 0x0 ;  /* 0x000000000000781c */ /* 0x000fe20003faf008 */
[----:B------:R-:W-:Y:S02]  /*4f50*/  IMAD.WIDE.U32 R166, R184, -0x326172a9, RZ ;  /* 0xcd9e8d57b8a67825 */ /* 0x000fe400078e00ff */
[C---:B------:R-:W-:Y:S01]  /*4f60*/  HMMA.16816.F32.BF16 R24, R176.reuse, R4, R24 ;  /* 0x00000004b018723c */ /* 0x040fe20000041818 */
[----:B------:R4:W-:Y:S03]  /*4f70*/  MUFU.EX2 R226, R175 ;  /* 0x000000af00e27308 */ /* 0x0009e60000000800 */
[----:B------:R-:W-:Y:S02]  /*4f80*/  @P6 FSEL R15, R15, -INF , !P3 ;  /* 0xff8000000f0f6808 */ /* 0x000fe40005800000 */
[----:B------:R-:W-:Y:S02]  /*4f90*/  PLOP3.LUT P3, PT, PT, PT, UP0, 0x80, 0x0 ;  /* 0x000000000000781c */ /* 0x000fe40003f6f008 */
[-C--:B------:R-:W-:Y:S01]  /*4fa0*/  HMMA.16816.F32.BF16 R28, R176, R6.reuse, R28 ;  /* 0x00000006b01c723c */ /* 0x080fe2000004181c */
[----:B------:R-:W-:Y:S02]  /*4fb0*/  PLOP3.LUT P6, PT, PT, PT, UP0, 0x80, 0x0 ;  /* 0x000000000000781c */ /* 0x000fe40003fcf008 */
[----:B------:R3:W-:Y:S01]  /*4fc0*/  MUFU.EX2 R222, R12 ;  /* 0x0000000c00de7308 */ /* 0x0007e20000000800 */
[C---:B-1----:R-:W-:Y:S01]  /*4fd0*/  LOP3.LUT R9, R172.reuse, R167, RZ, 0x3c, !PT ;  /* 0x000000a7ac097212 */ /* 0x042fe200078e3cff */
[----:B------:R-:W-:Y:S01]  /*4fe0*/  FFMA.FTZ R15, R15, c[0x0][0x23c], -R0 ;  /* 0x00008f000f0f7a23 */ /* 0x000fe20000010800 */
[----:B------:R-:W-:Y:S02]  /*4ff0*/  LOP3.LUT R172, R172, R11, RZ, 0x3c, !PT ;  /* 0x0000000bacac7212 */ /* 0x000fe400078e3cff */
[----:B------:R-:W-:Y:S04]  /*5000*/  HMMA.16816.F32.BF16 R32, R168, R6, R32 ;  /* 0x00000006a820723c */ /* 0x000fe80000041820 */
[----:B------:R-:W-:Y:S01]  /*5010*/  @P0 FSEL R22, R22, -INF , !P2 ;  /* 0xff80000016160808 */ /* 0x000fe20005000000 */
[----:B------:R1:W-:Y:S01]  /*5020*/  MUFU.EX2 R207, R13 ;  /* 0x0000000d00cf7308 */ /* 0x0003e20000000800 */
[----:B------:R-:W-:Y:S01]  /*5030*/  PLOP3.LUT P0, PT, PT, PT, UP0, 0x80, 0x0 ;  /* 0x000000000000781c */ /* 0x000fe20003f0f008 */
[----:B------:R-:W-:Y:S01]  /*5040*/  IMAD.WIDE.U32 R172, R172, -0x2daee0ad, RZ ;  /* 0xd2511f53acac7825 */ /* 0x000fe200078e00ff */
[----:B------:R-:W-:Y:S02]  /*5050*/  @P3 FSEL R20, R20, -INF , !P2 ;  /* 0xff80000014143808 */ /* 0x000fe40005000000 */
[----:B------:R-:W-:Y:S02]  /*5060*/  PLOP3.LUT P3, PT, PT, PT, UP0, 0x80, 0x0 ;  /* 0x000000000000781c */ /* 0x000fe40003f6f008 */
[----:B------:R-:W-:Y:S01]  /*5070*/  LOP3.LUT R184, R183, UR11, R166, 0x96, !PT ;  /* 0x0000000bb7b87c12 */ /* 0x000fe2000f8e96a6 */
[----:B--2---:R-:W-:Y:S01]  /*5080*/  IMAD.WIDE.U32 R8, R9, -0x2daee0ad, RZ ;  /* 0xd2511f5309087825 */ /* 0x004fe200078e00ff */
[----:B------:R-:W-:Y:S01]  /*5090*/  LOP3.LUT R174, R173, UR10, R174, 0x96, !PT ;  /* 0x0000000aadae7c12 */ /* 0x000fe2000f8e96ae */
[----:B------:R2:W-:Y:S01]  /*50a0*/  MUFU.EX2 R206, R14 ;  /* 0x0000000e00ce7308 */ /* 0x0005e20000000800 */
[----:B------:R-:W-:Y:S01]  /*50b0*/  @P5 ISETP.GE.AND P5, PT, R181, UR6, PT ;  /* 0x00000006b5005c0c */ /* 0x000fe2000bfa6270 */
[----:B------:R-:W-:Y:S01]  /*50c0*/  IMAD.WIDE.U32 R166, R185, -0x326172a9, RZ ;  /* 0xcd9e8d57b9a67825 */ /* 0x000fe200078e00ff */
[----:B------:R-:W-:Y:S01]  /*50d0*/  LOP3.LUT R9, R9, UR10, R180, 0x96, !PT ;  /* 0x0000000a09097c12 */ /* 0x000fe2000f8e96b4 */
[----:B------:R-:W-:Y:S01]  /*50e0*/  UIADD3 UR10, UR9, 0x78dde6e4, URZ ;  /* 0x78dde6e4090a7890 */ /* 0x000fe2000fffe03f */
[----:B------:R-:W-:Y:S01]  /*50f0*/  @P0 FSEL R26, R26, -INF , !P2 ;  /* 0xff8000001a1a0808 */ /* 0x000fe20005000000 */
[----:B------:R-:W-:Y:S01]  /*5100*/  IMAD.WIDE.U32 R184, R184, -0x2daee0ad, RZ ;  /* 0xd2511f53b8b87825 */ /* 0x000fe200078e00ff */
[----:B------:R-:W-:Y:S02]  /*5110*/  PLOP3.LUT P0, PT, PT, PT, UP0, 0x80, 0x0 ;  /* 0x000000000000781c */ /* 0x000fe40003f0f008 */
[----:B------:R-:W-:Y:S01]  /*5120*/  @P3 FSEL R24, R24, -INF , !P2 ;  /* 0xff80000018183808 */ /* 0x000fe20005000000 */
[----:B----4-:R-:W-:Y:S01]  /*5130*/  IMAD.WIDE.U32 R174, R174, -0x326172a9, RZ ;  /* 0xcd9e8d57aeae7825 */ /* 0x010fe200078e00ff */
[----:B------:R-:W-:Y:S01]  /*5140*/  PLOP3.LUT P3, PT, PT, PT, UP0, 0x80, 0x0 ;  /* 0x000000000000781c */ /* 0x000fe20003f6f008 */
[----:B------:R4:W-:Y:S01]  /*5150*/  MUFU.EX2 R205, R15 ;  /* 0x0000000f00cd7308 */ /* 0x0009e20000000800 */
[----:B------:R-:W-:Y:S01]  /*5160*/  LOP3.LUT R181, R167, UR11, R10, 0x96, !PT ;  /* 0x0000000ba7b57c12 */ /* 0x000fe2000f8e960a */
[----:B------:R-:W-:Y:S01]  /*5170*/  UIADD3 UR11, UR9, 0x1715609d, URZ ;  /* 0x1715609d090b7890 */ /* 0x000fe2000fffe03f */
[----:B------:R-:W-:Y:S01]  /*5180*/  PLOP3.LUT P2, PT, PT, PT, UP0, 0x80, 0x0 ;  /* 0x000000000000781c */ /* 0x000fe20003f4f008 */
[----:B------:R-:W-:Y:S01]  /*5190*/  FFMA.FTZ R24, R24, c[0x0][0x23c], -R2 ;  /* 0x00008f0018187a23 */ /* 0x000fe20000010802 */
[----:B------:R-:W-:Y:S01]  /*51a0*/  LOP3.LUT R186, R185, UR12, R8, 0x96, !PT ;  /* 0x0000000cb9ba7c12 */ /* 0x000fe2000f8e9608 */
[----:B------:R-:W-:Y:S01]  /*51b0*/  IMAD.WIDE.U32 R8, R9, -0x326172a9, RZ ;  /* 0xcd9e8d5709087825 */ /* 0x000fe200078e00ff */
[----:B---3--:R-:W-:Y:S02]  /*51c0*/  LOP3.LUT R12, R175, UR10, R166, 0x96, !PT ;  /* 0x0000000aaf0c7c12 */ /* 0x008fe4000f8e96a6 */
[----:B------:R-:W-:Y:S01]  /*51d0*/  @P0 FSEL R23, R23, -INF , !P4 ;  /* 0xff80000017170808 */ /* 0x000fe20006000000 */
[----:B------:R-:W-:Y:S01]  /*51e0*/  IMAD.WIDE.U32 R180, R181, -0x2daee0ad, RZ ;  /* 0xd2511f53b5b47825 */ /* 0x000fe200078e00ff */
[----:B------:R-:W-:Y:S01]  /*51f0*/  PLOP3.LUT P0, PT, PT, PT, UP0, 0x80, 0x0 ;  /* 0x000000000000781c */ /* 0x000fe20003f0f008 */
[----:B------:R-:W-:Y:S01]  /*5200*/  MUFU.EX2 R197, R19 ;  /* 0x0000001300c57308 */ /* 0x000fe20000000800 */
[----:B------:R-:W-:Y:S01]  /*5210*/  LOP3.LUT R10, R9, UR10, R182, 0x96, !PT ;  /* 0x0000000a090a7c12 */ /* 0x000fe2000f8e96b6 */
[----:B------:R-:W-:Y:S01]  /*5220*/  IMAD.WIDE.U32 R186, R186, -0x326172a9, RZ ;  /* 0xcd9e8d57baba7825 */ /* 0x000fe200078e00ff */
[----:B------:R-:W-:Y:S01]  /*5230*/  LOP3.LUT R167, R181, UR12, R172, 0x96, !PT ;  /* 0x0000000cb5a77c12 */ /* 0x000fe2000f8e96ac */
[----:B------:R-:W-:Y:S01]  /*5240*/  UIADD3 UR10, UR8, -0x56f99767, URZ ;  /* 0xa9066899080a7890 */ /* 0x000fe2000fffe03f */
[----:B------:R-:W-:Y:S01]  /*5250*/  @P3 FSEL R21, R21, -INF , !P4 ;  /* 0xff80000015153808 */ /* 0x000fe20006000000 */
[----:B------:R-:W-:Y:S01]  /*5260*/  IMAD.WIDE.U32 R10, R10, -0x2daee0ad, RZ ;  /* 0xd2511f530a0a7825 */ /* 0x000fe200078e00ff */
[----:B------:R-:W-:Y:S02]  /*5270*/  PLOP3.LUT P3, PT, PT, PT, UP0, 0x80, 0x0 ;  /* 0x000000000000781c */ /* 0x000fe40003f6f008 */
[----:B------:R-:W-:Y:S01]  /*5280*/  LOP3.LUT R9, R187, UR11, R8, 0x96, !PT ;  /* 0x0000000bbb097c12 */ /* 0x000fe2000f8e9608 */
[----:B-1----:R-:W-:Y:S01]  /*5290*/  IMAD.WIDE.U32 R12, R12, -0x2daee0ad, RZ ;  /* 0xd2511f530c0c7825 */ /* 0x002fe200078e00ff */
[----:B------:R-:W-:Y:S01]  /*52a0*/  @P2 FSEL R25, R25, -INF , !P4 ;  /* 0xff80000019192808 */ /* 0x000fe20006000000 */
[----:B------:R-:W-:Y:S01]  /*52b0*/  MUFU.EX2 R194, R24 ;  /* 0x0000001800c27308 */ /* 0x000fe20000000800 */
[----:B------:R-:W-:Y:S01]  /*52c0*/  PLOP3.LUT P2, PT, PT, PT, UP0, 0x80, 0x0 ;  /* 0x000000000000781c */ /* 0x000fe20003f4f008 */
[----:B------:R-:W-:Y:S01]  /*52d0*/  IMAD.WIDE.U32 R166, R167, -0x326172a9, RZ ;  /* 0xcd9e8d57a7a67825 */ /* 0x000fe200078e00ff */
[----:B------:R-:W-:Y:S02]  /*52e0*/  LOP3.LUT R184, R11, UR10, R184, 0x96, !PT ;  /* 0x0000000a0bb87c12 */ /* 0x000fe4000f8e96b8 */
[----:B------:R-:W-:Y:S01]  /*52f0*/  LOP3.LUT R180, R13, UR10, R180, 0x96, !PT ;  /* 0x0000000a0db47c12 */ /* 0x000fe2000f8e96b4 */
[----:B------:R-:W-:Y:S01]  /*5300*/  UIADD3 UR10, UR8, 0x646e171e, URZ ;  /* 0x646e171e080a7890 */ /* 0x000fe2000fffe03f */
[----:B------:R-:W-:Y:S01]  /*5310*/  LOP3.LUT R8, R167, UR11, R174, 0x96, !PT ;  /* 0x0000000ba7087c12 */ /* 0x000fe2000f8e96ae */
[----:B------:R-:W-:Y:S01]  /*5320*/  IMAD.WIDE.U32 R4, R9, -0x2daee0ad, RZ ;  /* 0xd2511f5309047825 */ /* 0x000fe200078e00ff */
[----:B------:R-:W-:Y:S01]  /*5330*/  @P0 FSEL R28, R28, -INF , !P5 ;  /* 0xff8000001c1c0808 */ /* 0x000fe20006800000 */
[----:B------:R-:W-:Y:S01]  /*5340*/  UIADD3 UR11, UR9, -0x4ab325aa, URZ ;  /* 0xb54cda56090b7890 */ /* 0x000fe2000fffe03f */
[----:B------:R-:W-:Y:S01]  /*5350*/  PLOP3.LUT P0, PT, PT, PT, UP0, 0x80, 0x0 ;  /* 0x000000000000781c */ /* 0x000fe20003f0f008 */
[----:B------:R-:W-:Y:S01]  /*5360*/  IMAD.WIDE.U32 R8, R8, -0x2daee0ad, RZ ;  /* 0xd2511f5308087825 */ /* 0x000fe200078e00ff */
[----:B------:R-:W-:Y:S02]  /*5370*/  @P3 FSEL R27, R27, -INF , !P4 ;  /* 0xff8000001b1b3808 */ /* 0x000fe40006000000 */
[----:B------:R-:W-:Y:S01]  /*5380*/  PLOP3.LUT P3, PT, PT, PT, UP0, 0x80, 0x0 ;  /* 0x000000000000781c */ /* 0x000fe20003f6f008 */
[--C-:B------:R-:W-:Y:S01]  /*5390*/  FFMA.FTZ R28, R28, c[0x0][0x23c], -R2.reuse ;  /* 0x00008f001c1c7a23 */ /* 0x100fe20000010802 */
[C---:B------:R-:W-:Y:S01]  /*53a0*/  LOP3.LUT R175, R4.reuse, 0xffff, RZ, 0xc0, !PT ;  /* 0x0000ffff04af7812 */ /* 0x040fe200078ec0ff */
[----:B------:R-:W-:Y:S01]  /*53b0*/  FFMA.FTZ R25, R25, c[0x0][0x23c], -R2 ;  /* 0x00008f0019197a23 */ /* 0x000fe20000010802 */
[----:B------:R-:W-:Y:S01]  /*53c0*/  @P6 ISETP.GE.AND P6, PT, R3, UR6, PT ;  /* 0x0000000603006c0c */ /* 0x000fe2000bfc6270 */
[--C-:B------:R-:W-:Y:S01]  /*53d0*/  FFMA.FTZ R21, R21, c[0x0][0x23c], -R165.reuse ;  /* 0x00008f0015157a23 */ /* 0x100fe200000108a5 */
        /* <DEDUP_REMOVED lines=25> */
[----:B----4-:R-:W-:Y:S01]  /*5570*/  LOP3.LUT R15, R4, 0xffff, RZ, 0xc0, !PT ;  /* 0x0000ffff040f7812 */ /* 0x010fe200078ec0ff */
        /* <DEDUP_REMOVED lines=40> */
[----:B------:R-:W3:Y:S01]  /*5800*/  MUFU.EX2 R180, R165 ;  /* 0x000000a500b47308 */ /* 0x000ee20000000800 */
[----:B------:R-:W-:Y:S01]  /*5810*/  @P2 FSEL R35, R35, -INF , !P6 ;  /* 0xff80000023232808 */ /* 0x000fe20007000000 */
[----:B------:R-:W-:Y:S01]  /*5820*/  @!P0 FADD.FTZ R203, -R203, -RZ ;  /* 0x800000ffcbcb8221 */ /* 0x000fe20000010100 */
        /* <DEDUP_REMOVED lines=14> */
[----:B------:R-:W4:Y:S01]  /*5910*/  MUFU.EX2 R183, R34 ;  /* 0x0000002200b77308 */ /* 0x000f220000000800 */
        /* <DEDUP_REMOVED lines=61> */
[----:B---3--:R-:W-:Y:S01]  /*5cf0*/  @!P3 FADD.FTZ R180, -R180, -RZ ;  /* 0x800000ffb4b4b221 */ /* 0x008fe20000010100 */
        /* <DEDUP_REMOVED lines=10> */
[----:B----4-:R-:W-:Y:S01]  /*5da0*/  @!P2 FADD.FTZ R183, -R183, -RZ ;  /* 0x800000ffb7b7a221 */ /* 0x010fe20000010100 */
[----:B------:R-:W4:Y:S01]  /*5db0*/  MUFU.EX2 R181, R164 ;  /* 0x000000a400b57308 */ /* 0x000f220000000800 */
        /* <DEDUP_REMOVED lines=13> */
[----:B---3--:R-:W-:Y:S01]  /*5e90*/  F2FP.RELU.BF16.PACK_AB R5, R207, R222 ;  /* 0x000000decf05723e */ /* 0x008fe200000018ff */
[----:B------:R2:W-:Y:S01]  /*5ea0*/  STS [R231+0x20000], R2 ;  /* 0x02000002e7007388 */ /* 0x0005e20000000800 */
[----:B------:R-:W-:Y:S01]  /*5eb0*/  @!P6 FADD.FTZ R194, -R194, -RZ ;  /* 0x800000ffc2c2e221 */ /* 0x000fe20000010100 */
[----:B------:R-:W-:Y:S01]  /*5ec0*/  ISETP.LE.U32.AND P6, PT, R172, UR10, PT ;  /* 0x0000000aac007c0c */ /* 0x000fe2000bfc3070 */
[----:B----4-:R-:W-:Y:S01]  /*5ed0*/  @!P0 FADD.FTZ R181, -R181, -RZ ;  /* 0x800000ffb5b58221 */ /* 0x010fe20000010100 */
        /* <DEDUP_REMOVED lines=179> */
[----:B------:R-:W-:Y:S01]  /*6a10*/  FSETP.GE.FTZ.AND P2, PT, R225, RZ, PT ;  /* 0x000000ffe100720b */ /* 0x000fe20003f56000 */
[----:B------:R-:W-:Y:S01]  /*6a20*/  FMUL.FTZ R197, R197, R5 ;  /* 0x00000005c5c57220 */ /* 0x000fe20000410000 */
[----:B------:R-:W-:Y:S01]  /*6a30*/  FSEL R6, R18, R176, P3 ;  /* 0x000000b012067208 */ /* 0x000fe20001800000 */
[----:B------:R-:W-:Y:S01]  /*6a40*/  FMUL.FTZ R190, R190, R4 ;  /* 0x00000004bebe7220 */ /* 0x000fe20000410000 */
[----:B------:R-:W-:Y:S02]  /*6a50*/  FSETP.GE.FTZ.AND P3, PT, R181, RZ, PT ;  /* 0x000000ffb500720b */ /* 0x000fe40003f76000 */
[----:B------:R-:W-:Y:S01]  /*6a60*/  FSETP.GE.FTZ.AND P0, PT, R224, RZ, PT ;  /* 0x000000ffe000720b */ /* 0x000fe20003f16000 */
[----:B------:R-:W-:Y:S02]  /*6a70*/  FMUL.FTZ R200, R200, R6 ;  /* 0x00000006c8c87220 */ /* 0x000fe40000410000 */
        /* <DEDUP_REMOVED lines=9> */
[C---:B------:R-:W-:Y:S01]  /*6b10*/  FADD.FTZ R12, -R2.reuse, R12 ;  /* 0x0000000c020c7221 */ /* 0x040fe20000010100 */
[-C--:B------:R-:W-:Y:S01]  /*6b20*/  FSEL R5, R5, R2.reuse, P2 ;  /* 0x0000000205057208 */ /* 0x080fe20001000000 */
[----:B------:R-:W-:Y:S01]  /*6b30*/  FADD.FTZ R25, -R2, R25 ;  /* 0x0000001902197221 */ /* 0x000fe20000010100 */
[----:B------:R-:W-:Y:S01]  /*6b40*/  FSETP.GE.FTZ.AND P2, PT, R222, RZ, PT ;  /* 0x000000ffde00720b */ /* 0x000fe20003f56000 */
[----:B------:R-:W-:Y:S01]  /*6b50*/  FADD.FTZ R28, -R2, R28 ;  /* 0x0000001c021c7221 */ /* 0x000fe20000010100 */
[-C--:B------:R-:W-:Y:S01]  /*6b60*/  FSEL R4, R4, R2.reuse, P0 ;  /* 0x0000000204047208 */ /* 0x080fe20000000000 */
[----:B------:R-:W-:Y:S01]  /*6b70*/  FADD.FTZ R13, -R2, R13 ;  /* 0x0000000d020d7221 */ /* 0x000fe20000010100 */
[----:B------:R-:W-:Y:S01]  /*6b80*/  FSETP.GE.FTZ.AND P0, PT, R186, RZ, PT ;  /* 0x000000ffba00720b */ /* 0x000fe20003f16000 */
[----:B------:R-:W-:Y:S01]  /*6b90*/  FADD.FTZ R24, -R2, R24 ;  /* 0x0000001802187221 */ /* 0x000fe20000010100 */
[----:B------:R-:W-:Y:S01]  /*6ba0*/  FSEL R12, R12, R2, P2 ;  /* 0x000000020c0c7208 */ /* 0x000fe20001000000 */
[----:B---3--:R-:W-:Y:S01]  /*6bb0*/  FADD.FTZ R11, -R0, R11 ;  /* 0x0000000b000b7221 */ /* 0x008fe20000010100 */
[----:B------:R-:W-:Y:S01]  /*6bc0*/  FSETP.GE.FTZ.AND P2, PT, R192, RZ, PT ;  /* 0x000000ffc000720b */ /* 0x000fe20003f56000 */
[----:B------:R-:W-:Y:S01]  /*6bd0*/  FMUL.FTZ R32, R224, R4 ;  /* 0x00000004e0207220 */ /* 0x000fe20000410000 */
[-C--:B------:R-:W-:Y:S01]  /*6be0*/  FSEL R13, R13, R2.reuse, P4 ;  /* 0x000000020d0d7208 */ /* 0x080fe20002000000 */
[C---:B------:R-:W-:Y:S01]  /*6bf0*/  FADD.FTZ R4, -R0.reuse, R14 ;  /* 0x0000000e00047221 */ /* 0x040fe20000010100 */
[-C--:B------:R-:W-:Y:S01]  /*6c00*/  FSEL R25, R25, R2.reuse, P2 ;  /* 0x0000000219197208 */ /* 0x080fe20001000000 */
[C---:B------:R-:W-:Y:S01]  /*6c10*/  FADD.FTZ R6, -R0.reuse, R15 ;  /* 0x0000000f00067221 */ /* 0x040fe20000010100 */
[----:B------:R-:W-:Y:S01]  /*6c20*/  FSETP.GE.FTZ.AND P2, PT, R187, RZ, PT ;  /* 0x000000ffbb00720b */ /* 0x000fe20003f56000 */
[----:B------:R-:W-:Y:S01]  /*6c30*/  FADD.FTZ R10, -R0, R10 ;  /* 0x0000000a000a7221 */ /* 0x000fe20000010100 */
[-C--:B------:R-:W-:Y:S01]  /*6c40*/  FSEL R24, R24, R2.reuse, P3 ;  /* 0x0000000218187208 */ /* 0x080fe20001800000 */
[----:B------:R-:W-:Y:S01]  /*6c50*/  FMUL.FTZ R33, R225, R5 ;  /* 0x00000005e1217220 */ /* 0x000fe20000410000 */
[----:B------:R-:W-:Y:S01]  /*6c60*/  FSEL R28, R28, R2, P2 ;  /* 0x000000021c1c7208 */ /* 0x000fe20001000000 */
[----:B------:R-:W-:Y:S01]  /*6c70*/  @P0 FADD.FTZ R2, -R2, R29 ;  /* 0x0000001d02020221 */ /* 0x000fe20000010100 */
[----:B------:R-:W-:Y:S01]  /*6c80*/  FSETP.GE.FTZ.AND P2, PT, R226, RZ, PT ;  /* 0x000000ffe200720b */ /* 0x000fe20003f56000 */
[----:B------:R-:W-:Y:S01]  /*6c90*/  FADD.FTZ R5, -R0, R26 ;  /* 0x0000001a00057221 */ /* 0x000fe20000010100 */
[----:B------:R-:W-:Y:S01]  /*6ca0*/  FSETP.GE.FTZ.AND P0, PT, R206, RZ, PT ;  /* 0x000000ffce00720b */ /* 0x000fe20003f16000 */
[----:B------:R-:W-:Y:S01]  /*6cb0*/  FMUL.FTZ R21, R186, R2 ;  /* 0x00000002ba157220 */ /* 0x000fe20000410000 */
[----:B------:R-:W-:Y:S01]  /*6cc0*/  FSEL R11, R11, R0, P2 ;  /* 0x000000000b0b7208 */ /* 0x000fe20001000000 */
[----:B------:R-:W-:Y:S01]  /*6cd0*/  FADD.FTZ R2, -R0, R30 ;  /* 0x0000001e00027221 */ /* 0x000fe20000010100 */
[----:B------:R-:W-:Y:S01]  /*6ce0*/  FSETP.GE.FTZ.AND P2, PT, R205, RZ, PT ;  /* 0x000000ffcd00720b */ /* 0x000fe20003f56000 */
[----:B------:R-:W-:Y:S01]  /*6cf0*/  FMUL.FTZ R23, R222, R12 ;  /* 0x0000000cde177220 */ /* 0x000fe20000410000 */
[----:B------:R-:W-:Y:S01]  /*6d00*/  FSEL R4, R4, R0, P0 ;  /* 0x0000000004047208 */ /* 0x000fe20000000000 */
[----:B------:R-:W-:Y:S01]  /*6d10*/  FMUL.FTZ R22, R207, R13 ;  /* 0x0000000dcf167220 */ /* 0x000fe20000410000 */
[----:B------:R-:W-:Y:S01]  /*6d20*/  FSETP.GE.FTZ.AND P0, PT, R185, RZ, PT ;  /* 0x000000ffb900720b */ /* 0x000fe20003f16000 */
[----:B------:R-:W-:Y:S01]  /*6d30*/  FMUL.FTZ R24, R194, R24 ;  /* 0x00000018c2187220 */ /* 0x000fe20000410000 */
[----:B------:R-:W-:Y:S01]  /*6d40*/  FSEL R6, R6, R0, P2 ;  /* 0x0000000006067208 */ /* 0x000fe20001000000 */
[----:B------:R-:W-:Y:S01]  /*6d50*/  FMUL.FTZ R17, R206, R4 ;  /* 0x00000004ce117220 */ /* 0x000fe20000410000 */
[----:B------:R-:W-:Y:S01]  /*6d60*/  PLOP3.LUT P2, PT, PT, PT, UP5, 0x80, 0x0 ;  /* 0x000000000000781c */ /* 0x000fe20003f4f058 */
[----:B------:R-:W-:Y:S01]  /*6d70*/  FADD.FTZ R4, -R0, R27 ;  /* 0x0000001b00047221 */ /* 0x000fe20000010100 */
[----:B------:R-:W-:Y:S01]  /*6d80*/  FSETP.GE.FTZ.AND P3, PT, R227, RZ, PT ;  /* 0x000000ffe300720b */ /* 0x000fe20003f76000 */
[----:B------:R-:W-:Y:S01]  /*6d90*/  FMUL.FTZ R25, R192, R25 ;  /* 0x00000019c0197220 */ /* 0x000fe20000410000 */
        /* <DEDUP_REMOVED lines=73> */
.L_x_1357:
[----:B------:R-:W-:Y:S01]  /*7230*/  F2FP.BF16.PACK_AB R12, R203, R204 ;  /* 0x000000cccb0c723e */ /* 0x000fe200000010ff */
[----:B------:R-:W2:Y:S01]  /*7240*/  S2R R185, SR_TID.X ;  /* 0x0000000000b97919 */ /* 0x000ea20000002100 */
        /* <DEDUP_REMOVED lines=22> */
[----:B--2---:R-:W-:Y:S02]  /*73b0*/  SHF.R.S32.HI R185, RZ, 0x1f, R185 ;  /* 0x0000001fffb97819 */ /* 0x004fe400000114b9 */
        /* <DEDUP_REMOVED lines=12> */
[----:B--2---:R-:W-:Y:S04]  /*7480*/  IADD3 R16, R0, 0x8000, RZ ;  /* 0x0000800000107810 */ /* 0x004fe80007ffe0ff */
[----:B------:R-:W-:Y:S01]  /*7490*/  @P1 IADD3 R2, R16, -0x40, RZ ;  /* 0xffffffc010021810 */ /* 0x000fe20007ffe0ff */
[----:B------:R-:W-:Y:S05]  /*74a0*/  LDSM.16.MT88.4 R4, [R209+0x20000] ;  /* 0x02000000d104783b */ /* 0x000fea0000004200 */
[----:B------:R-:W1:Y:S05]  /*74b0*/  LDSM.16.MT88.4 R8, [R0+0x8000] ;  /* 0x008000000008783b */ /* 0x000e6a0000004200 */
[----:B------:R-:W2:Y:S05]  /*74c0*/  LDSM.16.MT88.4 R12, [R209+0x22000] ;  /* 0x02200000d10c783b */ /* 0x000eaa0000004200 */
[----:B------:R-:W3:Y:S05]  /*74d0*/  LDSM.16.MT88.4 R16, [R2] ;  /* 0x000000000210783b */ /* 0x000eea0000004200 */
        /* <DEDUP_REMOVED lines=8> */
[C---:B--2---:R-:W-:Y:S04]  /*7560*/  HMMA.16816.F32.BF16 R40, R12.reuse, R8, R40 ;  /* 0x000000080c28723c */ /* 0x044fe80000041828 */
[----:B------:R-:W1:Y:S04]  /*7570*/  S2R R188, SR_TID.X ;  /* 0x0000000000bc7919 */ /* 0x000e680000002100 */
[-C--:B------:R-:W-:Y:S08]  /*7580*/  HMMA.16816.F32.BF16 R44, R12, R10.reuse, R44 ;  /* 0x0000000a0c2c723c */ /* 0x080ff0000004182c */
[C---:B------:R-:W-:Y:S01]  /*7590*/  HMMA.16816.F32.BF16 R48, R4.reuse, R10, R48 ;  /* 0x0000000a0430723c */ /* 0x040fe20000041830 */
[----:B------:R-:W2:Y:S07]  /*75a0*/  LDSM.16.MT88.4 R8, [R209+0x20800] ;  /* 0x02080000d108783b */ /* 0x000eae0000004200 */
[-C--:B---3--:R-:W-:Y:S04]  /*75b0*/  HMMA.16816.F32.BF16 R52, R4, R16.reuse, R52 ;  /* 0x000000100434723c */ /* 0x088fe80000041834 */
[----:B-1----:R-:W-:Y:S04]  /*75c0*/  LEA.HI R185, R185, R188, RZ, 0x6 ;  /* 0x000000bcb9b97211 */ /* 0x002fe800078f30ff */
[C---:B------:R-:W-:Y:S04]  /*75d0*/  HMMA.16816.F32.BF16 R56, R12.reuse, R16, R56 ;  /* 0x000000100c38723c */ /* 0x040fe80000041838 */
[----:B------:R-:W-:Y:S04]  /*75e0*/  SHF.R.S32.HI R185, RZ, 0x6, R185 ;  /* 0x00000006ffb97819 */ /* 0x000fe800000114b9 */
        /* <DEDUP_REMOVED lines=72> */
[----:B------:R-:W-:Y:S01]  /*7a70*/  ISETP.GE.AND P3, PT, R243, c[0x0][0x220], PT ;  /* 0x00008800f3007a0c */ /* 0x000fe20003f66270 */
[----:B------:R-:W-:Y:S01]  /*7a80*/  IMAD.SHL.U32 R0, R242, 0x40, RZ ;  /* 0x00000040f2007824 */ /* 0x000fe200078e00ff */
[----:B------:R-:W-:Y:S01]  /*7a90*/  ISETP.GE.AND P4, PT, R236, c[0x0][0x220], PT ;  /* 0x00008800ec007a0c */ /* 0x000fe20003f86270 */
[----:B------:R-:W-:Y:S03]  /*7aa0*/  IMAD.MOV.U32 R10, RZ, RZ, c[0x0][0x370] ;  /* 0x0000dc00ff0a7624 */ /* 0x000fe600078e00ff */
[----:B------:R-:W-:Y:S01]  /*7ab0*/  LOP3.LUT R0, R0, 0x1c0, RZ, 0xc0, !PT ;  /* 0x000001c000007812 */ /* 0x000fe200078ec0ff */
[----:B------:R-:W-:Y:S03]  /*7ac0*/  IMAD.U32 R5, R10, -0x40, RZ ;  /* 0xffffffc00a057824 */ /* 0x000fe600078e00ff */
[----:B------:R-:W-:Y:S02]  /*7ad0*/  LOP3.LUT R6, R0, 0x38, R236, 0xf8, !PT ;  /* 0x0000003800067812 */ /* 0x000fe400078ef8ec */
[----:B------:R-:W-:Y:S01]  /*7ae0*/  SHF.R.U32.HI R2, RZ, 0x3, R0 ;  /* 0x00000003ff027819 */ /* 0x000fe20000011600 */
[----:B------:R-:W-:Y:S01]  /*7af0*/  @!P3 IMAD.MOV.U32 R7, RZ, RZ, c[0x0][0x374] ;  /* 0x0000dd00ff07b624 */ /* 0x000fe200078e00ff */
[----:B------:R-:W-:Y:S01]  /*7b00*/  LEA R4, P0, R5, R238, 0x1 ;  /* 0x000000ee05047211 */ /* 0x000fe200078008ff */
[----:B------:R-:W-:Y:S01]  /*7b10*/  @!P4 IMAD.MOV.U32 R9, RZ, RZ, c[0x0][0x374] ;  /* 0x0000dd00ff09c624 */ /* 0x000fe200078e00ff */
[----:B------:R-:W-:Y:S02]  /*7b20*/  LOP3.LUT R2, R6, R2, RZ, 0x3c, !PT ;  /* 0x0000000206027212 */ /* 0x000fe400078e3cff */
[----:B------:R-:W-:Y:S02]  /*7b30*/  SHF.R.S32.HI R8, RZ, 0x1f, R5 ;  /* 0x0000001fff087819 */ /* 0x000fe40000011405 */
[----:B------:R-:W-:Y:S01]  /*7b40*/  @!P3 LEA R0, P5, R10, R5, 0x5 ;  /* 0x000000050a00b211 */ /* 0x000fe200078a28ff */
[----:B------:R-:W-:Y:S01]  /*7b50*/  IMAD R2, R185, 0x200, R2 ;  /* 0x00000200b9027824 */ /* 0x000fe200078e0202 */
[-C--:B------:R-:W-:Y:S02]  /*7b60*/  LEA.HI.X.SX32 R5, R5, R239.reuse, 0x1, P0 ;  /* 0x000000ef05057211 */ /* 0x080fe400000f0eff */
[----:B------:R-:W-:Y:S01]  /*7b70*/  @!P3 LEA R6, P0, R0, R238, 0x1 ;  /* 0x000000ee0006b211 */ /* 0x000fe200078008ff */
[----:B------:R-:W-:Y:S01]  /*7b80*/  IMAD.MOV.U32 R238, RZ, RZ, R4 ;  /* 0x000000ffffee7224 */ /* 0x000fe200078e0004 */
[C---:B------:R-:W-:Y:S02]  /*7b90*/  @!P3 LEA.HI.X R7, R10.reuse, R8, R7, 0x5, P5 ;  /* 0x000000080a07b211 */ /* 0x040fe400028f2c07 */
[----:B------:R-:W-:Y:S02]  /*7ba0*/  @!P4 LEA R8, P5, R10, R4, 0x6 ;  /* 0x000000040a08c211 */ /* 0x000fe400078a30ff */
[----:B------:R-:W-:Y:S01]  /*7bb0*/  @!P3 LEA.HI.X R7, R0, R239, R7, 0x1, P0 ;  /* 0x000000ef0007b211 */ /* 0x000fe200000f0c07 */
[----:B------:R-:W-:Y:S01]  /*7bc0*/  IMAD.SHL.U32 R0, R2, 0x2, RZ ;  /* 0x0000000202007824 */ /* 0x000fe200078e00ff */
[----:B------:R-:W-:Y:S01]  /*7bd0*/  @!P4 LEA.HI.X R9, R10, R5, R9, 0x6, P5 ;  /* 0x000000050a09c211 */ /* 0x000fe200028f3409 */
[----:B------:R-:W-:Y:S03]  /*7be0*/  IMAD.MOV.U32 R239, RZ, RZ, R5 ;  /* 0x000000ffffef7224 */ /* 0x000fe600078e0005 */
        /* <DEDUP_REMOVED lines=21> */
.L_x_1358:
        /* <DEDUP_REMOVED lines=13> */
[----:B------:R-:W-:Y:S02]  /*7e10*/  IMAD R188, R188, 0x18, RZ ;  /* 0x00000018bcbc7824 */ /* 0x000fe400078e02ff */
        /* <DEDUP_REMOVED lines=120> */
[----:B------:R-:W3:Y:S03]  /*85a0*/  LDL R179, [R1] ;  /* 0x0000000001b37983 */ /* 0x000ee60000100800 */
[----:B------:R-:W-:Y:S02]  /*85b0*/  IMAD R188, R188, c[0x0][0x1c0], RZ ;  /* 0x00007000bcbc7a24 */ /* 0x000fe400078e02ff */
[----:B------:R-:W3:Y:S02]  /*85c0*/  LDL R178, [R1+0x10] ;  /* 0x0000100001b27983 */ /* 0x000ee40000100800 */
[-C--:B----4-:R-:W-:Y:S04]  /*85d0*/  HMMA.16816.F32.BF16 R20, R172, R164.reuse, R20 ;  /* 0x000000a4ac14723c */ /* 0x090fe80000041814 */
[CC--:B-1----:R-:W-:Y:S01]  /*85e0*/  LEA R168, P0, R191.reuse, R2.reuse, 0x2 ;  /* 0x00000002bfa87211 */ /* 0x0c2fe200078010ff */
        /* <DEDUP_REMOVED lines=16> */
[----:B------:R-:W-:Y:S02]  /*86f0*/  RED.E.ADD.F32.FTZ.RN.STRONG.GPU [R168.64], R8 ;  /* 0x00000008a800798e */ /* 0x000fe4000c10e784 */
[----:B------:R-:W-:Y:S03]  /*8700*/  IADD3 R184, R189, 0x20, RZ ;  /* 0x00000020bdb87810 */ /* 0x000fe60007ffe0ff */
[----:B------:R4:W-:Y:S01]  /*8710*/  RED.E.ADD.F32.FTZ.RN.STRONG.GPU [R166.64], R9 ;  /* 0x00000009a600798e */ /* 0x0009e2000c10e784 */
[-C--:B-1----:R-:W-:Y:S01]  /*8720*/  LEA.HI.X.SX32 R5, R188, R3.reuse, 0x2, P2 ;  /* 0x00000003bc057211 */ /* 0x082fe200010f16ff */
[----:B------:R-:W-:Y:S04]  /*8730*/  IMAD.MOV.U32 R188, RZ, RZ, c[0x0][0x22c] ;  /* 0x00008b00ffbc7624 */ /* 0x000fe800078e00ff */
[----:B------:R1:W-:Y:S01]  /*8740*/  RED.E.ADD.F32.FTZ.RN.STRONG.GPU [R4.64], R10 ;  /* 0x0000000a0400798e */ /* 0x0003e2000c10e784 */
[-C--:B--2---:R-:W-:Y:S01]  /*8750*/  LEA R6, P0, R190, R2.reuse, 0x2 ;  /* 0x00000002be067211 */ /* 0x084fe200078010ff */
[----:B------:R-:W-:Y:S03]  /*8760*/  IMAD R188, R188, c[0x0][0x1c0], RZ ;  /* 0x00007000bcbc7a24 */ /* 0x000fe600078e02ff */
[-C--:B----4-:R-:W-:Y:S01]  /*8770*/  LEA.HI.X.SX32 R7, R190, R3.reuse, 0x2, P0 ;  /* 0x00000003be077211 */ /* 0x090fe200000f16ff */
[----:B------:R-:W-:Y:S04]  /*8780*/  IMAD.SHL.U32 R188, R188, 0x10, RZ ;  /* 0x00000010bcbc7824 */ /* 0x000fe800078e00ff */
[----:B------:R2:W-:Y:S01]  /*8790*/  RED.E.ADD.F32.FTZ.RN.STRONG.GPU [R6.64], R11 ;  /* 0x0000000b0600798e */ /* 0x0005e2000c10e784 */
[----:B------:R-:W-:Y:S04]  /*87a0*/  IADD3 R189, R188, 0x20, RZ ;  /* 0x00000020bcbd7810 */ /* 0x000fe80007ffe0ff */
[----:B------:R4:W-:Y:S01]  /*87b0*/  RED.E.ADD.F32.FTZ.RN.STRONG.GPU [R2.64+0x80], R16 ;  /* 0x000080100200798e */ /* 0x0009e2000c10e784 */
[C---:B------:R-:W-:Y:S01]  /*87c0*/  IMAD.IADD R189, R235.reuse, 0x1, R189 ;  /* 0x00000001ebbd7824 */ /* 0x040fe200078e02bd */
[----:B------:R-:W-:Y:S01]  /*87d0*/  IADD3 R166, R0, 0x60, RZ ;  /* 0x0000006000a67810 */ /* 0x000fe20007ffe0ff */
[----:B------:R-:W-:Y:S02]  /*87e0*/  IMAD.IADD R167, R235, 0x1, R251 ;  /* 0x00000001eba77824 */ /* 0x000fe400078e02fb */
[----:B------:R4:W-:Y:S01]  /*87f0*/  RED.E.ADD.F32.FTZ.RN.STRONG.GPU [R164.64+0x80], R17 ;  /* 0x00008011a400798e */ /* 0x0009e2000c10e784 */
[CC--:B-1----:R-:W-:Y:S04]  /*8800*/  LEA R4, P0, R184.reuse, R2.reuse, 0x2 ;  /* 0x00000002b8047211 */ /* 0x0c2fe800078010ff */
[-C--:B------:R-:W-:Y:S02]  /*8810*/  LEA.HI.X.SX32 R5, R184, R3.reuse, 0x2, P0 ;  /* 0x00000003b8057211 */ /* 0x080fe400000f16ff */
[C---:B------:R-:W-:Y:S02]  /*8820*/  IADD3 R184, R188.reuse, 0x20, RZ ;  /* 0x00000020bcb87810 */ /* 0x040fe40007ffe0ff */
[----:B------:R-:W-:Y:S01]  /*8830*/  IADD3 R188, R188, 0x20, RZ ;  /* 0x00000020bcbc7810 */ /* 0x000fe20007ffe0ff */
[----:B------:R-:W-:Y:S01]  /*8840*/  RED.E.ADD.F32.FTZ.RN.STRONG.GPU [R4.64], R18 ;  /* 0x000000120400798e */ /* 0x000fe2000c10e784 */
[-C--:B--2---:R-:W-:Y:S01]  /*8850*/  LEA R6, P2, R189, R2.reuse, 0x2 ;  /* 0x00000002bd067211 */ /* 0x084fe200078410ff */
[C---:B------:R-:W-:Y:S02]  /*8860*/  IMAD.IADD R184, R235.reuse, 0x1, R184 ;  /* 0x00000001ebb87824 */ /* 0x040fe400078e02b8 */
[----:B------:R-:W-:Y:S01]  /*8870*/  IMAD.IADD R188, R235, 0x1, R188 ;  /* 0x00000001ebbc7824 */ /* 0x000fe200078e02bc */
[-C--:B------:R-:W-:Y:S01]  /*8880*/  LEA.HI.X.SX32 R7, R189, R3.reuse, 0x2, P2 ;  /* 0x00000003bd077211 */ /* 0x080fe200010f16ff */
[C---:B------:R-:W-:Y:S01]  /*8890*/  IMAD.IADD R184, R235.reuse, 0x1, R184 ;  /* 0x00000001ebb87824 */ /* 0x040fe200078e02b8 */
[C---:B----4-:R-:W-:Y:S01]  /*88a0*/  IADD3 R16, R0.reuse, 0x60, RZ ;  /* 0x0000006000107810 */ /* 0x050fe20007ffe0ff */
[C---:B------:R-:W-:Y:S02]  /*88b0*/  IMAD.IADD R188, R235.reuse, 0x1, R188 ;  /* 0x00000001ebbc7824 */ /* 0x040fe400078e02bc */
[C---:B------:R-:W-:Y:S01]  /*88c0*/  IMAD.IADD R184, R235.reuse, 0x1, R184 ;  /* 0x00000001ebb87824 */ /* 0x040fe200078e02b8 */
[----:B------:R-:W-:Y:S01]  /*88d0*/  RED.E.ADD.F32.FTZ.RN.STRONG.GPU [R6.64], R19 ;  /* 0x000000130600798e */ /* 0x000fe2000c10e784 */
[----:B------:R-:W-:Y:S01]  /*88e0*/  IADD3 R17, R0, 0x60, RZ ;  /* 0x0000006000117810 */ /* 0x000fe20007ffe0ff */
[C---:B------:R-:W-:Y:S01]  /*88f0*/  IMAD.IADD R16, R235.reuse, 0x1, R16 ;  /* 0x00000001eb107824 */ /* 0x040fe200078e0210 */
[-C--:B------:R-:W-:Y:S01]  /*8900*/  LEA R10, P0, R188, R2.reuse, 0x2 ;  /* 0x00000002bc0a7211 */ /* 0x080fe200078010ff */
[C---:B------:R-:W-:Y:S01]  /*8910*/  IMAD.IADD R0, R235.reuse, 0x1, R249 ;  /* 0x00000001eb007824 */ /* 0x040fe200078e02f9 */
[-C--:B------:R-:W-:Y:S01]  /*8920*/  LEA R8, P3, R184, R2.reuse, 0x2 ;  /* 0x00000002b8087211 */ /* 0x080fe200078610ff */
[C---:B------:R-:W-:Y:S01]  /*8930*/  IMAD.IADD R17, R235.reuse, 0x1, R17 ;  /* 0x00000001eb117824 */ /* 0x040fe200078e0211 */
[-C--:B------:R-:W-:Y:S01]  /*8940*/  LEA.HI.X.SX32 R11, R188, R3.reuse, 0x2, P0 ;  /* 0x00000003bc0b7211 */ /* 0x080fe200000f16ff */
[----:B------:R-:W-:Y:S01]  /*8950*/  IMAD.MOV.U32 R188, RZ, RZ, c[0x0][0x22c] ;  /* 0x00008b00ffbc7624 */ /* 0x000fe200078e00ff */
[-C--:B------:R-:W-:Y:S01]  /*8960*/  LEA.HI.X.SX32 R9, R184, R3.reuse, 0x2, P3 ;  /* 0x00000003b8097211 */ /* 0x080fe200018f16ff */
[C---:B------:R-:W-:Y:S02]  /*8970*/  IMAD.IADD R16, R235.reuse, 0x1, R16 ;  /* 0x00000001eb107824 */ /* 0x040fe400078e0210 */
[----:B------:R-:W-:Y:S01]  /*8980*/  RED.E.ADD.F32.FTZ.RN.STRONG.GPU [R10.64], R12 ;  /* 0x0000000c0a00798e */ /* 0x000fe2000c10e784 */
[----:B------:R-:W-:Y:S04]  /*8990*/  IMAD R188, R188, c[0x0][0x1c0], RZ ;  /* 0x00007000bcbc7a24 */ /* 0x000fe800078e02ff */
[----:B------:R1:W-:Y:S01]  /*89a0*/  RED.E.ADD.F32.FTZ.RN.STRONG.GPU [R8.64], R13 ;  /* 0x0000000d0800798e */ /* 0x0003e2000c10e784 */
[----:B------:R-:W-:Y:S05]  /*89b0*/  IMAD.SHL.U32 R188, R188, 0x10, RZ ;  /* 0x00000010bcbc7824 */ /* 0x000fea00078e00ff */
[C---:B------:R-:W-:Y:S02]  /*89c0*/  IADD3 R173, R188.reuse, 0x40, RZ ;  /* 0x00000040bcad7810 */ /* 0x040fe40007ffe0ff */
[C---:B------:R-:W-:Y:S02]  /*89d0*/  IADD3 R172, R188.reuse, 0x40, RZ ;  /* 0x00000040bcac7810 */ /* 0x040fe40007ffe0ff */
[----:B------:R-:W-:Y:S03]  /*89e0*/  IADD3 R170, R188, 0x40, RZ ;  /* 0x00000040bcaa7810 */ /* 0x000fe60007ffe0ff */
[C---:B------:R-:W-:Y:S02]  /*89f0*/  IMAD.IADD R172, R235.reuse, 0x1, R172 ;  /* 0x00000001ebac7824 */ /* 0x040fe400078e02ac */
[C---:B------:R-:W-:Y:S04]  /*8a00*/  IMAD.IADD R170, R235.reuse, 0x1, R170 ;  /* 0x00000001ebaa7824 */ /* 0x040fe800078e02aa */
[----:B------:R-:W-:Y:S01]  /*8a10*/  IMAD.IADD R170, R235, 0x1, R170 ;  /* 0x00000001ebaa7824 */ /* 0x000fe200078e02aa */
[CC--:B-1----:R-:W-:Y:S04]  /*8a20*/  LEA R8, P3, R252.reuse, R2.reuse, 0x2 ;  /* 0x00000002fc087211 */ /* 0x0c2fe800078610ff */
[-C--:B------:R-:W-:Y:S02]  /*8a30*/  LEA.HI.X.SX32 R9, R252, R3.reuse, 0x2, P3 ;  /* 0x00000003fc097211 */ /* 0x080fe400018f16ff */
[CC--:B---3--:R-:W-:Y:S04]  /*8a40*/  LEA R4, P2, R179.reuse, R2.reuse, 0x2 ;  /* 0x00000002b3047211 */ /* 0x0c8fe800078410ff */
[-C--:B------:R-:W-:Y:S02]  /*8a50*/  LEA.HI.X.SX32 R5, R179, R3.reuse, 0x2, P2 ;  /* 0x00000003b3057211 */ /* 0x080fe400010f16ff */
[-C--:B------:R-:W-:Y:S02]  /*8a60*/  LEA R6, P0, R178, R2.reuse, 0x2 ;  /* 0x00000002b2067211 */ /* 0x080fe400078010ff */
[-C--:B------:R-:W-:Y:S01]  /*8a70*/  LEA R12, P2, R172, R2.reuse, 0x2 ;  /* 0x00000002ac0c7211 */ /* 0x080fe200078410ff */
        /* <DEDUP_REMOVED lines=9> */
[CC--:B------:R-:W-:Y:S02]  /*8b10*/  LEA R10, P0, R170.reuse, R2.reuse, 0x2 ;  /* 0x00000002aa0a7211 */ /* 0x0c0fe400078010ff */
[CC--:B--2---:R-:W-:Y:S01]  /*8b20*/  LEA R6, P2, R251.reuse, R2.reuse, 0x2 ;  /* 0x00000002fb067211 */ /* 0x0c4fe200078410ff */
[----:B------:R1:W-:Y:S01]  /*8b30*/  RED.E.ADD.F32.FTZ.RN.STRONG.GPU [R4.64], R22 ;  /* 0x000000160400798e */ /* 0x0003e2000c10e784 */
[-C--:B------:R-:W-:Y:S02]  /*8b40*/  LEA.HI.X.SX32 R11, R170, R3.reuse, 0x2, P0 ;  /* 0x00000003aa0b7211 */ /* 0x080fe400000f16ff */
[-C--:B------:R-:W-:Y:S02]  /*8b50*/  LEA.HI.X.SX32 R7, R251, R3.reuse, 0x2, P2 ;  /* 0x00000003fb077211 */ /* 0x080fe400010f16ff */
[----:B------:R2:W-:Y:S01]  /*8b60*/  RED.E.ADD.F32.FTZ.RN.STRONG.GPU [R12.64], R23 ;  /* 0x000000170c00798e */ /* 0x0005e2000c10e784 */
[-C--:B------:R-:W-:Y:S04]  /*8b70*/  LEA.HI.X.SX32 R15, R166, R3.reuse, 0x2, P6 ;  /* 0x00000003a60f7211 */ /* 0x080fe800030f16ff */
[----:B------:R3:W-:Y:S05]  /*8b80*/  RED.E.ADD.F32.FTZ.RN.STRONG.GPU [R10.64], R24 ;  /* 0x000000180a00798e */ /* 0x0007ea000c10e784 */
[----:B------:R4:W-:Y:S05]  /*8b90*/  RED.E.ADD.F32.FTZ.RN.STRONG.GPU [R8.64], R25 ;  /* 0x000000190800798e */ /* 0x0009ea000c10e784 */
[----:B------:R4:W-:Y:S05]  /*8ba0*/  RED.E.ADD.F32.FTZ.RN.STRONG.GPU [R6.64], R26 ;  /* 0x0000001a0600798e */ /* 0x0009ea000c10e784 */
[----:B------:R-:W-:Y:S01]  /*8bb0*/  LDSM.16.MT88.4 R20, [R210+0x2000] ;  /* 0x00200000d214783b */ /* 0x000fe20000004200 */
[CC--:B-1----:R-:W-:Y:S04]  /*8bc0*/  LEA R4, P0, R167.reuse, R2.reuse, 0x2 ;  /* 0x00000002a7047211 */ /* 0x0c2fe800078010ff */
[----:B------:R-:W-:Y:S01]  /*8bd0*/  LDSM.16.MT88.4 R168, [R210+0x2800] ;  /* 0x00280000d2a8783b */ /* 0x000fe20000004200 */
[-C--:B------:R-:W-:Y:S02]  /*8be0*/  LEA.HI.X.SX32 R5, R167, R3.reuse, 0x2, P0 ;  /* 0x00000003a7057211 */ /* 0x080fe400000f16ff */
[CC--:B--2---:R-:W-:Y:S03]  /*8bf0*/  LEA R12, P5, R17.reuse, R2.reuse, 0x2 ;  /* 0x00000002110c7211 */ /* 0x0c4fe600078a10ff */
[----:B------:R1:W-:Y:S01]  /*8c00*/  RED.E.ADD.F32.FTZ.RN.STRONG.GPU [R4.64], R27 ;  /* 0x0000001b0400798e */ /* 0x0003e2000c10e784 */
[-C--:B------:R-:W-:Y:S02]  /*8c10*/  LEA.HI.X.SX32 R13, R17, R3.reuse, 0x2, P5 ;  /* 0x00000003110d7211 */ /* 0x080fe400028f16ff */
[-C--:B---3--:R-:W-:Y:S02]  /*8c20*/  LEA R10, P4, R16, R2.reuse, 0x2 ;  /* 0x00000002100a7211 */ /* 0x088fe400078810ff */
[----:B------:R-:W-:Y:S01]  /*8c30*/  RED.E.ADD.F32.FTZ.RN.STRONG.GPU [R2.64+0x180], R32 ;  /* 0x000180200200798e */ /* 0x000fe2000c10e784 */
[-C--:B----4-:R-:W-:Y:S02]  /*8c40*/  LEA R8, P3, R250, R2.reuse, 0x2 ;  /* 0x00000002fa087211 */ /* 0x090fe400078610ff */
[-C--:B------:R-:W-:Y:S02]  /*8c50*/  LEA.HI.X.SX32 R11, R16, R3.reuse, 0x2, P4 ;  /* 0x00000003100b7211 */ /* 0x080fe400020f16ff */
        /* <DEDUP_REMOVED lines=11> */
[----:B------:R-:W-:Y:S01]  /*8d10*/  LEA.HI.X.SX32 R5, R0, R3, 0x2, P0 ;  /* 0x0000000300057211 */ /* 0x000fe200000f16ff */
[----:B------:R-:W-:Y:S01]  /*8d20*/  IMAD.IADD R0, R196, 0x1, R210 ;  /* 0x00000001c4007824 */ /* 0x000fe200078e02d2 */
        /* <DEDUP_REMOVED lines=203> */
[----:B------:R-:W-:Y:S01]  /*99e0*/  UISETP.NE.AND UP0, UPT, UR22, -0x1, UPT ;  /* 0xffffffff1600788c */ /* 0x000fe2000bf05270 */
[----:B------:R-:W-:Y:S01]  /*99f0*/  FMUL.FTZ R64, R60, c[0x0][0x2dc] ;  /* 0x0000b7003c407a20 */ /* 0x000fe20000410000 */
[----:B------:R-:W-:Y:S01]  /*9a00*/  ULDC.64 UR10, c[0x0][0x3a0] ;  /* 0x0000e800000a7ab9 */ /* 0x000fe20000000a00 */
[----:B------:R-:W-:-:S02]  /*9a10*/  FMUL.FTZ R60, R101, c[0x0][0x2e0] ;  /* 0x0000b800653c7a20 */ /* 0x000fc40000410000 */
        /* <DEDUP_REMOVED lines=172> */
.L_x_1360:
        /* <DEDUP_REMOVED lines=19> */
.L_x_1361:
[----:B-1----:R-:W-:Y:S01]  /*a610*/  IMAD.SHL.U32 R0, R242, 0x40, RZ ;  /* 0x00000040f2007824 */ /* 0x002fe200078e00ff */
[----:B------:R-:W-:Y:S01]  /*a620*/  BAR.SYNC.DEFER_BLOCKING 0x0 ;  /* 0x0000000000007b1d */ /* 0x000fe20000010000 */
[----:B------:R-:W-:Y:S01]  /*a630*/  USHF.L.U32 UR7, UR17, 0x7, URZ ;  /* 0x0000000711077899 */ /* 0x000fe2000800063f */
[--C-:B------:R-:W-:Y:S01]  /*a640*/  SHF.R.S32.HI R9, RZ, 0x1f, R236.reuse ;  /* 0x0000001fff097819 */ /* 0x100fe200000114ec */
[--C-:B------:R-:W-:Y:S01]  /*a650*/  IMAD.MOV.U32 R8, RZ, RZ, R236.reuse ;  /* 0x000000ffff087224 */ /* 0x100fe200078e00ec */
[----:B------:R-:W-:Y:S01]  /*a660*/  LOP3.LUT R0, R0, 0x1c0, RZ, 0xc0, !PT ;  /* 0x000001c000007812 */ /* 0x000fe200078ec0ff */
[----:B------:R-:W-:Y:S01]  /*a670*/  USHF.R.S32.HI UR10, URZ, 0x1f, UR7 ;  /* 0x0000001f3f0a7899 */ /* 0x000fe20008011407 */
[----:B------:R-:W-:Y:S01]  /*a680*/  BSSY B0, `(.L_x_1362) ;  /* 0x0000034000007945 */ /* 0x000fe20003800000 */
[----:B------:R-:W-:Y:S01]  /*a690*/  ULDC.64 UR8, c[0x0][0x3a0] ;  /* 0x0000e80000087ab9 */ /* 0x000fe20000000a00 */
[----:B------:R-:W-:Y:S01]  /*a6a0*/  LOP3.LUT R2, R0, 0x38, R236, 0xf8, !PT ;  /* 0x0000003800027812 */ /* 0x000fe200078ef8ec */
[----:B------:R-:W-:Y:S01]  /*a6b0*/  UIMAD UR8, UR10, UR8, URZ ;  /* 0x000000080a0872a4 */ /* 0x000fe2000f8e023f */
[----:B------:R-:W-:Y:S01]  /*a6c0*/  SHF.R.U32.HI R0, RZ, 0x3, R0 ;  /* 0x00000003ff007819 */ /* 0x000fe20000011600 */
[----:B------:R-:W-:Y:S01]  /*a6d0*/  IMAD.U32 R36, RZ, RZ, UR7 ;  /* 0x00000007ff247e24 */ /* 0x000fe2000f8e00ff */
[----:B------:R-:W-:Y:S01]  /*a6e0*/  UIMAD UR6, UR17, -0x80, UR6 ;  /* 0xffffff80110678a4 */ /* 0x000fe2000f8e0206 */
[----:B------:R-:W-:Y:S01]  /*a6f0*/  SHF.R.S32.HI R37, RZ, 0x1f, R242 ;  /* 0x0000001fff257819 */ /* 0x000fe200000114f2 */
[----:B------:R-:W-:Y:S01]  /*a700*/  UIMAD UR8, UR7, UR9, UR8 ;  /* 0x00000009070872a4 */ /* 0x000fe2000f8e0208 */
[----:B------:R-:W-:Y:S01]  /*a710*/  LOP3.LUT R0, R2, R0, RZ, 0x3c, !PT ;  /* 0x0000000002007212 */ /* 0x000fe200078e3cff */
[----:B------:R-:W-:-:S02]  /*a720*/  IMAD.WIDE.U32 R2, R36, c[0x0][0x3a0], R8 ;  /* 0x0000e80024027a25 */ /* 0x000fc400078e0008 */
[----:B------:R-:W-:Y:S02]  /*a730*/  ISETP.GE.AND P5, PT, R242, UR6, PT ;  /* 0x00000006f2007c0c */ /* 0x000fe4000bfa6270 */
[----:B------:R-:W-:Y:S01]  /*a740*/  IMAD R0, R185, 0x200, R0 ;  /* 0x00000200b9007824 */ /* 0x000fe200078e0200 */
[----:B------:R-:W-:Y:S01]  /*a750*/  IADD3 R2, P0, R2, UR14, RZ ;  /* 0x0000000e02027c10 */ /* 0x000fe2000ff1e0ff */
[----:B------:R-:W-:Y:S01]  /*a760*/  IMAD.U32 R4, RZ, RZ, UR8 ;  /* 0x00000008ff047e24 */ /* 0x000fe2000f8e00ff */
[----:B------:R-:W-:Y:S01]  /*a770*/  ULDC.64 UR8, c[0x0][0x3b8] ;  /* 0x0000ee0000087ab9 */ /* 0x000fe20000000a00 */
[----:B------:R-:W-:Y:S01]  /*a780*/  IMAD.SHL.U32 R0, R0, 0x2, RZ ;  /* 0x0000000200007824 */ /* 0x000fe200078e00ff */
[----:B------:R-:W-:Y:S02]  /*a790*/  UIMAD UR8, UR61, UR8, URZ ;  /* 0x000000083d0872a4 */ /* 0x000fe4000f8e023f */
[----:B------:R-:W-:Y:S01]  /*a7a0*/  IADD3.X R3, R3, UR15, R4, P0, !PT ;  /* 0x0000000f03037c10 */ /* 0x000fe200087fe404 */
[----:B------:R-:W-:Y:S01]  /*a7b0*/  IMAD.U32 R4, RZ, RZ, UR35 ;  /* 0x00000023ff047e24 */ /* 0x000fe2000f8e00ff */
[----:B------:R1:W2:Y:S01]  /*a7c0*/  LDS.128 R24, [R0+0xd000] ;  /* 0x00d0000000187984 */ /* 0x0002a20000000c00 */
[----:B------:R-:W-:-:S02]  /*a7d0*/  UIMAD UR8, UR35, UR9, UR8 ;  /* 0x00000009230872a4 */ /* 0x000fc4000f8e0208 */
[----:B------:R-:W-:Y:S01]  /*a7e0*/  IMAD.WIDE.U32 R2, R4, c[0x0][0x3b8], R2 ;  /* 0x0000ee0004027a25 */ /* 0x000fe200078e0002 */
[----:B------:R1:W3:Y:S04]  /*a7f0*/  LDS.128 R32, [R0+0xe000] ;  /* 0x00e0000000207984 */ /* 0x0002e80000000c00 */
[----:B------:R1:W4:Y:S01]  /*a800*/  LDS.128 R44, [R0+0xf000] ;  /* 0x00f00000002c7984 */ /* 0x0003220000000c00 */
[----:B------:R-:W-:-:S03]  /*a810*/  IADD3 R11, R3, UR8, RZ ;  /* 0x00000008030b7c10 */ /* 0x000fc6000fffe0ff */
        /* <DEDUP_REMOVED lines=12> */
[----:B--234-:R-:W-:Y:S01]  /*a8e0*/  ISETP.GE.AND P2, PT, R236, c[0x0][0x220], PT ;  /* 0x00008800ec007a0c */ /* 0x01cfe20003f46270 */
[----:B------:R-:W-:Y:S01]  /*a8f0*/  LDS.128 R12, [R0+0x10000] ;  /* 0x01000000000c7984 */ /* 0x000fe20000000c00 */
[----:B------:R-:W-:Y:S01]  /*a900*/  MOV R5, R11 ;  /* 0x0000000b00057202 */ /* 0x000fe20000000f00 */
[----:B------:R-:W-:Y:S01]  /*a910*/  IMAD.MOV.U32 R4, RZ, RZ, R2 ;  /* 0x000000ffff047224 */ /* 0x000fe200078e0002 */
[----:B------:R-:W-:-:S03]  /*a920*/  ISETP.GE.AND P1, PT, R243, c[0x0][0x220], PT ;  /* 0x00008800f3007a0c */ /* 0x000fc60003f26270 */
[----:B------:R-:W-:-:S05]  /*a930*/  IMAD.WIDE.U32 R6, R242, c[0x0][0x3a0], R4 ;  /* 0x0000e800f2067a25 */ /* 0x000fca00078e0004 */
[----:B------:R-:W-:Y:S01]  /*a940*/  LEA R4, P0, R6, c[0x0][0x340], 0x1 ;  /* 0x0000d00006047a11 */ /* 0x000fe200078008ff */
[----:B------:R2:W3:Y:S02]  /*a950*/  @!P2 LDS.128 R16, [R0+0xc000] ;  /* 0x00c000000010a984 */ /* 0x0004e40000000c00 */
[----:B-12---:R-:W-:-:S04]  /*a960*/  IMAD R0, R37, c[0x0][0x3a0], RZ ;  /* 0x0000e80025007a24 */ /* 0x006fc800078e02ff */
[----:B------:R-:W-:-:S04]  /*a970*/  IMAD R0, R242, c[0x0][0x3a4], R0 ;  /* 0x0000e900f2007a24 */ /* 0x000fc800078e0200 */
[----:B------:R-:W-:-:S05]  /*a980*/  IMAD.IADD R0, R7, 0x1, R0 ;  /* 0x0000000107007824 */ /* 0x000fca00078e0200 */
[----:B------:R-:W-:-:S05]  /*a990*/  LEA.HI.X R5, R6, c[0x0][0x344], R0, 0x1, P0 ;  /* 0x0000d10006057a11 */ /* 0x000fca00000f0c00 */
[----:B---3--:R1:W-:Y:S04]  /*a9a0*/  @!P2 STG.E.128 [R4.64], R16 ;  /* 0x000000100400a986 */ /* 0x0083e8000c101d04 */
[----:B------:R1:W-:Y:S02]  /*a9b0*/  @!P1 STG.E.128 [R4.64+0x80], R12 ;  /* 0x0000800c04009986 */ /* 0x0003e4000c101d04 */
.L_x_1363:
[----:B--234-:R-:W-:Y:S05]  /*a9c0*/  BSYNC B0 ;  /* 0x0000000000007941 */ /* 0x01cfea0003800000 */
.L_x_1362:
[----:B-1----:R-:W-:Y:S01]  /*a9d0*/  IADD3 R0, R242, 0x20, RZ ;  /* 0x00000020f2007810 */ /* 0x002fe20007ffe0ff */
        /* <DEDUP_REMOVED lines=17> */
.L_x_1365:
[----:B------:R-:W-:Y:S05]  /*aaf0*/  BSYNC B0 ;  /* 0x0000000000007941 */ /* 0x000fea0003800000 */
.L_x_1364:
        /* <DEDUP_REMOVED lines=18> */
.L_x_1367:
[----:B------:R-:W-:Y:S05]  /*ac20*/  BSYNC B0 ;  /* 0x0000000000007941 */ /* 0x000fea0003800000 */
.L_x_1366:
        /* <DEDUP_REMOVED lines=17> */
.L_x_1369:
[----:B------:R-:W-:Y:S05]  /*ad40*/  BSYNC B0 ;  /* 0x0000000000007941 */ /* 0x000fea0003800000 */
.L_x_1368:
        /* <DEDUP_REMOVED lines=27> */
.L_x_1371:
[----:B------:R-:W-:Y:S05]  /*af00*/  BSYNC B0 ;  /* 0x0000000000007941 */ /* 0x000fea0003800000 */
.L_x_1370:
        /* <DEDUP_REMOVED lines=16> */
.L_x_1373:
[----:B------:R-:W-:Y:S05]  /*b010*/  BSYNC B0 ;  /* 0x0000000000007941 */ /* 0x000fea0003800000 */
.L_x_1372:
        /* <DEDUP_REMOVED lines=16> */
.L_x_1375:
[----:B------:R-:W-:Y:S05]  /*b120*/  BSYNC B0 ;  /* 0x0000000000007941 */ /* 0x000fea0003800000 */
.L_x_1374:
        /* <DEDUP_REMOVED lines=16> */
.L_x_1330:
        /* <DEDUP_REMOVED lines=20> */
.L_x_1377:
        /* <DEDUP_REMOVED lines=18> */
.L_x_1378:
        /* <DEDUP_REMOVED lines=33> */
.L_x_1380:
[----:B------:R-:W-:Y:S05]  /*b6a0*/  BSYNC B0 ;  /* 0x0000000000007941 */ /* 0x000fea0003800000 */
.L_x_1379:
        /* <DEDUP_REMOVED lines=18> */
.L_x_1382:
[----:B------:R-:W-:Y:S05]  /*b7d0*/  BSYNC B0 ;  /* 0x0000000000007941 */ /* 0x000fea0003800000 */
.L_x_1381:
        /* <DEDUP_REMOVED lines=18> */
.L_x_1384:
[----:B------:R-:W-:Y:S05]  /*b900*/  BSYNC B0 ;  /* 0x0000000000007941 */ /* 0x000fea0003800000 */
.L_x_1383:
        /* <DEDUP_REMOVED lines=17> */
.L_x_1386:
[----:B------:R-:W-:Y:S05]  /*ba20*/  BSYNC B0 ;  /* 0x0000000000007941 */ /* 0x000fea0003800000 */
.L_x_1385:
        /* <DEDUP_REMOVED lines=27> */
.L_x_1388:
[----:B------:R-:W-:Y:S05]  /*bbe0*/  BSYNC B0 ;  /* 0x0000000000007941 */ /* 0x000fea0003800000 */
.L_x_1387:
        /* <DEDUP_REMOVED lines=16> */
.L_x_1390:
[----:B------:R-:W-:Y:S05]  /*bcf0*/  BSYNC B0 ;  /* 0x0000000000007941 */ /* 0x000fea0003800000 */
.L_x_1389:
        /* <DEDUP_REMOVED lines=16> */
.L_x_1392:
[----:B------:R-:W-:Y:S05]  /*be00*/  BSYNC B0 ;  /* 0x0000000000007941 */ /* 0x000fea0003800000 */
.L_x_1391:
        /* <DEDUP_REMOVED lines=14> */
.L_x_1376:
[----:B------:R-:W-:Y:S05]  /*bef0*/  BSYNC B1 ;  /* 0x0000000000017941 */ /* 0x000fea0003800000 */
.L_x_1325:
        /* <DEDUP_REMOVED lines=11> */
.L_x_1393:
[----:B------:R-:W-:Y:S05]  /*bfb0*/  EXIT ;  /* 0x000000000000794d */ /* 0x000fea0003800000 */
.L_x_1395:
        /* <DEDUP_REMOVED lines=12> */
.L_x_2080:


//--------------------- .text._ZN5flash44flash_bwd_dq_dk_dv_loop_seqk_parallel_kernelI23Flash_bwd_kernel_traitsILi128ELi64ELi128ELi8ELi2ELi4ELi2ELb0ELb0EN7cutlass10bfloat16_tE19Flash_kernel_traitsILi128ELi64ELi128ELi8ES3_EELb0ELb0ELb0ELb0ELb0ELb0ELb1EEEvNS_16Flash_bwd_paramsE --------------------------
	.section	.text._ZN5flash44flash_bwd_dq_dk_dv_loop_seqk_parallel_kernelI23Flash_bwd_kernel_traitsILi128ELi64ELi128ELi8ELi2ELi4ELi2ELb0ELb0EN7cutlass10bfloat16_tE19Flash_kernel_traitsILi128ELi64ELi128ELi8ES3_EELb0ELb0ELb0ELb0ELb0ELb0ELb1EEEvNS_16Flash_bwd_paramsE,"ax",@progbits
	.sectioninfo	@"SHI_REGISTERS=255"
	.align	128
        .global         _ZN5flash44flash_bwd_dq_dk_dv_loop_seqk_parallel_kernelI23Flash_bwd_kernel_traitsILi128ELi64ELi128ELi8ELi2ELi4ELi2ELb0ELb0EN7cutlass10bfloat16_tE19Flash_kernel_traitsILi128ELi64ELi128ELi8ES3_EELb0ELb0ELb0ELb0ELb0ELb0ELb1EEEvNS_16Flash_bwd_paramsE
        .type           _ZN5flash44flash_bwd_dq_dk_dv_loop_seqk_parallel_kernelI23Flash_bwd_kernel_traitsILi128ELi64ELi128ELi8ELi2ELi4ELi2ELb0ELb0EN7cutlass10bfloat16_tE19Flash_kernel_traitsILi128ELi64ELi128ELi8ES3_EELb0ELb0ELb0ELb0ELb0ELb0ELb1EEEvNS_16Flash_bwd_paramsE,@function
        .size           _ZN5flash44flash_bwd_dq_dk_dv_loop_seqk_parallel_kernelI23Flash_bwd_kernel_traitsILi128ELi64ELi128ELi8ELi2ELi4ELi2ELb0ELb0EN7cutlass10bfloat16_tE19Flash_kernel_traitsILi128ELi64ELi128ELi8ES3_EELb0ELb0ELb0ELb0ELb0ELb0ELb1EEEvNS_16Flash_bwd_paramsE,(.L_x_2081 - _ZN5flash44flash_bwd_dq_dk_dv_loop_seqk_parallel_kernelI23Flash_bwd_kernel_traitsILi128ELi64ELi128ELi8ELi2ELi4ELi2ELb0ELb0EN7cutlass10bfloat16_tE19Flash_kernel_traitsILi128ELi64ELi128ELi8ES3_EELb0ELb0ELb0ELb0ELb0ELb0ELb1EEEvNS_16Flash_bwd_paramsE)
        .other          _ZN5flash44flash_bwd_dq_dk_dv_loop_seqk_parallel_kernelI23Flash_bwd_kernel_traitsILi128ELi64ELi128ELi8ELi2ELi4ELi2ELb0ELb0EN7cutlass10bfloat16_tE19Flash_kernel_traitsILi128ELi64ELi128ELi8ES3_EELb0ELb0ELb0ELb0ELb0ELb0ELb1EEEvNS_16Flash_bwd_paramsE,@"STO_CUDA_ENTRY STV_DEFAULT"
_ZN5flash44flash_bwd_dq_dk_dv_loop_seqk_parallel_kernelI23Flash_bwd_kernel_traitsILi128ELi64ELi128ELi8ELi2ELi4ELi2ELb0ELb0EN7cutlass10bfloat16_tE19Flash_kernel_traitsILi128ELi64ELi128ELi8ES3_EELb0ELb0ELb0ELb0ELb0ELb0ELb1EEEvNS_16Flash_bwd_paramsE:
.text._ZN5flash44flash_bwd_dq_dk_dv_loop_seqk_parallel_kernelI23Flash_bwd_kernel_traitsILi128ELi64ELi128ELi8ELi2ELi4ELi2ELb0ELb0EN7cutlass10bfloat16_tE19Flash_kernel_traitsILi128ELi64ELi128ELi8ES3_EELb0ELb0ELb0ELb0ELb0ELb0ELb1EEEvNS_16Flash_bwd_paramsE:
        /* <DEDUP_REMOVED lines=133> */
[----:B------:R-:W-:Y:S01]  /*0850*/  UMOV UR40, 0xffffc000 ;  /* 0xffffc00000287882 */ /* 0x000fe20000000000 */
[----:B------:R-:W-:-:S02]  /*0860*/  IMAD R8, R8, 0x400, R3 ;  /* 0x0000040008087824 */ /* 0x000fc400078e0203 */
[C---:B------:R-:W-:Y:S02]  /*0870*/  IMAD R6, R0.reuse, 0x1000, R3 ;  /* 0x0000100000067824 */ /* 0x040fe400078e0203 */
        /* <DEDUP_REMOVED lines=15> */
[----:B------:R-:W-:-:S02]  /*0970*/  IMAD.SHL.U32 R0, R10, 0x40, RZ ;  /* 0x000000400a007824 */ /* 0x000fc400078e00ff */
[----:B--2---:R-:W-:Y:S01]  /*0980*/  IMAD.SHL.U32 R4, R9, 0x10, RZ ;  /* 0x0000001009047824 */ /* 0x004fe200078e00ff */
[----:B------:R-:W-:Y:S01]  /*0990*/  IADD3 R2, R11, -0x40, RZ ;  /* 0xffffffc00b027810 */ /* 0x000fe20007ffe0ff */
[----:B------:R-:W-:Y:S01]  /*09a0*/  IMAD.SHL.U32 R5, R9, 0x8, RZ ;  /* 0x0000000809057824 */ /* 0x000fe200078e00ff */
[----:B------:R-:W-:Y:S01]  /*09b0*/  STL [R1+0x54], R11 ;  /* 0x0000540b01007387 */ /* 0x000fe20000100800 */
[----:B------:R-:W-:Y:S01]  /*09c0*/  LOP3.LUT R0, R0, 0xfffffe00, RZ, 0xc0, !PT ;  /* 0xfffffe0000007812 */ /* 0x000fe200078ec0ff */
[----:B------:R-:W-:Y:S01]  /*09d0*/  IMAD.SHL.U32 R218, R218, 0x2, RZ ;  /* 0x00000002dada7824 */ /* 0x000fe200078e00ff */
[----:B------:R-:W-:Y:S01]  /*09e0*/  LOP3.LUT R7, R3, 0x10, R4, 0xf8, !PT ;  /* 0x0000001003077812 */ /* 0x000fe200078ef804 */
[----:B------:R-:W-:Y:S01]  /*09f0*/  IMAD.SHL.U32 R3, R15, 0x40, RZ ;  /* 0x000000400f037824 */ /* 0x000fe200078e00ff */
[----:B------:R-:W-:Y:S01]  /*0a00*/  SHF.R.S32.HI R6, RZ, 0x1f, R2 ;  /* 0x0000001fff067819 */ /* 0x000fe20000011402 */
[----:B------:R-:W-:Y:S02]  /*0a10*/  IMAD R216, R216, 0x400, R0 ;  /* 0x00000400d8d87824 */ /* 0x000fe400078e0200 */
[----:B------:R-:W-:Y:S01]  /*0a20*/  IMAD.IADD R221, R218, 0x1, R220 ;  /* 0x00000001dadd7824 */ /* 0x000fe200078e02dc */
[----:B------:R-:W-:-:S02]  /*0a30*/  LOP3.LUT R3, R3, 0x1c0, RZ, 0xc0, !PT ;  /* 0x000001c003037812 */ /* 0x000fc400078ec0ff */
[----:B------:R-:W-:Y:S02]  /*0a40*/  SHF.L.U64.HI R2, R2, 0x2, R6 ;  /* 0x0000000202027819 */ /* 0x000fe40000010206 */
[----:B------:R-:W-:Y:S02]  /*0a50*/  SHF.R.U32.HI R4, RZ, 0x3, R3 ;  /* 0x00000003ff047819 */ /* 0x000fe40000011603 */
[----:B------:R-:W-:Y:S01]  /*0a60*/  LOP3.LUT R5, R3, 0x8, R5, 0xf8, !PT ;  /* 0x0000000803057812 */ /* 0x000fe200078ef805 */
[----:B------:R1:W-:Y:S01]  /*0a70*/  STL [R1+0x44], R2 ;  /* 0x0000440201007387 */ /* 0x0003e20000100800 */
[----:B------:R-:W-:Y:S02]  /*0a80*/  LOP3.LUT R204, R4, R204, R3, 0x1e, !PT ;  /* 0x000000cc04cc7212 */ /* 0x000fe400078e1e03 */
[----:B------:R-:W-:Y:S02]  /*0a90*/  LOP3.LUT R5, R5, R4, RZ, 0x3c, !PT ;  /* 0x0000000405057212 */ /* 0x000fe400078e3cff */
[----:B------:R-:W-:-:S03]  /*0aa0*/  LOP3.LUT R204, R204, R0, RZ, 0xfc, !PT ;  /* 0x00000000cccc7212 */ /* 0x000fc600078efcff */
[----:B------:R-:W-:Y:S01]  /*0ab0*/  IMAD.IADD R216, R216, 0x1, R5 ;  /* 0x00000001d8d87824 */ /* 0x000fe200078e0205 */
[----:B------:R-:W-:Y:S02]  /*0ac0*/  LEA R5, R8, 0xc000, 0x1 ;  /* 0x0000c00008057811 */ /* 0x000fe400078e08ff */
[----:B------:R-:W-:Y:S02]  /*0ad0*/  LEA R204, R204, 0xc000, 0x1 ;  /* 0x0000c000cccc7811 */ /* 0x000fe400078e08ff */
[----:B-1----:R-:W-:Y:S02]  /*0ae0*/  LOP3.LUT R2, R4, R7, R3, 0x1e, !PT ;  /* 0x0000000704027212 */ /* 0x002fe400078e1e03 */
[----:B------:R-:W-:Y:S02]  /*0af0*/  IADD3 R3, R230, 0x40, RZ ;  /* 0x00000040e6037810 */ /* 0x000fe40007ffe0ff */
[----:B------:R-:W-:Y:S01]  /*0b00*/  LOP3.LUT R214, R2, R0, RZ, 0xfc, !PT ;  /* 0x0000000002d67212 */ /* 0x000fe200078efcff */
[----:B------:R-:W-:-:S02]  /*0b10*/  IMAD.MOV.U32 R2, RZ, RZ, 0x20 ;  /* 0x00000020ff027424 */ /* 0x000fc400078e00ff */
[----:B------:R-:W-:Y:S01]  /*0b20*/  IMAD.MOV.U32 R0, RZ, RZ, 0x40 ;  /* 0x00000040ff007424 */ /* 0x000fe200078e00ff */
[----:B------:R1:W-:Y:S02]  /*0b30*/  STL [R1], R3 ;  /* 0x0000000301007387 */ /* 0x0003e40000100800 */
[----:B------:R-:W-:Y:S02]  /*0b40*/  SEL R211, R2, 0xffffffe0, !P4 ;  /* 0xffffffe002d37807 */ /* 0x000fe40006000000 */
[----:B------:R-:W-:Y:S01]  /*0b50*/  SEL R212, R0, 0xffffffc0, !P3 ;  /* 0xffffffc000d47807 */ /* 0x000fe20005800000 */
[----:B------:R-:W-:Y:S01]  /*0b60*/  STL [R1+0x3c], R5 ;  /* 0x00003c0501007387 */ /* 0x000fe20000100800 */
[----:B------:R-:W-:Y:S01]  /*0b70*/  SEL R2, R2, 0xffffffe0, !P1 ;  /* 0xffffffe002027807 */ /* 0x000fe20004800000 */
[----:B------:R-:W-:Y:S01]  /*0b80*/  IMAD.IADD R211, R210, 0x1, R211 ;  /* 0x00000001d2d37824 */ /* 0x000fe200078e02d3 */
[----:B------:R-:W-:Y:S01]  /*0b90*/  SEL R0, R0, 0xffffffc0, !P2 ;  /* 0xffffffc000007807 */ /* 0x000fe20005000000 */
[----:B------:R-:W-:-:S02]  /*0ba0*/  IMAD.IADD R213, R210, 0x1, R212 ;  /* 0x00000001d2d57824 */ /* 0x000fc400078e02d4 */
[----:B------:R-:W-:Y:S02]  /*0bb0*/  IMAD.IADD R219, R218, 0x1, R2 ;  /* 0x00000001dadb7824 */ /* 0x000fe400078e0202 */
[----:B------:R-:W-:Y:S02]  /*0bc0*/  IMAD.IADD R4, R2, 0x1, R5 ;  /* 0x0000000102047824 */ /* 0x000fe400078e0205 */
[----:B------:R-:W-:Y:S02]  /*0bd0*/  IMAD.IADD R2, R5, 0x1, R0 ;  /* 0x0000000105027824 */ /* 0x000fe400078e0200 */
[----:B------:R-:W-:Y:S01]  /*0be0*/  IMAD.IADD R212, R212, 0x1, R211 ;  /* 0x00000001d4d47824 */ /* 0x000fe200078e02d3 */
[----:B------:R-:W-:Y:S01]  /*0bf0*/  STL [R1+0x4c], R4 ;  /* 0x00004c0401007387 */ /* 0x000fe20000100800 */
[----:B------:R-:W-:-:S03]  /*0c00*/  IMAD.IADD R220, R220, 0x1, R219 ;  /* 0x00000001dcdc7824 */ /* 0x000fc600078e02db */
[----:B------:R2:W-:Y:S01]  /*0c10*/  STL [R1+0x40], R2 ;  /* 0x0000400201007387 */ /* 0x0005e20000100800 */
[C---:B-1----:R-:W-:Y:S02]  /*0c20*/  IADD3 R3, R5.reuse, 0x420, RZ ;  /* 0x0000042005037810 */ /* 0x042fe40007ffe0ff */
[----:B------:R-:W-:-:S05]  /*0c30*/  @P1 IADD3 R3, R5, 0x3e0, RZ ;  /* 0x000003e005031810 */ /* 0x000fca0007ffe0ff */
[----:B------:R1:W-:Y:S01]  /*0c40*/  STL [R1+0x5c], R3 ;  /* 0x00005c0301007387 */ /* 0x0003e20000100800 */
[----:B--2---:R-:W-:Y:S02]  /*0c50*/  IMAD.IADD R2, R4, 0x1, R0 ;  /* 0x0000000104027824 */ /* 0x004fe400078e0200 */
[----:B------:R-:W-:-:S03]  /*0c60*/  IMAD.IADD R0, R0, 0x1, R3 ;  /* 0x0000000100007824 */ /* 0x000fc600078e0203 */
[----:B------:R1:W-:Y:S04]  /*0c70*/  STL [R1+0x50], R2 ;  /* 0x0000500201007387 */ /* 0x0003e80000100800 */
[----:B------:R1:W-:Y:S02]  /*0c80*/  STL [R1+0x58], R0 ;  /* 0x0000580001007387 */ /* 0x0003e40000100800 */
.L_x_1466:
        /* <DEDUP_REMOVED lines=53> */
.L_x_1396:
        /* <DEDUP_REMOVED lines=58> */
.L_x_1398:
        /* <DEDUP_REMOVED lines=18> */
.L_x_1399:
        /* <DEDUP_REMOVED lines=72> */
.L_x_1400:
[----:B------:R-:W-:Y:S02]  /*1920*/  UMOV UR10, UR50 ;  /* 0x00000032000a7c82 */ /* 0x000fe40008000000 */
.L_x_1401:
        /* <DEDUP_REMOVED lines=89> */
[----:B------:R-:W2:Y:S01]  /*1ec0*/  LDL R21, [R1] ;  /* 0x0000000001157983 */ /* 0x000ea20000100800 */
[----:B------:R-:W-:-:S13]  /*1ed0*/  ISETP.GE.AND P2, PT, R230, c[0x0][0x220], PT ;  /* 0x00008800e6007a0c */ /* 0x000fda0003f46270 */
[----:B------:R3:W-:Y:S04]  /*1ee0*/  @P2 STS.128 [R0+0x8000], RZ ;  /* 0x008000ff00002388 */ /* 0x0007e80000000c00 */
[----:B------:R-:W-:Y:S01]  /*1ef0*/  @!PT LDS RZ, [RZ] ;  /* 0x00000000fffff984 */ /* 0x000fe20000000800 */
[----:B------:R-:W-:Y:S01]  /*1f00*/  @!PT LDS RZ, [RZ] ;  /* 0x00000000fffff984 */ /* 0x000fe20000000800 */
[----:B------:R-:W-:Y:S01]  /*1f10*/  @!PT LDS RZ, [RZ] ;  /* 0x00000000fffff984 */ /* 0x000fe20000000800 */
[----:B------:R3:W-:Y:S01]  /*1f20*/  @!P2 LDGSTS.E.BYPASS.LTC128B.128 [R0+0x8000], [R226.64] ;  /* 0x08000000e200afae */ /* 0x0007e2000b901d44 */
[----:B--2---:R-:W-:-:S13]  /*1f30*/  ISETP.GE.AND P0, PT, R21, c[0x0][0x220], PT ;  /* 0x0000880015007a0c */ /* 0x004fda0003f06270 */
[----:B------:R3:W-:Y:S01]  /*1f40*/  @P0 STS.128 [R0+0xa000], RZ ;  /* 0x00a000ff00000388 */ /* 0x0007e20000000c00 */
[----:B------:R-:W-:Y:S05]  /*1f50*/  @P0 BRA `(.L_x_1404) ;  /* 0x0000004000000947 */ /* 0x000fea0003800000 */
[----:B------:R-:W-:Y:S01]  /*1f60*/  @!PT LDS RZ, [RZ] ;  /* 0x00000000fffff984 */ /* 0x000fe20000000800 */
[----:B------:R-:W-:Y:S01]  /*1f70*/  @!PT LDS RZ, [RZ] ;  /* 0x00000000fffff984 */ /* 0x000fe20000000800 */
[----:B------:R-:W-:Y:S01]  /*1f80*/  @!PT LDS RZ, [RZ] ;  /* 0x00000000fffff984 */ /* 0x000fe20000000800 */
[----:B------:R2:W-:Y:S02]  /*1f90*/  LDGSTS.E.BYPASS.LTC128B.128 [R0+0xa000], [R226.64+0x80] ;  /* 0x0a000080e2007fae */ /* 0x0005e4000b901d44 */
.L_x_1404:
[----:B------:R-:W-:Y:S05]  /*1fa0*/  BSYNC B0 ;  /* 0x0000000000007941 */ /* 0x000fea0003800000 */
.L_x_1403:
[----:B------:R-:W-:Y:S01]  /*1fb0*/  IADD3 R12, R2, 0x20, RZ ;  /* 0x00000020020c7810 */ /* 0x000fe20007ffe0ff */
[----:B------:R-:W-:Y:S03]  /*1fc0*/  BSSY B0, `(.L_x_1405) ;  /* 0x000001d000007945 */ /* 0x000fe60003800000 */
[----:B------:R-:W-:-:S13]  /*1fd0*/  ISETP.GE.AND P0, PT, R12, UR8, PT ;  /* 0x000000080c007c0c */ /* 0x000fda000bf06270 */
[----:B------:R4:W-:Y:S04]  /*1fe0*/  @P0 STS.128 [R0+0x9000], RZ ;  /* 0x009000ff00000388 */ /* 0x0009e80000000c00 */
[----:B------:R4:W-:Y:S01]  /*1ff0*/  @P0 STS.128 [R0+0xb000], RZ ;  /* 0x00b000ff00000388 */ /* 0x0009e20000000c00 */
[----:B------:R-:W-:Y:S05]  /*2000*/  @P0 BRA `(.L_x_1406) ;  /* 0x0000018000000947 */ /* 0x000fea0003800000 */
[----:B------:R-:W5:Y:S01]  /*2010*/  LDL R8, [R1] ;  /* 0x0000000001087983 */ /* 0x000f620000100800 */
[----:B------:R-:W-:-:S13]  /*2020*/  ISETP.GE.AND P3, PT, R230, c[0x0][0x220], PT ;  /* 0x00008800e6007a0c */ /* 0x000fda0003f66270 */
[----:B------:R-:W-:Y:S01]  /*2030*/  @!P3 IMAD.MOV.U32 R9, RZ, RZ, c[0x0][0x370] ;  /* 0x0000dc00ff09b624 */ /* 0x000fe200078e00ff */
[----:B------:R1:W-:Y:S01]  /*2040*/  @P3 STS.128 [R0+0x9000], RZ ;  /* 0x009000ff00003388 */ /* 0x0003e20000000c00 */
[----:B------:R-:W-:Y:S01]  /*2050*/  @!P3 IMAD.MOV.U32 R10, RZ, RZ, c[0x0][0x374] ;  /* 0x0000dd00ff0ab624 */ /* 0x000fe200078e00ff */
[----:B-----5:R-:W-:Y:S02]  /*2060*/  ISETP.GE.AND P2, PT, R8, c[0x0][0x220], PT ;  /* 0x0000880008007a0c */ /* 0x020fe40003f46270 */
        /* <DEDUP_REMOVED lines=18> */
.L_x_1406:
[----:B------:R-:W-:Y:S05]  /*2190*/  BSYNC B0 ;  /* 0x0000000000007941 */ /* 0x000fea0003800000 */
.L_x_1405:
        /* <DEDUP_REMOVED lines=15> */
.L_x_1408:
[----:B------:R-:W5:Y:S01]  /*2290*/  LDL R3, [R1] ;  /* 0x0000000001037983 */ /* 0x000f620000100800 */
[----:B------:R-:W-:-:S13]  /*22a0*/  ISETP.GE.AND P3, PT, R230, c[0x0][0x220], PT ;  /* 0x00008800e6007a0c */ /* 0x000fda0003f66270 */
[----:B------:R1:W-:Y:S04]  /*22b0*/  @P3 STS [R217], RZ ;  /* 0x000000ffd9003388 */ /* 0x0003e80000000800 */
[----:B------:R1:W-:Y:S04]  /*22c0*/  @P3 STS [R217+0x4], RZ ;  /* 0x000004ffd9003388 */ /* 0x0003e80000000800 */
[----:B------:R1:W-:Y:S04]  /*22d0*/  @P3 STS [R217+0x8], RZ ;  /* 0x000008ffd9003388 */ /* 0x0003e80000000800 */
[----:B------:R1:W-:Y:S04]  /*22e0*/  @P3 STS [R217+0xc], RZ ;  /* 0x00000cffd9003388 */ /* 0x0003e80000000800 */
[----:B------:R-:W-:Y:S01]  /*22f0*/  @!PT LDS RZ, [RZ] ;  /* 0x00000000fffff984 */ /* 0x000fe20000000800 */
[----:B------:R-:W-:Y:S01]  /*2300*/  @!PT LDS RZ, [RZ] ;  /* 0x00000000fffff984 */ /* 0x000fe20000000800 */
[----:B------:R-:W-:Y:S01]  /*2310*/  @!PT LDS RZ, [RZ] ;  /* 0x00000000fffff984 */ /* 0x000fe20000000800 */
[----:B------:R1:W-:Y:S01]  /*2320*/  @!P3 LDGSTS.E.BYPASS.LTC128B.128 [R217], [R228.64] ;  /* 0x00000000e4d9bfae */ /* 0x0003e2000b901d44 */
[----:B-----5:R-:W-:-:S13]  /*2330*/  ISETP.GE.AND P1, PT, R3, c[0x0][0x220], PT ;  /* 0x0000880003007a0c */ /* 0x020fda0003f26270 */
        /* <DEDUP_REMOVED lines=9> */
.L_x_1409:
[----:B------:R-:W-:Y:S05]  /*23d0*/  BSYNC B0 ;  /* 0x0000000000007941 */ /* 0x000fea0003800000 */
.L_x_1407:
        /* <DEDUP_REMOVED lines=14> */
.L_x_1411:
[----:B------:R-:W5:Y:S01]  /*24c0*/  LDL R4, [R1] ;  /* 0x0000000001047983 */ /* 0x000f620000100800 */
[----:B------:R-:W-:-:S13]  /*24d0*/  ISETP.GE.AND P1, PT, R230, c[0x0][0x220], PT ;  /* 0x00008800e6007a0c */ /* 0x000fda0003f26270 */
[----:B------:R-:W-:Y:S01]  /*24e0*/  @!P1 IMAD.MOV.U32 R3, RZ, RZ, c[0x0][0x190] ;  /* 0x00006400ff039624 */ /* 0x000fe200078e00ff */
[----:B------:R1:W-:Y:S01]  /*24f0*/  @P1 STS [R217+0x1000], RZ ;  /* 0x001000ffd9001388 */ /* 0x0003e20000000800 */
[----:B------:R-:W-:-:S03]  /*2500*/  @!P1 IMAD.MOV.U32 R5, RZ, RZ, c[0x0][0x194] ;  /* 0x00006500ff059624 */ /* 0x000fc600078e00ff */
[----:B------:R1:W-:Y:S04]  /*2510*/  @P1 STS [R217+0x1004], RZ ;  /* 0x001004ffd9001388 */ /* 0x0003e80000000800 */
[----:B------:R1:W-:Y:S04]  /*2520*/  @P1 STS [R217+0x1008], RZ ;  /* 0x001008ffd9001388 */ /* 0x0003e80000000800 */
[----:B------:R1:W-:Y:S01]  /*2530*/  @P1 STS [R217+0x100c], RZ ;  /* 0x00100cffd9001388 */ /* 0x0003e20000000800 */
[----:B-----5:R-:W-:Y:S02]  /*2540*/  ISETP.GE.AND P0, PT, R4, c[0x0][0x220], PT ;  /* 0x0000880004007a0c */ /* 0x020fe40003f06270 */
[----:B------:R-:W-:-:S04]  /*2550*/  @!P1 LEA R4, P3, R3, R228, 0x6 ;  /* 0x000000e403049211 */ /* 0x000fc800078630ff */
[----:B------:R-:W-:-:S05]  /*2560*/  @!P1 LEA.HI.X R5, R3, R229, R5, 0x6, P3 ;  /* 0x000000e503059211 */ /* 0x000fca00018f3405 */
        /* <DEDUP_REMOVED lines=17> */
.L_x_1412:
[----:B------:R-:W-:Y:S05]  /*2680*/  BSYNC B0 ;  /* 0x0000000000007941 */ /* 0x000fea0003800000 */
.L_x_1410:
[----:B------:R-:W5:Y:S01]  /*2690*/  LDL R14, [R1+0x54] ;  /* 0x00005400010e7983 */ /* 0x000f620000100800 */
[----:B------:R-:W-:Y:S01]  /*26a0*/  IMAD.MOV.U32 R11, RZ, RZ, 0x7f800000 ;  /* 0x7f800000ff0b7424 */ /* 0x000fe200078e00ff */
[----:B------:R-:W-:Y:S01]  /*26b0*/  ULDC.64 UR14, c[0x0][0x198] ;  /* 0x00006600000e7ab9 */ /* 0x000fe20000000a00 */
[----:B------:R-:W-:Y:S02]  /*26c0*/  IMAD.MOV.U32 R10, RZ, RZ, 0x7f800000 ;  /* 0x7f800000ff0a7424 */ /* 0x000fe400078e00ff */
[----:B------:R-:W-:Y:S02]  /*26d0*/  IMAD.MOV.U32 R9, RZ, RZ, 0x7f800000 ;  /* 0x7f800000ff097424 */ /* 0x000fe400078e00ff */
[----:B------:R-:W-:Y:S01]  /*26e0*/  IMAD.MOV.U32 R20, RZ, RZ, 0x7f800000 ;  /* 0x7f800000ff147424 */ /* 0x000fe200078e00ff */
[C---:B-----5:R-:W-:Y:S02]  /*26f0*/  IADD3 R3, R14.reuse, 0x28, RZ ;  /* 0x000000280e037810 */ /* 0x060fe40007ffe0ff */
[----:B-1----:R-:W-:-:S02]  /*2700*/  IADD3 R4, R14, 0x8, RZ ;  /* 0x000000080e047810 */ /* 0x002fc40007ffe0ff */
[----:B------:R-:W-:Y:S02]  /*2710*/  ISETP.GE.AND P3, PT, R3, UR8, PT ;  /* 0x0000000803007c0c */ /* 0x000fe4000bf66270 */
[----:B------:R-:W-:Y:S02]  /*2720*/  IADD3 R5, R14, 0x20, RZ ;  /* 0x000000200e057810 */ /* 0x000fe40007ffe0ff */
[----:B------:R-:W-:Y:S01]  /*2730*/  ISETP.GE.AND P5, PT, R4, UR8, PT ;  /* 0x0000000804007c0c */ /* 0x000fe2000bfa6270 */
[C---:B------:R-:W-:Y:S01]  /*2740*/  IMAD.SHL.U32 R4, R14.reuse, 0x4, RZ ;  /* 0x000000040e047824 */ /* 0x040fe200078e00ff */
[----:B------:R-:W-:Y:S02]  /*2750*/  SHF.R.S32.HI R13, RZ, 0x1f, R14 ;  /* 0x0000001fff0d7819 */ /* 0x000fe4000001140e */
[----:B------:R-:W-:Y:S02]  /*2760*/  ISETP.GE.AND P4, PT, R5, UR8, PT ;  /* 0x0000000805007c0c */ /* 0x000fe4000bf86270 */
[----:B------:R-:W-:-:S02]  /*2770*/  ISETP.GE.AND P6, PT, R14, UR8, PT ;  /* 0x000000080e007c0c */ /* 0x000fc4000bfc6270 */
[----:B------:R-:W-:Y:S02]  /*2780*/  SHF.R.S32.HI R5, RZ, 0x1f, R3 ;  /* 0x0000001fff057819 */ /* 0x000fe40000011403 */
[C---:B------:R-:W-:Y:S02]  /*2790*/  @!P3 LEA R6, P0, R3.reuse, UR10, 0x2 ;  /* 0x0000000a0306bc11 */ /* 0x040fe4000f8010ff */
[----:B------:R-:W-:Y:S02]  /*27a0*/  IADD3 R4, P1, R4, UR10, RZ ;  /* 0x0000000a04047c10 */ /* 0x000fe4000ff3e0ff */
[----:B------:R-:W-:Y:S02]  /*27b0*/  SHF.L.U64.HI R8, R14, 0x2, R13 ;  /* 0x000000020e087819 */ /* 0x000fe4000001020d */
[----:B------:R-:W-:Y:S02]  /*27c0*/  @!P3 LEA.HI.X R7, R3, UR9, R5, 0x2, P0 ;  /* 0x000000090307bc11 */ /* 0x000fe400080f1405 */
[----:B------:R-:W-:-:S03]  /*27d0*/  IADD3.X R5, R8, UR9, RZ, P1, !PT ;  /* 0x0000000908057c10 */ /* 0x000fc60008ffe4ff */
[----:B------:R-:W5:Y:S04]  /*27e0*/  @!P3 LDG.E R9, [R6.64] ;  /* 0x000000040609b981 */ /* 0x000f68000c1e1900 */
[----:B--2---:R-:W2:Y:S04]  /*27f0*/  @!P5 LDG.E R11, [R4.64+0x20] ;  /* 0x00002004040bd981 */ /* 0x004ea8000c1e1900 */
[----:B---3--:R-:W3:Y:S04]  /*2800*/  @!P4 LDG.E R10, [R4.64+0x80] ;  /* 0x00008004040ac981 */ /* 0x008ee8000c1e1900 */
[----:B----4-:R-:W4:Y:S01]  /*2810*/  @!P6 LDG.E R20, [R4.64] ;  /* 0x000000040414e981 */ /* 0x010f22000c1e1900 */
[----:B------:R-:W-:-:S06]  /*2820*/  UIMAD UR8, UR18, -0x80, UR6 ;  /* 0xffffff80120878a4 */ /* 0x000fcc000f8e0206 */
[----:B------:R-:W-:Y:S01]  /*2830*/  ISETP.GE.AND P6, PT, R2, UR8, PT ;  /* 0x0000000802007c0c */ /* 0x000fe2000bfc6270 */
[----:B------:R-:W-:-:S04]  /*2840*/  UIMAD UR13, UR19, UR14, URZ ;  /* 0x0000000e130d72a4 */ /* 0x000fc8000f8e023f */
[----:B------:R-:W-:-:S08]  /*2850*/  UIMAD UR13, UR23, UR15, UR13 ;  /* 0x0000000f170d72a4 */ /* 0x000fd0000f8e020d */
[----:B------:R-:W-:Y:S04]  /*2860*/  @P6 STS.128 [R0+0xc000], RZ ;  /* 0x00c000ff00006388 */ /* 0x000fe80000000c00 */
[----:B------:R-:W-:Y:S01]  /*2870*/  @P6 STS.128 [R0+0x10000], RZ ;  /* 0x010000ff00006388 */ /* 0x000fe20000000c00 */
[----:B------:R-:W-:Y:S01]  /*2880*/  IMAD.U32 R3, RZ, RZ, UR13 ;  /* 0x0000000dff037e24 */ /* 0x000fe2000f8e00ff */
[----:B------:R-:W-:Y:S02]  /*2890*/  BSSY B0, `(.L_x_1413) ;  /* 0x0000026000007945 */ /* 0x000fe40003800000 */
[----:B--2---:R1:W-:Y:S04]  /*28a0*/  STL [R1+0x10], R11 ;  /* 0x0000100b01007387 */ /* 0x0043e80000100800 */
[----:B---3--:R2:W-:Y:S04]  /*28b0*/  STL [R1+0x4], R10 ;  /* 0x0000040a01007387 */ /* 0x0085e80000100800 */
[----:B-----5:R3:W-:Y:S04]  /*28c0*/  STL [R1+0x8], R9 ;  /* 0x0000080901007387 */ /* 0x0207e80000100800 */
[----:B----4-:R3:W-:Y:S01]  /*28d0*/  STL [R1+0xc], R20 ;  /* 0x00000c1401007387 */ /* 0x0107e20000100800 */
[----:B-1----:R-:W-:-:S04]  /*28e0*/  IMAD.U32 R11, RZ, RZ, UR23 ;  /* 0x00000017ff0b7e24 */ /* 0x002fc8000f8e00ff */
[----:B------:R-:W-:-:S05]  /*28f0*/  IMAD.WIDE.U32 R4, R11, c[0x0][0x198], R230 ;  /* 0x000066000b047a25 */ /* 0x000fca00078e00e6 */
[----:B------:R-:W-:-:S04]  /*2900*/  IADD3 R6, P0, R4, UR21, RZ ;  /* 0x0000001504067c10 */ /* 0x000fc8000ff1e0ff */
[----:B------:R-:W-:Y:S01]  /*2910*/  IADD3.X R7, R5, UR27, R3, P0, !PT ;  /* 0x0000001b05077c10 */ /* 0x000fe200087fe403 */
[----:B------:R-:W-:-:S04]  /*2920*/  IMAD R3, R16, c[0x0][0x1b0], RZ ;  /* 0x00006c0010037a24 */ /* 0x000fc800078e02ff */
[C---:B------:R-:W-:Y:S02]  /*2930*/  IMAD R3, R15.reuse, c[0x0][0x1b4], R3 ;  /* 0x00006d000f037a24 */ /* 0x040fe400078e0203 */
[----:B------:R-:W-:-:S04]  /*2940*/  IMAD.WIDE.U32 R6, R15, c[0x0][0x1b0], R6 ;  /* 0x00006c000f067a25 */ /* 0x000fc800078e0006 */
[----:B--2---:R-:W-:Y:S01]  /*2950*/  IMAD.IADD R10, R7, 0x1, R3 ;  /* 0x00000001070a7824 */ /* 0x004fe200078e0203 */
[----:B------:R-:W-:Y:S05]  /*2960*/  @P6 BRA `(.L_x_1414) ;  /* 0x0000018000006947 */ /* 0x000fea0003800000 */
[----:B---3--:R-:W2:Y:S01]  /*2970*/  LDL R9, [R1] ;  /* 0x0000000001097983 */ /* 0x008ea20000100800 */
[----:B------:R-:W-:Y:S01]  /*2980*/  ISETP.GE.AND P1, PT, R230, c[0x0][0x220], PT ;  /* 0x00008800e6007a0c */ /* 0x000fe20003f26270 */
[----:B------:R-:W-:Y:S01]  /*2990*/  IMAD R3, R17, c[0x0][0x198], RZ ;  /* 0x0000660011037a24 */ /* 0x000fe200078e02ff */
[----:B------:R-:W-:Y:S01]  /*29a0*/  MOV R5, R10 ;  /* 0x0000000a00057202 */ /* 0x000fe20000000f00 */
[----:B------:R-:W-:Y:S02]  /*29b0*/  IMAD.MOV.U32 R4, RZ, RZ, R6 ;  /* 0x000000ffff047224 */ /* 0x000fe400078e0006 */
[C---:B------:R-:W-:Y:S02]  /*29c0*/  IMAD R3, R2.reuse, c[0x0][0x19c], R3 ;  /* 0x0000670002037a24 */ /* 0x040fe400078e0203 */
[----:B------:R-:W-:-:S04]  /*29d0*/  IMAD.WIDE.U32 R4, R2, c[0x0][0x198], R4 ;  /* 0x0000660002047a25 */ /* 0x000fc800078e0004 */
[----:B------:R-:W-:Y:S02]  /*29e0*/  IMAD.IADD R3, R5, 0x1, R3 ;  /* 0x0000000105037824 */ /* 0x000fe400078e0203 */
[C---:B------:R-:W-:Y:S01]  /*29f0*/  @!P1 LEA R8, P3, R4.reuse, c[0x0][0x168], 0x1 ;  /* 0x00005a0004089a11 */ /* 0x040fe200078608ff */
[----:B------:R1:W-:Y:S01]  /*2a00*/  @P1 STS.128 [R0+0xc000], RZ ;  /* 0x00c000ff00001388 */ /* 0x0003e20000000c00 */
[----:B--2---:R-:W-:Y:S02]  /*2a10*/  ISETP.GE.AND P0, PT, R9, c[0x0][0x220], PT ;  /* 0x0000880009007a0c */ /* 0x004fe40003f06270 */
[----:B------:R-:W-:-:S05]  /*2a20*/  @!P1 LEA.HI.X R9, R4, c[0x0][0x16c], R3, 0x1, P3 ;  /* 0x00005b0004099a11 */ /* 0x000fca00018f0c03 */
[----:B------:R-:W-:Y:S01]  /*2a30*/  @!PT LDS RZ, [RZ] ;  /* 0x00000000fffff984 */ /* 0x000fe20000000800 */
[----:B------:R-:W-:Y:S01]  /*2a40*/  @!PT LDS RZ, [RZ] ;  /* 0x00000000fffff984 */ /* 0x000fe20000000800 */
[----:B------:R-:W-:Y:S01]  /*2a50*/  @!PT LDS RZ, [RZ] ;  /* 0x00000000fffff984 */ /* 0x000fe20000000800 */
[----:B------:R1:W-:Y:S06]  /*2a60*/  @!P1 LDGSTS.E.BYPASS.LTC128B.128 [R0+0xc000], [R8.64] ;  /* 0x0c00000008009fae */ /* 0x0003ec000b901d44 */
        /* <DEDUP_REMOVED lines=8> */
.L_x_1414:
[----:B---3--:R-:W-:Y:S05]  /*2af0*/  BSYNC B0 ;  /* 0x0000000000007941 */ /* 0x008fea0003800000 */
.L_x_1413:
[----:B------:R-:W-:Y:S01]  /*2b00*/  ISETP.GE.AND P5, PT, R12, UR8, PT ;  /* 0x000000080c007c0c */ /* 0x000fe2000bfa6270 */
[----:B------:R-:W-:-:S12]  /*2b10*/  BSSY B0, `(.L_x_1415) ;  /* 0x000001e000007945 */ /* 0x000fd80003800000 */
[----:B------:R2:W-:Y:S04]  /*2b20*/  @P5 STS.128 [R0+0xd000], RZ ;  /* 0x00d000ff00005388 */ /* 0x0005e80000000c00 */
[----:B------:R2:W-:Y:S01]  /*2b30*/  @P5 STS.128 [R0+0x11000], RZ ;  /* 0x011000ff00005388 */ /* 0x0005e20000000c00 */
[----:B------:R-:W-:Y:S05]  /*2b40*/  @P5 BRA `(.L_x_1416) ;  /* 0x000001a000005947 */ /* 0x000fea0003800000 */
[----:B-1----:R-:W3:Y:S01]  /*2b50*/  LDL R9, [R1] ;  /* 0x0000000001097983 */ /* 0x002ee20000100800 */
[----:B------:R-:W-:Y:S02]  /*2b60*/  IADD3 R3, P0, R2, 0x20, RZ ;  /* 0x0000002002037810 */ /* 0x000fe40007f1e0ff */
[----:B------:R-:W-:Y:S02]  /*2b70*/  ISETP.GE.AND P1, PT, R230, c[0x0][0x220], PT ;  /* 0x00008800e6007a0c */ /* 0x000fe40003f26270 */
[----:B------:R-:W-:Y:S01]  /*2b80*/  MOV R5, R10 ;  /* 0x0000000a00057202 */ /* 0x000fe20000000f00 */
[----:B------:R-:W-:-:S04]  /*2b90*/  IMAD.X R4, RZ, RZ, R17, P0 ;  /* 0x000000ffff047224 */ /* 0x000fc800000e0611 */
[----:B------:R-:W-:Y:S02]  /*2ba0*/  IMAD R8, R4, c[0x0][0x198], RZ ;  /* 0x0000660004087a24 */ /* 0x000fe400078e02ff */
[----:B------:R-:W-:-:S04]  /*2bb0*/  IMAD.MOV.U32 R4, RZ, RZ, R6 ;  /* 0x000000ffff047224 */ /* 0x000fc800078e0006 */
[C---:B------:R-:W-:Y:S01]  /*2bc0*/  IMAD.WIDE.U32 R4, R3.reuse, c[0x0][0x198], R4 ;  /* 0x0000660003047a25 */ /* 0x040fe200078e0004 */
[----:B------:R1:W-:Y:S03]  /*2bd0*/  @P1 STS.128 [R0+0xd000], RZ ;  /* 0x00d000ff00001388 */ /* 0x0003e60000000c00 */
[----:B------:R-:W-:Y:S01]  /*2be0*/  IMAD R3, R3, c[0x0][0x19c], R8 ;  /* 0x0000670003037a24 */ /* 0x000fe200078e0208 */
[----:B------:R-:W-:-:S03]  /*2bf0*/  @!P1 LEA R8, P3, R4, c[0x0][0x168], 0x1 ;  /* 0x00005a0004089a11 */ /* 0x000fc600078608ff */
[----:B------:R-:W-:Y:S01]  /*2c00*/  IMAD.IADD R3, R5, 0x1, R3 ;  /* 0x0000000105037824 */ /* 0x000fe200078e0203 */
[----:B---3--:R-:W-:-:S04]  /*2c10*/  ISETP.GE.AND P0, PT, R9, c[0x0][0x220], PT ;  /* 0x0000880009007a0c */ /* 0x008fc80003f06270 */
        /* <DEDUP_REMOVED lines=13> */
.L_x_1416:
[----:B------:R-:W-:Y:S05]  /*2cf0*/  BSYNC B0 ;  /* 0x0000000000007941 */ /* 0x000fea0003800000 */
.L_x_1415:
[----:B------:R-:W-:Y:S01]  /*2d00*/  IADD3 R3, R2, 0x40, RZ ;  /* 0x0000004002037810 */ /* 0x000fe20007ffe0ff */
[----:B------:R-:W-:Y:S03]  /*2d10*/  BSSY B0, `(.L_x_1417) ;  /* 0x000001f000007945 */ /* 0x000fe60003800000 */
[----:B------:R-:W-:-:S13]  /*2d20*/  ISETP.GE.AND P4, PT, R3, UR8, PT ;  /* 0x0000000803007c0c */ /* 0x000fda000bf86270 */
[----:B------:R3:W-:Y:S04]  /*2d30*/  @P4 STS.128 [R0+0xe000], RZ ;  /* 0x00e000ff00004388 */ /* 0x0007e80000000c00 */
[----:B------:R3:W-:Y:S01]  /*2d40*/  @P4 STS.128 [R0+0x12000], RZ ;  /* 0x012000ff00004388 */ /* 0x0007e20000000c00 */
[----:B------:R-:W-:Y:S05]  /*2d50*/  @P4 BRA `(.L_x_1418) ;  /* 0x000001a000004947 */ /* 0x000fea0003800000 */
[----:B-1----:R-:W4:Y:S01]  /*2d60*/  LDL R9, [R1] ;  /* 0x0000000001097983 */ /* 0x002f220000100800 */
        /* <DEDUP_REMOVED lines=11> */
[----:B----4-:R-:W-:-:S04]  /*2e20*/  ISETP.GE.AND P0, PT, R9, c[0x0][0x220], PT ;  /* 0x0000880009007a0c */ /* 0x010fc80003f06270 */
        /* <DEDUP_REMOVED lines=13> */
.L_x_1418:
[----:B------:R-:W-:Y:S05]  /*2f00*/  BSYNC B0 ;  /* 0x0000000000007941 */ /* 0x000fea0003800000 */
.L_x_1417:
[----:B------:R-:W-:Y:S01]  /*2f10*/  IADD3 R3, R2, 0x60, RZ ;  /* 0x0000006002037810 */ /* 0x000fe20007ffe0ff */
[----:B------:R-:W-:Y:S03]  /*2f20*/  BSSY B0, `(.L_x_1419) ;  /* 0x000001e000007945 */ /* 0x000fe60003800000 */
[----:B------:R-:W-:-:S13]  /*2f30*/  ISETP.GE.AND P3, PT, R3, UR8, PT ;  /* 0x0000000803007c0c */ /* 0x000fda000bf66270 */
[----:B------:R4:W-:Y:S04]  /*2f40*/  @P3 STS.128 [R0+0xf000], RZ ;  /* 0x00f000ff00003388 */ /* 0x0009e80000000c00 */
[----:B------:R4:W-:Y:S01]  /*2f50*/  @P3 STS.128 [R0+0x13000], RZ ;  /* 0x013000ff00003388 */ /* 0x0009e20000000c00 */
[----:B------:R-:W-:Y:S05]  /*2f60*/  @P3 BRA `(.L_x_1420) ;  /* 0x0000019000003947 */ /* 0x000fea0003800000 */
[----:B-1----:R-:W5:Y:S01]  /*2f70*/  LDL R8, [R1] ;  /* 0x0000000001087983 */ /* 0x002f620000100800 */
        /* <DEDUP_REMOVED lines=14> */
[----:B------:R1:W-:Y:S01]  /*3060*/  @!P1 LDGSTS.E.BYPASS.LTC128B.128 [R0+0xf000], [R4.64] ;  /* 0x0f00000004009fae */ /* 0x0003e2000b901d44 */
[----:B-----5:R-:W-:-:S13]  /*3070*/  ISETP.GE.AND P0, PT, R8, c[0x0][0x220], PT ;  /* 0x0000880008007a0c */ /* 0x020fda0003f06270 */
        /* <DEDUP_REMOVED lines=8> */
.L_x_1420:
[----:B------:R-:W-:Y:S05]  /*3100*/  BSYNC B0 ;  /* 0x0000000000007941 */ /* 0x000fea0003800000 */
.L_x_1419:
        /* <DEDUP_REMOVED lines=15> */
[----:B-1----:R-:W5:Y:S01]  /*3200*/  LDL R8, [R1] ;  /* 0x0000000001087983 */ /* 0x002f620000100800 */
[----:B------:R-:W-:Y:S01]  /*3210*/  ISETP.GE.AND P1, PT, R230, c[0x0][0x220], PT ;  /* 0x00008800e6007a0c */ /* 0x000fe20003f26270 */
[----:B------:R-:W-:Y:S01]  /*3220*/  IMAD R3, R17, c[0x0][0x1a0], RZ ;  /* 0x0000680011037a24 */ /* 0x000fe200078e02ff */
[----:B------:R-:W-:Y:S01]  /*3230*/  MOV R5, R10 ;  /* 0x0000000a00057202 */ /* 0x000fe20000000f00 */
[----:B------:R-:W-:Y:S02]  /*3240*/  IMAD.MOV.U32 R4, RZ, RZ, R6 ;  /* 0x000000ffff047224 */ /* 0x000fe400078e0006 */
[C---:B------:R-:W-:Y:S02]  /*3250*/  IMAD R3, R2.reuse, c[0x0][0x1a4], R3 ;  /* 0x0000690002037a24 */ /* 0x040fe400078e0203 */
[----:B------:R-:W-:-:S04]  /*3260*/  IMAD.WIDE.U32 R4, R2, c[0x0][0x1a0], R4 ;  /* 0x0000680002047a25 */ /* 0x000fc800078e0004 */
[----:B------:R-:W-:Y:S02]  /*3270*/  IMAD.IADD R3, R5, 0x1, R3 ;  /* 0x0000000105037824 */ /* 0x000fe400078e0203 */
[----:B------:R1:W-:Y:S01]  /*3280*/  @P1 STS.128 [R0+0x14000], RZ ;  /* 0x014000ff00001388 */ /* 0x0003e20000000c00 */
[----:B-----5:R-:W-:Y:S02]  /*3290*/  ISETP.GE.AND P0, PT, R8, c[0x0][0x220], PT ;  /* 0x0000880008007a0c */ /* 0x020fe40003f06270 */
        /* <DEDUP_REMOVED lines=14> */
.L_x_1422:
[----:B-1----:R-:W-:Y:S05]  /*3380*/  BSYNC B0 ;  /* 0x0000000000007941 */ /* 0x002fea0003800000 */
.L_x_1421:
[----:B------:R1:W-:Y:S01]  /*3390*/  @P5 STS.128 [R0+0x15000], RZ ;  /* 0x015000ff00005388 */ /* 0x0003e20000000c00 */
[----:B------:R-:W-:Y:S03]  /*33a0*/  BSSY B0, `(.L_x_1423) ;  /* 0x000001d000007945 */ /* 0x000fe60003800000 */
[----:B------:R1:W-:Y:S01]  /*33b0*/  @P5 STS.128 [R0+0x19000], RZ ;  /* 0x019000ff00005388 */ /* 0x0003e20000000c00 */
[----:B------:R-:W-:Y:S05]  /*33c0*/  @P5 BRA `(.L_x_1424) ;  /* 0x000001a000005947 */ /* 0x000fea0003800000 */
[----:B------:R-:W5:Y:S01]  /*33d0*/  LDL R9, [R1] ;  /* 0x0000000001097983 */ /* 0x000f620000100800 */
        /* <DEDUP_REMOVED lines=11> */
[----:B-----5:R-:W-:-:S04]  /*3490*/  ISETP.GE.AND P0, PT, R9, c[0x0][0x220], PT ;  /* 0x0000880009007a0c */ /* 0x020fc80003f06270 */
        /* <DEDUP_REMOVED lines=13> */
.L_x_1424:
[----:B------:R-:W-:Y:S05]  /*3570*/  BSYNC B0 ;  /* 0x0000000000007941 */ /* 0x000fea0003800000 */
.L_x_1423:
[----:B------:R1:W-:Y:S01]  /*3580*/  @P4 STS.128 [R0+0x16000], RZ ;  /* 0x016000ff00004388 */ /* 0x0003e20000000c00 */
[----:B------:R-:W-:Y:S03]  /*3590*/  BSSY B0, `(.L_x_1425) ;  /* 0x000001d000007945 */ /* 0x000fe60003800000 */
        /* <DEDUP_REMOVED lines=28> */
.L_x_1426:
[----:B------:R-:W-:Y:S05]  /*3760*/  BSYNC B0 ;  /* 0x0000000000007941 */ /* 0x000fea0003800000 */
.L_x_1425:
        /* <DEDUP_REMOVED lines=29> */
.L_x_1428:
[----:B------:R-:W-:Y:S05]  /*3940*/  BSYNC B0 ;  /* 0x0000000000007941 */ /* 0x000fea0003800000 */
.L_x_1427:
[----:B-1234-:R-:W-:Y:S01]  /*3950*/  LEA.HI R0, R19, R18, RZ, 0x4 ;  /* 0x0000001213007211 */ /* 0x01efe200078f20ff */
[----:B------:R-:W0:Y:S01]  /*3960*/  LDGDEPBAR ;  /* 0x00000000000079af */ /* 0x000e220000000000 */
[----:B------:R-:W-:Y:S01]  /*3970*/  SHF.L.U64.HI R3, R14, 0x2, R13 ;  /* 0x000000020e037819 */ /* 0x000fe2000001020d */
[----:B------:R-:W-:Y:S01]  /*3980*/  IMAD.MOV.U32 R192, RZ, RZ, 0x40 ;  /* 0x00000040ffc07424 */ /* 0x000fe200078e00ff */
[----:B------:R-:W-:Y:S01]  /*3990*/  LOP3.LUT R0, R0, 0xfffffff0, RZ, 0xc0, !PT ;  /* 0xfffffff000007812 */ /* 0x000fe200078ec0ff */
[----:B------:R-:W-:Y:S01]  /*39a0*/  UIADD3 UR8, UR23, 0x80, URZ ;  /* 0x0000008017087890 */ /* 0x000fe2000fffe03f */
[----:B------:R-:W-:Y:S01]  /*39b0*/  SHF.L.U32 R207, R216, 0x1, RZ ;  /* 0x00000001d8cf7819 */ /* 0x000fe200000006ff */
[----:B------:R1:W-:Y:S01]  /*39c0*/  STL [R1+0x34], R3 ;  /* 0x0000340301007387 */ /* 0x0003e20000100800 */
        /* <DEDUP_REMOVED lines=24> */
[----:B-1----:R-:W-:Y:S01]  /*3b50*/  IMAD.SHL.U32 R3, R14, 0x4, RZ ;  /* 0x000000040e037824 */ /* 0x002fe200078e00ff */
[----:B------:R-:W-:Y:S01]  /*3b60*/  SEL R2, R2, R216, !P2 ;  /* 0x000000d802027207 */ /* 0x000fe20005000000 */
[----:B------:R-:W-:Y:S01]  /*3b70*/  CS2R R124, SRZ ;  /* 0x00000000007c7805 */ /* 0x000fe2000001ff00 */
[----:B------:R-:W-:Y:S01]  /*3b80*/  LOP3.LUT P0, RZ, R0, 0x2, RZ, 0xc0, !PT ;  /* 0x0000000200ff7812 */ /* 0x000fe2000780c0ff */
[----:B------:R-:W-:Y:S01]  /*3b90*/  CS2R R130, SRZ ;  /* 0x0000000000827805 */ /* 0x000fe2000001ff00 */
[----:B------:R-:W-:Y:S01]  /*3ba0*/  SHF.L.U32 R209, R2, 0x1, RZ ;  /* 0x0000000102d17819 */ /* 0x000fe200000006ff */
[----:B------:R-:W-:Y:S01]  /*3bb0*/  IMAD.MOV.U32 R2, RZ, RZ, c[0x0][0x22c] ;  /* 0x00008b00ff027624 */ /* 0x000fe200078e00ff */
[----:B------:R-:W-:Y:S01]  /*3bc0*/  LOP3.LUT P1, RZ, R0, 0x4, RZ, 0xc0, !PT ;  /* 0x0000000400ff7812 */ /* 0x000fe2000782c0ff */
[----:B------:R1:W-:Y:S01]  /*3bd0*/  STL [R1+0x38], R3 ;  /* 0x0000380301007387 */ /* 0x0003e20000100800 */
[----:B------:R-:W-:Y:S01]  /*3be0*/  IADD3 R0, R214, 0x2000, RZ ;  /* 0x00002000d6007810 */ /* 0x000fe20007ffe0ff */
[----:B------:R-:W-:Y:S01]  /*3bf0*/  IMAD R2, R2, c[0x0][0x1c0], RZ ;  /* 0x0000700002027a24 */ /* 0x000fe200078e02ff */
[----:B------:R-:W-:Y:S01]  /*3c00*/  SEL R215, R215, 0xffffffe0, !P0 ;  /* 0xffffffe0d7d77807 */ /* 0x000fe20004000000 */
[----:B------:R-:W-:Y:S01]  /*3c10*/  CS2R R128, SRZ ;  /* 0x0000000000807805 */ /* 0x000fe2000001ff00 */
[----:B------:R-:W-:Y:S01]  /*3c20*/  SEL R0, R0, R214, !P2 ;  /* 0x000000d600007207 */ /* 0x000fe20005000000 */
[C---:B------:R-:W-:Y:S01]  /*3c30*/  IMAD.SHL.U32 R5, R2.reuse, 0x10, RZ ;  /* 0x0000001002057824 */ /* 0x040fe200078e00ff */
[----:B------:R-:W-:Y:S01]  /*3c40*/  SHF.L.U32 R247, R2, 0x3, RZ ;  /* 0x0000000302f77819 */ /* 0x000fe200000006ff */
[----:B------:R-:W-:Y:S01]  /*3c50*/  CS2R R122, SRZ ;  /* 0x00000000007a7805 */ /* 0x000fe2000001ff00 */
[----:B------:R-:W-:Y:S01]  /*3c60*/  CS2R R120, SRZ ;  /* 0x0000000000787805 */ /* 0x000fe2000001ff00 */
[----:B------:R-:W-:Y:S01]  /*3c70*/  IMAD.SHL.U32 R206, R0, 0x2, RZ ;  /* 0x0000000200ce7824 */ /* 0x000fe200078e00ff */
[----:B------:R-:W-:Y:S01]  /*3c80*/  IADD3 R0, R14, -0x40, RZ ;  /* 0xffffffc00e007810 */ /* 0x000fe20007ffe0ff */
[----:B------:R-:W-:Y:S01]  /*3c90*/  CS2R R118, SRZ ;  /* 0x0000000000767805 */ /* 0x000fe2000001ff00 */
[----:B------:R-:W-:Y:S01]  /*3ca0*/  IADD3 R4, R5, 0x20, RZ ;  /* 0x0000002005047810 */ /* 0x000fe20007ffe0ff */
[----:B------:R-:W-:Y:S01]  /*3cb0*/  CS2R R116, SRZ ;  /* 0x0000000000747805 */ /* 0x000fe2000001ff00 */
[----:B------:R-:W-:Y:S01]  /*3cc0*/  CS2R R110, SRZ ;  /* 0x00000000006e7805 */ /* 0x000fe2000001ff00 */
[----:B------:R-:W-:Y:S01]  /*3cd0*/  IMAD.SHL.U32 R0, R0, 0x4, RZ ;  /* 0x0000000400007824 */ /* 0x000fe200078e00ff */
[----:B------:R-:W-:Y:S01]  /*3ce0*/  CS2R R108, SRZ ;  /* 0x00000000006c7805 */ /* 0x000fe2000001ff00 */
[C---:B------:R-:W-:Y:S01]  /*3cf0*/  IMAD.IADD R4, R247.reuse, 0x1, R4 ;  /* 0x00000001f7047824 */ /* 0x040fe200078e0204 */
[----:B------:R-:W-:Y:S01]  /*3d00*/  CS2R R114, SRZ ;  /* 0x0000000000727805 */ /* 0x000fe2000001ff00 */
[----:B------:R-:W-:Y:S01]  /*3d10*/  CS2R R112, SRZ ;  /* 0x0000000000707805 */ /* 0x000fe2000001ff00 */
[----:B------:R2:W-:Y:S01]  /*3d20*/  STL [R1+0x30], R0 ;  /* 0x0000300001007387 */ /* 0x0005e20000100800 */
[----:B------:R-:W-:Y:S01]  /*3d30*/  CS2R R106, SRZ ;  /* 0x00000000006a7805 */ /* 0x000fe2000001ff00 */
[----:B------:R-:W-:Y:S01]  /*3d40*/  IADD3 R4, R247, R4, RZ ;  /* 0x00000004f7047210 */ /* 0x000fe20007ffe0ff */
[----:B------:R-:W-:Y:S01]  /*3d50*/  CS2R R104, SRZ ;  /* 0x0000000000687805 */ /* 0x000fe2000001ff00 */
[----:B-1----:R-:W-:Y:S01]  /*3d60*/  IADD3 R3, R5, 0x40, RZ ;  /* 0x0000004005037810 */ /* 0x002fe20007ffe0ff */
[----:B------:R-:W-:Y:S01]  /*3d70*/  CS2R R102, SRZ ;  /* 0x0000000000667805 */ /* 0x000fe2000001ff00 */
[----:B------:R-:W-:Y:S01]  /*3d80*/  CS2R R100, SRZ ;  /* 0x0000000000647805 */ /* 0x000fe2000001ff00 */
[C---:B------:R-:W-:Y:S01]  /*3d90*/  IMAD.IADD R4, R247.reuse, 0x1, R4 ;  /* 0x00000001f7047824 */ /* 0x040fe200078e0204 */
[----:B------:R-:W-:Y:S01]  /*3da0*/  CS2R R94, SRZ ;  /* 0x00000000005e7805 */ /* 0x000fe2000001ff00 */
[C---:B------:R-:W-:Y:S01]  /*3db0*/  IMAD.IADD R3, R247.reuse, 0x1, R3 ;  /* 0x00000001f7037824 */ /* 0x040fe200078e0203 */
[----:B------:R-:W-:Y:S01]  /*3dc0*/  CS2R R92, SRZ ;  /* 0x00000000005c7805 */ /* 0x000fe2000001ff00 */
[C---:B------:R-:W-:Y:S01]  /*3dd0*/  IMAD.IADD R4, R247.reuse, 0x1, R4 ;  /* 0x00000001f7047824 */ /* 0x040fe200078e0204 */
[----:B------:R-:W-:Y:S01]  /*3de0*/  CS2R R98, SRZ ;  /* 0x0000000000627805 */ /* 0x000fe2000001ff00 */
[C---:B------:R-:W-:Y:S01]  /*3df0*/  IMAD.IADD R3, R247.reuse, 0x1, R3 ;  /* 0x00000001f7037824 */ /* 0x040fe200078e0203 */
[----:B------:R-:W-:Y:S01]  /*3e00*/  CS2R R96, SRZ ;  /* 0x0000000000607805 */ /* 0x000fe2000001ff00 */
[----:B------:R-:W-:Y:S01]  /*3e10*/  CS2R R90, SRZ ;  /* 0x00000000005a7805 */ /* 0x000fe2000001ff00 */
[----:B------:R1:W-:Y:S01]  /*3e20*/  STL [R1+0x1c], R4 ;  /* 0x00001c0401007387 */ /* 0x0003e20000100800 */
[----:B------:R-:W-:Y:S01]  /*3e30*/  CS2R R88, SRZ ;  /* 0x0000000000587805 */ /* 0x000fe2000001ff00 */
[C---:B------:R-:W-:Y:S01]  /*3e40*/  IADD3 R3, R247.reuse, R3, RZ ;  /* 0x00000003f7037210 */ /* 0x040fe20007ffe0ff */
[----:B------:R-:W-:Y:S01]  /*3e50*/  CS2R R86, SRZ ;  /* 0x0000000000567805 */ /* 0x000fe2000001ff00 */
[----:B------:R-:W-:Y:S01]  /*3e60*/  CS2R R84, SRZ ;  /* 0x0000000000547805 */ /* 0x000fe2000001ff00 */
[----:B------:R-:W-:Y:S01]  /*3e70*/  CS2R R78, SRZ ;  /* 0x00000000004e7805 */ /* 0x000fe2000001ff00 */
[----:B------:R-:W-:Y:S01]  /*3e80*/  IADD3 R3, R247, R3, RZ ;  /* 0x00000003f7037210 */ /* 0x000fe20007ffe0ff */
[----:B------:R-:W-:Y:S01]  /*3e90*/  CS2R R76, SRZ ;  /* 0x00000000004c7805 */ /* 0x000fe2000001ff00 */
[----:B------:R-:W-:Y:S01]  /*3ea0*/  CS2R R82, SRZ ;  /* 0x0000000000527805 */ /* 0x000fe2000001ff00 */
[----:B--2---:R-:W-:Y:S01]  /*3eb0*/  IADD3 R0, R5, 0x60, RZ ;  /* 0x0000006005007810 */ /* 0x004fe20007ffe0ff */
[----:B------:R-:W-:Y:S01]  /*3ec0*/  CS2R R80, SRZ ;  /* 0x0000000000507805 */ /* 0x000fe2000001ff00 */
[----:B------:R-:W-:Y:S01]  /*3ed0*/  STL [R1+0x18], R3 ;  /* 0x0000180301007387 */ /* 0x000fe20000100800 */
[C---:B------:R-:W-:Y:S01]  /*3ee0*/  IADD3 R2, R247.reuse, R3, RZ ;  /* 0x00000003f7027210 */ /* 0x040fe20007ffe0ff */
        /* <DEDUP_REMOVED lines=12> */
[C---:B-1----:R-:W-:Y:S01]  /*3fb0*/  IMAD.IADD R4, R247.reuse, 0x1, R4 ;  /* 0x00000001f7047824 */ /* 0x042fe200078e0204 */
[----:B------:R-:W-:Y:S01]  /*3fc0*/  CS2R R56, SRZ ;  /* 0x0000000000387805 */ /* 0x000fe2000001ff00 */
[----:B------:R-:W-:Y:S01]  /*3fd0*/  IMAD.IADD R0, R247, 0x1, R0 ;  /* 0x00000001f7007824 */ /* 0x000fe200078e0200 */
[----:B------:R-:W-:Y:S01]  /*3fe0*/  CS2R R54, SRZ ;  /* 0x0000000000367805 */ /* 0x000fe2000001ff00 */
[----:B------:R-:W-:Y:S01]  /*3ff0*/  CS2R R52, SRZ ;  /* 0x0000000000347805 */ /* 0x000fe2000001ff00 */
[----:B------:R-:W-:Y:S01]  /*4000*/  STL [R1+0x28], R4 ;  /* 0x0000280401007387 */ /* 0x000fe20000100800 */
        /* <DEDUP_REMOVED lines=11> */
[----:B------:R-:W-:Y:S01]  /*40c0*/  IMAD.IADD R208, R215, 0x1, R207 ;  /* 0x00000001d7d07824 */ /* 0x000fe200078e02cf */
[----:B------:R-:W-:Y:S01]  /*40d0*/  UISETP.GE.AND UP0, UPT, UR8, UR6, UPT ;  /* 0x000000060800728c */ /* 0x000fe2000bf06270 */
[----:B-1----:R-:W-:-:S05]  /*40e0*/  IMAD.IADD R0, R247, 0x1, R0 ;  /* 0x00000001f7007824 */ /* 0x002fca00078e0200 */
[----:B------:R2:W-:Y:S04]  /*40f0*/  STL [R1+0x20], R0 ;  /* 0x0000200001007387 */ /* 0x0005e80000100800 */
.L_x_1431:
[----:B------:R-:W0:Y:S01]  /*4100*/  LDGDEPBAR ;  /* 0x00000000000079af */ /* 0x000e220000000000 */
[C---:B--2---:R-:W-:Y:S01]  /*4110*/  IADD3 R0, R209.reuse, R215, RZ ;  /* 0x000000d7d1007210 */ /* 0x044fe20007ffe0ff */
        /* <DEDUP_REMOVED lines=68> */
[C---:B--2---:R-:W-:Y:S04]  /*4560*/  HMMA.16816.F32.BF16 R8, R164.reuse, R188, R8 ;  /* 0x000000bca408723c */ /* 0x044fe80000041808 */
[----:B---3--:R-:W-:Y:S04]  /*4570*/  FSETP.NEU.FTZ.AND P3, PT, R233, -INF , PT ;  /* 0xff800000e900780b */ /* 0x008fe80003f7d000 */
[-C--:B------:R-:W-:Y:S08]  /*4580*/  HMMA.16816.F32.BF16 R12, R164, R190.reuse, R12 ;  /* 0x000000bea40c723c */ /* 0x080ff0000004180c */
        /* <DEDUP_REMOVED lines=75> */
[----:B------:R-:W-:Y:S01]  /*4a40*/  MUFU.TANH R41, R11 ;  /* 0x0000000b00297308 */ /* 0x000fe20000002400 */
[----:B------:R-:W-:Y:S02]  /*4a50*/  FMUL.FTZ R13, R13, c[0x0][0x2ec] ;  /* 0x0000bb000d0d7a20 */ /* 0x000fe40000410000 */
[----:B------:R-:W-:Y:S01]  /*4a60*/  FMUL.FTZ R8, R8, c[0x0][0x2ec] ;  /* 0x0000bb0008087a20 */ /* 0x000fe20000410000 */
[----:B--2---:R-:W2:Y:S06]  /*4a70*/  LDL R10, [R1+0x8] ;  /* 0x00000800010a7983 */ /* 0x004eac0000100800 */
[----:B------:R4:W-:Y:S01]  /*4a80*/  MUFU.TANH R244, R9 ;  /* 0x0000000900f47308 */ /* 0x0009e20000002400 */
[----:B---3--:R-:W3:Y:S09]  /*4a90*/  LDL R12, [R1+0x4] ;  /* 0x00000400010c7983 */ /* 0x008ef20000100800 */
[----:B------:R1:W-:Y:S10]  /*4aa0*/  MUFU.TANH R246, R8 ;  /* 0x0000000800f67308 */ /* 0x0003f40000002400 */
[----:B------:R-:W1:Y:S01]  /*4ab0*/  MUFU.TANH R191, R5 ;  /* 0x0000000500bf7308 */ /* 0x000e620000002400 */
[----:B----4-:R-:W-:Y:S04]  /*4ac0*/  MOV R9, UR18 ;  /* 0x0000001200097c02 */ /* 0x010fe80008000f00 */
[----:B------:R-:W-:Y:S05]  /*4ad0*/  @P2 LEA R9, R9, R234, 0x7 ;  /* 0x000000ea09092211 */ /* 0x000fea00078e38ff */
[----:B------:R-:W4:Y:S01]  /*4ae0*/  MUFU.TANH R225, R6 ;  /* 0x0000000600e17308 */ /* 0x000f220000002400 */
[----:B------:R-:W-:Y:S02]  /*4af0*/  PLOP3.LUT P2, PT, PT, PT, UP0, 0x80, 0x0 ;  /* 0x000000000000781c */ /* 0x000fe40003f4f008 */
[----:B------:R-:W-:Y:S01]  /*4b00*/  @P4 ISETP.GE.AND P4, PT, R9, UR6, PT ;  /* 0x0000000609004c0c */ /* 0x000fe2000bf86270 */
[----:B-1----:R-:W-:Y:S01]  /*4b10*/  FMUL.FTZ R8, R233, 1.4426950216293334961 ;  /* 0x3fb8aa3be9087820 */ /* 0x002fe20000410000 */
[----:B------:R-:W-:Y:S02]  /*4b20*/  @P0 IADD3 R0, R9, 0x1, RZ ;  /* 0x0000000109000810 */ /* 0x000fe40007ffe0ff */
[----:B------:R-:W-:Y:S02]  /*4b30*/  PLOP3.LUT P0, PT, PT, PT, UP0, 0x80, 0x0 ;  /* 0x000000000000781c */ /* 0x000fe40003f0f008 */
[----:B------:R-:W-:Y:S01]  /*4b40*/  @P5 ISETP.GE.AND P5, PT, R0, UR6, PT ;  /* 0x0000000600005c0c */ /* 0x000fe2000bfa6270 */
[----:B------:R1:W1:Y:S01]  /*4b50*/  MUFU.TANH R203, R7 ;  /* 0x0000000700cb7308 */ /* 0x0002620000002400 */
[----:B------:R-:W-:Y:S02]  /*4b60*/  MOV R0, R188 ;  /* 0x000000bc00007202 */ /* 0x000fe40000000f00 */
[----:B------:R-:W-:Y:S02]  /*4b70*/  FSEL R8, R8, RZ, P3 ;  /* 0x000000ff08087208 */ /* 0x000fe40001800000 */
[----:B------:R-:W-:Y:S02]  /*4b80*/  FSETP.NEU.FTZ.AND P3, PT, R232, -INF , PT ;  /* 0xff800000e800780b */ /* 0x000fe40003f7d000 */
[----:B------:R-:W-:Y:S02]  /*4b90*/  @P2 FSEL R0, R188, -INF , !P4 ;  /* 0xff800000bc002808 */ /* 0x000fe40006000000 */
[----:B------:R-:W-:Y:S01]  /*4ba0*/  PLOP3.LUT P2, PT, PT, PT, UP0, 0x80, 0x0 ;  /* 0x000000000000781c */ /* 0x000fe20003f4f008 */
[----:B------:R-:W-:Y:S01]  /*4bb0*/  MUFU.TANH R238, R13 ;  /* 0x0000000d00ee7308 */ /* 0x000fe20000002400 */
[----:B------:R-:W-:Y:S01]  /*4bc0*/  FSEL R3, R3, RZ, P3 ;  /* 0x000000ff03037208 */ /* 0x000fe20001800000 */
[--C-:B------:R-:W-:Y:S01]  /*4bd0*/  FFMA.FTZ R2, R0, c[0x0][0x23c], -R8.reuse ;  /* 0x00008f0000027a23 */ /* 0x100fe20000010808 */
[----:B------:R-:W-:Y:S02]  /*4be0*/  MOV R0, R191 ;  /* 0x000000bf00007202 */ /* 0x000fe40000000f00 */
[----:B------:R-:W-:Y:S02]  /*4bf0*/  @P0 FSEL R0, R191, -INF , !P5 ;  /* 0xff800000bf000808 */ /* 0x000fe40006800000 */
[----:B------:R-:W-:Y:S03]  /*4c00*/  PLOP3.LUT P0, PT, PT, PT, UP0, 0x80, 0x0 ;  /* 0x000000000000781c */ /* 0x000fe60003f0f008 */
[----:B------:R4:W-:Y:S01]  /*4c10*/  MUFU.EX2 R248, R2 ;  /* 0x0000000200f87308 */ /* 0x0009e20000000800 */
[----:B-1----:R-:W1:Y:S09]  /*4c20*/  LDSM.16.M88.4 R4, [R212+0x10800] ;  /* 0x01080000d404783b */ /* 0x002e720000000200 */
[----:B------:R-:W-:Y:S10]  /*4c30*/  MUFU.TANH R40, R14 ;  /* 0x0000000e00287308 */ /* 0x000ff40000002400 */
[----:B------:R-:W-:Y:S01]  /*4c40*/  MUFU.TANH R39, R15 ;  /* 0x0000000f00277308 */ /* 0x000fe20000002400 */
[----:B----4-:R-:W-:Y:S01]  /*4c50*/  FFMA.FTZ R2, R0, c[0x0][0x23c], -R8 ;  /* 0x00008f0000027a23 */ /* 0x010fe20000010808 */
[----:B------:R-:W-:Y:S02]  /*4c60*/  MOV R0, R225 ;  /* 0x000000e100007202 */ /* 0x000fe40000000f00 */
[----:B------:R-:W-:Y:S02]  /*4c70*/  @P2 FSEL R0, R225, -INF , !P4 ;  /* 0xff800000e1002808 */ /* 0x000fe40006000000 */
[----:B------:R-:W-:Y:S04]  /*4c80*/  PLOP3.LUT P2, PT, PT, PT, UP0, 0x80, 0x0 ;  /* 0x000000000000781c */ /* 0x000fe80003f4f008 */
[----:B------:R4:W-:Y:S10]  /*4c90*/  MUFU.EX2 R245, R2 ;  /* 0x0000000200f57308 */ /* 0x0009f40000000800 */
[----:B------:R-:W-:Y:S01]  /*4ca0*/  MUFU.TANH R187, R16 ;  /* 0x0000001000bb7308 */ /* 0x000fe20000002400 */
[-C--:B-1----:R-:W-:Y:S09]  /*4cb0*/  HMMA.16816.F32.BF16 R20, R180, R4.reuse, R20 ;  /* 0x00000004b414723c */ /* 0x082ff20000041814 */
[----:B------:R-:W-:Y:S01]  /*4cc0*/  MUFU.TANH R186, R17 ;  /* 0x0000001100ba7308 */ /* 0x000fe20000002400 */
[C---:B------:R-:W-:Y:S04]  /*4cd0*/  HMMA.16816.F32.BF16 R24, R168.reuse, R4, R24 ;  /* 0x00000004a818723c */ /* 0x040fe80000041818 */
[--C-:B----4-:R-:W-:Y:S01]  /*4ce0*/  FFMA.FTZ R2, R0, c[0x0][0x23c], -R3.reuse ;  /* 0x00008f0000027a23 */ /* 0x110fe20000010803 */
[----:B------:R-:W-:Y:S02]  /*4cf0*/  MOV R0, R203 ;  /* 0x000000cb00007202 */ /* 0x000fe40000000f00 */
[----:B------:R-:W-:Y:S01]  /*4d00*/  @P0 FSEL R0, R203, -INF , !P5 ;  /* 0xff800000cb000808 */ /* 0x000fe20006800000 */
[-C--:B------:R-:W-:Y:S01]  /*4d10*/  HMMA.16816.F32.BF16 R28, R168, R6.reuse, R28 ;  /* 0x00000006a81c723c */ /* 0x080fe2000004181c */
[----:B------:R-:W1:Y:S01]  /*4d20*/  MUFU.EX2 R11, R2 ;  /* 0x00000002000b7308 */ /* 0x000e620000000800 */
[----:B------:R-:W-:Y:S02]  /*4d30*/  PLOP3.LUT P0, PT, PT, PT, UP0, 0x80, 0x0 ;  /* 0x000000000000781c */ /* 0x000fe40003f0f008 */
[--C-:B------:R-:W-:Y:S04]  /*4d40*/  FFMA.FTZ R0, R0, c[0x0][0x23c], -R3.reuse ;  /* 0x00008f0000007a23 */ /* 0x100fe80000010803 */
[----:B------:R-:W-:Y:S03]  /*4d50*/  HMMA.16816.F32.BF16 R32, R180, R6, R32 ;  /* 0x00000006b420723c */ /* 0x000fe60000041820 */
[----:B------:R4:W-:Y:S01]  /*4d60*/  MUFU.EX2 R55, R0 ;  /* 0x0000000000377308 */ /* 0x0009e20000000800 */
[----:B------:R-:W-:Y:S02]  /*4d70*/  FMUL.FTZ R20, R20, c[0x0][0x2ec] ;  /* 0x0000bb0014147a20 */ /* 0x000fe40000410000 */
[----:B------:R-:W-:Y:S02]  /*4d80*/  FMUL.FTZ R21, R21, c[0x0][0x2ec] ;  /* 0x0000bb0015157a20 */ /* 0x000fe40000410000 */
[----:B------:R-:W-:Y:S04]  /*4d90*/  FMUL.FTZ R22, R22, c[0x0][0x2ec] ;  /* 0x0000bb0016167a20 */ /* 0x000fe80000410000 */
[----:B------:R-:W-:Y:S01]  /*4da0*/  FMUL.FTZ R23, R23, c[0x0][0x2ec] ;  /* 0x0000bb0017177a20 */ /* 0x000fe20000410000 */
[----:B------:R-:W2:Y:S01]  /*4db0*/  MUFU.TANH R197, R18 ;  /* 0x0000001200c57308 */ /* 0x000ea20000002400 */
[----:B------:R-:W-:Y:S02]  /*4dc0*/  FMUL.FTZ R24, R24, c[0x0][0x2ec] ;  /* 0x0000bb0018187a20 */ /* 0x000fe40000410000 */
[----:B------:R-:W-:Y:S01]  /*4dd0*/  FMUL.FTZ R25, R25, c[0x0][0x2ec] ;  /* 0x0000bb0019197a20 */ /* 0x000fe20000410000 */
[----:B-1----:R-:W-:Y:S01]  /*4de0*/  MOV R180, R11 ;  /* 0x0000000b00b47202 */ /* 0x002fe20000000f00 */
[----:B------:R-:W-:Y:S02]  /*4df0*/  FMUL.FTZ R26, R26, c[0x0][0x2ec] ;  /* 0x0000bb001a1a7a20 */ /* 0x000fe40000410000 */
[----:B------:R-:W-:Y:S02]  /*4e00*/  FMUL.FTZ R27, R27, c[0x0][0x2ec] ;  /* 0x0000bb001b1b7a20 */ /* 0x000fe40000410000 */
        /* <DEDUP_REMOVED lines=74> */
[----:B------:R-:W-:Y:S02]  /*52b0*/  MOV R4, R39 ;  /* 0x0000002700047202 */ /* 0x000fe40000000f00 */
[----:B------:R-:W-:Y:S05]  /*52c0*/  @P0 FSEL R4, R39, -INF , !P6 ;  /* 0xff80000027040808 */ /* 0x000fea0007000000 */
[----:B------:R-:W-:Y:S01]  /*52d0*/  MUFU.EX2 R44, R5 ;  /* 0x00000005002c7308 */ /* 0x000fe20000000800 */
[----:B------:R-:W-:Y:S01]  /*52e0*/  PLOP3.LUT P0, PT, PT, PT, UP0, 0x80, 0x0 ;  /* 0x000000000000781c */ /* 0x000fe20003f0f008 */
[----:B------:R-:W-:Y:S08]  /*52f0*/  FFMA.FTZ R4, R4, c[0x0][0x23c], -R0 ;  /* 0x00008f0004047a23 */ /* 0x000ff00000010800 */
[----:B------:R2:W-:Y:S02]  /*5300*/  MUFU.EX2 R43, R4 ;  /* 0x00000004002b7308 */ /* 0x0005e40000000800 */
[----:B--2---:R-:W-:Y:S02]  /*5310*/  MOV R4, R187 ;  /* 0x000000bb00047202 */ /* 0x004fe40000000f00 */
        /* <DEDUP_REMOVED lines=9> */
[--C-:B--2---:R-:W-:Y:S01]  /*53b0*/  FFMA.FTZ R5, R4, c[0x0][0x23c], -R8.reuse ;  /* 0x00008f0004057a23 */ /* 0x104fe20000010808 */
[----:B------:R-:W-:Y:S02]  /*53c0*/  MOV R4, R197 ;  /* 0x000000c500047202 */ /* 0x000fe40000000f00 */
[----:B------:R-:W-:Y:S01]  /*53d0*/  @P2 FSEL R4, R197, -INF , !P5 ;  /* 0xff800000c5042808 */ /* 0x000fe20006800000 */
[----:B------:R2:W1:Y:S01]  /*53e0*/  MUFU.EX2 R236, R5 ;  /* 0x0000000500ec7308 */ /* 0x0004620000000800 */
[----:B------:R-:W-:Y:S02]  /*53f0*/  @P3 ISETP.GE.AND P5, PT, R6, UR6, PT ;  /* 0x0000000606003c0c */ /* 0x000fe4000bfa6270 */
[----:B------:R-:W-:Y:S02]  /*5400*/  PLOP3.LUT P3, PT, PT, PT, UP0, 0x80, 0x0 ;  /* 0x000000000000781c */ /* 0x000fe40003f6f008 */
[----:B------:R-:W-:Y:S02]  /*5410*/  PLOP3.LUT P2, PT, PT, PT, UP0, 0x80, 0x0 ;  /* 0x000000000000781c */ /* 0x000fe40003f4f008 */
[----:B------:R-:W-:Y:S02]  /*5420*/  @P4 IADD3 R6, R9, 0x11, RZ ;  /* 0x0000001109064810 */ /* 0x000fe40007ffe0ff */
[----:B------:R-:W-:Y:S09]  /*5430*/  PLOP3.LUT P4, PT, PT, PT, UP0, 0x80, 0x0 ;  /* 0x000000000000781c */ /* 0x000ff20003f8f008 */
[----:B------:R-:W-:Y:S01]  /*5440*/  @P2 ISETP.GE.AND P2, PT, R6, UR6, PT ;  /* 0x0000000606002c0c */ /* 0x000fe2000bf46270 */
[--C-:B--2---:R-:W-:Y:S01]  /*5450*/  FFMA.FTZ R5, R4, c[0x0][0x23c], -R3.reuse ;  /* 0x00008f0004057a23 */ /* 0x104fe20000010803 */
[----:B-1----:R-:W-:Y:S02]  /*5460*/  MOV R4, R195 ;  /* 0x000000c300047202 */ /* 0x002fe40000000f00 */
[----:B------:R-:W-:Y:S01]  /*5470*/  @P0 FSEL R4, R195, -INF , !P6 ;  /* 0xff800000c3040808 */ /* 0x000fe20007000000 */
[----:B------:R1:W-:Y:S01]  /*5480*/  MUFU.EX2 R252, R5 ;  /* 0x0000000500fc7308 */ /* 0x0003e20000000800 */
[----:B------:R-:W-:Y:S02]  /*5490*/  PLOP3.LUT P0, PT, PT, PT, UP0, 0x80, 0x0 ;  /* 0x000000000000781c */ /* 0x000fe40003f0f008 */
[----:B------:R-:W-:Y:S01]  /*54a0*/  PLOP3.LUT P6, PT, PT, PT, UP0, 0x80, 0x0 ;  /* 0x000000000000781c */ /* 0x000fe20003fcf008 */
[--C-:B-1----:R-:W-:Y:S01]  /*54b0*/  FFMA.FTZ R5, R4, c[0x0][0x23c], -R3.reuse ;  /* 0x00008f0004057a23 */ /* 0x102fe20000010803 */
[----:B----4-:R-:W-:Y:S02]  /*54c0*/  MOV R4, R190 ;  /* 0x000000be00047202 */ /* 0x010fe40000000f00 */
[----:B------:R-:W-:Y:S03]  /*54d0*/  @P3 FSEL R4, R190, -INF , !P5 ;  /* 0xff800000be043808 */ /* 0x000fe60006800000 */
[----:B------:R1:W2:Y:S01]  /*54e0*/  MUFU.EX2 R251, R5 ;  /* 0x0000000500fb7308 */ /* 0x0002a20000000800 */
        /* <DEDUP_REMOVED lines=23> */
[----:B------:R1:W4:Y:S01]  /*5660*/  MUFU.EX2 R249, R5 ;  /* 0x0000000500f97308 */ /* 0x0003220000000800 */
        /* <DEDUP_REMOVED lines=56> */
[----:B------:R-:W-:Y:S01]  /*59f0*/  PLOP3.LUT P2, PT, PT, PT, UP5, 0x80, 0x0 ;  /* 0x000000000000781c */ /* 0x000fe20003f4f058 */
[----:B------:R-:W-:Y:S01]  /*5a00*/  FFMA.FTZ R3, R2, c[0x0][0x23c], -R3 ;  /* 0x00008f0002037a23 */ /* 0x000fe20000010803 */
[----:B------:R-:W-:Y:S05]  /*5a10*/  F2FP.BF16.PACK_AB R2, R245, R248 ;  /* 0x000000f8f502723e */ /* 0x000fea00000010ff */
[----:B------:R2:W-:Y:S02]  /*5a20*/  STS [R218+0x20000], R2 ;  /* 0x02000002da007388 */ /* 0x0005e40000000800 */
        /* <DEDUP_REMOVED lines=9> */
[----:B-1----:R-:W-:Y:S05]  /*5ac0*/  F2FP.BF16.PACK_AB R0, R251, R252 ;  /* 0x000000fcfb00723e */ /* 0x002fea00000010ff */
[----:B------:R3:W-:Y:S01]  /*5ad0*/  STS [R221+0x20400], R0 ;  /* 0x02040000dd007388 */ /* 0x0007e20000000800 */
[----:B----4-:R-:W-:Y:S03]  /*5ae0*/  F2FP.BF16.PACK_AB R2, R249, R250 ;  /* 0x000000faf902723e */ /* 0x010fe600000010ff */
[----:B------:R1:W-:Y:S04]  /*5af0*/  STS [R218+0x21000], R4 ;  /* 0x02100004da007388 */ /* 0x0003e80000000800 */
[----:B------:R2:W-:Y:S04]  /*5b00*/  STS [R218+0x21400], R3 ;  /* 0x02140003da007388 */ /* 0x0005e80000000800 */
[----:B------:R4:W-:Y:S01]  /*5b10*/  STS [R221+0x21000], R5 ;  /* 0x02100005dd007388 */ /* 0x0009e20000000800 */
[----:B---3--:R-:W-:Y:S02]  /*5b20*/  F2FP.BF16.PACK_AB R0, R198, R200 ;  /* 0x000000c8c600723e */ /* 0x008fe400000010ff */
[----:B-1----:R-:W-:Y:S02]  /*5b30*/  F2FP.BF16.PACK_AB R4, R43, R44 ;  /* 0x0000002c2b04723e */ /* 0x002fe400000010ff */
[----:B--2---:R-:W-:Y:S03]  /*5b40*/  F2FP.BF16.PACK_AB R3, R232, R233 ;  /* 0x000000e9e803723e */ /* 0x004fe600000010ff */
[----:B------:R1:W-:Y:S01]  /*5b50*/  STS [R221+0x21400], R4 ;  /* 0x02140004dd007388 */ /* 0x0003e20000000800 */
[----:B----4-:R-:W-:Y:S03]  /*5b60*/  F2FP.BF16.PACK_AB R5, R49, R50 ;  /* 0x000000323105723e */ /* 0x010fe600000010ff */
[----:B------:R2:W-:Y:S04]  /*5b70*/  STS [R219+0x20000], R3 ;  /* 0x02000003db007388 */ /* 0x0005e80000000800 */
[----:B------:R3:W-:Y:S04]  /*5b80*/  STS [R219+0x20400], R2 ;  /* 0x02040002db007388 */ /* 0x0007e80000000800 */
[----:B------:R4:W-:Y:S01]  /*5b90*/  STS [R220+0x20000], R0 ;  /* 0x02000000dc007388 */ /* 0x0009e20000000800 */
[----:B-1----:R-:W-:Y:S02]  /*5ba0*/  F2FP.BF16.PACK_AB R4, R37, R38 ;  /* 0x000000262504723e */ /* 0x002fe400000010ff */
[----:B--2---:R-:W-:Y:S02]  /*5bb0*/  F2FP.BF16.PACK_AB R3, R239, R240 ;  /* 0x000000f0ef03723e */ /* 0x004fe400000010ff */
        /* <DEDUP_REMOVED lines=56> */
[----:B------:R-:W-:Y:S04]  /*5f40*/  FFMA.FTZ R0, -R188, R188, 1 ;  /* 0x3f800000bc007423 */ /* 0x000fe800000101bc */
        /* <DEDUP_REMOVED lines=48> */
[----:B--2---:R-:W-:Y:S01]  /*6250*/  FADD.FTZ R2, -R176, R4 ;  /* 0x00000004b0027221 */ /* 0x004fe20000010100 */
        /* <DEDUP_REMOVED lines=11> */
[----:B------:R-:W4:Y:S03]  /*6310*/  LDG.E R0, [R178.64+0xa0] ;  /* 0x0000a004b2007981 */ /* 0x000f26000c1e1900 */
[----:B------:R-:W-:Y:S02]  /*6320*/  FMUL.FTZ R177, R177, R5 ;  /* 0x00000005b1b17220 */ /* 0x000fe40000410000 */
[C---:B------:R-:W-:Y:S02]  /*6330*/  FADD.FTZ R16, -R176.reuse, R16 ;  /* 0x00000010b0107221 */ /* 0x040fe40000010100 */
[----:B------:R-:W-:Y:S02]  /*6340*/  FADD.FTZ R17, -R176, R17 ;  /* 0x00000011b0117221 */ /* 0x000fe40000010100 */
[----:B------:R-:W-:Y:S01]  /*6350*/  FFMA.FTZ R5, -R186, R186, 1 ;  /* 0x3f800000ba057423 */ /* 0x000fe200000101ba */
[----:B------:R-:W-:Y:S01]  /*6360*/  MOV R186, R223 ;  /* 0x000000df00ba7202 */ /* 0x000fe20000000f00 */
[----:B------:R-:W-:Y:S02]  /*6370*/  FMUL.FTZ R17, R236, R17 ;  /* 0x00000011ec117220 */ /* 0x000fe40000410000 */
[----:B------:R-:W-:Y:S01]  /*6380*/  FMUL.FTZ R5, R5, c[0x0][0x2ec] ;  /* 0x0000bb0005057a20 */ /* 0x000fe20000410000 */
        /* <DEDUP_REMOVED lines=8> */
[----:B------:R-:W-:Y:S02]  /*6410*/  FADD.FTZ R21, -R176, R21 ;  /* 0x00000015b0157221 */ /* 0x000fe40000010100 */
[----:B------:R-:W-:Y:S02]  /*6420*/  FMUL.FTZ R16, R16, c[0x0][0x2ec] ;  /* 0x0000bb0010107a20 */ /* 0x000fe40000410000 */
[----:B------:R-:W-:Y:S04]  /*6430*/  FMUL.FTZ R165, R232, R21 ;  /* 0x00000015e8a57220 */ /* 0x000fe80000410000 */
[----:B------:R-:W-:Y:S02]  /*6440*/  FFMA.FTZ R5, -R181, R181, 1 ;  /* 0x3f800000b5057423 */ /* 0x000fe400000101b5 */
[----:B------:R-:W-:Y:S02]  /*6450*/  FMUL.FTZ R174, R164, R16 ;  /* 0x00000010a4ae7220 */ /* 0x000fe40000410000 */
[----:B------:R-:W-:Y:S02]  /*6460*/  FFMA.FTZ R16, -R182, R182, 1 ;  /* 0x3f800000b6107423 */ /* 0x000fe400000101b6 */
[----:B------:R-:W-:Y:S02]  /*6470*/  FMUL.FTZ R5, R5, c[0x0][0x2ec] ;  /* 0x0000bb0005057a20 */ /* 0x000fe40000410000 */
[----:B------:R-:W-:Y:S02]  /*6480*/  FMUL.FTZ R16, R16, c[0x0][0x2ec] ;  /* 0x0000bb0010107a20 */ /* 0x000fe40000410000 */
[C---:B------:R-:W-:Y:S02]  /*6490*/  FADD.FTZ R20, -R176.reuse, R20 ;  /* 0x00000014b0147221 */ /* 0x040fe40000010100 */
[C---:B------:R-:W-:Y:S02]  /*64a0*/  FADD.FTZ R21, -R176.reuse, R33 ;  /* 0x00000021b0157221 */ /* 0x040fe40000010100 */
[----:B------:R-:W-:Y:S02]  /*64b0*/  FADD.FTZ R32, -R176, R32 ;  /* 0x00000020b0207221 */ /* 0x000fe40000010100 */
[----:B------:R-:W-:Y:S02]  /*64c0*/  FMUL.FTZ R21, R198, R21 ;  /* 0x00000015c6157220 */ /* 0x000fe40000410000 */
[----:B------:R-:W-:Y:S02]  /*64d0*/  FMUL.FTZ R32, R200, R32 ;  /* 0x00000020c8207220 */ /* 0x000fe40000410000 */
[----:B------:R-:W-:Y:S02]  /*64e0*/  FMUL.FTZ R169, R21, R5 ;  /* 0x0000000515a97220 */ /* 0x000fe40000410000 */
[----:B------:R-:W-:Y:S02]  /*64f0*/  FFMA.FTZ R5, -R203, R203, 1 ;  /* 0x3f800000cb057423 */ /* 0x000fe400000101cb */
[----:B------:R-:W-:Y:S02]  /*6500*/  FMUL.FTZ R170, R32, R16 ;  /* 0x0000001020aa7220 */ /* 0x000fe40000410000 */
[----:B------:R-:W-:Y:S02]  /*6510*/  FMUL.FTZ R5, R5, c[0x0][0x2ec] ;  /* 0x0000bb0005057a20 */ /* 0x000fe40000410000 */
[----:B------:R-:W-:Y:S02]  /*6520*/  FMUL.FTZ R166, R233, R20 ;  /* 0x00000014e9a67220 */ /* 0x000fe40000410000 */
[----:B------:R-:W-:Y:S02]  /*6530*/  FFMA.FTZ R20, -R190, R190, 1 ;  /* 0x3f800000be147423 */ /* 0x000fe400000101be */
[----:B------:R-:W-:Y:S02]  /*6540*/  FFMA.FTZ R17, -R189, R189, 1 ;  /* 0x3f800000bd117423 */ /* 0x000fe400000101bd */
[----:B------:R-:W-:Y:S02]  /*6550*/  FMUL.FTZ R20, R20, c[0x0][0x2ec] ;  /* 0x0000bb0014147a20 */ /* 0x000fe40000410000 */
[----:B------:R-:W-:Y:S02]  /*6560*/  FMUL.FTZ R17, R17, c[0x0][0x2ec] ;  /* 0x0000bb0011117a20 */ /* 0x000fe40000410000 */
[----:B------:R-:W-:Y:S02]  /*6570*/  FMUL.FTZ R172, R166, R20 ;  /* 0x00000014a6ac7220 */ /* 0x000fe40000410000 */
[----:B------:R-:W-:Y:S02]  /*6580*/  FMUL.FTZ R171, R165, R17 ;  /* 0x00000011a5ab7220 */ /* 0x000fe40000410000 */
[----:B------:R-:W-:Y:S02]  /*6590*/  FFMA.FTZ R17, -R244, R244, 1 ;  /* 0x3f800000f4117423 */ /* 0x000fe400000101f4 */
[----:B------:R-:W-:Y:S02]  /*65a0*/  FFMA.FTZ R32, -R242, R242, 1 ;  /* 0x3f800000f2207423 */ /* 0x000fe400000101f2 */
[----:B------:R-:W-:Y:S02]  /*65b0*/  FMUL.FTZ R17, R17, c[0x0][0x2ec] ;  /* 0x0000bb0011117a20 */ /* 0x000fe40000410000 */
[----:B------:R-:W-:Y:S02]  /*65c0*/  FMUL.FTZ R32, R32, c[0x0][0x2ec] ;  /* 0x0000bb0020207a20 */ /* 0x000fe40000410000 */
[----:B------:R-:W-:Y:S02]  /*65d0*/  FFMA.FTZ R21, -R235, R235, 1 ;  /* 0x3f800000eb157423 */ /* 0x000fe400000101eb */
[----:B------:R-:W-:Y:S02]  /*65e0*/  FFMA.FTZ R20, -R234, R234, 1 ;  /* 0x3f800000ea147423 */ /* 0x000fe400000101ea */
[----:B------:R-:W-:Y:S02]  /*65f0*/  FMUL.FTZ R21, R21, c[0x0][0x2ec] ;  /* 0x0000bb0015157a20 */ /* 0x000fe40000410000 */
[----:B------:R-:W-:Y:S02]  /*6600*/  FMUL.FTZ R20, R20, c[0x0][0x2ec] ;  /* 0x0000bb0014147a20 */ /* 0x000fe40000410000 */
[C---:B--2---:R-:W-:Y:S02]  /*6610*/  FADD.FTZ R7, -R4.reuse, R7 ;  /* 0x0000000704077221 */ /* 0x044fe40000010100 */
[----:B------:R-:W-:Y:S02]  /*6620*/  FADD.FTZ R16, -R4, R6 ;  /* 0x0000000604107221 */ /* 0x000fe40000010100 */
[----:B------:R-:W-:Y:S02]  /*6630*/  FFMA.FTZ R6, -R225, R225, 1 ;  /* 0x3f800000e1067423 */ /* 0x000fe400000101e1 */
[----:B------:R-:W-:Y:S02]  /*6640*/  FMUL.FTZ R7, R55, R7 ;  /* 0x0000000737077220 */ /* 0x000fe40000410000 */
[----:B------:R-:W-:Y:S01]  /*6650*/  FMUL.FTZ R16, R248, R16 ;  /* 0x00000010f8107220 */ /* 0x000fe20000410000 */
[----:B------:R1:W5:Y:S01]  /*6660*/  LDL.LU R55, [R1+0xac] ;  /* 0x0000ac0001377983 */ /* 0x0003620000300800 */
[----:B------:R-:W-:Y:S02]  /*6670*/  FMUL.FTZ R6, R6, c[0x0][0x2ec] ;  /* 0x0000bb0006067a20 */ /* 0x000fe40000410000 */
[C---:B------:R-:W-:Y:S02]  /*6680*/  FADD.FTZ R19, -R4.reuse, R19 ;  /* 0x0000001304137221 */ /* 0x040fe40000010100 */
[----:B------:R-:W-:Y:S02]  /*6690*/  FMUL.FTZ R167, R7, R5 ;  /* 0x0000000507a77220 */ /* 0x000fe40000410000 */
[----:B------:R-:W-:Y:S02]  /*66a0*/  FFMA.FTZ R5, -R195, R195, 1 ;  /* 0x3f800000c3057423 */ /* 0x000fe400000101c3 */
[----:B------:R-:W-:Y:S02]  /*66b0*/  FADD.FTZ R18, -R4, R18 ;  /* 0x0000001204127221 */ /* 0x000fe40000010100 */
[----:B------:R-:W-:Y:S02]  /*66c0*/  FMUL.FTZ R168, R16, R6 ;  /* 0x0000000610a87220 */ /* 0x000fe40000410000 */
[----:B------:R-:W-:Y:S02]  /*66d0*/  FMUL.FTZ R33, R251, R19 ;  /* 0x00000013fb217220 */ /* 0x000fe40000410000 */
[C---:B------:R-:W-:Y:S02]  /*66e0*/  FADD.FTZ R22, -R4.reuse, R22 ;  /* 0x0000001604167221 */ /* 0x040fe40000010100 */
[C---:B------:R-:W-:Y:S02]  /*66f0*/  FADD.FTZ R16, -R4.reuse, R23 ;  /* 0x0000001704107221 */ /* 0x040fe40000010100 */
[----:B------:R-:W-:Y:S02]  /*6700*/  FFMA.FTZ R6, -R197, R197, 1 ;  /* 0x3f800000c5067423 */ /* 0x000fe400000101c5 */
[----:B------:R-:W-:Y:S02]  /*6710*/  FMUL.FTZ R5, R5, c[0x0][0x2ec] ;  /* 0x0000bb0005057a20 */ /* 0x000fe40000410000 */
[C---:B------:R-:W-:Y:S02]  /*6720*/  FADD.FTZ R164, -R4.reuse, R34 ;  /* 0x0000002204a47221 */ /* 0x040fe40000010100 */
[----:B------:R-:W-:Y:S02]  /*6730*/  FADD.FTZ R34, -R4, R35 ;  /* 0x0000002304227221 */ /* 0x000fe40000010100 */
[----:B------:R-:W-:Y:S02]  /*6740*/  FFMA.FTZ R4, -R183, R183, 1 ;  /* 0x3f800000b7047423 */ /* 0x000fe400000101b7 */
[----:B------:R-:W-:Y:S02]  /*6750*/  FMUL.FTZ R166, R252, R18 ;  /* 0x00000012fca67220 */ /* 0x000fe40000410000 */
[----:B------:R-:W-:Y:S02]  /*6760*/  FMUL.FTZ R6, R6, c[0x0][0x2ec] ;  /* 0x0000bb0006067a20 */ /* 0x000fe40000410000 */
[----:B------:R-:W-:Y:S02]  /*6770*/  FMUL.FTZ R33, R33, R5 ;  /* 0x0000000521217220 */ /* 0x000fe40000410000 */
[----:B------:R-:W-:Y:S02]  /*6780*/  FMUL.FTZ R34, R239, R34 ;  /* 0x00000022ef227220 */ /* 0x000fe40000410000 */
[----:B------:R-:W-:Y:S02]  /*6790*/  FFMA.FTZ R5, -R185, R185, 1 ;  /* 0x3f800000b9057423 */ /* 0x000fe400000101b9 */
[----:B------:R-:W-:Y:S02]  /*67a0*/  FMUL.FTZ R4, R4, c[0x0][0x2ec] ;  /* 0x0000bb0004047a20 */ /* 0x000fe40000410000 */
[----:B------:R-:W-:Y:S02]  /*67b0*/  FMUL.FTZ R166, R166, R6 ;  /* 0x00000006a6a67220 */ /* 0x000fe40000410000 */
[----:B------:R-:W-:Y:S02]  /*67c0*/  FMUL.FTZ R164, R240, R164 ;  /* 0x000000a4f0a47220 */ /* 0x000fe40000410000 */
[----:B------:R-:W-:Y:S02]  /*67d0*/  FFMA.FTZ R6, -R196, R196, 1 ;  /* 0x3f800000c4067423 */ /* 0x000fe400000101c4 */
[----:B------:R-:W-:Y:S02]  /*67e0*/  FMUL.FTZ R5, R5, c[0x0][0x2ec] ;  /* 0x0000bb0005057a20 */ /* 0x000fe40000410000 */
[----:B------:R-:W-:Y:S02]  /*67f0*/  FMUL.FTZ R34, R34, R4 ;  /* 0x0000000422227220 */ /* 0x000fe40000410000 */
[----:B---3--:R-:W-:Y:S02]  /*6800*/  FADD.FTZ R4, -R2, R8 ;  /* 0x0000000802047221 */ /* 0x008fe40000010100 */
[----:B------:R-:W-:Y:S02]  /*6810*/  FMUL.FTZ R16, R249, R16 ;  /* 0x00000010f9107220 */ /* 0x000fe40000410000 */
[----:B------:R-:W-:Y:S02]  /*6820*/  FFMA.FTZ R7, -R199, R199, 1 ;  /* 0x3f800000c7077423 */ /* 0x000fe400000101c7 */
[----:B------:R-:W-:Y:S02]  /*6830*/  FMUL.FTZ R6, R6, c[0x0][0x2ec] ;  /* 0x0000bb0006067a20 */ /* 0x000fe40000410000 */
[----:B------:R-:W-:Y:S02]  /*6840*/  FMUL.FTZ R164, R164, R5 ;  /* 0x00000005a4a47220 */ /* 0x000fe40000410000 */
[----:B------:R-:W-:Y:S02]  /*6850*/  FADD.FTZ R5, -R2, R9 ;  /* 0x0000000902057221 */ /* 0x000fe40000010100 */
[----:B------:R-:W-:Y:S02]  /*6860*/  FMUL.FTZ R4, R54, R4 ;  /* 0x0000000436047220 */ /* 0x000fe40000410000 */
[----:B------:R-:W-:Y:S01]  /*6870*/  FMUL.FTZ R165, R250, R22 ;  /* 0x00000016faa57220 */ /* 0x000fe20000410000 */
[----:B------:R1:W5:Y:S01]  /*6880*/  LDL.LU R54, [R1+0xa8] ;  /* 0x0000a80001367983 */ /* 0x0003620000300800 */
[----:B------:R-:W-:Y:S02]  /*6890*/  FMUL.FTZ R7, R7, c[0x0][0x2ec] ;  /* 0x0000bb0007077a20 */ /* 0x000fe40000410000 */
[----:B------:R-:W-:Y:S02]  /*68a0*/  FMUL.FTZ R35, R16, R6 ;  /* 0x0000000610237220 */ /* 0x000fe40000410000 */
[C---:B------:R-:W-:Y:S02]  /*68b0*/  FADD.FTZ R6, -R2.reuse, R12 ;  /* 0x0000000c02067221 */ /* 0x040fe40000010100 */
[----:B------:R-:W-:Y:S02]  /*68c0*/  FMUL.FTZ R5, R53, R5 ;  /* 0x0000000535057220 */ /* 0x000fe40000410000 */
[----:B------:R-:W-:Y:S01]  /*68d0*/  FMUL.FTZ R165, R165, R7 ;  /* 0x00000007a5a57220 */ /* 0x000fe20000410000 */
[----:B------:R1:W5:Y:S01]  /*68e0*/  LDL.LU R53, [R1+0xa4] ;  /* 0x0000a40001357983 */ /* 0x0003620000300800 */
[----:B------:R-:W-:Y:S02]  /*68f0*/  FADD.FTZ R7, -R2, R13 ;  /* 0x0000000d02077221 */ /* 0x000fe40000010100 */
[----:B------:R-:W-:Y:S02]  /*6900*/  FMUL.FTZ R6, R52, R6 ;  /* 0x0000000634067220 */ /* 0x000fe40000410000 */
[----:B------:R-:W-:Y:S01]  /*6910*/  FFMA.FTZ R22, -R246, R246, 1 ;  /* 0x3f800000f6167423 */ /* 0x000fe200000101f6 */
[----:B------:R1:W5:Y:S01]  /*6920*/  LDL.LU R52, [R1+0xa0] ;  /* 0x0000a00001347983 */ /* 0x0003620000300800 */
[----:B------:R-:W-:Y:S02]  /*6930*/  FMUL.FTZ R7, R51, R7 ;  /* 0x0000000733077220 */ /* 0x000fe40000410000 */
[----:B------:R-:W-:Y:S01]  /*6940*/  FMUL.FTZ R22, R22, c[0x0][0x2ec] ;  /* 0x0000bb0016167a20 */ /* 0x000fe20000410000 */
[----:B------:R1:W5:Y:S01]  /*6950*/  LDL.LU R51, [R1+0x9c] ;  /* 0x00009c0001337983 */ /* 0x0003620000300800 */
        /* <DEDUP_REMOVED lines=36> */
[----:B------:R-:W-:Y:S01]  /*6ba0*/  FMUL.FTZ R6, R43, R6 ;  /* 0x000000062b067220 */ /* 0x000fe20000410000 */
[----:B------:R1:W5:Y:S01]  /*6bb0*/  LDL.LU R44, [R1+0x80] ;  /* 0x00008000012c7983 */ /* 0x0003620000300800 */
[----:B------:R-:W-:Y:S02]  /*6bc0*/  FFMA.FTZ R14, -R42, R42, 1 ;  /* 0x3f8000002a0e7423 */ /* 0x000fe4000001012a */
[----:B------:R-:W-:Y:S01]  /*6bd0*/  FFMA.FTZ R13, -R41, R41, 1 ;  /* 0x3f800000290d7423 */ /* 0x000fe20000010129 */
[----:B------:R1:W5:Y:S01]  /*6be0*/  LDL.LU R43, [R1+0x7c] ;  /* 0x00007c00012b7983 */ /* 0x0003620000300800 */
[----:B------:R-:W-:Y:S02]  /*6bf0*/  FFMA.FTZ R16, -R40, R40, 1 ;  /* 0x3f80000028107423 */ /* 0x000fe40000010128 */
[----:B------:R-:W-:Y:S01]  /*6c00*/  FFMA.FTZ R15, -R39, R39, 1 ;  /* 0x3f800000270f7423 */ /* 0x000fe20000010127 */
[----:B------:R1:W5:Y:S01]  /*6c10*/  LDL.LU R42, [R1+0x78] ;  /* 0x00007800012a7983 */ /* 0x0003620000300800 */
[----:B------:R-:W-:Y:S02]  /*6c20*/  FMUL.FTZ R14, R14, c[0x0][0x2ec] ;  /* 0x0000bb000e0e7a20 */ /* 0x000fe40000410000 */
[----:B------:R-:W-:Y:S01]  /*6c30*/  FMUL.FTZ R13, R13, c[0x0][0x2ec] ;  /* 0x0000bb000d0d7a20 */ /* 0x000fe20000410000 */
[----:B------:R1:W5:Y:S01]  /*6c40*/  LDL.LU R41, [R1+0x74] ;  /* 0x0000740001297983 */ /* 0x0003620000300800 */
[----:B------:R-:W-:Y:S02]  /*6c50*/  FMUL.FTZ R16, R16, c[0x0][0x2ec] ;  /* 0x0000bb0010107a20 */ /* 0x000fe40000410000 */
[----:B------:R-:W-:Y:S01]  /*6c60*/  FADD.FTZ R26, -R0, R26 ;  /* 0x0000001a001a7221 */ /* 0x000fe20000010100 */
[----:B------:R1:W5:Y:S01]  /*6c70*/  LDL.LU R40, [R1+0x70] ;  /* 0x0000700001287983 */ /* 0x0003620000300800 */
[----:B------:R-:W-:Y:S02]  /*6c80*/  FMUL.FTZ R14, R2, R14 ;  /* 0x0000000e020e7220 */ /* 0x000fe40000410000 */
[----:B------:R-:W-:Y:S01]  /*6c90*/  FMUL.FTZ R13, R4, R13 ;  /* 0x0000000d040d7220 */ /* 0x000fe20000410000 */
[----:B------:R1:W5:Y:S01]  /*6ca0*/  LDL.LU R39, [R1+0x6c] ;  /* 0x00006c0001277983 */ /* 0x0003620000300800 */
        /* <DEDUP_REMOVED lines=8> */
[----:B------:R-:W-:Y:S01]  /*6d30*/  FMUL.FTZ R5, R247, R5 ;  /* 0x00000005f7057220 */ /* 0x000fe20000410000 */
[----:B------:R1:W5:Y:S01]  /*6d40*/  LDL.LU R37, [R1+0x64] ;  /* 0x0000640001257983 */ /* 0x0003620000300800 */
[----:B------:R-:W-:Y:S01]  /*6d50*/  FFMA.FTZ R23, -R238, R238, 1 ;  /* 0x3f800000ee177423 */ /* 0x000fe200000101ee */
[----:B------:R-:W-:Y:S01]  /*6d60*/  MOV R247, c[0x0][0x22c] ;  /* 0x00008b0000f77a02 */ /* 0x000fe20000000f00 */
[----:B------:R-:W-:Y:S01]  /*6d70*/  FFMA.FTZ R19, -R243, R243, 1 ;  /* 0x3f800000f3137423 */ /* 0x000fe200000101f3 */
[----:B------:R1:W5:Y:S01]  /*6d80*/  LDL.LU R36, [R1+0x60] ;  /* 0x0000600001247983 */ /* 0x0003620000300800 */
[----:B------:R-:W-:Y:S02]  /*6d90*/  FFMA.FTZ R18, -R241, R241, 1 ;  /* 0x3f800000f1127423 */ /* 0x000fe400000101f1 */
[----:B------:R-:W-:Y:S01]  /*6da0*/  IMAD R247, R247, c[0x0][0x1c0], RZ ;  /* 0x00007000f7f77a24 */ /* 0x000fe200078e02ff */
[----:B------:R1:W5:Y:S01]  /*6db0*/  LDL R185, [R1] ;  /* 0x0000000001b97983 */ /* 0x0003620000100800 */
        /* <DEDUP_REMOVED lines=14> */
[----:B-----5:R-:W-:Y:S01]  /*6ea0*/  ISETP.GE.AND P3, PT, R185, c[0x0][0x220], PT ;  /* 0x00008800b9007a0c */ /* 0x020fe20003f66270 */
        /* <DEDUP_REMOVED lines=52> */
.L_x_1429:
[----:B------:R-:W-:Y:S01]  /*71f0*/  F2FP.BF16.PACK_AB R12, R177, R180 ;  /* 0x000000b4b10c723e */ /* 0x000fe200000010ff */
[----:B------:R3:W5:Y:S01]  /*7200*/  LDL R188, [R1+0x2c] ;  /* 0x00002c0001bc7983 */ /* 0x0007620000100800 */
[----:B------:R-:W-:Y:S02]  /*7210*/  F2FP.BF16.PACK_AB R11, R167, R168 ;  /* 0x000000a8a70b723e */ /* 0x000fe400000010ff */
[----:B--2---:R-:W-:Y:S02]  /*7220*/  F2FP.BF16.PACK_AB R8, R173, R174 ;  /* 0x000000aead08723e */ /* 0x004fe400000010ff */
        /* <DEDUP_REMOVED lines=32> */
[----:B----4-:R-:W-:Y:S04]  /*7430*/  IADD3 R16, R0, 0x8000, RZ ;  /* 0x0000800000107810 */ /* 0x010fe80007ffe0ff */
[----:B------:R-:W-:Y:S01]  /*7440*/  @P1 IADD3 R2, R16, -0x40, RZ ;  /* 0xffffffc010021810 */ /* 0x000fe20007ffe0ff */
[----:B------:R-:W-:Y:S05]  /*7450*/  LDSM.16.MT88.4 R4, [R205+0x20000] ;  /* 0x02000000cd04783b */ /* 0x000fea0000004200 */
[----:B------:R-:W2:Y:S05]  /*7460*/  LDSM.16.MT88.4 R8, [R0+0x8000] ;  /* 0x008000000008783b */ /* 0x000eaa0000004200 */
[----:B------:R-:W4:Y:S05]  /*7470*/  LDSM.16.MT88.4 R12, [R205+0x22000] ;  /* 0x02200000cd0c783b */ /* 0x000f2a0000004200 */
[----:B------:R-:W1:Y:S05]  /*7480*/  LDSM.16.MT88.4 R16, [R2] ;  /* 0x000000000210783b */ /* 0x000e6a0000004200 */
        /* <DEDUP_REMOVED lines=8> */
[C---:B----4-:R-:W-:Y:S08]  /*7510*/  HMMA.16816.F32.BF16 R40, R12.reuse, R8, R40 ;  /* 0x000000080c28723c */ /* 0x050ff00000041828 */
[-C--:B------:R-:W-:Y:S08]  /*7520*/  HMMA.16816.F32.BF16 R44, R12, R10.reuse, R44 ;  /* 0x0000000a0c2c723c */ /* 0x080ff0000004182c */
[C---:B------:R-:W-:Y:S01]  /*7530*/  HMMA.16816.F32.BF16 R48, R4.reuse, R10, R48 ;  /* 0x0000000a0430723c */ /* 0x040fe20000041830 */
[----:B------:R-:W2:Y:S07]  /*7540*/  LDSM.16.MT88.4 R8, [R205+0x20800] ;  /* 0x02080000cd08783b */ /* 0x000eae0000004200 */
[-C--:B-1----:R-:W-:Y:S08]  /*7550*/  HMMA.16816.F32.BF16 R52, R4, R16.reuse, R52 ;  /* 0x000000100434723c */ /* 0x082ff00000041834 */
        /* <DEDUP_REMOVED lines=15> */
[----:B------:R-:W4:Y:S02]  /*7650*/  LDSM.16.MT88.4 R24, [R0+0xb000] ;  /* 0x00b000000018783b */ /* 0x000f240000004200 */
        /* <DEDUP_REMOVED lines=32> */
[-C--:B----4-:R-:W-:Y:S08]  /*7860*/  HMMA.16816.F32.BF16 R68, R4, R24.reuse, R68 ;  /* 0x000000180444723c */ /* 0x090ff00000041844 */
[C---:B------:R-:W-:Y:S08]  /*7870*/  HMMA.16816.F32.BF16 R72, R16.reuse, R24, R72 ;  /* 0x000000181048723c */ /* 0x040ff00000041848 */
[-C--:B------:R-:W-:Y:S08]  /*7880*/  HMMA.16816.F32.BF16 R76, R16, R26.reuse, R76 ;  /* 0x0000001a104c723c */ /* 0x080ff0000004184c */
[C---:B------:R-:W-:Y:S08]  /*7890*/  HMMA.16816.F32.BF16 R80, R4.reuse, R26, R80 ;  /* 0x0000001a0450723c */ /* 0x040ff00000041850 */
[-C--:B--2---:R-:W-:Y:S08]  /*78a0*/  HMMA.16816.F32.BF16 R84, R4, R28.reuse, R84 ;  /* 0x0000001c0454723c */ /* 0x084ff00000041854 */
[C---:B------:R-:W-:Y:S08]  /*78b0*/  HMMA.16816.F32.BF16 R88, R16.reuse, R28, R88 ;  /* 0x0000001c1058723c */ /* 0x040ff00000041858 */
[-C--:B------:R-:W-:Y:S08]  /*78c0*/  HMMA.16816.F32.BF16 R92, R16, R30.reuse, R92 ;  /* 0x0000001e105c723c */ /* 0x080ff0000004185c */
[----:B------:R-:W-:Y:S08]  /*78d0*/  HMMA.16816.F32.BF16 R96, R4, R30, R96 ;  /* 0x0000001e0460723c */ /* 0x000ff00000041860 */
        /* <DEDUP_REMOVED lines=17> */
[----:B---3--:R-:W-:Y:S01]  /*79f0*/  ISETP.GE.AND P3, PT, R185, c[0x0][0x220], PT ;  /* 0x00008800b9007a0c */ /* 0x008fe20003f66270 */
        /* <DEDUP_REMOVED lines=8> */
[----:B------:R-:W-:Y:S01]  /*7a80*/  @!P3 LEA R0, P5, R10, R2, 0x5 ;  /* 0x000000020a00b211 */ /* 0x000fe200078a28ff */
        /* <DEDUP_REMOVED lines=29> */
.L_x_1430:
[----:B---3--:R-:W-:Y:S01]  /*7c60*/  LDSM.16.M88.4 R32, [R207+0x1c000] ;  /* 0x01c00000cf20783b */ /* 0x008fe20000000200 */
[----:B-1----:R-:W-:Y:S01]  /*7c70*/  IMAD.MOV.U32 R2, RZ, RZ, c[0x0][0x22c] ;  /* 0x00008b00ff027624 */ /* 0x002fe200078e00ff */
[----:B------:R-:W-:Y:S03]  /*7c80*/  ULOP3.LUT UR8, UR7, 0x1, URZ, 0xc0, !UPT ;  /* 0x0000000107087892 */ /* 0x000fe6000f8ec03f */
[----:B------:R-:W1:Y:S01]  /*7c90*/  LDSM.16.MT88.4 R16, [R204] ;  /* 0x00000000cc10783b */ /* 0x000e620000004200 */
[----:B------:R-:W-:Y:S01]  /*7ca0*/  IMAD R2, R2, c[0x0][0x1c0], RZ ;  /* 0x0000700002027a24 */ /* 0x000fe200078e02ff */
[----:B------:R-:W-:Y:S02]  /*7cb0*/  UISETP.NE.U32.AND UP1, UPT, UR8, 0x1, UPT ;  /* 0x000000010800788c */ /* 0x000fe4000bf25070 */
[----:B------:R-:W-:Y:S01]  /*7cc0*/  UIADD3 UR8, UR7, -0x1, URZ ;  /* 0xffffffff07087890 */ /* 0x000fe2000fffe03f */
[----:B------:R-:W2:Y:S01]  /*7cd0*/  LDSM.16.M88.4 R28, [R207+0x1d000] ;  /* 0x01d00000cf1c783b */ /* 0x000ea20000000200 */
[----:B------:R-:W-:Y:S04]  /*7ce0*/  IMAD.U32 R2, R2, -0x40, RZ ;  /* 0xffffffc002027824 */ /* 0x000fe800078e00ff */
[----:B------:R-:W3:Y:S01]  /*7cf0*/  LDSM.16.MT88.4 R164, [R204+0x4000] ;  /* 0x00400000cca4783b */ /* 0x000ee20000004200 */
[C---:B------:R-:W-:Y:S04]  /*7d00*/  LEA R223, P0, R2.reuse, R186, 0x2 ;  /* 0x000000ba02df7211 */ /* 0x040fe800078010ff */
[----:B------:R-:W4:Y:S01]  /*7d10*/  LDL R194, [R1+0x30] ;  /* 0x0000300001c27983 */ /* 0x000f220000100800 */
[----:B------:R-:W-:Y:S01]  /*7d20*/  LEA.HI.X.SX32 R222, R2, R187, 0x2, P0 ;  /* 0x000000bb02de7211 */ /* 0x000fe200000f16ff */
[----:B------:R-:W-:Y:S03]  /*7d30*/  IMAD.MOV.U32 R2, RZ, RZ, R223 ;  /* 0x000000ffff027224 */ /* 0x000fe600078e00df */
[----:B------:R-:W-:Y:S05]  /*7d40*/  LDSM.16.M88.4 R168, [R208+0x1c000] ;  /* 0x01c00000d0a8783b */ /* 0x000fea0000000200 */
[----:B------:R-:W5:Y:S05]  /*7d50*/  LDL R193, [R1+0x44] ;  /* 0x0000440001c17983 */ /* 0x000f6a0000100800 */
[----:B------:R-:W3:Y:S05]  /*7d60*/  LDSM.16.MT88.4 R172, [R204+0x800] ;  /* 0x00080000ccac783b */ /* 0x000eea0000004200 */
[----:B------:R3:W4:Y:S01]  /*7d70*/  LDL R189, [R1+0x10] ;  /* 0x0000100001bd7983 */ /* 0x0007220000100800 */
[-C--:B-1----:R-:W-:Y:S04]  /*7d80*/  HMMA.16816.F32.BF16 R4, R32, R16.reuse, RZ ;  /* 0x000000102004723c */ /* 0x082fe800000418ff */
[----:B------:R-:W1:Y:S05]  /*7d90*/  LDSM.16.M88.4 R176, [R208+0x1d000] ;  /* 0x01d00000d0b0783b */ /* 0x000e6a0000000200 */
[----:B------:R1:W4:Y:S01]  /*7da0*/  LDL R0, [R1+0x8] ;  /* 0x0000080001007983 */ /* 0x0003220000100800 */
[C---:B--2---:R-:W-:Y:S04]  /*7db0*/  HMMA.16816.F32.BF16 R8, R28.reuse, R16, RZ ;  /* 0x000000101c08723c */ /* 0x044fe800000418ff */
[----:B------:R-:W2:Y:S04]  /*7dc0*/  LDSM.16.MT88.4 R180, [R204+0x4800] ;  /* 0x00480000ccb4783b */ /* 0x000ea80000004200 */
[-C--:B------:R-:W-:Y:S01]  /*7dd0*/  HMMA.16816.F32.BF16 R12, R28, R18.reuse, RZ ;  /* 0x000000121c0c723c */ /* 0x080fe200000418ff */
[----:B------:R1:W4:Y:S05]  /*7de0*/  LDL R190, [R1+0x4] ;  /* 0x0000040001be7983 */ /* 0x00032a0000100800 */
[----:B------:R1:W4:Y:S02]  /*7df0*/  LDL R191, [R1+0xc] ;  /* 0x00000c0001bf7983 */ /* 0x0003240000100800 */
[C---:B------:R-:W-:Y:S08]  /*7e00*/  HMMA.16816.F32.BF16 R16, R32.reuse, R18, RZ ;  /* 0x000000122010723c */ /* 0x040ff000000418ff */
[-C--:B---3--:R-:W-:Y:S08]  /*7e10*/  HMMA.16816.F32.BF16 R20, R32, R164.reuse, RZ ;  /* 0x000000a42014723c */ /* 0x088ff000000418ff */
        /* <DEDUP_REMOVED lines=79> */
[----:B------:R-:W-:Y:S01]  /*8310*/  @UP5 UIADD3 UR10, UP4, UR10, -0x100, URZ ;  /* 0xffffff000a0a5890 */ /* 0x000fe2000ff9e03f */
[-C--:B-1----:R-:W-:Y:S05]  /*8320*/  HMMA.16816.F32.BF16 R4, R172, R176.reuse, R4 ;  /* 0x000000b0ac04723c */ /* 0x082fea0000041804 */
[----:B-----5:R-:W-:Y:S01]  /*8330*/  @P2 IADD3.X R169, R193, UR9, RZ, P3, !PT ;  /* 0x00000009c1a92c10 */ /* 0x020fe20009ffe4ff */
        /* <DEDUP_REMOVED lines=10> */
[----:B------:R-:W-:Y:S01]  /*83e0*/  RED.E.ADD.F32.FTZ.RN.STRONG.GPU [R2.64], R4 ;  /* 0x000000040200798e */ /* 0x000fe2000c10e784 */
        /* <DEDUP_REMOVED lines=9> */
[-C--:B------:R-:W-:Y:S04]  /*8480*/  LEA.HI.X.SX32 R165, R247, R3.reuse, 0x2, P3 ;  /* 0x00000003f7a57211 */ /* 0x080fe800018f16ff */
[----:B------:R-:W-:Y:S01]  /*8490*/  HMMA.16816.F32.BF16 R32, R172, R166, R32 ;  /* 0x000000a6ac20723c */ /* 0x000fe20000041820 */
[----:B------:R-:W-:Y:S05]  /*84a0*/  RED.E.ADD.F32.FTZ.RN.STRONG.GPU [R164.64], R5 ;  /* 0x00000005a400798e */ /* 0x000fea000c10e784 */
[----:B--2---:R1:W-:Y:S05]  /*84b0*/  @P2 STL [R1+0x10], R189 ;  /* 0x000010bd01002387 */ /* 0x0043ea0000100800 */
[----:B-----5:R2:W-:Y:S05]  /*84c0*/  @P2 STL [R1+0x8], R0 ;  /* 0x0000080001002387 */ /* 0x0205ea0000100800 */
[----:B------:R-:W4:Y:S01]  /*84d0*/  LDL R178, [R1+0x28] ;  /* 0x0000280001b27983 */ /* 0x000f220000100800 */
[----:B-1----:R-:W-:Y:S04]  /*84e0*/  IMAD.MOV.U32 R189, RZ, RZ, c[0x0][0x22c] ;  /* 0x00008b00ffbd7624 */ /* 0x002fe800078e00ff */
[----:B------:R-:W-:Y:S01]  /*84f0*/  IMAD R189, R189, c[0x0][0x1c0], RZ ;  /* 0x00007000bdbd7a24 */ /* 0x000fe200078e02ff */
[----:B--2---:R-:W2:Y:S03]  /*8500*/  LDL R0, [R1+0x1c] ;  /* 0x00001c0001007983 */ /* 0x004ea60000100800 */
[----:B------:R-:W-:Y:S02]  /*8510*/  IMAD.SHL.U32 R189, R189, 0x10, RZ ;  /* 0x00000010bdbd7824 */ /* 0x000fe400078e00ff */
[----:B------:R1:W-:Y:S03]  /*8520*/  @P2 STL [R1+0x4], R190 ;  /* 0x000004be01002387 */ /* 0x0003e60000100800 */
[-C--:B------:R-:W-:Y:S02]  /*8530*/  LEA R176, P0, R189, R2.reuse, 0x2 ;  /* 0x00000002bdb07211 */ /* 0x080fe400078010ff */
[----:B---3--:R3:W-:Y:S01]  /*8540*/  @P2 STL [R1+0xc], R191 ;  /* 0x00000cbf01002387 */ /* 0x0087e20000100800 */
[-C--:B------:R-:W-:Y:S02]  /*8550*/  LEA R170, P2, R193, R2.reuse, 0x2 ;  /* 0x00000002c1aa7211 */ /* 0x080fe400078410ff */
[-C--:B------:R-:W-:Y:S02]  /*8560*/  LEA.HI.X.SX32 R177, R189, R3.reuse, 0x2, P0 ;  /* 0x00000003bdb17211 */ /* 0x080fe400000f16ff */
[-C--:B------:R-:W-:Y:S02]  /*8570*/  LEA.HI.X.SX32 R171, R193, R3.reuse, 0x2, P2 ;  /* 0x00000003c1ab7211 */ /* 0x080fe400010f16ff */
[CC--:B------:R-:W-:Y:S01]  /*8580*/  LEA R4, P2, R184.reuse, R2.reuse, 0x2 ;  /* 0x00000002b8047211 */ /* 0x0c0fe200078410ff */
[----:B------:R5:W-:Y:S03]  /*8590*/  RED.E.ADD.F32.FTZ.RN.STRONG.GPU [R176.64], R6 ;  /* 0x00000006b000798e */ /* 0x000be6000c10e784 */
[-C--:B------:R-:W-:Y:S02]  /*85a0*/  LEA.HI.X.SX32 R5, R184, R3.reuse, 0x2, P2 ;  /* 0x00000003b8057211 */ /* 0x080fe400010f16ff */
        /* <DEDUP_REMOVED lines=22> */
[C---:B------:R-:W-:Y:S02]  /*8710*/  IADD3 R180, R190.reuse, 0x20, RZ ;  /* 0x00000020beb47810 */ /* 0x040fe40007ffe0ff */
[----:B------:R-:W-:Y:S01]  /*8720*/  IMAD.IADD R181, R247, 0x1, R181 ;  /* 0x00000001f7b57824 */ /* 0x000fe200078e02b5 */
        /* <DEDUP_REMOVED lines=15> */
[CC--:B------:R-:W-:Y:S02]  /*8820*/  LEA R6, P2, R181.reuse, R2.reuse, 0x2 ;  /* 0x00000002b5067211 */ /* 0x0c0fe400078410ff */
[----:B------:R-:W-:Y:S01]  /*8830*/  IADD3 R179, R190, 0x20, RZ ;  /* 0x00000020beb37810 */ /* 0x000fe20007ffe0ff */
[----:B------:R1:W-:Y:S01]  /*8840*/  RED.E.ADD.F32.FTZ.RN.STRONG.GPU [R4.64], R18 ;  /* 0x000000120400798e */ /* 0x0003e2000c10e784 */
[-C--:B------:R-:W-:Y:S01]  /*8850*/  LEA.HI.X.SX32 R7, R181, R3.reuse, 0x2, P2 ;  /* 0x00000003b5077211 */ /* 0x080fe200010f16ff */
[----:B------:R-:W-:Y:S01]  /*8860*/  IMAD.MOV.U32 R190, RZ, RZ, c[0x0][0x22c] ;  /* 0x00008b00ffbe7624 */ /* 0x000fe200078e00ff */
[-C--:B------:R-:W-:Y:S01]  /*8870*/  LEA R10, P0, R180, R2.reuse, 0x2 ;  /* 0x00000002b40a7211 */ /* 0x080fe200078010ff */
[C---:B------:R-:W-:Y:S01]  /*8880*/  IMAD.IADD R179, R247.reuse, 0x1, R179 ;  /* 0x00000001f7b37824 */ /* 0x040fe200078e02b3 */
[----:B------:R-:W5:Y:S01]  /*8890*/  LDL R16, [R1+0x14] ;  /* 0x0000140001107983 */ /* 0x000f620000100800 */
[----:B------:R-:W-:Y:S01]  /*88a0*/  IMAD R190, R190, c[0x0][0x1c0], RZ ;  /* 0x00007000bebe7a24 */ /* 0x000fe200078e02ff */
[-C--:B------:R-:W-:Y:S01]  /*88b0*/  LEA.HI.X.SX32 R11, R180, R3.reuse, 0x2, P0 ;  /* 0x00000003b40b7211 */ /* 0x080fe200000f16ff */
[----:B------:R-:W-:Y:S01]  /*88c0*/  IMAD.IADD R179, R247, 0x1, R179 ;  /* 0x00000001f7b37824 */ /* 0x000fe200078e02b3 */
[----:B------:R-:W-:Y:S01]  /*88d0*/  IADD3 R17, R189, 0x60, RZ ;  /* 0x00000060bd117810 */ /* 0x000fe20007ffe0ff */
[----:B------:R1:W-:Y:S01]  /*88e0*/  RED.E.ADD.F32.FTZ.RN.STRONG.GPU [R6.64], R19 ;  /* 0x000000130600798e */ /* 0x0003e2000c10e784 */
[----:B------:R-:W-:Y:S02]  /*88f0*/  IMAD.SHL.U32 R190, R190, 0x10, RZ ;  /* 0x00000010bebe7824 */ /* 0x000fe400078e00ff */
[C---:B------:R-:W-:Y:S02]  /*8900*/  IMAD.IADD R179, R247.reuse, 0x1, R179 ;  /* 0x00000001f7b37824 */ /* 0x040fe400078e02b3 */
[----:B------:R2:W-:Y:S01]  /*8910*/  RED.E.ADD.F32.FTZ.RN.STRONG.GPU [R10.64], R12 ;  /* 0x0000000c0a00798e */ /* 0x0005e2000c10e784 */
[C---:B------:R-:W-:Y:S01]  /*8920*/  IADD3 R170, R190.reuse, 0x40, RZ ;  /* 0x00000040beaa7810 */ /* 0x040fe20007ffe0ff */
[----:B------:R-:W-:Y:S01]  /*8930*/  IMAD.IADD R17, R247, 0x1, R17 ;  /* 0x00000001f7117824 */ /* 0x000fe200078e0211 */
[-C--:B------:R-:W-:Y:S02]  /*8940*/  LEA R8, P3, R179, R2.reuse, 0x2 ;  /* 0x00000002b3087211 */ /* 0x080fe400078610ff */
[----:B------:R-:W-:Y:S01]  /*8950*/  IADD3 R169, R190, 0x40, RZ ;  /* 0x00000040bea97810 */ /* 0x000fe20007ffe0ff */
[----:B------:R-:W-:Y:S01]  /*8960*/  IMAD.IADD R170, R247, 0x1, R170 ;  /* 0x00000001f7aa7824 */ /* 0x000fe200078e02aa */
[-C--:B------:R-:W-:Y:S01]  /*8970*/  LEA.HI.X.SX32 R9, R179, R3.reuse, 0x2, P3 ;  /* 0x00000003b3097211 */ /* 0x080fe200018f16ff */
[C---:B------:R-:W-:Y:S02]  /*8980*/  IMAD.IADD R17, R247.reuse, 0x1, R17 ;  /* 0x00000001f7117824 */ /* 0x040fe400078e0211 */
[----:B------:R-:W-:Y:S02]  /*8990*/  IMAD.IADD R169, R247, 0x1, R169 ;  /* 0x00000001f7a97824 */ /* 0x000fe400078e02a9 */
[----:B------:R2:W-:Y:S01]  /*89a0*/  RED.E.ADD.F32.FTZ.RN.STRONG.GPU [R8.64], R13 ;  /* 0x0000000d0800798e */ /* 0x0005e2000c10e784 */
[----:B-1----:R-:W-:Y:S01]  /*89b0*/  IADD3 R18, R189, 0x60, RZ ;  /* 0x00000060bd127810 */ /* 0x002fe20007ffe0ff */
[C---:B------:R-:W-:Y:S02]  /*89c0*/  IMAD.IADD R169, R247.reuse, 0x1, R169 ;  /* 0x00000001f7a97824 */ /* 0x040fe400078e02a9 */
[C---:B------:R-:W-:Y:S02]  /*89d0*/  IMAD.IADD R17, R247.reuse, 0x1, R17 ;  /* 0x00000001f7117824 */ /* 0x040fe400078e0211 */
[----:B------:R-:W-:Y:S01]  /*89e0*/  IMAD.IADD R18, R247, 0x1, R18 ;  /* 0x00000001f7127824 */ /* 0x000fe200078e0212 */
        /* <DEDUP_REMOVED lines=36> */
[-C--:B-----5:R-:W-:Y:S02]  /*8c30*/  LEA R4, P0, R167, R2.reuse, 0x2 ;  /* 0x00000002a7047211 */ /* 0x0a0fe400078010ff */
        /* <DEDUP_REMOVED lines=335> */
.L_x_1432:
        /* <DEDUP_REMOVED lines=18> */
.L_x_1433:
        /* <DEDUP_REMOVED lines=57> */
.L_x_1435:
[----:B---34-:R-:W-:Y:S05]  /*a5e0*/  BSYNC B0 ;  /* 0x0000000000007941 */ /* 0x018fea0003800000 */
.L_x_1434:
        /* <DEDUP_REMOVED lines=18> */
.L_x_1437:
[----:B------:R-:W-:Y:S05]  /*a710*/  BSYNC B0 ;  /* 0x0000000000007941 */ /* 0x000fea0003800000 */
.L_x_1436:
        /* <DEDUP_REMOVED lines=18> */
.L_x_1439:
[----:B------:R-:W-:Y:S05]  /*a840*/  BSYNC B0 ;  /* 0x0000000000007941 */ /* 0x000fea0003800000 */
.L_x_1438:
        /* <DEDUP_REMOVED lines=18> */
.L_x_1441:
[----:B------:R-:W-:Y:S05]  /*a970*/  BSYNC B0 ;  /* 0x0000000000007941 */ /* 0x000fea0003800000 */
.L_x_1440:
        /* <DEDUP_REMOVED lines=27> */
.L_x_1443:
[----:B------:R-:W-:Y:S05]  /*ab30*/  BSYNC B0 ;  /* 0x0000000000007941 */ /* 0x000fea0003800000 */
.L_x_1442:
        /* <DEDUP_REMOVED lines=16> */
.L_x_1445:
[----:B------:R-:W-:Y:S05]  /*ac40*/  BSYNC B0 ;  /* 0x0000000000007941 */ /* 0x000fea0003800000 */
.L_x_1444:
        /* <DEDUP_REMOVED lines=16> */
.L_x_1447:
[----:B------:R-:W-:Y:S05]  /*ad50*/  BSYNC B0 ;  /* 0x0000000000007941 */ /* 0x000fea0003800000 */
.L_x_1446:
        /* <DEDUP_REMOVED lines=16> */
.L_x_1402:
        /* <DEDUP_REMOVED lines=20> */
.L_x_1449:
        /* <DEDUP_REMOVED lines=18> */
.L_x_1450:
[----:B------:R1:W5:Y:S01]  /*b0c0*/  LDL R12, [R1] ;  /* 0x00000000010c7983 */ /* 0x0003620000100800 */
[----:B------:R-:W-:Y:S01]  /*b0d0*/  USHF.L.U32 UR7, UR18, 0x7, URZ ;  /* 0x0000000712077899 */ /* 0x000fe2000800063f */
[----:B------:R-:W-:Y:S01]  /*b0e0*/  BSSY B0, `(.L_x_1451) ;  /* 0x0000024000007945 */ /* 0x000fe20003800000 */
[----:B------:R-:W-:Y:S01]  /*b0f0*/  ULDC.64 UR8, c[0x0][0x3a0] ;  /* 0x0000e80000087ab9 */ /* 0x000fe20000000a00 */
[----:B------:R-:W2:Y:S01]  /*b100*/  S2R R5, SR_TID.X ;  /* 0x0000000000057919 */ /* 0x000ea20000002100 */
        /* <DEDUP_REMOVED lines=9> */
[----:B------:R-:W-:Y:S02]  /*b1a0*/  UIMAD UR8, UR57, UR8, URZ ;  /* 0x00000008390872a4 */ /* 0x000fe4000f8e023f */
[----:B------:R-:W-:Y:S01]  /*b1b0*/  IADD3.X R3, R3, UR15, R4, P0, !PT ;  /* 0x0000000f03037c10 */ /* 0x000fe200087fe404 */
[----:B------:R-:W-:Y:S01]  /*b1c0*/  IMAD.U32 R4, RZ, RZ, UR38 ;  /* 0x00000026ff047e24 */ /* 0x000fe2000f8e00ff */
[----:B------:R-:W-:Y:S01]  /*b1d0*/  UIMAD UR8, UR38, UR9, UR8 ;  /* 0x00000009260872a4 */ /* 0x000fe2000f8e0208 */
[----:B--2---:R-:W-:Y:S02]  /*b1e0*/  SHF.R.S32.HI R0, RZ, 0x1f, R5 ;  /* 0x0000001fff007819 */ /* 0x004fe40000011405 */
[----:B------:R-:W-:-:S02]  /*b1f0*/  IMAD.WIDE.U32 R2, R4, c[0x0][0x3b8], R2 ;  /* 0x0000ee0004027a25 */ /* 0x000fc400078e0002 */
[----:B------:R-:W-:-:S03]  /*b200*/  LEA.HI R0, R0, R5, RZ, 0x3 ;  /* 0x0000000500007211 */ /* 0x000fc600078f18ff */
[----:B------:R-:W-:Y:S02]  /*b210*/  IADD3 R8, R3, UR8, RZ ;  /* 0x0000000803087c10 */ /* 0x000fe4000fffe0ff */
[----:B------:R-:W-:-:S04]  /*b220*/  SHF.R.S32.HI R0, RZ, 0x3, R0 ;  /* 0x00000003ff007819 */ /* 0x000fc80000011400 */
[----:B------:R-:W-:Y:S02]  /*b230*/  ISETP.GE.AND P5, PT, R0, UR6, PT ;  /* 0x0000000600007c0c */ /* 0x000fe4000bfa6270 */
[----:B------:R-:W-:-:S11]  /*b240*/  SHF.R.S32.HI R11, RZ, 0x1f, R0 ;  /* 0x0000001fff0b7819 */ /* 0x000fd60000011400 */
[----:B------:R-:W-:Y:S05]  /*b250*/  @P5 BRA `(.L_x_1452) ;  /* 0x000000c000005947 */ /* 0x000fea0003800000 */
[----:B-1----:R-:W-:Y:S01]  /*b260*/  MOV R5, R8 ;  /* 0x0000000800057202 */ /* 0x002fe20000000f00 */
[----:B------:R-:W-:Y:S01]  /*b270*/  IMAD.MOV.U32 R4, RZ, RZ, R2 ;  /* 0x000000ffff047224 */ /* 0x000fe200078e0002 */
[----:B------:R-:W-:Y:S01]  /*b280*/  ISETP.GE.AND P1, PT, R230, c[0x0][0x220], PT ;  /* 0x00008800e6007a0c */ /* 0x000fe20003f26270 */
[----:B------:R-:W-:Y:S01]  /*b290*/  IMAD R9, R11, c[0x0][0x3a0], RZ ;  /* 0x0000e8000b097a24 */ /* 0x000fe200078e02ff */
[----:B-----5:R-:W-:Y:S01]  /*b2a0*/  ISETP.GE.AND P0, PT, R12, c[0x0][0x220], PT ;  /* 0x000088000c007a0c */ /* 0x020fe20003f06270 */
[----:B------:R-:W-:-:S04]  /*b2b0*/  IMAD.WIDE.U32 R6, R0, c[0x0][0x3a0], R4 ;  /* 0x0000e80000067a25 */ /* 0x000fc800078e0004 */
[----:B------:R-:W-:-:S04]  /*b2c0*/  IMAD R4, R0, c[0x0][0x3a4], R9 ;  /* 0x0000e90000047a24 */ /* 0x000fc800078e0209 */
[----:B------:R-:W-:Y:S01]  /*b2d0*/  IMAD.IADD R5, R4, 0x1, R7 ;  /* 0x0000000104057824 */ /* 0x000fe200078e0207 */
[----:B------:R-:W-:-:S04]  /*b2e0*/  LEA R4, P2, R6, c[0x0][0x340], 0x1 ;  /* 0x0000d00006047a11 */ /* 0x000fc800078408ff */
[----:B------:R-:W-:-:S05]  /*b2f0*/  LEA.HI.X R5, R6, c[0x0][0x344], R5, 0x1, P2 ;  /* 0x0000d10006057a11 */ /* 0x000fca00010f0c05 */
[----:B------:R1:W-:Y:S04]  /*b300*/  @!P1 STG.E.128 [R4.64], RZ ;  /* 0x000000ff04009986 */ /* 0x0003e8000c101d04 */
[----:B------:R1:W-:Y:S02]  /*b310*/  @!P0 STG.E.128 [R4.64+0x80], RZ ;  /* 0x000080ff04008986 */ /* 0x0003e4000c101d04 */
.L_x_1452:
[----:B-1----:R-:W-:Y:S05]  /*b320*/  BSYNC B0 ;  /* 0x0000000000007941 */ /* 0x002fea0003800000 */
.L_x_1451:
[----:B------:R-:W-:Y:S01]  /*b330*/  IADD3 R4, R0, 0x20, RZ ;  /* 0x0000002000047810 */ /* 0x000fe20007ffe0ff */
        /* <DEDUP_REMOVED lines=8> */
[----:B-----5:R-:W-:Y:S01]  /*b3c0*/  ISETP.GE.AND P0, PT, R12, c[0x0][0x220], PT ;  /* 0x000088000c007a0c */ /* 0x020fe20003f06270 */
        /* <DEDUP_REMOVED lines=8> */
.L_x_1454:
[----:B------:R-:W-:Y:S05]  /*b450*/  BSYNC B0 ;  /* 0x0000000000007941 */ /* 0x000fea0003800000 */
.L_x_1453:
        /* <DEDUP_REMOVED lines=18> */
.L_x_1456:
[----:B------:R-:W-:Y:S05]  /*b580*/  BSYNC B0 ;  /* 0x0000000000007941 */ /* 0x000fea0003800000 */
.L_x_1455:
        /* <DEDUP_REMOVED lines=18> */
.L_x_1458:
[----:B------:R-:W-:Y:S05]  /*b6b0*/  BSYNC B0 ;  /* 0x0000000000007941 */ /* 0x000fea0003800000 */
.L_x_1457:
        /* <DEDUP_REMOVED lines=27> */
.L_x_1460:
[----:B------:R-:W-:Y:S05]  /*b870*/  BSYNC B0 ;  /* 0x0000000000007941 */ /* 0x000fea0003800000 */
.L_x_1459:
[----:B------:R-:W-:Y:S01]  /*b880*/  BSSY B0, `(.L_x_1461) ;  /* 0x0000010000007945 */ /* 0x000fe20003800000 */
[----:B------:R-:W-:Y:S05]  /*b890*/  @P4 BRA `(.L_x_1462) ;  /* 0x000000e000004947 */ /* 0x000fea0003800000 */
[----:B-1----:R-:W-:Y:S01]  /*b8a0*/  IADD3 R4, P0, R0, 0x20, RZ ;  /* 0x0000002000047810 */ /* 0x002fe20007f1e0ff */
        /* <DEDUP_REMOVED lines=13> */
.L_x_1462:
[----:B------:R-:W-:Y:S05]  /*b980*/  BSYNC B0 ;  /* 0x0000000000007941 */ /* 0x000fea0003800000 */
.L_x_1461:
        /* <DEDUP_REMOVED lines=16> */
.L_x_1464:
[----:B------:R-:W-:Y:S05]  /*ba90*/  BSYNC B0 ;  /* 0x0000000000007941 */ /* 0x000fea0003800000 */
.L_x_1463:
[----:B------:R-:W-:Y:S05]  /*baa0*/  @P2 BRA `(.L_x_1448) ;  /* 0x000000d000002947 */ /* 0x000fea0003800000 */
[----:B------:R-:W-:Y:S02]  /*bab0*/  IADD3 R0, P0, R0, 0x60, RZ ;  /* 0x0000006000007810 */ /* 0x000fe40007f1e0ff */
[----:B------:R-:W-:-:S03]  /*bac0*/  ISETP.GE.AND P1, PT, R230, c[0x0][0x220], PT ;  /* 0x00008800e6007a0c */ /* 0x000fc60003f26270 */
[----:B------:R-:W-:Y:S01]  /*bad0*/  IMAD.X R3, RZ, RZ, R11, P0 ;  /* 0x000000ffff037224 */ /* 0x000fe200000e060b */
[----:B-----5:R-:W-:-:S03]  /*bae0*/  ISETP.GE.AND P0, PT, R12, c[0x0][0x220], PT ;  /* 0x000088000c007a0c */ /* 0x020fc60003f06270 */
        /* <DEDUP_REMOVED lines=9> */
.L_x_1448:
[----:B------:R-:W-:Y:S05]  /*bb80*/  BSYNC B1 ;  /* 0x0000000000017941 */ /* 0x000fea0003800000 */
.L_x_1397:
        /* <DEDUP_REMOVED lines=11> */
.L_x_1465:
[----:B------:R-:W-:Y:S05]  /*bc40*/  EXIT ;  /* 0x000000000000794d */ /* 0x000fea0003800000 */
.L_x_1467:
        /* <DEDUP_REMOVED lines=11> */
.L_x_2081:


//--------------------- .text._ZN5flash44flash_bwd_dq_dk_dv_loop_seqk_parallel_kernelI23Flash_bwd_kernel_traitsILi128ELi64ELi128ELi8ELi2ELi4ELi2ELb0ELb0EN7cutlass10bfloat16_tE19Flash_kernel_traitsILi128ELi64ELi128ELi8ES3_EELb1ELb0ELb1ELb0ELb0ELb0ELb0EEEvNS_16Flash_bwd_paramsE --------------------------
	.section	.text._ZN5flash44flash_bwd_dq_dk_dv_loop_seqk_parallel_kernelI23Flash_bwd_kernel_traitsILi128ELi64ELi128ELi8ELi2ELi4ELi2ELb0ELb0EN7cutlass10bfloat16_tE19Flash_kernel_traitsILi128ELi64ELi128ELi8ES3_EELb1ELb0ELb1ELb0ELb0ELb0ELb0EEEvNS_16Flash_bwd_paramsE,"ax",@progbits
	.sectioninfo	@"SHI_REGISTERS=255"
	.align	128
        .global         _ZN5flash44flash_bwd_dq_dk_dv_loop_seqk_parallel_kernelI23Flash_bwd_kernel_traitsILi128ELi64ELi128ELi8ELi2ELi4ELi2ELb0ELb0EN7cutlass10bfloat16_tE19Flash_kernel_traitsILi128ELi64ELi128ELi8ES3_EELb1ELb0ELb1ELb0ELb0ELb0ELb0EEEvNS_16Flash_bwd_paramsE
        .type           _ZN5flash44flash_bwd_dq_dk_dv_loop_seqk_parallel_kernelI23Flash_bwd_kernel_traitsILi128ELi64ELi128ELi8ELi2ELi4ELi2ELb0ELb0EN7cutlass10bfloat16_tE19Flash_kernel_traitsILi128ELi64ELi128ELi8ES3_EELb1ELb0ELb1ELb0ELb0ELb0ELb0EEEvNS_16Flash_bwd_paramsE,@function
        .size           _ZN5flash44flash_bwd_dq_dk_dv_loop_seqk_parallel_kernelI23Flash_bwd_kernel_traitsILi128ELi64ELi128ELi8ELi2ELi4ELi2ELb0ELb0EN7cutlass10bfloat16_tE19Flash_kernel_traitsILi128ELi64ELi128ELi8ES3_EELb1ELb0ELb1ELb0ELb0ELb0ELb0EEEvNS_16Flash_bwd_paramsE,(.L_x_2082 - _ZN5flash44flash_bwd_dq_dk_dv_loop_seqk_parallel_kernelI23Flash_bwd_kernel_traitsILi128ELi64ELi128ELi8ELi2ELi4ELi2ELb0ELb0EN7cutlass10bfloat16_tE19Flash_kernel_traitsILi128ELi64ELi128ELi8ES3_EELb1ELb0ELb1ELb0ELb0ELb0ELb0EEEvNS_16Flash_bwd_paramsE)
        .other          _ZN5flash44flash_bwd_dq_dk_dv_loop_seqk_parallel_kernelI23Flash_bwd_kernel_traitsILi128ELi64ELi128ELi8ELi2ELi4ELi2ELb0ELb0EN7cutlass10bfloat16_tE19Flash_kernel_traitsILi128ELi64ELi128ELi8ES3_EELb1ELb0ELb1ELb0ELb0ELb0ELb0EEEvNS_16Flash_bwd_paramsE,@"STO_CUDA_ENTRY STV_DEFAULT"
_ZN5flash44flash_bwd_dq_dk_dv_loop_seqk_parallel_kernelI23Flash_bwd_kernel_traitsILi128ELi64ELi128ELi8ELi2ELi4ELi2ELb0ELb0EN7cutlass10bfloat16_tE19Flash_kernel_traitsILi128ELi64ELi128ELi8ES3_EELb1ELb0ELb1ELb0ELb0ELb0ELb0EEEvNS_16Flash_bwd_paramsE:
.text._ZN5flash44flash_bwd_dq_dk_dv_loop_seqk_parallel_kernelI23Flash_bwd_kernel_traitsILi128ELi64ELi128ELi8ELi2ELi4ELi2ELb0ELb0EN7cutlass10bfloat16_tE19Flash_kernel_traitsILi128ELi64ELi128ELi8ES3_EELb1ELb0ELb1ELb0ELb0ELb0ELb0EEEvNS_16Flash_bwd_paramsE:
        /* <DEDUP_REMOVED lines=31> */
[CC--:B------:R-:W-:Y:S01]  /*01f0*/  LEA.HI R3, R0.reuse, R8.reuse, RZ, 0x2 ;  /* 0x0000000800037211 */ /* 0x0c0fe200078f10ff */
[----:B------:R-:W-:Y:S01]  /*0200*/  UIMAD.WIDE UR36, UR48, UR36, URZ ;  /* 0x00000024302472a5 */ /* 0x000fe2000f8e023f */
[CC--:B------:R-:W-:Y:S01]  /*0210*/  LEA.HI R235, R0.reuse, R8.reuse, RZ, 0x3 ;  /* 0x0000000800eb7211 */ /* 0x0c0fe200078f18ff */
[----:B---3--:R-:W-:Y:S01]  /*0220*/  UIMAD UR49, UR35, UR48, URZ ;  /* 0x00000030233172a4 */ /* 0x008fe2000f8e023f */
[CC--:B------:R-:W-:Y:S01]  /*0230*/  LEA.HI R248, R0.reuse, R8.reuse, RZ, 0x6 ;  /* 0x0000000800f87211 */ /* 0x0c0fe200078f30ff */
[----:B------:R-:W-:Y:S01]  /*0240*/  UIMAD UR58, UR5, UR4, UR58 ;  /* 0x00000004053a72a4 */ /* 0x000fe2000f8e023a */
[CC--:B------:R-:W-:Y:S01]  /*0250*/  LEA.HI R6, R0.reuse, R8.reuse, RZ, 0x4 ;  /* 0x0000000800067211 */ /* 0x0c0fe200078f20ff */
[----:B------:R-:W-:Y:S01]  /*0260*/  UIMAD UR48, UR48, UR10, URZ ;  /* 0x0000000a303072a4 */ /* 0x000fe2000f8e023f */
[----:B------:R-:W-:Y:S01]  /*0270*/  LEA.HI R14, R0, R8, RZ, 0x7 ;  /* 0x00000008000e7211 */ /* 0x000fe200078f38ff */
[----:B------:R-:W-:Y:S01]  /*0280*/  UIMAD UR4, UR33, UR11, UR35 ;  /* 0x0000000b210472a4 */ /* 0x000fe2000f8e0223 */
[--C-:B------:R-:W-:Y:S01]  /*0290*/  SHF.R.S32.HI R0, RZ, 0x5, R5.reuse ;  /* 0x00000005ff007819 */ /* 0x100fe20000011405 */
[----:B------:R-:W-:Y:S01]  /*02a0*/  ULDC UR14, c[0x0][0x1c0] ;  /* 0x00007000000e7ab9 */ /* 0x000fe20000000800 */
[----:B------:R-:W-:Y:S01]  /*02b0*/  SHF.R.S32.HI R2, RZ, 0x1f, R5 ;  /* 0x0000001fff027819 */ /* 0x000fe20000011405 */
[----:B------:R-:W-:Y:S01]  /*02c0*/  ULDC UR9, c[0x0][0x1c0] ;  /* 0x0000700000097ab9 */ /* 0x000fe20000000800 */
[C---:B------:R-:W-:Y:S01]  /*02d0*/  LOP3.LUT R4, R5.reuse, 0xffffffe0, RZ, 0xc0, !PT ;  /* 0xffffffe005047812 */ /* 0x040fe200078ec0ff */
[----:B------:R-:W-:Y:S01]  /*02e0*/  UIMAD UR55, UR6, UR33, URZ ;  /* 0x00000021063772a4 */ /* 0x000fe2000f8e023f */
[-C--:B------:R-:W-:Y:S01]  /*02f0*/  LEA.HI R5, R5, R0.reuse, RZ, 0x1 ;  /* 0x0000000005057211 */ /* 0x080fe200078f08ff */
[----:B------:R-:W-:Y:S01]  /*0300*/  UIMAD UR5, UR33, UR9, UR35 ;  /* 0x00000009210572a4 */ /* 0x000fe2000f8e0223 */
[----:B------:R-:W-:Y:S01]  /*0310*/  LEA.HI R2, R2, R0, RZ, 0x2 ;  /* 0x0000000002027211 */ /* 0x000fe200078f10ff */
[----:B------:R-:W-:Y:S01]  /*0320*/  IMAD.IADD R7, R8, 0x1, -R4 ;  /* 0x0000000108077824 */ /* 0x000fe200078e0a04 */
[----:B------:R-:W-:Y:S01]  /*0330*/  LOP3.LUT R9, R3, 0x7ffffffc, RZ, 0xc0, !PT ;  /* 0x7ffffffc03097812 */ /* 0x000fe200078ec0ff */
[----:B------:R-:W-:Y:S01]  /*0340*/  @!UP5 UIMAD UR6, UR33, UR14, UR35 ;  /* 0x0000000e2106d2a4 */ /* 0x000fe2000f8e0223 */
        /* <DEDUP_REMOVED lines=15> */
[----:B------:R-:W-:Y:S01]  /*0440*/  ULDC UR52, c[0x0][0x214] ;  /* 0x0000850000347ab9 */ /* 0x000fe20000000800 */
        /* <DEDUP_REMOVED lines=15> */
[----:B------:R-:W-:Y:S01]  /*0540*/  IMAD.SHL.U32 R4, R8, 0x200, RZ ;  /* 0x0000020008047824 */ /* 0x000fe200078e00ff */
[----:B------:R-:W-:Y:S01]  /*0550*/  LOP3.LUT R0, R11, 0xfffffff8, RZ, 0xc0, !PT ;  /* 0xfffffff80b007812 */ /* 0x000fe200078ec0ff */
[----:B------:R-:W-:Y:S01]  /*0560*/  ULDC.U8 UR8, c[0x0][0x3d0] ;  /* 0x0000f40000087ab9 */ /* 0x000fe20000000000 */
[----:B------:R-:W-:Y:S01]  /*0570*/  SHF.R.S32.HI R243, RZ, 0x2, R243 ;  /* 0x00000002fff37819 */ /* 0x000fe200000114f3 */
[----:B------:R-:W-:Y:S01]  /*0580*/  ULDC UR53, c[0x0][0x224] ;  /* 0x0000890000357ab9 */ /* 0x000fe20000000800 */
[----:B------:R-:W-:Y:S01]  /*0590*/  IADD3 R242, R236, 0x40, RZ ;  /* 0x00000040ecf27810 */ /* 0x000fe20007ffe0ff */
[----:B------:R-:W-:Y:S01]  /*05a0*/  IMAD.IADD R13, R5, 0x1, -R0 ;  /* 0x00000001050d7824 */ /* 0x000fe200078e0a00 */
[----:B------:R-:W-:Y:S01]  /*05b0*/  LOP3.LUT R0, R2, 0x1c0, RZ, 0xc0, !PT ;  /* 0x000001c002007812 */ /* 0x000fe200078ec0ff */
[----:B------:R-:W-:Y:S01]  /*05c0*/  IMAD.SHL.U32 R2, R9, 0x10, RZ ;  /* 0x0000001009027824 */ /* 0x000fe200078e00ff */
[----:B------:R-:W-:Y:S01]  /*05d0*/  @UP5 UIMAD UR57, UR33, UR52, URZ ;  /* 0x00000034213952a4 */ /* 0x000fe2000f8e023f */
[----:B------:R-:W-:Y:S01]  /*05e0*/  IMAD.SHL.U32 R5, R248, 0x20, RZ ;  /* 0x00000020f8057824 */ /* 0x000fe200078e00ff */
[C---:B------:R-:W-:Y:S01]  /*05f0*/  LOP3.LUT R206, R0.reuse, 0x8, R235, 0xf8, !PT ;  /* 0x0000000800ce7812 */ /* 0x040fe200078ef8eb */
[----:B------:R-:W-:Y:S01]  /*0600*/  IMAD R243, R15, 0x10, R243 ;  /* 0x000000100ff37824 */ /* 0x000fe200078e02f3 */
[----:B------:R-:W-:Y:S01]  /*0610*/  LOP3.LUT R201, R0, 0x30, R2, 0xf8, !PT ;  /* 0x0000003000c97812 */ /* 0x000fe200078ef802 */
[----:B------:R-:W-:Y:S01]  /*0620*/  IMAD R2, R248, 0x800, R4 ;  /* 0x00000800f8027824 */ /* 0x000fe200078e0204 */
[----:B------:R-:W-:Y:S01]  /*0630*/  SHF.R.U32.HI R3, RZ, 0x3, R0 ;  /* 0x00000003ff037819 */ /* 0x000fe20000011600 */
[----:B------:R-:W-:Y:S01]  /*0640*/  ULDC.64 UR12, c[0x0][0x118] ;  /* 0x00004600000c7ab9 */ /* 0x000fe20000000a00 */
[----:B------:R-:W-:Y:S01]  /*0650*/  LOP3.LUT R0, R6, 0x1, RZ, 0xc0, !PT ;  /* 0x0000000106007812 */ /* 0x000fe200078ec0ff */
[----:B------:R-:W-:Y:S01]  /*0660*/  ULDC UR41, c[0x0][0x2e8] ;  /* 0x0000ba0000297ab9 */ /* 0x000fe20000000800 */
[----:B------:R-:W-:Y:S01]  /*0670*/  LOP3.LUT R206, R206, R3, RZ, 0x3c, !PT ;  /* 0x00000003cece7212 */ /* 0x000fe200078e3cff */
[----:B------:R-:W-:Y:S01]  /*0680*/  ULOP3.LUT UR59, UR35, UR59, URZ, 0x3c, !UPT ;  /* 0x0000003b233b7292 */ /* 0x000fe2000f8e3c3f */
        /* <DEDUP_REMOVED lines=11> */
[----:B------:R-:W-:Y:S01]  /*0740*/  IMAD.SHL.U32 R2, R12, 0x2, RZ ;  /* 0x000000020c027824 */ /* 0x000fe200078e00ff */
[----:B------:R-:W-:Y:S01]  /*0750*/  SHF.R.S32.HI R0, RZ, 0x7, R14 ;  /* 0x00000007ff007819 */ /* 0x000fe2000001140e */
[----:B------:R-:W-:Y:S01]  /*0760*/  IMAD.U32 R4, RZ, RZ, UR7 ;  /* 0x00000007ff047e24 */ /* 0x000fe2000f8e00ff */
        /* <DEDUP_REMOVED lines=8> */
[----:B------:R-:W-:Y:S01]  /*07f0*/  SHF.R.S32.HI R235, RZ, 0x3, R235 ;  /* 0x00000003ffeb7819 */ /* 0x000fe200000114eb */
[----:B------:R-:W-:Y:S01]  /*0800*/  IMAD.SHL.U32 R201, R201, 0x2, RZ ;  /* 0x00000002c9c97824 */ /* 0x000fe200078e00ff */
[----:B------:R-:W-:Y:S01]  /*0810*/  LOP3.LUT R2, R2, 0x8, RZ, 0xc0, !PT ;  /* 0x0000000802027812 */ /* 0x000fe200078ec0ff */
[----:B------:R-:W-:Y:S01]  /*0820*/  USHF.R.S32.HI UR60, URZ, 0x1f, UR35 ;  /* 0x0000001f3f3c7899 */ /* 0x000fe20008011423 */
[----:B------:R-:W-:Y:S01]  /*0830*/  SHF.R.U32.HI R3, RZ, 0x3, R0 ;  /* 0x00000003ff037819 */ /* 0x000fe20000011600 */
[----:B------:R-:W-:Y:S01]  /*0840*/  UISETP.NE.AND UP6, UPT, UR8, URZ, UPT ;  /* 0x0000003f0800728c */ /* 0x000fe2000bfc5270 */
[----:B------:R-:W-:Y:S01]  /*0850*/  LOP3.LUT R5, R0, 0x20, R5, 0xf8, !PT ;  /* 0x0000002000057812 */ /* 0x000fe200078ef805 */
[----:B------:R-:W-:Y:S01]  /*0860*/  USHF.R.S32.HI UR61, URZ, 0x1f, UR35 ;  /* 0x0000001f3f3d7899 */ /* 0x000fe20008011423 */
[----:B------:R-:W-:Y:S01]  /*0870*/  LOP3.LUT R7, R3, R0, R2, 0x1e, !PT ;  /* 0x0000000003077212 */ /* 0x000fe200078e1e02 */
[----:B------:R-:W-:Y:S01]  /*0880*/  IMAD R0, R15, 0x400, R6 ;  /* 0x000004000f007824 */ /* 0x000fe200078e0206 */
[----:B------:R-:W-:Y:S01]  /*0890*/  LOP3.LUT R3, R5, R3, RZ, 0x3c, !PT ;  /* 0x0000000305037212 */ /* 0x000fe200078e3cff */
[----:B------:R-:W-:Y:S01]  /*08a0*/  IMAD.SHL.U32 R5, R13, 0x40, RZ ;  /* 0x000000400d057824 */ /* 0x000fe200078e00ff */
[----:B------:R-:W-:Y:S01]  /*08b0*/  LOP3.LUT R9, R2, 0x10, R4, 0xf8, !PT ;  /* 0x0000001002097812 */ /* 0x000fe200078ef804 */
[----:B------:R-:W-:Y:S01]  /*08c0*/  IMAD.SHL.U32 R2, R11, 0x40, RZ ;  /* 0x000000400b027824 */ /* 0x000fe200078e00ff */
[----:B------:R-:W-:Y:S01]  /*08d0*/  UIMAD.WIDE.U32 UR42, UR36, UR44, URZ ;  /* 0x0000002c242a72a5 */ /* 0x000fe2000f8e003f */
[----:B------:R-:W-:Y:S01]  /*08e0*/  IMAD.SHL.U32 R4, R8, 0x8, RZ ;  /* 0x0000000808047824 */ /* 0x000fe200078e00ff */
[----:B------:R-:W-:Y:S01]  /*08f0*/  LOP3.LUT R5, R5, 0x1c0, RZ, 0xc0, !PT ;  /* 0x000001c005057812 */ /* 0x000fe200078ec0ff */
[----:B------:R-:W-:Y:S01]  /*0900*/  IMAD.IADD R232, R3, 0x1, R0 ;  /* 0x0000000103e87824 */ /* 0x000fe200078e0200 */
[----:B------:R-:W-:Y:S01]  /*0910*/  LOP3.LUT R0, R2, 0xfffffe00, RZ, 0xc0, !PT ;  /* 0xfffffe0002007812 */ /* 0x000fe200078ec0ff */
[----:B------:R-:W-:Y:S01]  /*0920*/  IMAD.IADD R7, R12, 0x1, R7 ;  /* 0x000000010c077824 */ /* 0x000fe200078e0207 */
[----:B------:R-:W-:Y:S01]  /*0930*/  LOP3.LUT R3, R5, 0x8, R4, 0xf8, !PT ;  /* 0x0000000805037812 */ /* 0x000fe200078ef804 */
[----:B------:R-:W-:Y:S01]  /*0940*/  IMAD.SHL.U32 R232, R232, 0x2, RZ ;  /* 0x00000002e8e87824 */ /* 0x000fe200078e00ff */
[----:B------:R-:W-:Y:S01]  /*0950*/  SHF.R.U32.HI R6, RZ, 0x3, R5 ;  /* 0x00000003ff067819 */ /* 0x000fe20000011605 */
[----:B------:R-:W-:Y:S01]  /*0960*/  IMAD R4, R15, 0x400, R0 ;  /* 0x000004000f047824 */ /* 0x000fe200078e0200 */
[----:B------:R-:W-:Y:S01]  /*0970*/  LEA R252, R7, 0xc000, 0x1 ;  /* 0x0000c00007fc7811 */ /* 0x000fe200078e08ff */
[----:B------:R-:W-:Y:S01]  /*0980*/  IMAD.IADD R233, R232, 0x1, R231 ;  /* 0x00000001e8e97824 */ /* 0x000fe200078e02e7 */
[----:B------:R-:W-:Y:S01]  /*0990*/  LOP3.LUT R3, R3, R6, RZ, 0x3c, !PT ;  /* 0x0000000603037212 */ /* 0x000fe200078e3cff */
[----:B------:R-:W-:Y:S01]  /*09a0*/  UIMAD UR54, UR37, UR44, URZ ;  /* 0x0000002c253672a4 */ /* 0x000fe2000f8e023f */
[C-C-:B------:R-:W-:Y:S01]  /*09b0*/  LOP3.LUT R2, R6.reuse, R9, R5.reuse, 0x1e, !PT ;  /* 0x0000000906027212 */ /* 0x140fe200078e1e05 */
[----:B------:R-:W-:Y:S01]  /*09c0*/  USHF.R.S32.HI UR56, URZ, 0x1f, UR49 ;  /* 0x0000001f3f387899 */ /* 0x000fe20008011431 */
[----:B------:R-:W-:Y:S01]  /*09d0*/  LOP3.LUT R200, R6, R200, R5, 0x1e, !PT ;  /* 0x000000c806c87212 */ /* 0x000fe200078e1e05 */
[----:B------:R-:W-:Y:S01]  /*09e0*/  IMAD.IADD R210, R4, 0x1, R3 ;  /* 0x0000000104d27824 */ /* 0x000fe200078e0203 */
[-C--:B------:R-:W-:Y:S01]  /*09f0*/  LOP3.LUT R209, R2, R0.reuse, RZ, 0xfc, !PT ;  /* 0x0000000002d17212 */ /* 0x080fe200078efcff */
[----:B------:R-:W-:Y:S01]  /*0a00*/  IMAD.MOV.U32 R3, RZ, RZ, 0x20 ;  /* 0x00000020ff037424 */ /* 0x000fe200078e00ff */
[----:B------:R-:W-:Y:S01]  /*0a10*/  LOP3.LUT R200, R200, R0, RZ, 0xfc, !PT ;  /* 0x00000000c8c87212 */ /* 0x000fe200078efcff */
[----:B------:R-:W-:Y:S01]  /*0a20*/  IMAD.MOV.U32 R2, RZ, RZ, 0x40 ;  /* 0x00000040ff027424 */ /* 0x000fe200078e00ff */
[----:B------:R-:W-:Y:S01]  /*0a30*/  IADD3 R4, R252, 0x420, RZ ;  /* 0x00000420fc047810 */ /* 0x000fe20007ffe0ff */
[----:B------:R-:W-:Y:S01]  /*0a40*/  UIMAD UR53, UR5, UR53, URZ ;  /* 0x00000035053572a4 */ /* 0x000fe2000f8e023f */
[C---:B------:R-:W-:Y:S01]  /*0a50*/  SEL R0, R3.reuse, 0xffffffe0, !P4 ;  /* 0xffffffe003007807 */ /* 0x040fe20006000000 */
[----:B------:R-:W-:Y:S01]  /*0a60*/  @!UP5 UIMAD UR52, UR6, UR52, URZ ;  /* 0x000000340634d2a4 */ /* 0x000fe2000f8e023f */
[----:B------:R-:W-:Y:S01]  /*0a70*/  SEL R205, R2, 0xffffffc0, !P3 ;  /* 0xffffffc002cd7807 */ /* 0x000fe20005800000 */
[----:B------:R-:W-:Y:S01]  /*0a80*/  USHF.R.S32.HI UR51, URZ, 0x1f, UR47 ;  /* 0x0000001f3f337899 */ /* 0x000fe2000801142f */
[----:B------:R-:W-:Y:S01]  /*0a90*/  SEL R3, R3, 0xffffffe0, !P1 ;  /* 0xffffffe003037807 */ /* 0x000fe20004800000 */
[----:B------:R-:W-:Y:S01]  /*0aa0*/  IMAD R204, R206, 0x2, R0 ;  /* 0x00000002cecc7824 */ /* 0x000fe200078e0200 */
[----:B------:R-:W-:Y:S01]  /*0ab0*/  SEL R2, R2, 0xffffffc0, !P2 ;  /* 0xffffffc002027807 */ /* 0x000fe20005000000 */
[----:B------:R-:W-:Y:S01]  /*0ac0*/  IMAD R206, R206, 0x2, R205 ;  /* 0x00000002cece7824 */ /* 0x000fe200078e02cd */
[----:B------:R-:W-:Y:S01]  /*0ad0*/  @P1 IADD3 R4, R252, 0x3e0, RZ ;  /* 0x000003e0fc041810 */ /* 0x000fe20007ffe0ff */
[----:B------:R-:W-:Y:S01]  /*0ae0*/  IMAD.IADD R5, R3, 0x1, R252 ;  /* 0x0000000103057824 */ /* 0x000fe200078e02fc */
[----:B------:R-:W-:Y:S01]  /*0af0*/  LEA R200, R200, 0xc000, 0x1 ;  /* 0x0000c000c8c87811 */ /* 0x000fe200078e08ff */
[--C-:B------:R-:W-:Y:S01]  /*0b00*/  IMAD.IADD R0, R252, 0x1, R2.reuse ;  /* 0x00000001fc007824 */ /* 0x100fe200078e0202 */
[----:B------:R-:W-:Y:S01]  /*0b10*/  USHF.R.S32.HI UR50, URZ, 0x1f, UR46 ;  /* 0x0000001f3f327899 */ /* 0x000fe2000801142e */
[----:B------:R-:W-:Y:S01]  /*0b20*/  IMAD.IADD R230, R232, 0x1, R3 ;  /* 0x00000001e8e67824 */ /* 0x000fe200078e0203 */
[----:B------:R-:W-:Y:S01]  /*0b30*/  STL [R1+0x8], R5 ;  /* 0x0000080501007387 */ /* 0x000fe20000100800 */
[----:B------:R-:W-:Y:S01]  /*0b40*/  IMAD.IADD R3, R5, 0x1, R2 ;  /* 0x0000000105037824 */ /* 0x000fe200078e0202 */
[----:B------:R-:W-:Y:S01]  /*0b50*/  UMOV UR40, 0xffffc000 ;  /* 0xffffc00000287882 */ /* 0x000fe20000000000 */
[----:B------:R-:W-:Y:S01]  /*0b60*/  IMAD.IADD R205, R205, 0x1, R204 ;  /* 0x00000001cdcd7824 */ /* 0x000fe200078e02cc */
[----:B------:R1:W-:Y:S01]  /*0b70*/  STL [R1], R0 ;  /* 0x0000000001007387 */ /* 0x0003e20000100800 */
[----:B------:R-:W-:-:S03]  /*0b80*/  IMAD.IADD R231, R231, 0x1, R230 ;  /* 0x00000001e7e77824 */ /* 0x000fc600078e02e6 */
[----:B------:R2:W-:Y:S04]  /*0b90*/  STL [R1+0x14], R4 ;  /* 0x0000140401007387 */ /* 0x0005e80000100800 */
[----:B------:R2:W-:Y:S01]  /*0ba0*/  STL [R1+0xc], R3 ;  /* 0x00000c0301007387 */ /* 0x0005e20000100800 */
[----:B-1----:R-:W-:-:S05]  /*0bb0*/  IMAD.IADD R0, R2, 0x1, R4 ;  /* 0x0000000102007824 */ /* 0x002fca00078e0204 */
[----:B------:R2:W-:Y:S02]  /*0bc0*/  STL [R1+0x10], R0 ;  /* 0x0000100001007387 */ /* 0x0005e40000100800 */
.L_x_1540:
        /* <DEDUP_REMOVED lines=53> */
.L_x_1468:
        /* <DEDUP_REMOVED lines=21> */
[----:B------:R-:W-:Y:S02]  /*1070*/  UIADD3 UR6, UR15, 0x3f, URZ ;  /* 0x0000003f0f067890 */ /* 0x000fe4000fffe03f */
[----:B------:R-:W-:Y:S02]  /*1080*/  ULDC.64 UR8, c[0x0][0x178] ;  /* 0x00005e0000087ab9 */ /* 0x000fe40000000a00 */
[----:B------:R-:W-:Y:S02]  /*1090*/  UIMAD UR7, UR39, UR8, URZ ;  /* 0x00000008270772a4 */ /* 0x000fe4000f8e023f */
[----:B------:R-:W-:Y:S02]  /*10a0*/  USHF.R.S32.HI UR10, URZ, 0x1f, UR6 ;  /* 0x0000001f3f0a7899 */ /* 0x000fe40008011406 */
[----:B------:R-:W-:Y:S02]  /*10b0*/  UIMAD.WIDE.U32 UR4, UR33, UR8, URZ ;  /* 0x00000008210472a5 */ /* 0x000fe4000f8e003f */
[----:B------:R-:W-:-:S02]  /*10c0*/  UIMAD UR11, UR33, UR9, UR7 ;  /* 0x00000009210b72a4 */ /* 0x000fc4000f8e0207 */
[----:B------:R-:W-:Y:S02]  /*10d0*/  ULEA.HI UR10, UR10, UR6, URZ, 0x6 ;  /* 0x000000060a0a7291 */ /* 0x000fe4000f8f303f */
[----:B------:R-:W-:Y:S02]  /*10e0*/  ULDC.64 UR8, c[0x0][0x190] ;  /* 0x0000640000087ab9 */ /* 0x000fe40000000a00 */
[----:B------:R-:W-:Y:S02]  /*10f0*/  UISETP.NE.AND UP3, UPT, UR16, -0x1, UPT ;  /* 0xffffffff1000788c */ /* 0x000fe4000bf65270 */
[----:B------:R-:W-:Y:S02]  /*1100*/  UIMAD.WIDE.U32 UR6, UR16, UR8, URZ ;  /* 0x00000008100672a5 */ /* 0x000fe4000f8e003f */
[----:B------:R-:W-:Y:S02]  /*1110*/  ULDC UR17, c[0x0][0x2e4] ;  /* 0x0000b90000117ab9 */ /* 0x000fe40000000800 */
[----:B------:R-:W-:-:S02]  /*1120*/  USEL UR38, UR4, UR6, !UP3 ;  /* 0x0000000604267287 */ /* 0x000fc4000d800000 */
[----:B------:R-:W-:Y:S02]  /*1130*/  UIADD3 UR4, UR15, 0x80, UR23 ;  /* 0x000000800f047890 */ /* 0x000fe4000fffe017 */
[----:B------:R-:W-:Y:S02]  /*1140*/  UIADD3 UR34, UR5, UR11, URZ ;  /* 0x0000000b05227290 */ /* 0x000fe4000fffe03f */
[----:B------:R-:W-:Y:S02]  /*1150*/  UIADD3 UR4, UR4, UR17, -UR14 ;  /* 0x0000001104047290 */ /* 0x000fe4000fffe80e */
[----:B-1----:R-:W-:Y:S02]  /*1160*/  UISETP.NE.AND UP0, UPT, UR29, -0x1, UPT ;  /* 0xffffffff1d00788c */ /* 0x002fe4000bf05270 */
[----:B------:R-:W-:Y:S02]  /*1170*/  UIADD3 UR4, UR4, 0x3f, URZ ;  /* 0x0000003f04047890 */ /* 0x000fe4000fffe03f */
[----:B------:R-:W-:-:S02]  /*1180*/  UIMAD UR6, UR16, UR9, URZ ;  /* 0x00000009100672a4 */ /* 0x000fc4000f8e023f */
[----:B------:R-:W-:Y:S01]  /*1190*/  USHF.R.S32.HI UR5, URZ, 0x1f, UR4 ;  /* 0x0000001f3f057899 */ /* 0x000fe20008011404 */
[----:B------:R-:W-:Y:S01]  /*11a0*/  PLOP3.LUT P0, PT, PT, PT, UP0, 0x80, 0x0 ;  /* 0x000000000000781c */ /* 0x000fe20003f0f008 */
[----:B------:R-:W-:Y:S02]  /*11b0*/  @UP3 UIADD3 UR34, UR7, UR6, URZ ;  /* 0x0000000607223290 */ /* 0x000fe4000fffe03f */
[----:B------:R-:W-:Y:S02]  /*11c0*/  ULEA.HI UR4, UR5, UR4, URZ, 0x6 ;  /* 0x0000000405047291 */ /* 0x000fe4000f8f303f */
[----:B------:R-:W-:Y:S02]  /*11d0*/  USHF.R.S32.HI UR5, URZ, 0x6, UR10 ;  /* 0x000000063f057899 */ /* 0x000fe4000801140a */
[----:B------:R-:W-:Y:S02]  /*11e0*/  USHF.R.S32.HI UR4, URZ, 0x6, UR4 ;  /* 0x000000063f047899 */ /* 0x000fe40008011404 */
[----:B------:R-:W-:-:S02]  /*11f0*/  @UP0 UIADD3 UR6, UR24, UR29, URZ ;  /* 0x0000001d18060290 */ /* 0x000fc4000fffe03f */
[----:B------:R-:W-:Y:S02]  /*1200*/  UISETP.LT.AND UP2, UPT, UR5, UR4, UPT ;  /* 0x000000040500728c */ /* 0x000fe4000bf41270 */
[----:B------:R-:W-:Y:S02]  /*1210*/  ULDC.64 UR8, c[0x0][0x198] ;  /* 0x0000660000087ab9 */ /* 0x000fe40000000a00 */
[----:B------:R-:W-:Y:S02]  /*1220*/  USEL UR32, UR5, UR4, UP2 ;  /* 0x0000000405207287 */ /* 0x000fe40009000000 */
[----:B------:R-:W-:Y:S02]  /*1230*/  @UP0 UIMAD.WIDE.U32 UR4, UR6, UR8, URZ ;  /* 0x00000008060402a5 */ /* 0x000fe4000f8e003f */
[----:B------:R-:W-:Y:S02]  /*1240*/  ULEA UR11, UR32, 0xffffffc0, 0x6 ;  /* 0xffffffc0200b7891 */ /* 0x000fe4000f8e303f */
[----:B------:R-:W-:-:S02]  /*1250*/  @UP0 UIMAD UR27, UR6, UR9, UR5 ;  /* 0x00000009061b02a4 */ /* 0x000fc4000f8e0205 */
[----:B------:R-:W-:Y:S02]  /*1260*/  USHF.R.S32.HI UR31, URZ, 0x1f, UR11 ;  /* 0x0000001f3f1f7899 */ /* 0x000fe4000801140b */
        /* <DEDUP_REMOVED lines=14> */
.L_x_1470:
        /* <DEDUP_REMOVED lines=18> */
.L_x_1471:
        /* <DEDUP_REMOVED lines=72> */
.L_x_1472:
[----:B------:R-:W-:Y:S02]  /*18f0*/  UMOV UR6, UR53 ;  /* 0x0000003500067c82 */ /* 0x000fe40008000000 */
.L_x_1473:
[----:B------:R-:W-:Y:S01]  /*1900*/  UIADD3 UR4, UP4, UP3, UR4, UR47, UR49 ;  /* 0x0000002f04047290 */ /* 0x000fe2000fb9e031 */
[----:B------:R-:W1:Y:S01]  /*1910*/  S2R R17, SR_TID.X ;  /* 0x0000000000117919 */ /* 0x000e620000002100 */
[----:B------:R-:W-:Y:S01]  /*1920*/  SHF.R.S32.HI R16, RZ, 0x1f, R235 ;  /* 0x0000001fff107819 */ /* 0x000fe200000114eb */
[----:B------:R-:W-:Y:S01]  /*1930*/  IMAD.U32 R8, RZ, RZ, UR13 ;  /* 0x0000000dff087e24 */ /* 0x000fe2000f8e00ff */
[----:B------:R-:W-:Y:S01]  /*1940*/  UIADD3 UR21, UP2, UP1, UR17, UR4, UR19 ;  /* 0x0000000411157290 */ /* 0x000fe2000f95e013 */
[----:B------:R-:W-:Y:S01]  /*1950*/  IADD3 R0, P1, R235, UR11, RZ ;  /* 0x0000000beb007c10 */ /* 0x000fe2000ff3e0ff */
[----:B------:R-:W-:Y:S01]  /*1960*/  UIADD3.X UR4, UR7, UR51, UR56, UP4, UP3 ;  /* 0x0000003307047290 */ /* 0x000fe2000a7e6438 */
[--C-:B------:R-:W-:Y:S01]  /*1970*/  SHF.R.S32.HI R237, RZ, 0x1f, R236.reuse ;  /* 0x0000001fffed7819 */ /* 0x100fe200000114ec */
[----:B------:R-:W-:Y:S01]  /*1980*/  IMAD.U32 R6, RZ, RZ, UR12 ;  /* 0x0000000cff067e24 */ /* 0x000fe2000f8e00ff */
[----:B------:R-:W-:Y:S01]  /*1990*/  IADD3.X R5, R16, UR31, RZ, P1, !PT ;  /* 0x0000001f10057c10 */ /* 0x000fe20008ffe4ff */
[----:B------:R-:W-:Y:S01]  /*19a0*/  UIADD3.X UR17, UR8, UR4, UR10, UP2, UP1 ;  /* 0x0000000408117290 */ /* 0x000fe200097e240a */
[----:B------:R-:W-:Y:S01]  /*19b0*/  IMAD.U32 R7, RZ, RZ, UR11 ;  /* 0x0000000bff077e24 */ /* 0x000fe2000f8e00ff */
[----:B------:R-:W-:Y:S01]  /*19c0*/  ULDC.64 UR12, c[0x0][0x3c8] ;  /* 0x0000f200000c7ab9 */ /* 0x000fe20000000a00 */
[----:B------:R-:W-:Y:S01]  /*19d0*/  IMAD.WIDE.U32 R2, R0, c[0x0][0x190], R236 ;  /* 0x0000640000027a25 */ /* 0x000fe200078e00ec */
[----:B------:R-:W-:Y:S01]  /*19e0*/  ULDC.64 UR4, c[0x0][0x1a8] ;  /* 0x00006a0000047ab9 */ /* 0x000fe20000000a00 */
[----:B------:R-:W-:Y:S01]  /*19f0*/  BSSY B1, `(.L_x_1469) ;  /* 0x0000a66000017945 */ /* 0x000fe20003800000 */
[----:B------:R-:W-:Y:S01]  /*1a00*/  UIMAD UR4, UR60, UR4, URZ ;  /* 0x000000043c0472a4 */ /* 0x000fe2000f8e023f */
[----:B------:R-:W-:Y:S01]  /*1a10*/  IMAD R5, R5, c[0x0][0x190], RZ ;  /* 0x0000640005057a24 */ /* 0x000fe200078e02ff */
[----:B------:R-:W-:Y:S01]  /*1a20*/  IADD3 R4, P1, R2, UR38, RZ ;  /* 0x0000002602047c10 */ /* 0x000fe2000ff3e0ff */
[----:B------:R-:W-:-:S02]  /*1a30*/  ULDC UR38, c[0x0][0x2e8] ;  /* 0x0000ba0000267ab9 */ /* 0x000fc40000000800 */
[----:B------:R-:W-:Y:S01]  /*1a40*/  UIMAD UR10, UR35, UR5, UR4 ;  /* 0x00000005230a72a4 */ /* 0x000fe2000f8e0204 */
[----:B------:R-:W-:Y:S01]  /*1a50*/  IMAD R0, R0, c[0x0][0x194], R5 ;  /* 0x0000650000007a24 */ /* 0x000fe200078e0205 */
[----:B------:R-:W-:Y:S02]  /*1a60*/  UIADD3 UR16, UR11, UR9, URZ ;  /* 0x000000090b107290 */ /* 0x000fe4000fffe03f */
[----:B------:R-:W-:Y:S01]  /*1a70*/  ULDC.64 UR4, c[0x0][0x378] ;  /* 0x0000de0000047ab9 */ /* 0x000fe20000000a00 */
[----:B-1----:R-:W-:Y:S01]  /*1a80*/  SHF.R.S32.HI R18, RZ, 0x1f, R17 ;  /* 0x0000001fff127819 */ /* 0x002fe20000011411 */
[----:B------:R-:W-:Y:S01]  /*1a90*/  UIMAD UR4, UR60, UR4, URZ ;  /* 0x000000043c0472a4 */ /* 0x000fe2000f8e023f */
[----:B------:R-:W-:Y:S01]  /*1aa0*/  IADD3.X R5, R3, UR34, R0, P1, !PT ;  /* 0x0000002203057c10 */ /* 0x000fe20008ffe400 */
[----:B------:R-:W-:Y:S01]  /*1ab0*/  UIADD3 UR9, UR32, -0x1, URZ ;  /* 0xffffffff20097890 */ /* 0x000fe2000fffe03f */
[----:B------:R-:W-:Y:S01]  /*1ac0*/  IADD3 R2, P1, R236, UR20, RZ ;  /* 0x00000014ec027c10 */ /* 0x000fe2000ff3e0ff */
[----:B------:R-:W-:-:S03]  /*1ad0*/  UIMAD UR8, UR35, UR5, UR4 ;  /* 0x00000005230872a4 */ /* 0x000fc6000f8e0204 */
[----:B------:R-:W-:Y:S01]  /*1ae0*/  ULDC.64 UR4, c[0x0][0x370] ;  /* 0x0000dc0000047ab9 */ /* 0x000fe20000000a00 */
[----:B------:R-:W-:Y:S01]  /*1af0*/  IADD3.X R3, R237, UR30, RZ, P1, !PT ;  /* 0x0000001eed037c10 */ /* 0x000fe20008ffe4ff */
[----:B------:R-:W-:-:S03]  /*1b00*/  UIMAD UR4, UR31, UR4, URZ ;  /* 0x000000041f0472a4 */ /* 0x000fc6000f8e023f */
[----:B------:R-:W-:Y:S01]  /*1b10*/  UMOV UR31, 0x4 ;  /* 0x00000004001f7882 */ /* 0x000fe20000000000 */
[----:B------:R-:W-:Y:S01]  /*1b20*/  IMAD.WIDE.U32 R2, R7, c[0x0][0x370], R2 ;  /* 0x0000dc0007027a25 */ /* 0x000fe200078e0002 */
[----:B------:R-:W-:Y:S02]  /*1b30*/  UIMAD UR7, UR11, UR5, UR4 ;  /* 0x000000050b0772a4 */ /* 0x000fe4000f8e0204 */
[----:B------:R-:W-:-:S04]  /*1b40*/  UIADD3 UR4, UR11, UR6, URZ ;  /* 0x000000060b047290 */ /* 0x000fc8000fffe03f */
[----:B------:R-:W-:Y:S01]  /*1b50*/  UIMAD.WIDE UR4, UR4, UR31, UR12 ;  /* 0x0000001f040472a5 */ /* 0x000fe2000f8e020c */
[----:B------:R1:W2:Y:S01]  /*1b60*/  R2UR UR12, R6 ;  /* 0x00000000060c73c2 */ /* 0x0002a200000e0000 */
[----:B------:R-:W-:-:S05]  /*1b70*/  IADD3 R3, R3, UR7, RZ ;  /* 0x0000000703037c10 */ /* 0x000fca000fffe0ff */
[----:B------:R-:W-:Y:S02]  /*1b80*/  UMOV UR19, UR5 ;  /* 0x0000000500137c82 */ /* 0x000fe40008000000 */
[----:B------:R-:W-:Y:S01]  /*1b90*/  UIADD3 UR5, UR23, UR15, URZ ;  /* 0x0000000f17057290 */ /* 0x000fe2000fffe03f */
[----:B------:R3:W4:Y:S01]  /*1ba0*/  R2UR UR13, R8 ;  /* 0x00000000080d73c2 */ /* 0x00072200000e0000 */
[----:B------:R-:W-:Y:S02]  /*1bb0*/  UMOV UR20, UR4 ;  /* 0x0000000400147c82 */ /* 0x000fe40008000000 */
[----:B------:R-:W-:-:S04]  /*1bc0*/  UIADD3 UR4, UR5, -UR38, -UR14 ;  /* 0x8000002605047290 */ /* 0x000fc8000fffe80e */
[----:B------:R-:W-:-:S04]  /*1bd0*/  USHF.R.S32.HI UR6, URZ, 0x1f, UR4 ;  /* 0x0000001f3f067899 */ /* 0x000fc80008011404 */
[----:B------:R-:W-:Y:S01]  /*1be0*/  ULEA.HI UR4, UR6, UR4, URZ, 0x6 ;  /* 0x0000000406047291 */ /* 0x000fe2000f8f303f */
[----:B-1----:R-:W-:-:S03]  /*1bf0*/  LEA.HI R6, R18, R17, RZ, 0x5 ;  /* 0x0000001112067211 */ /* 0x002fc600078f28ff */
[----:B------:R-:W-:Y:S02]  /*1c00*/  USHF.R.S32.HI UR4, URZ, 0x6, UR4 ;  /* 0x000000063f047899 */ /* 0x000fe40008011404 */
[----:B------:R-:W-:Y:S01]  /*1c10*/  ULDC.64 UR6, c[0x0][0x200] ;  /* 0x0000800000067ab9 */ /* 0x000fe20000000a00 */
[----:B------:R-:W-:Y:S01]  /*1c20*/  LOP3.LUT R0, R6, 0xffffffe0, RZ, 0xc0, !PT ;  /* 0xffffffe006007812 */ /* 0x000fe200078ec0ff */
[----:B------:R-:W-:Y:S01]  /*1c30*/  UISETP.LT.AND UP1, UPT, URZ, UR4, UPT ;  /* 0x000000043f00728c */ /* 0x000fe2000bf21270 */
[----:B------:R-:W-:-:S03]  /*1c40*/  SHF.R.S32.HI R6, RZ, 0x5, R6 ;  /* 0x00000005ff067819 */ /* 0x000fc60000011406 */
[----:B------:R-:W-:-:S04]  /*1c50*/  IMAD.IADD R13, R17, 0x1, -R0 ;  /* 0x00000001110d7824 */ /* 0x000fc800078e0a00 */
[----:B------:R-:W-:-:S05]  /*1c60*/  IMAD R0, R6, UR48, R13 ;  /* 0x0000003006007c24 */ /* 0x000fca000f8e020d */
[----:B------:R-:W-:Y:S01]  /*1c70*/  IADD3 R6, P1, R0, UR21, RZ ;  /* 0x0000001500067c10 */ /* 0x000fe2000ff3e0ff */
[----:B------:R-:W-:-:S03]  /*1c80*/  USEL UR21, URZ, UR4, !UP1 ;  /* 0x000000043f157287 */ /* 0x000fc6000c800000 */
[----:B------:R-:W-:Y:S01]  /*1c90*/  LEA.HI.X.SX32 R7, R0, UR17, 0x1, P1 ;  /* 0x0000001100077c11 */ /* 0x000fe200088f0eff */
[----:B------:R-:W-:Y:S01]  /*1ca0*/  IMAD.U32 R0, RZ, RZ, UR35 ;  /* 0x00000023ff007e24 */ /* 0x000fe2000f8e00ff */
[----:B------:R-:W-:Y:S01]  /*1cb0*/  UISETP.GT.AND UP1, UPT, UR32, UR21, UPT ;  /* 0x000000152000728c */ /* 0x000fe2000bf24270 */
[----:B------:R-:W-:Y:S01]  /*1cc0*/  LEA R212, P1, R6, c[0x0][0x350], 0x2 ;  /* 0x0000d40006d47a11 */ /* 0x000fe200078210ff */
[----:B------:R-:W-:Y:S01]  /*1cd0*/  UIMAD.WIDE UR16, UR16, UR31, UR6 ;  /* 0x0000001f101072a5 */ /* 0x000fe2000f8e0206 */
[----:B------:R-:W-:Y:S02]  /*1ce0*/  IMAD.WIDE.U32 R2, R0, c[0x0][0x378], R2 ;  /* 0x0000de0000027a25 */ /* 0x000fe400078e0002 */
[----:B------:R-:W-:Y:S02]  /*1cf0*/  LEA.HI.X R213, R6, c[0x0][0x354], R7, 0x2, P1 ;  /* 0x0000d50006d57a11 */ /* 0x000fe400008f1407 */
[----:B------:R-:W-:Y:S01]  /*1d00*/  PLOP3.LUT P1, PT, PT, PT, UP1, 0x80, 0x0 ;  /* 0x000000000000781c */ /* 0x000fe20003f2f018 */
[----:B------:R-:W-:Y:S01]  /*1d10*/  IMAD.WIDE.U32 R4, R0, c[0x0][0x1a8], R4 ;  /* 0x00006a0000047a25 */ /* 0x000fe200078e0004 */
[----:B------:R-:W-:-:S03]  /*1d20*/  IADD3 R3, R3, UR8, RZ ;  /* 0x0000000803037c10 */ /* 0x000fc6000fffe0ff */
[----:B------:R-:W-:Y:S01]  /*1d30*/  IMAD R0, R16, c[0x0][0x370], RZ ;  /* 0x0000dc0010007a24 */ /* 0x000fe200078e02ff */
[----:B------:R-:W-:Y:S01]  /*1d40*/  IADD3 R10, R5, UR10, RZ ;  /* 0x0000000a050a7c10 */ /* 0x000fe2000fffe0ff */
[----:B------:R-:W-:Y:S01]  /*1d50*/  IMAD.WIDE.U32 R2, R235, c[0x0][0x370], R2 ;  /* 0x0000dc00eb027a25 */ /* 0x000fe200078e0002 */
[----:B------:R-:W-:-:S03]  /*1d60*/  LEA R240, P3, R4, c[0x0][0x160], 0x1 ;  /* 0x0000580004f07a11 */ /* 0x000fc600078608ff */
[----:B------:R-:W-:Y:S01]  /*1d70*/  IMAD R0, R235, c[0x0][0x374], R0 ;  /* 0x0000dd00eb007a24 */ /* 0x000fe200078e0200 */
[----:B------:R-:W-:Y:S02]  /*1d80*/  LEA R238, P2, R2, c[0x0][0x330], 0x1 ;  /* 0x0000cc0002ee7a11 */ /* 0x000fe400078408ff */
[----:B------:R-:W-:Y:S01]  /*1d90*/  LEA.HI.X R241, R4, c[0x0][0x164], R10, 0x1, P3 ;  /* 0x0000590004f17a11 */ /* 0x000fe200018f0c0a */
[----:B------:R-:W-:-:S05]  /*1da0*/  IMAD.IADD R9, R3, 0x1, R0 ;  /* 0x0000000103097824 */ /* 0x000fca00078e0200 */
[----:B------:R-:W-:Y:S01]  /*1db0*/  LEA.HI.X R239, R2, c[0x0][0x334], R9, 0x1, P2 ;  /* 0x0000cd0002ef7a11 */ /* 0x000fe200010f0c09 */
        /* <DEDUP_REMOVED lines=19> */
.L_x_1475:
        /* <DEDUP_REMOVED lines=18> */
.L_x_1476:
        /* <DEDUP_REMOVED lines=30> */
.L_x_1478:
[----:B------:R-:W-:Y:S05]  /*21f0*/  BSYNC B0 ;  /* 0x0000000000007941 */ /* 0x000fea0003800000 */
.L_x_1477:
        /* <DEDUP_REMOVED lines=18> */
.L_x_1480:
[----:B------:R-:W-:Y:S05]  /*2320*/  BSYNC B0 ;  /* 0x0000000000007941 */ /* 0x000fea0003800000 */
.L_x_1479:
        /* <DEDUP_REMOVED lines=18> */
.L_x_1482:
[----:B------:R-:W-:Y:S05]  /*2450*/  BSYNC B0 ;  /* 0x0000000000007941 */ /* 0x000fea0003800000 */
.L_x_1481:
        /* <DEDUP_REMOVED lines=17> */
.L_x_1484:
[----:B------:R-:W-:Y:S05]  /*2570*/  BSYNC B0 ;  /* 0x0000000000007941 */ /* 0x000fea0003800000 */
.L_x_1483:
        /* <DEDUP_REMOVED lines=27> */
.L_x_1486:
[----:B------:R-:W-:Y:S05]  /*2730*/  BSYNC B0 ;  /* 0x0000000000007941 */ /* 0x000fea0003800000 */
.L_x_1485:
        /* <DEDUP_REMOVED lines=16> */
.L_x_1488:
[----:B------:R-:W-:Y:S05]  /*2840*/  BSYNC B0 ;  /* 0x0000000000007941 */ /* 0x000fea0003800000 */
.L_x_1487:
        /* <DEDUP_REMOVED lines=16> */
.L_x_1490:
[----:B------:R-:W-:Y:S05]  /*2950*/  BSYNC B0 ;  /* 0x0000000000007941 */ /* 0x000fea0003800000 */
.L_x_1489:
        /* <DEDUP_REMOVED lines=16> */
.L_x_1474:
[----:B------:R-:W-:Y:S01]  /*2a60*/  PLOP3.LUT P0, PT, PT, PT, UP6, 0x80, 0x0 ;  /* 0x000000000000781c */ /* 0x000fe20003f0f068 */
[----:B------:R-:W-:Y:S01]  /*2a70*/  ULEA.HI UR4, UR9, UR9, URZ, 0x1 ;  /* 0x0000000909047291 */ /* 0x000fe2000f8f083f */
[----:B------:R-:W-:Y:S01]  /*2a80*/  IMAD.SHL.U32 R0, R235, 0x40, RZ ;  /* 0x00000040eb007824 */ /* 0x000fe200078e00ff */
[----:B------:R-:W-:Y:S02]  /*2a90*/  BSSY B0, `(.L_x_1492) ;  /* 0x000001d000007945 */ /* 0x000fe40003800000 */
[----:B------:R-:W-:Y:S02]  /*2aa0*/  ULOP3.LUT UR4, UR4, 0xfffffffe, URZ, 0xc0, !UPT ;  /* 0xfffffffe04047892 */ /* 0x000fe4000f8ec03f */
[----:B------:R-:W-:Y:S02]  /*2ab0*/  LOP3.LUT R0, R0, 0x1c0, RZ, 0xc0, !PT ;  /* 0x000001c000007812 */ /* 0x000fe400078ec0ff */
[----:B------:R-:W-:-:S02]  /*2ac0*/  UIADD3 UR4, UR9, -UR4, URZ ;  /* 0x8000000409047290 */ /* 0x000fc4000fffe03f */
[----:B------:R-:W-:Y:S02]  /*2ad0*/  LOP3.LUT R6, R0, 0x38, R236, 0xf8, !PT ;  /* 0x0000003800067812 */ /* 0x000fe400078ef8ec */
[----:B------:R-:W-:Y:S01]  /*2ae0*/  @P0 BAR.SYNC.DEFER_BLOCKING 0x0 ;  /* 0x0000000000000b1d */ /* 0x000fe20000010000 */
[----:B------:R-:W-:Y:S01]  /*2af0*/  UISETP.NE.AND UP0, UPT, UR4, 0x1, UPT ;  /* 0x000000010400788c */ /* 0x000fe2000bf05270 */
[----:B------:R-:W-:Y:S01]  /*2b00*/  SHF.R.U32.HI R8, RZ, 0x3, R0 ;  /* 0x00000003ff087819 */ /* 0x000fe20000011600 */
[----:B------:R-:W-:-:S03]  /*2b10*/  UIMAD UR4, UR9, -0x40, UR15 ;  /* 0xffffffc0090478a4 */ /* 0x000fc6000f8e020f */
[----:B------:R-:W-:-:S03]  /*2b20*/  LOP3.LUT R8, R6, R8, RZ, 0x3c, !PT ;  /* 0x0000000806087212 */ /* 0x000fc600078e3cff */
[----:B------:R-:W-:Y:S02]  /*2b30*/  ISETP.GE.AND P2, PT, R235, UR4, PT ;  /* 0x00000004eb007c0c */ /* 0x000fe4000bf46270 */
[----:B------:R-:W-:-:S04]  /*2b40*/  IMAD R8, R248, 0x200, R8 ;  /* 0x00000200f8087824 */ /* 0x000fc800078e0208 */
[----:B------:R-:W-:-:S07]  /*2b50*/  IMAD.SHL.U32 R0, R8, 0x2, RZ ;  /* 0x0000000208007824 */ /* 0x000fce00078e00ff */
        /* <DEDUP_REMOVED lines=16> */
.L_x_1493:
[----:B------:R-:W-:Y:S05]  /*2c60*/  BSYNC B0 ;  /* 0x0000000000007941 */ /* 0x000fea0003800000 */
.L_x_1492:
        /* <DEDUP_REMOVED lines=29> */
.L_x_1495:
[----:B------:R-:W-:Y:S05]  /*2e40*/  BSYNC B0 ;  /* 0x0000000000007941 */ /* 0x000fea0003800000 */
.L_x_1494:
        /* <DEDUP_REMOVED lines=15> */
.L_x_1497:
        /* <DEDUP_REMOVED lines=19> */
.L_x_1498:
[----:B------:R-:W-:Y:S05]  /*3070*/  BSYNC B0 ;  /* 0x0000000000007941 */ /* 0x000fea0003800000 */
.L_x_1496:
        /* <DEDUP_REMOVED lines=14> */
.L_x_1500:
        /* <DEDUP_REMOVED lines=27> */
.L_x_1501:
[----:B------:R-:W-:Y:S05]  /*3310*/  BSYNC B0 ;  /* 0x0000000000007941 */ /* 0x000fea0003800000 */
.L_x_1499:
[----:B------:R-:W-:Y:S01]  /*3320*/  ULDC.64 UR6, c[0x0][0x198] ;  /* 0x0000660000067ab9 */ /* 0x000fe20000000a00 */
[----:B------:R-:W-:Y:S01]  /*3330*/  IMAD.U32 R10, RZ, RZ, UR23 ;  /* 0x00000017ff0a7e24 */ /* 0x000fe2000f8e00ff */
[----:B------:R-:W-:Y:S01]  /*3340*/  UIMAD UR6, UR18, UR6, URZ ;  /* 0x00000006120672a4 */ /* 0x000fe2000f8e023f */
[C---:B------:R-:W-:Y:S01]  /*3350*/  IADD3 R6, R243.reuse, 0x28, RZ ;  /* 0x00000028f3067810 */ /* 0x040fe20007ffe0ff */
[----:B------:R-:W-:Y:S01]  /*3360*/  IMAD.MOV.U32 R246, RZ, RZ, 0x7f800000 ;  /* 0x7f800000fff67424 */ /* 0x000fe200078e00ff */
[----:B------:R-:W-:Y:S01]  /*3370*/  IADD3 R5, R243, 0x8, RZ ;  /* 0x00000008f3057810 */ /* 0x000fe20007ffe0ff */
[----:B------:R-:W-:Y:S01]  /*3380*/  UIMAD UR6, UR23, UR7, UR6 ;  /* 0x00000007170672a4 */ /* 0x000fe2000f8e0206 */
[----:B-1----:R-:W-:Y:S01]  /*3390*/  IMAD.WIDE.U32 R2, R10, c[0x0][0x198], R236 ;  /* 0x000066000a027a25 */ /* 0x002fe200078e00ec */
[----:B------:R-:W-:Y:S02]  /*33a0*/  ISETP.GE.AND P2, PT, R6, UR4, PT ;  /* 0x0000000406007c0c */ /* 0x000fe4000bf46270 */
[----:B------:R-:W-:Y:S01]  /*33b0*/  ISETP.GE.AND P4, PT, R5, UR4, PT ;  /* 0x0000000405007c0c */ /* 0x000fe2000bf86270 */
[----:B------:R-:W-:Y:S01]  /*33c0*/  IMAD.MOV.U32 R244, RZ, RZ, 0x7f800000 ;  /* 0x7f800000fff47424 */ /* 0x000fe200078e00ff */
[----:B------:R-:W-:Y:S01]  /*33d0*/  IADD3 R4, P0, R2, UR25, RZ ;  /* 0x0000001902047c10 */ /* 0x000fe2000ff1e0ff */
[----:B------:R-:W-:Y:S01]  /*33e0*/  IMAD.U32 R7, RZ, RZ, UR6 ;  /* 0x00000006ff077e24 */ /* 0x000fe2000f8e00ff */
[----:B------:R-:W-:-:S02]  /*33f0*/  MOV R245, 0x7f800000 ;  /* 0x7f80000000f57802 */ /* 0x000fc40000000f00 */
[----:B------:R-:W-:Y:S02]  /*3400*/  IADD3 R2, R243, 0x20, RZ ;  /* 0x00000020f3027810 */ /* 0x000fe40007ffe0ff */
[----:B------:R-:W-:Y:S01]  /*3410*/  IADD3.X R5, R3, UR27, R7, P0, !PT ;  /* 0x0000001b03057c10 */ /* 0x000fe200087fe407 */
[----:B------:R-:W-:Y:S01]  /*3420*/  IMAD.MOV.U32 R7, RZ, RZ, 0x4 ;  /* 0x00000004ff077424 */ /* 0x000fe200078e00ff */
[----:B------:R-:W-:Y:S02]  /*3430*/  ISETP.GE.AND P5, PT, R243, UR4, PT ;  /* 0x00000004f3007c0c */ /* 0x000fe4000bfa6270 */
[----:B------:R-:W-:Y:S01]  /*3440*/  ISETP.GE.AND P3, PT, R2, UR4, PT ;  /* 0x0000000402007c0c */ /* 0x000fe2000bf66270 */
[----:B------:R-:W-:Y:S01]  /*3450*/  @!P2 IMAD.WIDE R6, R6, R7, UR16 ;  /* 0x000000100606ae25 */ /* 0x000fe2000f8e0207 */
[----:B------:R-:W-:Y:S02]  /*3460*/  MOV R2, 0x4 ;  /* 0x0000000400027802 */ /* 0x000fe40000000f00 */
[----:B------:R-:W-:-:S02]  /*3470*/  MOV R247, 0x7f800000 ;  /* 0x7f80000000f77802 */ /* 0x000fc40000000f00 */
[----:B------:R1:W5:Y:S01]  /*3480*/  @!P2 LDG.E R245, [R6.64] ;  /* 0x0000000c06f5a981 */ /* 0x000362000c1e1900 */
[----:B------:R-:W-:Y:S01]  /*3490*/  UIMAD UR4, UR22, -0x80, UR14 ;  /* 0xffffff80160478a4 */ /* 0x000fe2000f8e020e */
[----:B------:R-:W-:-:S05]  /*34a0*/  IMAD.WIDE R2, R243, R2, UR16 ;  /* 0x00000010f3027e25 */ /* 0x000fca000f8e0202 */
[----:B------:R-:W-:Y:S01]  /*34b0*/  ISETP.GE.AND P6, PT, R235, UR4, PT ;  /* 0x00000004eb007c0c */ /* 0x000fe2000bfc6270 */
[----:B------:R2:W5:Y:S04]  /*34c0*/  @!P5 LDG.E R246, [R2.64] ;  /* 0x0000000c02f6d981 */ /* 0x000568000c1e1900 */
[----:B------:R2:W5:Y:S04]  /*34d0*/  @!P4 LDG.E R247, [R2.64+0x20] ;  /* 0x0000200c02f7c981 */ /* 0x000568000c1e1900 */
[----:B------:R2:W5:Y:S04]  /*34e0*/  @!P3 LDG.E R244, [R2.64+0x80] ;  /* 0x0000800c02f4b981 */ /* 0x000568000c1e1900 */
[----:B------:R1:W-:Y:S04]  /*34f0*/  @P6 STS.128 [R0+0xc000], RZ ;  /* 0x00c000ff00006388 */ /* 0x0003e80000000c00 */
[----:B------:R1:W-:Y:S01]  /*3500*/  @P6 STS.128 [R0+0x10000], RZ ;  /* 0x010000ff00006388 */ /* 0x0003e20000000c00 */
[----:B------:R-:W-:Y:S01]  /*3510*/  IMAD.WIDE.U32 R4, R11, c[0x0][0x1b0], R4 ;  /* 0x00006c000b047a25 */ /* 0x000fe200078e0004 */
[----:B------:R-:W-:Y:S03]  /*3520*/  BSSY B0, `(.L_x_1502) ;  /* 0x000001c000007945 */ /* 0x000fe60003800000 */
[----:B--2---:R-:W-:-:S04]  /*3530*/  IMAD R2, R14, c[0x0][0x1b0], RZ ;  /* 0x00006c000e027a24 */ /* 0x004fc800078e02ff */
[----:B------:R-:W-:-:S05]  /*3540*/  IMAD R2, R11, c[0x0][0x1b4], R2 ;  /* 0x00006d000b027a24 */ /* 0x000fca00078e0202 */
        /* <DEDUP_REMOVED lines=25> */
.L_x_1503:
[----:B-1----:R-:W-:Y:S05]  /*36e0*/  BSYNC B0 ;  /* 0x0000000000007941 */ /* 0x002fea0003800000 */
.L_x_1502:
        /* <DEDUP_REMOVED lines=30> */
.L_x_1505:
[----:B------:R-:W-:Y:S05]  /*38d0*/  BSYNC B0 ;  /* 0x0000000000007941 */ /* 0x000fea0003800000 */
.L_x_1504:
[----:B------:R-:W-:Y:S01]  /*38e0*/  IADD3 R2, R235, 0x40, RZ ;  /* 0x00000040eb027810 */ /* 0x000fe20007ffe0ff */
[----:B------:R-:W-:Y:S03]  /*38f0*/  BSSY B0, `(.L_x_1506) ;  /* 0x000001e000007945 */ /* 0x000fe60003800000 */
[----:B------:R-:W-:-:S13]  /*3900*/  ISETP.GE.AND P4, PT, R2, UR4, PT ;  /* 0x0000000402007c0c */ /* 0x000fda000bf86270 */
[----:B------:R1:W-:Y:S04]  /*3910*/  @P4 STS.128 [R0+0xe000], RZ ;  /* 0x00e000ff00004388 */ /* 0x0003e80000000c00 */
[----:B------:R1:W-:Y:S01]  /*3920*/  @P4 STS.128 [R0+0x12000], RZ ;  /* 0x012000ff00004388 */ /* 0x0003e20000000c00 */
[----:B------:R-:W-:Y:S05]  /*3930*/  @P4 BRA `(.L_x_1507) ;  /* 0x0000019000004947 */ /* 0x000fea0003800000 */
[----:B--2---:R-:W-:Y:S02]  /*3940*/  IADD3 R6, P0, R235, 0x40, RZ ;  /* 0x00000040eb067810 */ /* 0x004fe40007f1e0ff */
        /* <DEDUP_REMOVED lines=24> */
.L_x_1507:
[----:B------:R-:W-:Y:S05]  /*3ad0*/  BSYNC B0 ;  /* 0x0000000000007941 */ /* 0x000fea0003800000 */
.L_x_1506:
        /* <DEDUP_REMOVED lines=11> */
[----:B--2---:R-:W-:-:S04]  /*3b90*/  IMAD.WIDE.U32 R6, R2, c[0x0][0x198], R4 ;  /* 0x0000660002067a25 */ /* 0x004fc800078e0004 */
        /* <DEDUP_REMOVED lines=18> */
.L_x_1509:
[----:B------:R-:W-:Y:S05]  /*3cc0*/  BSYNC B0 ;  /* 0x0000000000007941 */ /* 0x000fea0003800000 */
.L_x_1508:
[----:B------:R-:W-:Y:S01]  /*3cd0*/  ULDC.64 UR6, c[0x0][0x1a0] ;  /* 0x0000680000067ab9 */ /* 0x000fe20000000a00 */
[----:B--2---:R-:W-:Y:S01]  /*3ce0*/  IMAD.WIDE.U32 R2, R10, c[0x0][0x1a0], R236 ;  /* 0x000068000a027a25 */ /* 0x004fe200078e00ec */
        /* <DEDUP_REMOVED lines=36> */
.L_x_1511:
[----:B------:R-:W-:Y:S05]  /*3f30*/  BSYNC B0 ;  /* 0x0000000000007941 */ /* 0x000fea0003800000 */
.L_x_1510:
        /* <DEDUP_REMOVED lines=29> */
.L_x_1513:
[----:B------:R-:W-:Y:S05]  /*4110*/  BSYNC B0 ;  /* 0x0000000000007941 */ /* 0x000fea0003800000 */
.L_x_1512:
        /* <DEDUP_REMOVED lines=29> */
.L_x_1515:
[----:B------:R-:W-:Y:S05]  /*42f0*/  BSYNC B0 ;  /* 0x0000000000007941 */ /* 0x000fea0003800000 */
.L_x_1514:
        /* <DEDUP_REMOVED lines=27> */
.L_x_1517:
[----:B------:R-:W-:Y:S05]  /*44b0*/  BSYNC B0 ;  /* 0x0000000000007941 */ /* 0x000fea0003800000 */
.L_x_1516:
[----:B-1----:R-:W-:Y:S02]  /*44c0*/  IMAD.MOV.U32 R6, RZ, RZ, c[0x0][0x308] ;  /* 0x0000c200ff067624 */ /* 0x002fe400078e00ff */
[----:B------:R-:W-:Y:S01]  /*44d0*/  IMAD.MOV.U32 R7, RZ, RZ, c[0x0][0x30c] ;  /* 0x0000c300ff077624 */ /* 0x000fe200078e00ff */
[----:B--234-:R-:W-:Y:S01]  /*44e0*/  LEA.HI R0, R18, R17, RZ, 0x4 ;  /* 0x0000001112007211 */ /* 0x01cfe200078f20ff */
[----:B------:R-:W0:Y:S04]  /*44f0*/  LDGDEPBAR ;  /* 0x00000000000079af */ /* 0x000e280000000000 */
[----:B------:R1:W2:Y:S04]  /*4500*/  LDG.E.64 R2, [R6.64+0x8] ;  /* 0x0000080c06027981 */ /* 0x0002a8000c1e1b00 */
[----:B-1----:R-:W3:Y:S01]  /*4510*/  LDG.E.64 R6, [R6.64] ;  /* 0x0000000c06067981 */ /* 0x002ee2000c1e1b00 */
[----:B------:R-:W-:Y:S01]  /*4520*/  LOP3.LUT R0, R0, 0xfffffff0, RZ, 0xc0, !PT ;  /* 0xfffffff000007812 */ /* 0x000fe200078ec0ff */
[----:B------:R-:W-:Y:S01]  /*4530*/  IMAD.MOV.U32 R199, RZ, RZ, 0x40 ;  /* 0x00000040ffc77424 */ /* 0x000fe200078e00ff */
[----:B------:R-:W-:Y:S01]  /*4540*/  UIADD3 UR23, -UR14, 0x80, UR5 ;  /* 0x000000800e177890 */ /* 0x000fe2000fffe105 */
[----:B------:R-:W-:Y:S01]  /*4550*/  IMAD.MOV.U32 R250, RZ, RZ, 0x40 ;  /* 0x00000040fffa7424 */ /* 0x000fe200078e00ff */
[----:B------:R-:W-:Y:S01]  /*4560*/  CS2R R158, SRZ ;  /* 0x00000000009e7805 */ /* 0x000fe2000001ff00 */
[----:B------:R-:W-:Y:S01]  /*4570*/  IMAD.IADD R0, R17, 0x1, -R0 ;  /* 0x0000000111007824 */ /* 0x000fe200078e0a00 */
[----:B------:R-:W-:Y:S01]  /*4580*/  CS2R R156, SRZ ;  /* 0x00000000009c7805 */ /* 0x000fe2000001ff00 */
[----:B------:R-:W-:Y:S01]  /*4590*/  IMAD.MOV.U32 R234, RZ, RZ, R218 ;  /* 0x000000ffffea7224 */ /* 0x000fe200078e00da */
        /* <DEDUP_REMOVED lines=16> */
[--C-:B------:R-:W-:Y:S01]  /*46a0*/  SHF.R.S32.HI R4, RZ, 0x1f, R13.reuse ;  /* 0x0000001fff047819 */ /* 0x100fe2000001140d */
        /* <DEDUP_REMOVED lines=9> */
[----:B------:R-:W-:Y:S01]  /*4740*/  CS2R R122, SRZ ;  /* 0x00000000007a7805 */ /* 0x000fe2000001ff00 */
[----:B------:R-:W-:Y:S01]  /*4750*/  CS2R R120, SRZ ;  /* 0x0000000000787805 */ /* 0x000fe2000001ff00 */
[----:B------:R-:W-:Y:S01]  /*4760*/  SEL R0, R0, R210, !P1 ;  /* 0x000000d200007207 */ /* 0x000fe20004800000 */
        /* <DEDUP_REMOVED lines=44> */
[----:B------:R-:W-:Y:S01]  /*4a30*/  ULDC UR4, c[0x0][0x2e8] ;  /* 0x0000ba0000047ab9 */ /* 0x000fe20000000800 */
[----:B------:R-:W-:Y:S01]  /*4a40*/  SEL R199, R199, 0xffffffc0, !P4 ;  /* 0xffffffc0c7c77807 */ /* 0x000fe20006000000 */
[----:B------:R-:W-:Y:S01]  /*4a50*/  UIADD3 UR23, UR23, -UR4, URZ ;  /* 0x8000000417177290 */ /* 0x000fe2000fffe03f */
[----:B------:R-:W-:Y:S01]  /*4a60*/  SEL R250, R250, 0xffffffc0, !P4 ;  /* 0xffffffc0fafa7807 */ /* 0x000fe20006000000 */
[----:B------:R-:W-:Y:S01]  /*4a70*/  ULDC UR18, c[0x0][0x2e4] ;  /* 0x0000b90000127ab9 */ /* 0x000fe20000000800 */
[----:B--2---:R-:W-:-:S02]  /*4a80*/  IADD3 R249, P3, P2, R2, UR46, R13 ;  /* 0x0000002e02f97c10 */ /* 0x004fc4000fa7e00d */
[----:B------:R-:W-:Y:S02]  /*4a90*/  IADD3 R2, R209, 0x2000, RZ ;  /* 0x00002000d1027810 */ /* 0x000fe40007ffe0ff */
[----:B------:R-:W-:Y:S02]  /*4aa0*/  IADD3.X R251, R3, UR50, R4, P3, P2 ;  /* 0x0000003203fb7c10 */ /* 0x000fe40009fe4404 */
[----:B------:R-:W-:-:S05]  /*4ab0*/  SEL R2, R2, R209, !P1 ;  /* 0x000000d102027207 */ /* 0x000fca0004800000 */
[----:B------:R-:W-:Y:S01]  /*4ac0*/  IMAD.SHL.U32 R202, R2, 0x2, RZ ;  /* 0x0000000202ca7824 */ /* 0x000fe200078e00ff */
[----:B---3--:R1:W2:Y:S08]  /*4ad0*/  R2UR UR10, R7 ;  /* 0x00000000070a73c2 */ /* 0x0082b000000e0000 */
[----:B------:R1:W3:Y:S01]  /*4ae0*/  R2UR UR11, R6 ;  /* 0x00000000060b73c2 */ /* 0x0002e200000e0000 */
[----:B------:R-:W-:-:S07]  /*4af0*/  DEPBAR.LE SB1, 0x0, {3,2} ;  /* 0x0000900c0000791a */ /* 0x000fce0000000000 */
.L_x_1522:
[----:B------:R-:W0:Y:S01]  /*4b00*/  LDGDEPBAR ;  /* 0x00000000000079af */ /* 0x000e220000000000 */
[----:B------:R-:W-:Y:S01]  /*4b10*/  IADD3 R0, R203, R208, RZ ;  /* 0x000000d0cb007210 */ /* 0x000fe20007ffe0ff */
[----:B------:R-:W-:Y:S01]  /*4b20*/  IMAD.U32 R2, RZ, RZ, UR20 ;  /* 0x00000014ff027e24 */ /* 0x000fe2000f8e00ff */
[----:B------:R-:W-:Y:S01]  /*4b30*/  USHF.L.U32 UR6, UR9, 0x6, URZ ;  /* 0x0000000609067899 */ /* 0x000fe2000800063f */
[----:B------:R-:W-:Y:S01]  /*4b40*/  IMAD.U32 R3, RZ, RZ, UR19 ;  /* 0x00000013ff037e24 */ /* 0x000fe2000f8e00ff */
[----:B------:R-:W-:Y:S02]  /*4b50*/  ULDC UR5, c[0x0][0x2e4] ;  /* 0x0000b90000057ab9 */ /* 0x000fe40000000800 */
[C---:B------:R-:W-:Y:S01]  /*4b60*/  LEA R2, P0, R243.reuse, R2, 0x2 ;  /* 0x00000002f3027211 */ /* 0x040fe200078010ff */
[----:B------:R-:W-:Y:S03]  /*4b70*/  UISETP.GE.AND UP0, UPT, UR6, UR23, UPT ;  /* 0x000000170600728c */ /* 0x000fe6000bf06270 */
[----:B------:R-:W-:Y:S03]  /*4b80*/  LEA.HI.X.SX32 R3, R243, R3, 0x2, P0 ;  /* 0x00000003f3037211 */ /* 0x000fe600000f16ff */
        /* <DEDUP_REMOVED lines=24> */
[----:B------:R-:W-:Y:S04]  /*4d10*/  HMMA.16816.F32.BF16 R32, R32, R166, RZ ;  /* 0x000000a62020723c */ /* 0x000fe800000418ff */
[----:B-1----:R-:W-:Y:S01]  /*4d20*/  IMAD.IADD R3, R203, 0x1, R199 ;  /* 0x00000001cb037824 */ /* 0x002fe200078e02c7 */
[----:B------:R-:W-:Y:S03]  /*4d30*/  IADD3 R2, R0, R199, RZ ;  /* 0x000000c700027210 */ /* 0x000fe60007ffe0ff */
[-C--:B----4-:R-:W-:Y:S01]  /*4d40*/  HMMA.16816.F32.BF16 R4, R168, R172.reuse, R4 ;  /* 0x000000aca804723c */ /* 0x090fe20000041804 */
[----:B------:R-:W1:Y:S06]  /*4d50*/  LDSM.16.M88.4 R164, [R3] ;  /* 0x0000000003a4783b */ /* 0x000e6c0000000200 */
[----:B------:R-:W2:Y:S01]  /*4d60*/  LDSM.16.M88.4 R188, [R3+0x1000] ;  /* 0x0010000003bc783b */ /* 0x000ea20000000200 */
        /* <DEDUP_REMOVED lines=9> */
[----:B------:R-:W3:Y:S06]  /*4e00*/  LDSM.16.M88.4 R168, [R2] ;  /* 0x0000000002a8783b */ /* 0x000eec0000000200 */
[----:B------:R-:W4:Y:S01]  /*4e10*/  LDSM.16.M88.4 R180, [R205+0xc800] ;  /* 0x00c80000cdb4783b */ /* 0x000f220000000200 */
[-C--:B-1----:R-:W-:Y:S08]  /*4e20*/  HMMA.16816.F32.BF16 R4, R164, R184.reuse, R4 ;  /* 0x000000b8a404723c */ /* 0x082ff00000041804 */
[C---:B--2---:R-:W-:Y:S08]  /*4e30*/  HMMA.16816.F32.BF16 R8, R188.reuse, R184, R8 ;  /* 0x000000b8bc08723c */ /* 0x044ff00000041808 */
        /* <DEDUP_REMOVED lines=8> */
[----:B------:R-:W1:Y:S06]  /*4ec0*/  LDSM.16.M88.4 R164, [R203+0x2000] ;  /* 0x00200000cba4783b */ /* 0x000e6c0000000200 */
[----:B------:R-:W2:Y:S01]  /*4ed0*/  LDSM.16.M88.4 R192, [R207+0x10800] ;  /* 0x01080000cfc0783b */ /* 0x000ea20000000200 */
[-C--:B---3--:R-:W-:Y:S08]  /*4ee0*/  HMMA.16816.F32.BF16 R4, R168, R172.reuse, R4 ;  /* 0x000000aca804723c */ /* 0x088ff00000041804 */
[C---:B------:R-:W-:Y:S08]  /*4ef0*/  HMMA.16816.F32.BF16 R8, R176.reuse, R172, R8 ;  /* 0x000000acb008723c */ /* 0x040ff00000041808 */
        /* <DEDUP_REMOVED lines=8> */
[----:B------:R-:W3:Y:S06]  /*4f80*/  LDSM.16.M88.4 R168, [R0+0x2000] ;  /* 0x0020000000a8783b */ /* 0x000eec0000000200 */
[----:B------:R-:W4:Y:S01]  /*4f90*/  LDSM.16.M88.4 R180, [R204+0x10800] ;  /* 0x01080000ccb4783b */ /* 0x000f220000000200 */
[-C--:B-1----:R-:W-:Y:S08]  /*4fa0*/  HMMA.16816.F32.BF16 R4, R164, R184.reuse, R4 ;  /* 0x000000b8a404723c */ /* 0x082ff00000041804 */
[C---:B------:R-:W-:Y:S08]  /*4fb0*/  HMMA.16816.F32.BF16 R8, R188.reuse, R184, R8 ;  /* 0x000000b8bc08723c */ /* 0x040ff00000041808 */
        /* <DEDUP_REMOVED lines=39> */
[----:B------:R-:W-:Y:S04]  /*5230*/  USHF.L.U32 UR5, UR22, 0x7, URZ ;  /* 0x0000000716057899 */ /* 0x000fe8000800063f */
[----:B------:R-:W-:Y:S04]  /*5240*/  UIADD3 UR4, UR5, UR15, URZ ;  /* 0x0000000f05047290 */ /* 0x000fe8000fffe03f */
[----:B------:R-:W-:Y:S02]  /*5250*/  UIADD3 UR7, UR18, UR4, -UR14 ;  /* 0x0000000412077290 */ /* 0x000fe4000fffe80e */
[----:B------:R-:W-:Y:S04]  /*5260*/  UIADD3 UR4, UR6, 0x40, URZ ;  /* 0x0000004006047890 */ /* 0x000fe8000fffe03f */
[----:B------:R-:W-:Y:S02]  /*5270*/  UISETP.GE.AND UP0, UPT, UR4, UR7, UPT ;  /* 0x000000070400728c */ /* 0x000fe4000bf06270 */
[----:B------:R-:W-:Y:S03]  /*5280*/  UIADD3 UR4, UR5, 0x80, URZ ;  /* 0x0000008005047890 */ /* 0x000fe6000fffe03f */
[----:B------:R-:W-:Y:S01]  /*5290*/  UMOV UR5, UR18 ;  /* 0x0000001200057c82 */ /* 0x000fe20008000000 */
[----:B------:R-:W-:Y:S02]  /*52a0*/  PLOP3.LUT P1, PT, PT, PT, UP0, 0x80, 0x0 ;  /* 0x000000000000781c */ /* 0x000fe40003f2f008 */
[----:B------:R-:W-:Y:S05]  /*52b0*/  IMAD.U32 R0, RZ, RZ, UR4 ;  /* 0x00000004ff007e24 */ /* 0x000fea000f8e00ff */
[----:B------:R-:W-:Y:S11]  /*52c0*/  ISETP.LT.AND P0, PT, R0, UR14, PT ;  /* 0x0000000e00007c0c */ /* 0x000ff6000bf01270 */
[----:B------:R-:W-:Y:S02]  /*52d0*/  @!UPT UIADD3 URZ, URZ, URZ, URZ ;  /* 0x0000003f3f3ff290 */ /* 0x000fe4000fffe03f */
[----:B------:R-:W-:-:S05]  /*52e0*/  @!P1 BRA P0, `(.L_x_1519) ;  /* 0x0000085000009947 */ /* 0x000fca0000000000 */
.L_x_1518:
[----:B------:R-:W-:Y:S01]  /*52f0*/  IADD3 R0, R243, UR6, RZ ;  /* 0x00000006f3007c10 */ /* 0x000fe2000fffe0ff */
[----:B------:R-:W-:Y:S02]  /*5300*/  UIADD3 UR4, -UR5, UR14, -UR15 ;  /* 0x0000000e05047290 */ /* 0x000fe4000fffe90f */
[----:B------:R-:W-:Y:S01]  /*5310*/  UMOV UR18, UR5 ;  /* 0x0000000500127c82 */ /* 0x000fe20008000000 */
[C---:B------:R-:W-:Y:S02]  /*5320*/  IADD3 R164, R0.reuse, 0x8, RZ ;  /* 0x0000000800a47810 */ /* 0x040fe40007ffe0ff */
[C---:B------:R-:W-:Y:S02]  /*5330*/  IADD3 R3, R0.reuse, 0x20, RZ ;  /* 0x0000002000037810 */ /* 0x040fe40007ffe0ff */
[C---:B------:R-:W-:Y:S02]  /*5340*/  IADD3 R2, R0.reuse, 0x28, RZ ;  /* 0x0000002800027810 */ /* 0x040fe40007ffe0ff */
[----:B------:R-:W-:Y:S02]  /*5350*/  IADD3 R175, R0, UR4, RZ ;  /* 0x0000000400af7c10 */ /* 0x000fe4000fffe0ff */
[----:B------:R-:W-:Y:S02]  /*5360*/  IADD3 R167, R164, UR4, RZ ;  /* 0x00000004a4a77c10 */ /* 0x000fe4000fffe0ff */
[C---:B------:R-:W-:Y:S02]  /*5370*/  IADD3 R165, R3.reuse, UR4, RZ ;  /* 0x0000000403a57c10 */ /* 0x040fe4000fffe0ff */
[----:B------:R-:W-:Y:S01]  /*5380*/  IADD3 R166, R2, UR4, RZ ;  /* 0x0000000402a67c10 */ /* 0x000fe2000fffe0ff */
[----:B------:R-:W-:Y:S01]  /*5390*/  UIADD3 UR4, UR14, 0x1, -UR15 ;  /* 0x000000010e047890 */ /* 0x000fe2000fffe80f */
[----:B------:R-:W-:Y:S02]  /*53a0*/  IMNMX R175, RZ, R175, !PT ;  /* 0x000000afffaf7217 */ /* 0x000fe40007800200 */
[----:B------:R-:W-:Y:S01]  /*53b0*/  IMNMX R167, RZ, R167, !PT ;  /* 0x000000a7ffa77217 */ /* 0x000fe20007800200 */
[----:B------:R-:W-:Y:S01]  /*53c0*/  UIADD3 UR4, UR4, UR41, URZ ;  /* 0x0000002904047290 */ /* 0x000fe2000fffe03f */
[----:B------:R-:W-:Y:S05]  /*53d0*/  IMNMX R165, RZ, R165, !PT ;  /* 0x000000a5ffa57217 */ /* 0x000fea0007800200 */
[----:B------:R-:W-:Y:S02]  /*53e0*/  IADD3 R174, R0, UR4, RZ ;  /* 0x0000000400ae7c10 */ /* 0x000fe4000fffe0ff */
[----:B------:R-:W-:Y:S01]  /*53f0*/  IADD3 R168, R2, UR4, RZ ;  /* 0x0000000402a87c10 */ /* 0x000fe2000fffe0ff */
[----:B------:R-:W1:Y:S01]  /*5400*/  S2R R0, SR_TID.X ;  /* 0x0000000000007919 */ /* 0x000e620000002100 */
[----:B------:R-:W-:Y:S01]  /*5410*/  IADD3 R169, R164, UR4, RZ ;  /* 0x00000004a4a97c10 */ /* 0x000fe2000fffe0ff */
[----:B------:R-:W-:Y:S01]  /*5420*/  IMAD.SHL.U32 R2, R248, 0x20, RZ ;  /* 0x00000020f8027824 */ /* 0x000fe200078e00ff */
[----:B------:R-:W-:Y:S02]  /*5430*/  IADD3 R164, R3, UR4, RZ ;  /* 0x0000000403a47c10 */ /* 0x000fe4000fffe0ff */
[----:B------:R-:W-:Y:S02]  /*5440*/  IMNMX R3, RZ, R166, !PT ;  /* 0x000000a6ff037217 */ /* 0x000fe40007800200 */
[----:B------:R-:W-:Y:S02]  /*5450*/  IMNMX R174, R174, UR14, PT ;  /* 0x0000000eaeae7c17 */ /* 0x000fe4000b800200 */
[----:B------:R-:W-:Y:S02]  /*5460*/  IMNMX R166, R169, UR14, PT ;  /* 0x0000000ea9a67c17 */ /* 0x000fe4000b800200 */
[----:B------:R-:W-:Y:S01]  /*5470*/  IMNMX R164, R164, UR14, PT ;  /* 0x0000000ea4a47c17 */ /* 0x000fe2000b800200 */
[----:B-1----:R-:W-:Y:S05]  /*5480*/  IMAD.SHL.U32 R0, R0, 0x2, RZ ;  /* 0x0000000200007824 */ /* 0x002fea00078e00ff */
[----:B------:R-:W-:Y:S01]  /*5490*/  LOP3.LUT R2, R2, 0x6, R0, 0xf8, !PT ;  /* 0x0000000602027812 */ /* 0x000fe200078ef800 */
[----:B------:R-:W-:Y:S04]  /*54a0*/  IMAD.U32 R0, RZ, RZ, UR22 ;  /* 0x00000016ff007e24 */ /* 0x000fe8000f8e00ff */
[----:B------:R-:W-:Y:S01]  /*54b0*/  IMAD R0, R0, 0x80, R2 ;  /* 0x0000008000007824 */ /* 0x000fe200078e0202 */
[----:B------:R-:W-:Y:S04]  /*54c0*/  IMNMX R2, R168, UR14, PT ;  /* 0x0000000ea8027c17 */ /* 0x000fe8000b800200 */
[C---:B------:R-:W-:Y:S02]  /*54d0*/  ISETP.GE.AND P3, PT, R0.reuse, R175, PT ;  /* 0x000000af0000720c */ /* 0x040fe40003f66270 */
[C---:B------:R-:W-:Y:S02]  /*54e0*/  ISETP.GE.AND P2, PT, R0.reuse, R167, PT ;  /* 0x000000a70000720c */ /* 0x040fe40003f46270 */
        /* <DEDUP_REMOVED lines=10> */
[C---:B------:R-:W-:Y:S02]  /*5590*/  ISETP.GE.OR P1, PT, R0.reuse, R164, !P1 ;  /* 0x000000a40000720c */ /* 0x040fe40004f26670 */
[C---:B------:R-:W-:Y:S02]  /*55a0*/  ISETP.GE.OR P0, PT, R0.reuse, R2, !P0 ;  /* 0x000000020000720c */ /* 0x040fe40004706670 */
[----:B------:R-:W-:Y:S02]  /*55b0*/  IADD3 R0, R0, 0x19, RZ ;  /* 0x0000001900007810 */ /* 0x000fe40007ffe0ff */
[-C--:B------:R-:W-:Y:S02]  /*55c0*/  ISETP.GE.AND P6, PT, R173, R175.reuse, PT ;  /* 0x000000afad00720c */ /* 0x080fe40003fc6270 */
[-C--:B------:R-:W-:Y:S02]  /*55d0*/  ISETP.GE.AND P5, PT, R172, R175.reuse, PT ;  /* 0x000000afac00720c */ /* 0x080fe40003fa6270 */
        /* <DEDUP_REMOVED lines=86> */
.L_x_1519:
[----:B------:R-:W2:Y:S01]  /*5b40*/  LDL R166, [R1+0x4] ;  /* 0x0000040001a67983 */ /* 0x000ea20000100800 */
[----:B------:R-:W-:Y:S01]  /*5b50*/  IMAD.U32 R2, RZ, RZ, UR9 ;  /* 0x00000009ff027e24 */ /* 0x000fe2000f8e00ff */
[----:B------:R-:W-:Y:S01]  /*5b60*/  UIADD3 UR4, UR10, -0x4498517b, URZ ;  /* 0xbb67ae850a047890 */ /* 0x000fe2000fffe03f */
[----:B------:R-:W-:Y:S01]  /*5b70*/  IMAD.U32 R0, RZ, RZ, UR22 ;  /* 0x00000016ff007e24 */ /* 0x000fe2000f8e00ff */
[----:B------:R-:W-:Y:S01]  /*5b80*/  FSETP.NEU.FTZ.AND P0, PT, R246, -INF , PT ;  /* 0xff800000f600780b */ /* 0x000fe20003f1d000 */
[----:B------:R-:W-:Y:S01]  /*5b90*/  IMAD.WIDE.U32 R164, R249, -0x2daee0ad, RZ ;  /* 0xd2511f53f9a47825 */ /* 0x000fe200078e00ff */
[----:B------:R-:W-:Y:S02]  /*5ba0*/  ULDC UR6, c[0x0][0x1c0] ;  /* 0x0000700000067ab9 */ /* 0x000fe40000000800 */
[----:B------:R-:W-:Y:S01]  /*5bb0*/  UISETP.GT.AND UP2, UPT, UR9, UR21, UPT ;  /* 0x000000150900728c */ /* 0x000fe2000bf44270 */
[----:B------:R-:W-:Y:S01]  /*5bc0*/  IMAD R3, R0, 0x4, R248 ;  /* 0x0000000400037824 */ /* 0x000fe200078e02f8 */
[----:B------:R-:W-:Y:S01]  /*5bd0*/  LOP3.LUT R170, R164, UR4, RZ, 0x3c, !PT ;  /* 0x00000004a4aa7c12 */ /* 0x000fe2000f8e3cff */
[----:B------:R-:W-:Y:S03]  /*5be0*/  UIADD3 UR4, UR11, -0x61c88647, URZ ;  /* 0x9e3779b90b047890 */ /* 0x000fe6000fffe03f */
[----:B------:R-:W-:Y:S01]  /*5bf0*/  LOP3.LUT R3, R165, UR10, R3, 0x96, !PT ;  /* 0x0000000aa5037c12 */ /* 0x000fe2000f8e9603 */
[----:B--2---:R-:W-:Y:S04]  /*5c00*/  IMAD R0, R2, 0x4, R166 ;  /* 0x0000000402007824 */ /* 0x004fe800078e02a6 */
[----:B------:R-:W-:Y:S01]  /*5c10*/  IMAD.WIDE.U32 R2, R3, -0x326172a9, RZ ;  /* 0xcd9e8d5703027825 */ /* 0x000fe200078e00ff */
[C---:B------:R-:W-:Y:S03]  /*5c20*/  IADD3 R164, R0.reuse, 0x2, RZ ;  /* 0x0000000200a47810 */ /* 0x040fe60007ffe0ff */
[----:B------:R-:W-:Y:S01]  /*5c30*/  IMAD.WIDE.U32 R166, R0, -0x326172a9, RZ ;  /* 0xcd9e8d5700a67825 */ /* 0x000fe200078e00ff */
[----:B------:R-:W-:Y:S03]  /*5c40*/  LOP3.LUT R0, R251, UR11, RZ, 0x3c, !PT ;  /* 0x0000000bfb007c12 */ /* 0x000fe6000f8e3cff */
[----:B------:R-:W-:Y:S01]  /*5c50*/  IMAD.WIDE.U32 R164, R164, -0x326172a9, RZ ;  /* 0xcd9e8d57a4a47825 */ /* 0x000fe200078e00ff */
[C---:B------:R-:W-:Y:S04]  /*5c60*/  LOP3.LUT R168, R3.reuse, UR4, R166, 0x96, !PT ;  /* 0x0000000403a87c12 */ /* 0x040fe8000f8e96a6 */
[----:B------:R-:W-:Y:S01]  /*5c70*/  LOP3.LUT R166, R3, UR4, R164, 0x96, !PT ;  /* 0x0000000403a67c12 */ /* 0x000fe2000f8e96a4 */
[----:B------:R-:W-:Y:S01]  /*5c80*/  UIADD3 UR4, UR11, 0x3c6ef372, URZ ;  /* 0x3c6ef3720b047890 */ /* 0x000fe2000fffe03f */
[-C--:B------:R-:W-:Y:S01]  /*5c90*/  LOP3.LUT R164, R167, R0.reuse, RZ, 0x3c, !PT ;  /* 0x00000000a7a47212 */ /* 0x080fe200078e3cff */
[----:B------:R-:W-:Y:S04]  /*5ca0*/  IMAD.WIDE.U32 R168, R168, -0x2daee0ad, RZ ;  /* 0xd2511f53a8a87825 */ /* 0x000fe800078e00ff */
[----:B------:R-:W-:Y:S01]  /*5cb0*/  LOP3.LUT R174, R2, UR4, RZ, 0x3c, !PT ;  /* 0x0000000402ae7c12 */ /* 0x000fe2000f8e3cff */
[----:B------:R-:W-:Y:S01]  /*5cc0*/  UIADD3 UR4, UR10, 0x76cf5d0a, URZ ;  /* 0x76cf5d0a0a047890 */ /* 0x000fe2000fffe03f */
[----:B------:R-:W-:Y:S01]  /*5cd0*/  LOP3.LUT R2, R165, R0, RZ, 0x3c, !PT ;  /* 0x00000000a5027212 */ /* 0x000fe200078e3cff */
[----:B------:R-:W-:Y:S04]  /*5ce0*/  IMAD.WIDE.U32 R166, R166, -0x2daee0ad, RZ ;  /* 0xd2511f53a6a67825 */ /* 0x000fe800078e00ff */
[----:B------:R-:W-:Y:S04]  /*5cf0*/  IMAD.WIDE.U32 R164, R164, -0x2daee0ad, RZ ;  /* 0xd2511f53a4a47825 */ /* 0x000fe800078e00ff */
[----:B------:R-:W-:Y:S01]  /*5d00*/  IMAD.WIDE.U32 R2, R2, -0x2daee0ad, RZ ;  /* 0xd2511f5302027825 */ /* 0x000fe200078e00ff */
[----:B------:R-:W-:Y:S02]  /*5d10*/  LOP3.LUT R172, R169, UR4, R164, 0x96, !PT ;  /* 0x00000004a9ac7c12 */ /* 0x000fe4000f8e96a4 */
[C---:B------:R-:W-:Y:S01]  /*5d20*/  LOP3.LUT R164, R170.reuse, R165, RZ, 0x3c, !PT ;  /* 0x000000a5aaa47212 */ /* 0x040fe200078e3cff */
[----:B------:R-:W-:Y:S01]  /*5d30*/  FMUL.FTZ R0, R245, 1.4426950216293334961 ;  /* 0x3fb8aa3bf5007820 */ /* 0x000fe20000410000 */
[----:B------:R-:W-:Y:S01]  /*5d40*/  LOP3.LUT R171, R167, UR4, R2, 0x96, !PT ;  /* 0x00000004a7ab7c12 */ /* 0x000fe2000f8e9602 */
[----:B------:R-:W-:Y:S01]  /*5d50*/  UIADD3 UR4, UR11, -0x255992d5, URZ ;  /* 0xdaa66d2b0b047890 */ /* 0x000fe2000fffe03f */
[----:B------:R-:W-:Y:S01]  /*5d60*/  LOP3.LUT R2, R170, R3, RZ, 0x3c, !PT ;  /* 0x00000003aa027212 */ /* 0x000fe200078e3cff */
[----:B------:R-:W-:Y:S04]  /*5d70*/  IMAD.WIDE.U32 R172, R172, -0x326172a9, RZ ;  /* 0xcd9e8d57acac7825 */ /* 0x000fe800078e00ff */
[----:B------:R-:W-:Y:S04]  /*5d80*/  IMAD.WIDE.U32 R170, R171, -0x326172a9, RZ ;  /* 0xcd9e8d57abaa7825 */ /* 0x000fe800078e00ff */
[----:B------:R-:W-:Y:S04]  /*5d90*/  IMAD.WIDE.U32 R2, R2, -0x326172a9, RZ ;  /* 0xcd9e8d5702027825 */ /* 0x000fe800078e00ff */
[----:B------:R-:W-:Y:S01]  /*5da0*/  IMAD.WIDE.U32 R164, R164, -0x326172a9, RZ ;  /* 0xcd9e8d57a4a47825 */ /* 0x000fe200078e00ff */
[----:B------:R-:W-:Y:S02]  /*5db0*/  LOP3.LUT R167, R171, UR4, R2, 0x96, !PT ;  /* 0x00000004aba77c12 */ /* 0x000fe4000f8e9602 */
[C---:B------:R-:W-:Y:S02]  /*5dc0*/  LOP3.LUT R2, R174.reuse, R3, RZ, 0x3c, !PT ;  /* 0x00000003ae027212 */ /* 0x040fe400078e3cff */
[----:B------:R-:W-:Y:S01]  /*5dd0*/  LOP3.LUT R169, R173, UR4, R164, 0x96, !PT ;  /* 0x00000004ada97c12 */ /* 0x000fe2000f8e96a4 */
[----:B------:R-:W-:Y:S01]  /*5de0*/  UIADD3 UR4, UR10, 0x32370b8f, URZ ;  /* 0x32370b8f0a047890 */ /* 0x000fe2000fffe03f */
[----:B------:R-:W-:Y:S01]  /*5df0*/  LOP3.LUT R164, R174, R165, RZ, 0x3c, !PT ;  /* 0x000000a5aea47212 */ /* 0x000fe200078e3cff */
[----:B------:R-:W-:Y:S04]  /*5e00*/  IMAD.WIDE.U32 R2, R2, -0x2daee0ad, RZ ;  /* 0xd2511f5302027825 */ /* 0x000fe800078e00ff */
[----:B------:R-:W-:Y:S01]  /*5e10*/  IMAD.WIDE.U32 R164, R164, -0x2daee0ad, RZ ;  /* 0xd2511f53a4a47825 */ /* 0x000fe200078e00ff */
[----:B------:R-:W-:Y:S03]  /*5e20*/  LOP3.LUT R3, R3, UR4, R166, 0x96, !PT ;  /* 0x0000000403037c12 */ /* 0x000fe6000f8e96a6 */
[----:B------:R-:W-:Y:S01]  /*5e30*/  IMAD.WIDE.U32 R166, R167, -0x2daee0ad, RZ ;  /* 0xd2511f53a7a67825 */ /* 0x000fe200078e00ff */
[----:B------:R-:W-:Y:S01]  /*5e40*/  LOP3.LUT R165, R165, UR4, R168, 0x96, !PT ;  /* 0x00000004a5a57c12 */ /* 0x000fe2000f8e96a8 */
[----:B------:R-:W-:Y:S02]  /*5e50*/  UIADD3 UR4, UR10, -0x126145ec, URZ ;  /* 0xed9eba140a047890 */ /* 0x000fe4000fffe03f */
[----:B------:R-:W-:Y:S04]  /*5e60*/  IMAD.WIDE.U32 R168, R169, -0x2daee0ad, RZ ;  /* 0xd2511f53a9a87825 */ /* 0x000fe800078e00ff */
[----:B------:R-:W-:Y:S01]  /*5e70*/  LOP3.LUT R174, R167, UR4, R2, 0x96, !PT ;  /* 0x00000004a7ae7c12 */ /* 0x000fe2000f8e9602 */
[----:B------:R-:W-:Y:S01]  /*5e80*/  IMAD.WIDE.U32 R2, R3, -0x326172a9, RZ ;  /* 0xcd9e8d5703027825 */ /* 0x000fe200078e00ff */
[----:B------:R-:W-:Y:S01]  /*5e90*/  LOP3.LUT R176, R169, UR4, R164, 0x96, !PT ;  /* 0x00000004a9b07c12 */ /* 0x000fe2000f8e96a4 */
[----:B------:R-:W-:Y:S02]  /*5ea0*/  UIADD3 UR4, UR11, 0x78dde6e4, URZ ;  /* 0x78dde6e40b047890 */ /* 0x000fe4000fffe03f */
[----:B------:R-:W-:Y:S04]  /*5eb0*/  IMAD.WIDE.U32 R164, R165, -0x326172a9, RZ ;  /* 0xcd9e8d57a5a47825 */ /* 0x000fe800078e00ff */
[----:B------:R-:W-:Y:S01]  /*5ec0*/  IMAD.WIDE.U32 R176, R176, -0x326172a9, RZ ;  /* 0xcd9e8d57b0b07825 */ /* 0x000fe200078e00ff */
[----:B------:R-:W-:Y:S02]  /*5ed0*/  LOP3.LUT R173, R165, UR4, R172, 0x96, !PT ;  /* 0x00000004a5ad7c12 */ /* 0x000fe4000f8e96ac */
[----:B------:R-:W-:Y:S01]  /*5ee0*/  LOP3.LUT R165, R3, UR4, R170, 0x96, !PT ;  /* 0x0000000403a57c12 */ /* 0x000fe2000f8e96aa */
[----:B------:R-:W-:Y:S01]  /*5ef0*/  UIADD3 UR4, UR11, 0x1715609d, URZ ;  /* 0x1715609d0b047890 */ /* 0x000fe2000fffe03f */
[----:B------:R-:W-:Y:S05]  /*5f00*/  IMAD.WIDE.U32 R174, R174, -0x326172a9, RZ ;  /* 0xcd9e8d57aeae7825 */ /* 0x000fea00078e00ff */
[----:B------:R-:W-:Y:S01]  /*5f10*/  LOP3.LUT R172, R177, UR4, R164, 0x96, !PT ;  /* 0x00000004b1ac7c12 */ /* 0x000fe2000f8e96a4 */
        /* <DEDUP_REMOVED lines=9> */
[----:B------:R-:W-:Y:S01]  /*5fb0*/  FMUL.FTZ R3, R247, 1.4426950216293334961 ;  /* 0x3fb8aa3bf7037820 */ /* 0x000fe20000410000 */
[----:B------:R-:W-:Y:S01]  /*5fc0*/  LOP3.LUT R165, R169, UR4, R164, 0x96, !PT ;  /* 0x00000004a9a57c12 */ /* 0x000fe2000f8e96a4 */
[----:B------:R-:W-:Y:S01]  /*5fd0*/  FMUL.FTZ R164, R246, 1.4426950216293334961 ;  /* 0x3fb8aa3bf6a47820 */ /* 0x000fe20000410000 */
[----:B------:R-:W-:Y:S01]  /*5fe0*/  LOP3.LUT R175, R173, UR4, R2, 0x96, !PT ;  /* 0x00000004adaf7c12 */ /* 0x000fe2000f8e9602 */
[----:B------:R-:W-:Y:S01]  /*5ff0*/  FMUL.FTZ R2, R244, 1.4426950216293334961 ;  /* 0x3fb8aa3bf4027820 */ /* 0x000fe20000410000 */
[----:B------:R-:W-:Y:S01]  /*6000*/  UIADD3 UR4, UR11, -0x4ab325aa, URZ ;  /* 0xb54cda560b047890 */ /* 0x000fe2000fffe03f */
[----:B------:R-:W-:Y:S01]  /*6010*/  IMAD.WIDE.U32 R170, R170, -0x326172a9, RZ ;  /* 0xcd9e8d57aaaa7825 */ /* 0x000fe200078e00ff */
[----:B------:R-:W-:Y:S02]  /*6020*/  FSEL R164, R164, RZ, P0 ;  /* 0x000000ffa4a47208 */ /* 0x000fe40000000000 */
[----:B------:R-:W-:Y:S01]  /*6030*/  FSETP.NEU.FTZ.AND P0, PT, R247, -INF , PT ;  /* 0xff800000f700780b */ /* 0x000fe20003f1d000 */
[----:B------:R-:W-:Y:S01]  /*6040*/  IMAD.WIDE.U32 R166, R166, -0x326172a9, RZ ;  /* 0xcd9e8d57a6a67825 */ /* 0x000fe200078e00ff */
[----:B------:R-:W-:Y:S02]  /*6050*/  LOP3.LUT R176, R171, UR4, R176, 0x96, !PT ;  /* 0x00000004abb07c12 */ /* 0x000fe4000f8e96b0 */
[----:B------:R-:W-:Y:S01]  /*6060*/  FSEL R3, R3, RZ, P0 ;  /* 0x000000ff03037208 */ /* 0x000fe20000000000 */
[--C-:B------:R-:W-:Y:S01]  /*6070*/  FFMA.FTZ R4, R4, c[0x0][0x23c], -R164.reuse ;  /* 0x00008f0004047a23 */ /* 0x100fe200000108a4 */
[----:B------:R-:W-:Y:S01]  /*6080*/  FSETP.NEU.FTZ.AND P0, PT, R244, -INF , PT ;  /* 0xff800000f400780b */ /* 0x000fe20003f1d000 */
[----:B------:R-:W-:Y:S01]  /*6090*/  FFMA.FTZ R32, R32, c[0x0][0x23c], -R164 ;  /* 0x00008f0020207a23 */ /* 0x000fe200000108a4 */
[----:B------:R-:W-:Y:S01]  /*60a0*/  LOP3.LUT R174, R167, UR4, R174, 0x96, !PT ;  /* 0x00000004a7ae7c12 */ /* 0x000fe2000f8e96ae */
[----:B------:R1:W-:Y:S01]  /*60b0*/  MUFU.EX2 R190, R4 ;  /* 0x0000000400be7308 */ /* 0x0003e20000000800 */
[--C-:B------:R-:W-:Y:S01]  /*60c0*/  FFMA.FTZ R35, R35, c[0x0][0x23c], -R3.reuse ;  /* 0x00008f0023237a23 */ /* 0x100fe20000010803 */
[----:B------:R-:W-:Y:S01]  /*60d0*/  FSEL R2, R2, RZ, P0 ;  /* 0x000000ff02027208 */ /* 0x000fe20000000000 */
[--C-:B------:R-:W-:Y:S01]  /*60e0*/  FFMA.FTZ R19, R19, c[0x0][0x23c], -R3.reuse ;  /* 0x00008f0013137a23 */ /* 0x100fe20000010803 */
[----:B------:R-:W-:Y:S01]  /*60f0*/  ULDC.U8 UR4, c[0x0][0x2d8] ;  /* 0x0000b60000047ab9 */ /* 0x000fe20000000000 */
[--C-:B------:R-:W-:Y:S01]  /*6100*/  FFMA.FTZ R34, R34, c[0x0][0x23c], -R3.reuse ;  /* 0x00008f0022227a23 */ /* 0x100fe20000010803 */
[----:B------:R-:W-:Y:S01]  /*6110*/  FSETP.NEU.FTZ.AND P0, PT, R245, -INF , PT ;  /* 0xff800000f500780b */ /* 0x000fe20003f1d000 */
[--C-:B------:R-:W-:Y:S02]  /*6120*/  FFMA.FTZ R18, R18, c[0x0][0x23c], -R3.reuse ;  /* 0x00008f0012127a23 */ /* 0x100fe40000010803 */
[--C-:B------:R-:W-:Y:S01]  /*6130*/  FFMA.FTZ R23, R23, c[0x0][0x23c], -R3.reuse ;  /* 0x00008f0017177a23 */ /* 0x100fe20000010803 */
[----:B------:R-:W2:Y:S01]  /*6140*/  MUFU.EX2 R228, R32 ;  /* 0x0000002000e47308 */ /* 0x000ea20000000800 */
[--C-:B------:R-:W-:Y:S01]  /*6150*/  FFMA.FTZ R22, R22, c[0x0][0x23c], -R3.reuse ;  /* 0x00008f0016167a23 */ /* 0x100fe20000010803 */
[----:B------:R-:W-:Y:S01]  /*6160*/  FSEL R0, R0, RZ, P0 ;  /* 0x000000ff00007208 */ /* 0x000fe20000000000 */
[--C-:B------:R-:W-:Y:S02]  /*6170*/  FFMA.FTZ R7, R7, c[0x0][0x23c], -R3.reuse ;  /* 0x00008f0007077a23 */ /* 0x100fe40000010803 */
[----:B------:R-:W-:Y:S01]  /*6180*/  FFMA.FTZ R3, R6, c[0x0][0x23c], -R3 ;  /* 0x00008f0006037a23 */ /* 0x000fe20000010803 */
[----:B------:R-:W-:Y:S01]  /*6190*/  SHF.R.U32.HI R6, RZ, 0x18, R168 ;  /* 0x00000018ff067819 */ /* 0x000fe200000116a8 */
[----:B------:R-:W-:Y:S02]  /*61a0*/  FFMA.FTZ R8, R8, c[0x0][0x23c], -R2 ;  /* 0x00008f0008087a23 */ /* 0x000fe40000010802 */
[----:B------:R-:W-:Y:S01]  /*61b0*/  FFMA.FTZ R16, R16, c[0x0][0x23c], -R164 ;  /* 0x00008f0010107a23 */ /* 0x000fe200000108a4 */
[----:B------:R3:W-:Y:S01]  /*61c0*/  MUFU.EX2 R185, R3 ;  /* 0x0000000300b97308 */ /* 0x0007e20000000800 */
[----:B------:R-:W-:Y:S01]  /*61d0*/  FFMA.FTZ R28, R28, c[0x0][0x23c], -R2 ;  /* 0x00008f001c1c7a23 */ /* 0x000fe20000010802 */
[----:B------:R-:W-:Y:S01]  /*61e0*/  ISETP.LE.U32.AND P0, PT, R6, UR4, PT ;  /* 0x0000000406007c0c */ /* 0x000fe2000bf03070 */
[----:B------:R-:W-:Y:S01]  /*61f0*/  FFMA.FTZ R33, R33, c[0x0][0x23c], -R164 ;  /* 0x00008f0021217a23 */ /* 0x000fe200000108a4 */
[----:B-1----:R-:W-:Y:S01]  /*6200*/  SHF.R.U32.HI R4, RZ, 0x18, R172 ;  /* 0x00000018ff047819 */ /* 0x002fe200000116ac */
[--C-:B------:R-:W-:Y:S01]  /*6210*/  FFMA.FTZ R17, R17, c[0x0][0x23c], -R164.reuse ;  /* 0x00008f0011117a23 */ /* 0x100fe200000108a4 */
[----:B------:R-:W-:Y:S01]  /*6220*/  LOP3.LUT R6, R166, 0xff, RZ, 0xc0, !PT ;  /* 0x000000ffa6067812 */ /* 0x000fe200078ec0ff */
[--C-:B------:R-:W-:Y:S01]  /*6230*/  FFMA.FTZ R20, R20, c[0x0][0x23c], -R164.reuse ;  /* 0x00008f0014147a23 */ /* 0x100fe200000108a4 */
[----:B------:R-:W-:Y:S01]  /*6240*/  ISETP.LE.U32.AND P6, PT, R4, UR4, PT ;  /* 0x0000000404007c0c */ /* 0x000fe2000bfc3070 */
[--C-:B------:R-:W-:Y:S01]  /*6250*/  FFMA.FTZ R21, R21, c[0x0][0x23c], -R164.reuse ;  /* 0x00008f0015157a23 */ /* 0x100fe200000108a4 */
[----:B------:R1:W-:Y:S01]  /*6260*/  MUFU.EX2 R192, R7 ;  /* 0x0000000700c07308 */ /* 0x0003e20000000800 */
[----:B------:R-:W-:Y:S01]  /*6270*/  FFMA.FTZ R164, R5, c[0x0][0x23c], -R164 ;  /* 0x00008f0005a47a23 */ /* 0x000fe200000108a4 */
[----:B------:R-:W-:Y:S01]  /*6280*/  LOP3.LUT R5, R172, 0xff, RZ, 0xc0, !PT ;  /* 0x000000ffac057812 */ /* 0x000fe200078ec0ff */
[----:B------:R-:W-:Y:S01]  /*6290*/  FFMA.FTZ R12, R12, c[0x0][0x23c], -R2 ;  /* 0x00008f000c0c7a23 */ /* 0x000fe20000010802 */
[----:B------:R-:W-:Y:S01]  /*62a0*/  SHF.R.U32.HI R4, RZ, 0x18, R170 ;  /* 0x00000018ff047819 */ /* 0x000fe200000116aa */
[----:B------:R-:W-:Y:S01]  /*62b0*/  FFMA.FTZ R15, R15, c[0x0][0x23c], -R0 ;  /* 0x00008f000f0f7a23 */ /* 0x000fe20000010800 */
[----:B------:R-:W-:Y:S01]  /*62c0*/  ISETP.LE.U32.AND P2, PT, R5, UR4, PT ;  /* 0x0000000405007c0c */ /* 0x000fe2000bf43070 */
[--C-:B------:R-:W-:Y:S01]  /*62d0*/  FFMA.FTZ R13, R13, c[0x0][0x23c], -R2.reuse ;  /* 0x00008f000d0d7a23 */ /* 0x100fe20000010802 */
[----:B------:R-:W-:Y:S01]  /*62e0*/  LOP3.LUT R5, R170, 0xff, RZ, 0xc0, !PT ;  /* 0x000000ffaa057812 */ /* 0x000fe200078ec0ff */
[--C-:B------:R-:W-:Y:S01]  /*62f0*/  FFMA.FTZ R24, R24, c[0x0][0x23c], -R2.reuse ;  /* 0x00008f0018187a23 */ /* 0x100fe20000010802 */
[----:B------:R-:W4:Y:S01]  /*6300*/  MUFU.EX2 R229, R35 ;  /* 0x0000002300e57308 */ /* 0x000f220000000800 */
[----:B------:R-:W-:Y:S01]  /*6310*/  ISETP.LE.U32.AND P4, PT, R4, UR4, PT ;  /* 0x0000000404007c0c */ /* 0x000fe2000bf83070 */
[----:B------:R-:W-:Y:S01]  /*6320*/  FFMA.FTZ R25, R25, c[0x0][0x23c], -R2 ;  /* 0x00008f0019197a23 */ /* 0x000fe20000010802 */
[--C-:B------:R-:W-:Y:S01]  /*6330*/  SHF.R.U32.HI R4, RZ, 0x18, R175.reuse ;  /* 0x00000018ff047819 */ /* 0x100fe200000116af */
[--C-:B------:R-:W-:Y:S01]  /*6340*/  FFMA.FTZ R11, R11, c[0x0][0x23c], -R0.reuse ;  /* 0x00008f000b0b7a23 */ /* 0x100fe20000010800 */
[----:B---3--:R-:W-:Y:S01]  /*6350*/  LOP3.LUT R3, R168, 0xff, RZ, 0xc0, !PT ;  /* 0x000000ffa8037812 */ /* 0x008fe200078ec0ff */
[--C-:B------:R-:W-:Y:S01]  /*6360*/  FFMA.FTZ R14, R14, c[0x0][0x23c], -R0.reuse ;  /* 0x00008f000e0e7a23 */ /* 0x100fe20000010800 */
[----:B------:R-:W-:Y:S01]  /*6370*/  ISETP.LE.U32.AND P1, PT, R5, UR4, PT ;  /* 0x0000000405007c0c */ /* 0x000fe2000bf23070 */
[--C-:B------:R-:W-:Y:S01]  /*6380*/  FFMA.FTZ R10, R10, c[0x0][0x23c], -R0.reuse ;  /* 0x00008f000a0a7a23 */ /* 0x100fe20000010800 */
[----:B------:R-:W-:Y:S01]  /*6390*/  ISETP.LE.U32.AND P5, PT, R3, UR4, PT ;  /* 0x0000000403007c0c */ /* 0x000fe2000bfa3070 */
[----:B------:R3:W-:Y:S01]  /*63a0*/  MUFU.EX2 R187, R8 ;  /* 0x0000000800bb7308 */ /* 0x0007e20000000800 */
[----:B------:R-:W-:Y:S01]  /*63b0*/  LOP3.LUT R3, R175, 0xff, RZ, 0xc0, !PT ;  /* 0x000000ffaf037812 */ /* 0x000fe200078ec0ff */
[----:B--2---:R-:W-:Y:S01]  /*63c0*/  @!P2 FADD.FTZ R228, -R228, -RZ ;  /* 0x800000ffe4e4a221 */ /* 0x004fe20000010100 */
[----:B------:R-:W-:Y:S01]  /*63d0*/  ISETP.LE.U32.AND P2, PT, R4, UR4, PT ;  /* 0x0000000404007c0c */ /* 0x000fe2000bf43070 */
[----:B------:R-:W-:Y:S01]  /*63e0*/  FFMA.FTZ R31, R31, c[0x0][0x23c], -R0 ;  /* 0x00008f001f1f7a23 */ /* 0x000fe20000010800 */
[----:B-1----:R-:W-:Y:S01]  /*63f0*/  SHF.R.U32.HI R7, RZ, 0x10, R172 ;  /* 0x00000010ff077819 */ /* 0x002fe200000116ac */
[--C-:B------:R-:W-:Y:S01]  /*6400*/  FFMA.FTZ R27, R27, c[0x0][0x23c], -R0.reuse ;  /* 0x00008f001b1b7a23 */ /* 0x100fe20000010800 */
[----:B------:R-:W-:Y:S01]  /*6410*/  ISETP.LE.U32.AND P3, PT, R3, UR4, PT ;  /* 0x0000000403007c0c */ /* 0x000fe2000bf63070 */
[----:B------:R-:W-:Y:S01]  /*6420*/  FFMA.FTZ R26, R26, c[0x0][0x23c], -R0 ;  /* 0x00008f001a1a7a23 */ /* 0x000fe20000010800 */
[----:B------:R-:W-:Y:S01]  /*6430*/  LOP3.LUT R3, R7, 0xff, RZ, 0xc0, !PT ;  /* 0x000000ff07037812 */ /* 0x000fe200078ec0ff */
[----:B------:R-:W1:Y:S01]  /*6440*/  MUFU.EX2 R221, R16 ;  /* 0x0000001000dd7308 */ /* 0x000e620000000800 */
[----:B------:R-:W-:Y:S01]  /*6450*/  SHF.R.U32.HI R4, RZ, 0x18, R176 ;  /* 0x00000018ff047819 */ /* 0x000fe200000116b0 */
[----:B------:R-:W-:Y:S01]  /*6460*/  FFMA.FTZ R0, R30, c[0x0][0x23c], -R0 ;  /* 0x00008f001e007a23 */ /* 0x000fe20000010800 */
[----:B------:R-:W-:Y:S01]  /*6470*/  LOP3.LUT R5, R176, 0xff, RZ, 0xc0, !PT ;  /* 0x000000ffb0057812 */ /* 0x000fe200078ec0ff */
[----:B----4-:R-:W-:Y:S01]  /*6480*/  @!P6 FADD.FTZ R229, -R229, -RZ ;  /* 0x800000ffe5e5e221 */ /* 0x010fe20000010100 */
[----:B------:R-:W-:Y:S02]  /*6490*/  ISETP.LE.U32.AND P6, PT, R3, UR4, PT ;  /* 0x0000000403007c0c */ /* 0x000fe4000bfc3070 */
[----:B------:R-:W-:Y:S02]  /*64a0*/  LOP3.LUT R3, R165, 0xff, RZ, 0xc0, !PT ;  /* 0x000000ffa5037812 */ /* 0x000fe400078ec0ff */
[----:B------:R-:W-:Y:S01]  /*64b0*/  LOP3.LUT R172, R172, 0xffff, RZ, 0xc0, !PT ;  /* 0x0000ffffacac7812 */ /* 0x000fe200078ec0ff */
[----:B------:R-:W2:Y:S01]  /*64c0*/  MUFU.EX2 R227, R28 ;  /* 0x0000001c00e37308 */ /* 0x000ea20000000800 */
[----:B------:R-:W-:Y:S02]  /*64d0*/  SHF.R.U32.HI R7, RZ, 0x18, R166 ;  /* 0x00000018ff077819 */ /* 0x000fe400000116a6 */
[----:B---3--:R-:W-:Y:S02]  /*64e0*/  SHF.R.U32.HI R8, RZ, 0x10, R170 ;  /* 0x00000010ff087819 */ /* 0x008fe400000116aa */
[----:B------:R-:W-:Y:S05]  /*64f0*/  LOP3.LUT R170, R170, 0xffff, RZ, 0xc0, !PT ;  /* 0x0000ffffaaaa7812 */ /* 0x000fea00078ec0ff */
[----:B------:R-:W3:Y:S01]  /*6500*/  MUFU.EX2 R222, R19 ;  /* 0x0000001300de7308 */ /* 0x000ee20000000800 */
[----:B-1----:R-:W-:Y:S01]  /*6510*/  @!P1 FADD.FTZ R221, -R221, -RZ ;  /* 0x800000ffdddd9221 */ /* 0x002fe20000010100 */
[----:B------:R-:W-:Y:S02]  /*6520*/  ISETP.LE.U32.AND P1, PT, R4, UR4, PT ;  /* 0x0000000404007c0c */ /* 0x000fe4000bf23070 */
[----:B------:R-:W-:Y:S06]  /*6530*/  SHF.R.U32.HI R4, RZ, 0x8, R172 ;  /* 0x00000008ff047819 */ /* 0x000fec00000116ac */
[----:B------:R-:W1:Y:S01]  /*6540*/  MUFU.EX2 R224, R23 ;  /* 0x0000001700e07308 */ /* 0x000e620000000800 */
[----:B--2---:R-:W-:Y:S01]  /*6550*/  @!P5 FADD.FTZ R227, -R227, -RZ ;  /* 0x800000ffe3e3d221 */ /* 0x004fe20000010100 */
[----:B------:R-:W-:Y:S02]  /*6560*/  ISETP.LE.U32.AND P5, PT, R3, UR4, PT ;  /* 0x0000000403007c0c */ /* 0x000fe4000bfa3070 */
[----:B------:R-:W-:Y:S01]  /*6570*/  LOP3.LUT R3, R8, 0xff, RZ, 0xc0, !PT ;  /* 0x000000ff08037812 */ /* 0x000fe200078ec0ff */
[----:B------:R-:W-:Y:S05]  /*6580*/  @!P1 FADD.FTZ R192, -R192, -RZ ;  /* 0x800000ffc0c09221 */ /* 0x000fea0000010100 */
[----:B------:R-:W2:Y:S01]  /*6590*/  MUFU.EX2 R223, R20 ;  /* 0x0000001400df7308 */ /* 0x000ea20000000800 */
[----:B---3--:R-:W-:Y:S01]  /*65a0*/  @!P4 FADD.FTZ R222, -R222, -RZ ;  /* 0x800000ffdedec221 */ /* 0x008fe20000010100 */
[----:B------:R-:W-:Y:S02]  /*65b0*/  ISETP.LE.U32.AND P4, PT, R5, UR4, PT ;  /* 0x0000000405007c0c */ /* 0x000fe4000bf83070 */
[----:B------:R-:W-:Y:S02]  /*65c0*/  SHF.R.U32.HI R5, RZ, 0x10, R176 ;  /* 0x00000010ff057819 */ /* 0x000fe400000116b0 */
[----:B------:R-:W-:Y:S04]  /*65d0*/  LOP3.LUT R176, R176, 0xffff, RZ, 0xc0, !PT ;  /* 0x0000ffffb0b07812 */ /* 0x000fe800078ec0ff */
[----:B------:R3:W4:Y:S01]  /*65e0*/  MUFU.EX2 R217, R12 ;  /* 0x0000000c00d97308 */ /* 0x0007220000000800 */
[----:B------:R-:W-:Y:S01]  /*65f0*/  LOP3.LUT R5, R5, 0xff, RZ, 0xc0, !PT ;  /* 0x000000ff05057812 */ /* 0x000fe200078ec0ff */
[----:B-1----:R-:W-:Y:S01]  /*6600*/  @!P2 FADD.FTZ R224, -R224, -RZ ;  /* 0x800000ffe0e0a221 */ /* 0x002fe20000010100 */
[----:B------:R-:W-:Y:S02]  /*6610*/  ISETP.LE.U32.AND P2, PT, R6, UR4, PT ;  /* 0x0000000406007c0c */ /* 0x000fe4000bf43070 */
[----:B------:R-:W-:Y:S05]  /*6620*/  @!P4 FADD.FTZ R190, -R190, -RZ ;  /* 0x800000ffbebec221 */ /* 0x000fea0000010100 */
[----:B------:R-:W1:Y:S01]  /*6630*/  MUFU.EX2 R226, R34 ;  /* 0x0000002200e27308 */ /* 0x000e620000000800 */
[----:B--2---:R-:W-:Y:S01]  /*6640*/  @!P3 FADD.FTZ R223, -R223, -RZ ;  /* 0x800000ffdfdfb221 */ /* 0x004fe20000010100 */
[----:B------:R-:W-:Y:S02]  /*6650*/  ISETP.LE.U32.AND P3, PT, R3, UR4, PT ;  /* 0x0000000403007c0c */ /* 0x000fe4000bf63070 */
[----:B------:R-:W-:Y:S06]  /*6660*/  SHF.R.U32.HI R3, RZ, 0x10, R175 ;  /* 0x00000010ff037819 */ /* 0x000fec00000116af */
[----:B------:R-:W2:Y:S01]  /*6670*/  MUFU.EX2 R219, R18 ;  /* 0x0000001200db7308 */ /* 0x000ea20000000800 */
[----:B------:R-:W-:Y:S01]  /*6680*/  LOP3.LUT R3, R3, 0xff, RZ, 0xc0, !PT ;  /* 0x000000ff03037812 */ /* 0x000fe200078ec0ff */
[--C-:B---3--:R-:W-:Y:S03]  /*6690*/  FFMA.FTZ R12, R9, c[0x0][0x23c], -R2.reuse ;  /* 0x00008f00090c7a23 */ /* 0x108fe60000010802 */
[----:B------:R-:W-:Y:S01]  /*66a0*/  ISETP.LE.U32.AND P1, PT, R3, UR4, PT ;  /* 0x0000000403007c0c */ /* 0x000fe2000bf23070 */
[----:B------:R-:W-:Y:S01]  /*66b0*/  FFMA.FTZ R2, R29, c[0x0][0x23c], -R2 ;  /* 0x00008f001d027a23 */ /* 0x000fe20000010802 */
[----:B------:R-:W-:Y:S01]  /*66c0*/  LOP3.LUT R3, R4, 0xffff, RZ, 0xc0, !PT ;  /* 0x0000ffff04037812 */ /* 0x000fe200078ec0ff */
[----:B----4-:R-:W-:Y:S01]  /*66d0*/  @!P2 FADD.FTZ R217, -R217, -RZ ;  /* 0x800000ffd9d9a221 */ /* 0x010fe20000010100 */
[----:B------:R-:W-:Y:S01]  /*66e0*/  SHF.R.U32.HI R4, RZ, 0x8, R170 ;  /* 0x00000008ff047819 */ /* 0x000fe200000116aa */
[----:B------:R-:W3:Y:S01]  /*66f0*/  MUFU.EX2 R195, R15 ;  /* 0x0000000f00c37308 */ /* 0x000ee20000000800 */
[----:B------:R-:W-:Y:S02]  /*6700*/  ISETP.LE.U32.AND P4, PT, R3, UR4, PT ;  /* 0x0000000403007c0c */ /* 0x000fe4000bf83070 */
[----:B------:R-:W-:Y:S01]  /*6710*/  SHF.R.U32.HI R3, RZ, 0x18, R165 ;  /* 0x00000018ff037819 */ /* 0x000fe200000116a5 */
[----:B-1----:R-:W-:Y:S01]  /*6720*/  @!P6 FADD.FTZ R226, -R226, -RZ ;  /* 0x800000ffe2e2e221 */ /* 0x002fe20000010100 */
[----:B------:R-:W-:Y:S02]  /*6730*/  ISETP.LE.U32.AND P6, PT, R7, UR4, PT ;  /* 0x0000000407007c0c */ /* 0x000fe4000bfc3070 */
[----:B------:R-:W-:Y:S02]  /*6740*/  ISETP.LE.U32.AND P2, PT, R5, UR4, PT ;  /* 0x0000000405007c0c */ /* 0x000fe4000bf43070 */
[----:B------:R-:W-:Y:S01]  /*6750*/  LOP3.LUT R5, R174, 0xff, RZ, 0xc0, !PT ;  /* 0x000000ffae057812 */ /* 0x000fe200078ec0ff */
[----:B------:R-:W1:Y:S01]  /*6760*/  MUFU.EX2 R220, R22 ;  /* 0x0000001600dc7308 */ /* 0x000e620000000800 */
[----:B------:R-:W-:Y:S02]  /*6770*/  SHF.R.U32.HI R9, RZ, 0x10, R166 ;  /* 0x00000010ff097819 */ /* 0x000fe400000116a6 */
[----:B------:R-:W-:Y:S01]  /*6780*/  LOP3.LUT R166, R166, 0xffff, RZ, 0xc0, !PT ;  /* 0x0000ffffa6a67812 */ /* 0x000fe200078ec0ff */
[----:B--2---:R-:W-:Y:S01]  /*6790*/  @!P3 FADD.FTZ R219, -R219, -RZ ;  /* 0x800000ffdbdbb221 */ /* 0x004fe20000010100 */
[----:B------:R-:W-:Y:S02]  /*67a0*/  ISETP.LE.U32.AND P3, PT, R3, UR4, PT ;  /* 0x0000000403007c0c */ /* 0x000fe4000bf63070 */
[----:B------:R-:W-:Y:S02]  /*67b0*/  LOP3.LUT R3, R4, 0xffff, RZ, 0xc0, !PT ;  /* 0x0000ffff04037812 */ /* 0x000fe400078ec0ff */
[----:B------:R-:W-:Y:S01]  /*67c0*/  SHF.R.U32.HI R4, RZ, 0x18, R174 ;  /* 0x00000018ff047819 */ /* 0x000fe200000116ae */
[----:B------:R-:W2:Y:S01]  /*67d0*/  MUFU.EX2 R225, R33 ;  /* 0x0000002100e17308 */ /* 0x000ea20000000800 */
[----:B------:R-:W-:Y:S02]  /*67e0*/  @!P2 FADD.FTZ R185, -R185, -RZ ;  /* 0x800000ffb9b9a221 */ /* 0x000fe40000010100 */
[----:B---3--:R-:W-:Y:S01]  /*67f0*/  @!P6 FADD.FTZ R195, -R195, -RZ ;  /* 0x800000ffc3c3e221 */ /* 0x008fe20000010100 */
[----:B------:R-:W-:Y:S02]  /*6800*/  ISETP.LE.U32.AND P6, PT, R3, UR4, PT ;  /* 0x0000000403007c0c */ /* 0x000fe4000bfc3070 */
[----:B------:R-:W-:Y:S02]  /*6810*/  LOP3.LUT R3, R175, 0xffff, RZ, 0xc0, !PT ;  /* 0x0000ffffaf037812 */ /* 0x000fe400078ec0ff */
[----:B------:R-:W-:Y:S02]  /*6820*/  SHF.R.U32.HI R15, RZ, 0x10, R168 ;  /* 0x00000010ff0f7819 */ /* 0x000fe400000116a8 */
[----:B------:R3:W-:Y:S01]  /*6830*/  MUFU.EX2 R186, R2 ;  /* 0x0000000200ba7308 */ /* 0x0007e20000000800 */
[----:B------:R-:W-:Y:S02]  /*6840*/  SHF.R.U32.HI R3, RZ, 0x8, R3 ;  /* 0x00000008ff037819 */ /* 0x000fe40000011603 */
[----:B------:R-:W-:Y:S01]  /*6850*/  LOP3.LUT R168, R168, 0xffff, RZ, 0xc0, !PT ;  /* 0x0000ffffa8a87812 */ /* 0x000fe200078ec0ff */
[----:B-1----:R-:W-:Y:S01]  /*6860*/  @!P1 FADD.FTZ R220, -R220, -RZ ;  /* 0x800000ffdcdc9221 */ /* 0x002fe20000010100 */
[----:B------:R-:W-:Y:S02]  /*6870*/  ISETP.LE.U32.AND P1, PT, R5, UR4, PT ;  /* 0x0000000405007c0c */ /* 0x000fe4000bf23070 */
[----:B------:R-:W-:Y:S02]  /*6880*/  LOP3.LUT R3, R3, 0xffff, RZ, 0xc0, !PT ;  /* 0x0000ffff03037812 */ /* 0x000fe400078ec0ff */
[----:B------:R-:W-:Y:S01]  /*6890*/  LOP3.LUT R5, R9, 0xff, RZ, 0xc0, !PT ;  /* 0x000000ff09057812 */ /* 0x000fe200078ec0ff */
[----:B------:R-:W1:Y:S03]  /*68a0*/  MUFU.EX2 R194, R17 ;  /* 0x0000001100c27308 */ /* 0x000e660000000800 */
[----:B------:R-:W-:Y:S01]  /*68b0*/  ISETP.LE.U32.AND P2, PT, R5, UR4, PT ;  /* 0x0000000405007c0c */ /* 0x000fe2000bf43070 */
[----:B--2---:R-:W-:Y:S01]  /*68c0*/  @!P4 FADD.FTZ R225, -R225, -RZ ;  /* 0x800000ffe1e1c221 */ /* 0x004fe20000010100 */
[----:B------:R-:W-:Y:S02]  /*68d0*/  ISETP.LE.U32.AND P4, PT, R4, UR4, PT ;  /* 0x0000000404007c0c */ /* 0x000fe4000bf83070 */
[----:B------:R-:W-:Y:S01]  /*68e0*/  SHF.R.U32.HI R4, RZ, 0x8, R176 ;  /* 0x00000008ff047819 */ /* 0x000fe200000116b0 */
[----:B------:R-:W-:Y:S02]  /*68f0*/  @!P1 FADD.FTZ R187, -R187, -RZ ;  /* 0x800000ffbbbb9221 */ /* 0x000fe40000010100 */
[----:B------:R-:W2:Y:S01]  /*6900*/  MUFU.EX2 R189, R11 ;  /* 0x0000000b00bd7308 */ /* 0x000ea20000000800 */
[----:B------:R-:W-:Y:S02]  /*6910*/  LOP3.LUT R4, R4, 0xffff, RZ, 0xc0, !PT ;  /* 0x0000ffff04047812 */ /* 0x000fe400078ec0ff */
[----:B---3--:R-:W-:Y:S02]  /*6920*/  F2FP.RELU.BF16.PACK_AB R2, R192, R185 ;  /* 0x000000b9c002723e */ /* 0x008fe400000018ff */
[----:B------:R-:W-:Y:S02]  /*6930*/  ISETP.LE.U32.AND P1, PT, R4, UR4, PT ;  /* 0x0000000404007c0c */ /* 0x000fe4000bf23070 */
[----:B------:R-:W-:Y:S01]  /*6940*/  SHF.R.U32.HI R4, RZ, 0x10, R174 ;  /* 0x00000010ff047819 */ /* 0x000fe200000116ae */
[----:B------:R3:W-:Y:S02]  /*6950*/  STS [R232+0x20400], R2 ;  /* 0x02040002e8007388 */ /* 0x0007e40000000800 */
[----:B------:R-:W4:Y:S01]  /*6960*/  MUFU.EX2 R193, R21 ;  /* 0x0000001500c17308 */ /* 0x000f220000000800 */
[----:B------:R-:W-:Y:S02]  /*6970*/  LOP3.LUT R174, R174, 0xffff, RZ, 0xc0, !PT ;  /* 0x0000ffffaeae7812 */ /* 0x000fe400078ec0ff */
[----:B------:R-:W-:Y:S01]  /*6980*/  LOP3.LUT R5, R4, 0xff, RZ, 0xc0, !PT ;  /* 0x000000ff04057812 */ /* 0x000fe200078ec0ff */
[----:B-1----:R-:W-:Y:S01]  /*6990*/  @!P6 FADD.FTZ R194, -R194, -RZ ;  /* 0x800000ffc2c2e221 */ /* 0x002fe20000010100 */
[----:B------:R-:W-:Y:S02]  /*69a0*/  ISETP.LE.U32.AND P6, PT, R3, UR4, PT ;  /* 0x0000000403007c0c */ /* 0x000fe4000bfc3070 */
[----:B------:R-:W-:Y:S02]  /*69b0*/  SHF.R.U32.HI R4, RZ, 0x8, R174 ;  /* 0x00000008ff047819 */ /* 0x000fe400000116ae */
[----:B------:R-:W-:Y:S01]  /*69c0*/  SHF.R.U32.HI R3, RZ, 0x8, R166 ;  /* 0x00000008ff037819 */ /* 0x000fe200000116a6 */
[----:B------:R-:W1:Y:S01]  /*69d0*/  MUFU.EX2 R177, R164 ;  /* 0x000000a400b17308 */ /* 0x000e620000000800 */
[----:B------:R-:W-:Y:S02]  /*69e0*/  LOP3.LUT R4, R4, 0xffff, RZ, 0xc0, !PT ;  /* 0x0000ffff04047812 */ /* 0x000fe400078ec0ff */
[----:B------:R-:W-:Y:S01]  /*69f0*/  LOP3.LUT R3, R3, 0xffff, RZ, 0xc0, !PT ;  /* 0x0000ffff03037812 */ /* 0x000fe200078ec0ff */
[----:B--2---:R-:W-:Y:S01]  /*6a00*/  @!P4 FADD.FTZ R189, -R189, -RZ ;  /* 0x800000ffbdbdc221 */ /* 0x004fe20000010100 */
[----:B------:R-:W-:Y:S02]  /*6a10*/  ISETP.LE.U32.AND P4, PT, R5, UR4, PT ;  /* 0x0000000405007c0c */ /* 0x000fe4000bf83070 */
[----:B------:R-:W-:Y:S02]  /*6a20*/  SHF.R.U32.HI R5, RZ, 0x10, R165 ;  /* 0x00000010ff057819 */ /* 0x000fe400000116a5 */
[----:B------:R-:W-:Y:S01]  /*6a30*/  LOP3.LUT R165, R165, 0xffff, RZ, 0xc0, !PT ;  /* 0x0000ffffa5a57812 */ /* 0x000fe200078ec0ff */
[----:B------:R-:W2:Y:S01]  /*6a40*/  MUFU.EX2 R191, R14 ;  /* 0x0000000e00bf7308 */ /* 0x000ea20000000800 */
[----:B------:R-:W-:Y:S01]  /*6a50*/  LOP3.LUT R5, R5, 0xff, RZ, 0xc0, !PT ;  /* 0x000000ff05057812 */ /* 0x000fe200078ec0ff */
[----:B----4-:R-:W-:Y:S01]  /*6a60*/  @!P6 FADD.FTZ R193, -R193, -RZ ;  /* 0x800000ffc1c1e221 */ /* 0x010fe20000010100 */
[----:B------:R-:W-:Y:S02]  /*6a70*/  ISETP.LE.U32.AND P6, PT, R4, UR4, PT ;  /* 0x0000000404007c0c */ /* 0x000fe4000bfc3070 */
[----:B------:R-:W-:Y:S02]  /*6a80*/  SHF.R.U32.HI R4, RZ, 0x8, R168 ;  /* 0x00000008ff047819 */ /* 0x000fe400000116a8 */
[----:B---3--:R-:W-:Y:S03]  /*6a90*/  F2FP.RELU.BF16.PACK_AB R2, R194, R221 ;  /* 0x000000ddc202723e */ /* 0x008fe600000018ff */
[----:B------:R-:W3:Y:S01]  /*6aa0*/  MUFU.EX2 R179, R10 ;  /* 0x0000000a00b37308 */ /* 0x000ee20000000800 */
[----:B------:R-:W-:Y:S01]  /*6ab0*/  LOP3.LUT R4, R4, 0xffff, RZ, 0xc0, !PT ;  /* 0x0000ffff04047812 */ /* 0x000fe200078ec0ff */
[----:B-1----:R-:W-:Y:S08]  /*6ac0*/  @!P1 FADD.FTZ R177, -R177, -RZ ;  /* 0x800000ffb1b19221 */ /* 0x002ff00000010100 */
[----:B------:R-:W1:Y:S01]  /*6ad0*/  MUFU.EX2 R176, R12 ;  /* 0x0000000c00b07308 */ /* 0x000e620000000800 */
[----:B--2---:R-:W-:Y:S01]  /*6ae0*/  @!P2 FADD.FTZ R191, -R191, -RZ ;  /* 0x800000ffbfbfa221 */ /* 0x004fe20000010100 */
[----:B------:R-:W-:Y:S02]  /*6af0*/  ISETP.LE.U32.AND P2, PT, R3, UR4, PT ;  /* 0x0000000403007c0c */ /* 0x000fe4000bf43070 */
[----:B------:R-:W-:Y:S06]  /*6b00*/  LOP3.LUT R3, R15, 0xff, RZ, 0xc0, !PT ;  /* 0x000000ff0f037812 */ /* 0x000fec00078ec0ff */
[----:B------:R2:W4:Y:S01]  /*6b10*/  MUFU.EX2 R181, R0 ;  /* 0x0000000000b57308 */ /* 0x0005220000000800 */
[----:B------:R-:W-:Y:S02]  /*6b20*/  ISETP.LE.U32.AND P1, PT, R3, UR4, PT ;  /* 0x0000000403007c0c */ /* 0x000fe4000bf23070 */
[----:B------:R-:W-:Y:S01]  /*6b30*/  SHF.R.U32.HI R3, RZ, 0x8, R165 ;  /* 0x00000008ff037819 */ /* 0x000fe200000116a5 */
[----:B---3--:R-:W-:Y:S01]  /*6b40*/  @!P4 FADD.FTZ R179, -R179, -RZ ;  /* 0x800000ffb3b3c221 */ /* 0x008fe20000010100 */
[----:B------:R-:W-:Y:S02]  /*6b50*/  ISETP.LE.U32.AND P4, PT, R5, UR4, PT ;  /* 0x0000000405007c0c */ /* 0x000fe4000bf83070 */
[----:B------:R-:W-:Y:S02]  /*6b60*/  F2FP.RELU.BF16.PACK_AB R5, R177, R190 ;  /* 0x000000beb105723e */ /* 0x000fe400000018ff */
[----:B------:R-:W-:Y:S01]  /*6b70*/  LOP3.LUT R3, R3, 0xffff, RZ, 0xc0, !PT ;  /* 0x0000ffff03037812 */ /* 0x000fe200078ec0ff */
[----:B------:R-:W3:Y:S02]  /*6b80*/  MUFU.EX2 R184, R13 ;  /* 0x0000000d00b87308 */ /* 0x000ee40000000800 */
[----:B------:R3:W-:Y:S01]  /*6b90*/  STS [R232+0x20000], R5 ;  /* 0x02000005e8007388 */ /* 0x0007e20000000800 */
[----:B-1----:R-:W-:Y:S01]  /*6ba0*/  @!P6 FADD.FTZ R176, -R176, -RZ ;  /* 0x800000ffb0b0e221 */ /* 0x002fe20000010100 */
[----:B------:R-:W-:Y:S02]  /*6bb0*/  ISETP.LE.U32.AND P6, PT, R3, UR4, PT ;  /* 0x0000000403007c0c */ /* 0x000fe4000bfc3070 */
[----:B------:R1:W-:Y:S01]  /*6bc0*/  STS [R233+0x20000], R2 ;  /* 0x02000002e9007388 */ /* 0x0003e20000000800 */
[----:B------:R-:W-:Y:S03]  /*6bd0*/  F2FP.RELU.BF16.PACK_AB R3, R189, R179 ;  /* 0x000000b3bd03723e */ /* 0x000fe600000018ff */
[----:B------:R-:W1:Y:S01]  /*6be0*/  MUFU.EX2 R182, R24 ;  /* 0x0000001800b67308 */ /* 0x000e620000000800 */
[----:B--2---:R-:W-:Y:S01]  /*6bf0*/  F2FP.RELU.BF16.PACK_AB R0, R222, R219 ;  /* 0x000000dbde00723e */ /* 0x004fe200000018ff */
[----:B----4-:R-:W-:Y:S01]  /*6c00*/  @!P1 FADD.FTZ R181, -R181, -RZ ;  /* 0x800000ffb5b59221 */ /* 0x010fe20000010100 */
[----:B------:R-:W-:Y:S03]  /*6c10*/  FSETP.GE.FTZ.AND P1, PT, R177, RZ, PT ;  /* 0x000000ffb100720b */ /* 0x000fe60003f36000 */
[----:B------:R2:W-:Y:S04]  /*6c20*/  STS [R233+0x20400], R0 ;  /* 0x02040000e9007388 */ /* 0x0005e80000000800 */
[----:B------:R-:W4:Y:S01]  /*6c30*/  MUFU.EX2 R183, R27 ;  /* 0x0000001b00b77308 */ /* 0x000f220000000800 */
[----:B------:R4:W-:Y:S01]  /*6c40*/  STS [R232+0x21400], R3 ;  /* 0x02140003e8007388 */ /* 0x0009e20000000800 */
[----:B---3--:R-:W-:Y:S01]  /*6c50*/  @!P2 FADD.FTZ R184, -R184, -RZ ;  /* 0x800000ffb8b8a221 */ /* 0x008fe20000010100 */
[----:B------:R-:W-:Y:S01]  /*6c60*/  ISETP.LE.U32.AND P2, PT, R4, UR4, PT ;  /* 0x0000000404007c0c */ /* 0x000fe2000bf43070 */
[----:B------:R-:W-:Y:S01]  /*6c70*/  ULDC UR4, c[0x0][0x22c] ;  /* 0x00008b0000047ab9 */ /* 0x000fe20000000800 */
[----:B------:R-:W-:Y:S01]  /*6c80*/  F2FP.RELU.BF16.PACK_AB R4, R176, R187 ;  /* 0x000000bbb004723e */ /* 0x000fe200000018ff */
[----:B------:R-:W-:Y:S01]  /*6c90*/  UIMAD UR6, UR4, UR6, URZ ;  /* 0x00000006040672a4 */ /* 0x000fe2000f8e023f */
[----:B------:R-:W-:Y:S03]  /*6ca0*/  F2FP.RELU.BF16.PACK_AB R5, R184, R217 ;  /* 0x000000d9b805723e */ /* 0x000fe600000018ff */
[----:B------:R-:W3:Y:S01]  /*6cb0*/  MUFU.EX2 R180, R25 ;  /* 0x0000001900b47308 */ /* 0x000ee20000000800 */
[----:B-1----:R-:W-:Y:S01]  /*6cc0*/  F2FP.RELU.BF16.PACK_AB R2, R224, R220 ;  /* 0x000000dce002723e */ /* 0x002fe200000018ff */
[----:B------:R1:W-:Y:S01]  /*6cd0*/  STS [R232+0x21000], R4 ;  /* 0x02100004e8007388 */ /* 0x0003e20000000800 */
[----:B------:R-:W-:Y:S01]  /*6ce0*/  ULEA UR4, -UR6, URZ, 0x6 ;  /* 0x0000003f06047291 */ /* 0x000fe2000f8e313f */
[----:B------:R-:W-:Y:S02]  /*6cf0*/  @!P5 FADD.FTZ R182, -R182, -RZ ;  /* 0x800000ffb6b6d221 */ /* 0x000fe40000010100 */
[----:B------:R1:W-:Y:S01]  /*6d00*/  STS [R233+0x21000], R5 ;  /* 0x02100005e9007388 */ /* 0x0003e20000000800 */
[----:B------:R-:W-:Y:S01]  /*6d10*/  @!P2 FADD.FTZ R186, -R186, -RZ ;  /* 0x800000ffbabaa221 */ /* 0x000fe20000010100 */
[----:B------:R-:W-:Y:S02]  /*6d20*/  FSETP.GE.FTZ.AND P2, PT, R190, RZ, PT ;  /* 0x000000ffbe00720b */ /* 0x000fe40003f56000 */
[----:B------:R-:W1:Y:S01]  /*6d30*/  MUFU.EX2 R178, R26 ;  /* 0x0000001a00b27308 */ /* 0x000e620000000800 */
[----:B--2---:R-:W-:Y:S01]  /*6d40*/  F2FP.RELU.BF16.PACK_AB R0, R225, R228 ;  /* 0x000000e4e100723e */ /* 0x004fe200000018ff */
[----:B----4-:R-:W-:Y:S01]  /*6d50*/  @!P3 FADD.FTZ R183, -R183, -RZ ;  /* 0x800000ffb7b7b221 */ /* 0x010fe20000010100 */
[----:B------:R-:W-:Y:S02]  /*6d60*/  FSETP.GE.FTZ.AND P3, PT, R176, RZ, PT ;  /* 0x000000ffb000720b */ /* 0x000fe40003f76000 */
[----:B------:R-:W-:Y:S05]  /*6d70*/  F2FP.RELU.BF16.PACK_AB R3, R193, R223 ;  /* 0x000000dfc103723e */ /* 0x000fea00000018ff */
[----:B------:R-:W2:Y:S01]  /*6d80*/  MUFU.EX2 R188, R31 ;  /* 0x0000001f00bc7308 */ /* 0x000ea20000000800 */
[----:B---3--:R-:W-:Y:S01]  /*6d90*/  @!P6 FADD.FTZ R180, -R180, -RZ ;  /* 0x800000ffb4b4e221 */ /* 0x008fe20000010100 */
[----:B-1----:R-:W-:Y:S04]  /*6da0*/  F2FP.RELU.BF16.PACK_AB R4, R195, R191 ;  /* 0x000000bfc304723e */ /* 0x002fe800000018ff */
[----:B------:R-:W-:Y:S01]  /*6db0*/  F2FP.RELU.BF16.PACK_AB R5, R180, R182 ;  /* 0x000000b6b405723e */ /* 0x000fe200000018ff */
[----:B------:R1:W-:Y:S01]  /*6dc0*/  STS [R233+0x21400], R4 ;  /* 0x02140004e9007388 */ /* 0x0003e20000000800 */
[----:B------:R-:W-:Y:S03]  /*6dd0*/  @!P4 FADD.FTZ R178, -R178, -RZ ;  /* 0x800000ffb2b2c221 */ /* 0x000fe60000010100 */
[----:B------:R3:W-:Y:S04]  /*6de0*/  STS [R230+0x20000], R3 ;  /* 0x02000003e6007388 */ /* 0x0007e80000000800 */
[----:B------:R4:W-:Y:S04]  /*6df0*/  STS [R230+0x20400], R2 ;  /* 0x02040002e6007388 */ /* 0x0009e80000000800 */
[----:B------:R4:W-:Y:S01]  /*6e00*/  STS [R231+0x20000], R0 ;  /* 0x02000000e7007388 */ /* 0x0009e20000000800 */
[----:B--2---:R-:W-:Y:S01]  /*6e10*/  @!P0 FADD.FTZ R188, -R188, -RZ ;  /* 0x800000ffbcbc8221 */ /* 0x004fe20000010100 */
[----:B------:R-:W-:Y:S02]  /*6e20*/  FSETP.GE.FTZ.AND P0, PT, R185, RZ, PT ;  /* 0x000000ffb900720b */ /* 0x000fe40003f16000 */
[----:B-1----:R-:W-:Y:S01]  /*6e30*/  F2FP.RELU.BF16.PACK_AB R4, R183, R178 ;  /* 0x000000b2b704723e */ /* 0x002fe200000018ff */
[----:B---3--:R-:W-:Y:S01]  /*6e40*/  IMAD.SHL.U32 R3, R210, 0x2, RZ ;  /* 0x00000002d2037824 */ /* 0x008fe200078e00ff */
[----:B----4-:R-:W-:Y:S03]  /*6e50*/  F2FP.RELU.BF16.PACK_AB R2, R186, R227 ;  /* 0x000000e3ba02723e */ /* 0x010fe600000018ff */
[--C-:B------:R-:W-:Y:S02]  /*6e60*/  IMAD.IADD R196, R208, 0x1, R3.reuse ;  /* 0x00000001d0c47824 */ /* 0x100fe400078e0203 */
[----:B------:R-:W-:Y:S01]  /*6e70*/  IMAD.IADD R198, R199, 0x1, R3 ;  /* 0x00000001c7c67824 */ /* 0x000fe200078e0203 */
[----:B------:R-:W-:Y:S01]  /*6e80*/  F2FP.RELU.BF16.PACK_AB R0, R229, R226 ;  /* 0x000000e2e500723e */ /* 0x000fe200000018ff */
[----:B------:R-:W-:Y:S04]  /*6e90*/  IMAD.IADD R197, R199, 0x1, R196 ;  /* 0x00000001c7c57824 */ /* 0x000fe800078e02c4 */
[----:B------:R1:W-:Y:S04]  /*6ea0*/  STS [R231+0x20400], R0 ;  /* 0x02040000e7007388 */ /* 0x0003e80000000800 */
[----:B------:R-:W-:Y:S04]  /*6eb0*/  STS [R230+0x21000], R5 ;  /* 0x02100005e6007388 */ /* 0x000fe80000000800 */
[----:B------:R-:W-:Y:S04]  /*6ec0*/  STS [R230+0x21400], R4 ;  /* 0x02140004e6007388 */ /* 0x000fe80000000800 */
[----:B------:R-:W-:Y:S01]  /*6ed0*/  STS [R231+0x21000], R2 ;  /* 0x02100002e7007388 */ /* 0x000fe20000000800 */
[----:B-1----:R-:W-:Y:S05]  /*6ee0*/  F2FP.RELU.BF16.PACK_AB R0, R188, R181 ;  /* 0x000000b5bc00723e */ /* 0x002fea00000018ff */
[----:B------:R-:W-:Y:S04]  /*6ef0*/  STS [R231+0x21400], R0 ;  /* 0x02140000e7007388 */ /* 0x000fe80000000800 */
[----:B------:R-:W-:Y:S08]  /*6f00*/  LDSM.16.M88.4 R32, [R3+0x8000] ;  /* 0x008000000320783b */ /* 0x000ff00000000200 */
[----:B------:R-:W1:Y:S08]  /*6f10*/  LDSM.16.M88.4 R16, [R207+0x14000] ;  /* 0x01400000cf10783b */ /* 0x000e700000000200 */
[----:B------:R-:W2:Y:S08]  /*6f20*/  LDSM.16.M88.4 R28, [R3+0x9000] ;  /* 0x00900000031c783b */ /* 0x000eb00000000200 */
[----:B------:R-:W3:Y:S08]  /*6f30*/  LDSM.16.M88.4 R164, [R207+0x14800] ;  /* 0x01480000cfa4783b */ /* 0x000ef00000000200 */
[----:B------:R-:W-:Y:S08]  /*6f40*/  LDSM.16.M88.4 R168, [R196+0x8000] ;  /* 0x00800000c4a8783b */ /* 0x000ff00000000200 */
[----:B------:R-:W-:Y:S01]  /*6f50*/  LDSM.16.M88.4 R172, [R196+0x9000] ;  /* 0x00900000c4ac783b */ /* 0x000fe20000000200 */
        /* <DEDUP_REMOVED lines=82> */
[C---:B------:R-:W-:Y:S07]  /*7480*/  HMMA.16816.F32.BF16 R8, R172.reuse, R168, R8 ;  /* 0x000000a8ac08723c */ /* 0x040fee0000041808 */
[----:B------:R-:W-:Y:S01]  /*7490*/  IMAD.U32 R169, RZ, RZ, UR4 ;  /* 0x00000004ffa97e24 */ /* 0x000fe2000f8e00ff */
[-C--:B------:R-:W-:Y:S01]  /*74a0*/  HMMA.16816.F32.BF16 R12, R172, R170.reuse, R12 ;  /* 0x000000aaac0c723c */ /* 0x080fe2000004180c */
[----:B------:R-:W-:Y:S07]  /*74b0*/  IMAD.U32 R168, RZ, RZ, UR4 ;  /* 0x00000004ffa87e24 */ /* 0x000fee000f8e00ff */
[C---:B-----5:R-:W-:Y:S01]  /*74c0*/  FADD.FTZ R4, -R216.reuse, R4 ;  /* 0x00000004d8047221 */ /* 0x060fe20000010100 */
[C---:B------:R-:W-:Y:S03]  /*74d0*/  HMMA.16816.F32.BF16 R16, R164.reuse, R170, R16 ;  /* 0x000000aaa410723c */ /* 0x040fe60000041810 */
[----:B------:R-:W-:Y:S01]  /*74e0*/  FADD.FTZ R2, -R216, R5 ;  /* 0x00000005d8027221 */ /* 0x000fe20000010100 */
[-C--:B------:R-:W-:Y:S01]  /*74f0*/  FSEL R4, R4, R216.reuse, P2 ;  /* 0x000000d804047208 */ /* 0x080fe20001000000 */
[----:B------:R-:W-:Y:S01]  /*7500*/  FADD.FTZ R0, -R215, R6 ;  /* 0x00000006d7007221 */ /* 0x000fe20000010100 */
[----:B------:R-:W-:Y:S01]  /*7510*/  FSETP.GE.FTZ.AND P2, PT, R179, RZ, PT ;  /* 0x000000ffb300720b */ /* 0x000fe20003f56000 */
[C---:B------:R-:W-:Y:S01]  /*7520*/  FADD.FTZ R11, -R211.reuse, R11 ;  /* 0x0000000bd30b7221 */ /* 0x040fe20000010100 */
[----:B------:R-:W-:Y:S01]  /*7530*/  FSEL R2, R2, R216, P1 ;  /* 0x000000d802027208 */ /* 0x000fe20000800000 */
[----:B------:R-:W-:Y:S01]  /*7540*/  FMUL.FTZ R190, R190, R4 ;  /* 0x00000004bebe7220 */ /* 0x000fe20000410000 */
[----:B------:R-:W-:Y:S02]  /*7550*/  FSETP.GE.FTZ.AND P1, PT, R192, RZ, PT ;  /* 0x000000ffc000720b */ /* 0x000fe40003f36000 */
[----:B------:R-:W-:Y:S01]  /*7560*/  FADD.FTZ R10, -R211, R10 ;  /* 0x0000000ad30a7221 */ /* 0x000fe20000010100 */
[-C--:B------:R-:W-:Y:S01]  /*7570*/  FSEL R0, R0, R215.reuse, P0 ;  /* 0x000000d700007208 */ /* 0x080fe20000000000 */
[----:B------:R-:W-:Y:S01]  /*7580*/  FMUL.FTZ R177, R177, R2 ;  /* 0x00000002b1b17220 */ /* 0x000fe20000410000 */
[----:B------:R-:W-:Y:S01]  /*7590*/  FSETP.GE.FTZ.AND P0, PT, R187, RZ, PT ;  /* 0x000000ffbb00720b */ /* 0x000fe20003f16000 */
[----:B------:R-:W-:Y:S02]  /*75a0*/  FADD.FTZ R2, -R215, R7 ;  /* 0x00000007d7027221 */ /* 0x000fe40000010100 */
[----:B------:R-:W-:Y:S01]  /*75b0*/  FMUL.FTZ R185, R185, R0 ;  /* 0x00000000b9b97220 */ /* 0x000fe20000410000 */
[----:B------:R-:W1:Y:S01]  /*75c0*/  LDSM.16.M88.4 R4, [R205+0x18800] ;  /* 0x01880000cd04783b */ /* 0x000e620000000200 */
[----:B------:R-:W-:Y:S01]  /*75d0*/  FADD.FTZ R0, -R214, R8 ;  /* 0x00000008d6007221 */ /* 0x000fe20000010100 */
[----:B------:R-:W-:Y:S01]  /*75e0*/  FSEL R2, R2, R215, P1 ;  /* 0x000000d702027208 */ /* 0x000fe20000800000 */
[----:B------:R-:W-:Y:S01]  /*75f0*/  FADD.FTZ R9, -R214, R9 ;  /* 0x00000009d6097221 */ /* 0x000fe20000010100 */
[----:B------:R-:W-:Y:S01]  /*7600*/  FSETP.GE.FTZ.AND P1, PT, R189, RZ, PT ;  /* 0x000000ffbd00720b */ /* 0x000fe20003f36000 */
[----:B------:R-:W-:Y:S01]  /*7610*/  FADD.FTZ R8, -R211, R15 ;  /* 0x0000000fd3087221 */ /* 0x000fe20000010100 */
[----:B------:R-:W-:Y:S01]  /*7620*/  FSEL R0, R0, R214, P0 ;  /* 0x000000d600007208 */ /* 0x000fe20000000000 */
[----:B------:R-:W-:Y:S01]  /*7630*/  FMUL.FTZ R192, R192, R2 ;  /* 0x00000002c0c07220 */ /* 0x000fe20000410000 */
[----:B------:R-:W-:Y:S02]  /*7640*/  LEA R212, P0, R169, R212, 0x2 ;  /* 0x000000d4a9d47211 */ /* 0x000fe400078010ff */
[-C--:B------:R-:W-:Y:S01]  /*7650*/  FSEL R2, R10, R211.reuse, P2 ;  /* 0x000000d30a027208 */ /* 0x080fe20001000000 */
[----:B------:R-:W-:Y:S01]  /*7660*/  FMUL.FTZ R187, R187, R0 ;  /* 0x00000000bbbb7220 */ /* 0x000fe20000410000 */
[----:B------:R-:W-:Y:S01]  /*7670*/  FSEL R0, R11, R211, P1 ;  /* 0x000000d30b007208 */ /* 0x000fe20000800000 */
[----:B------:R-:W-:Y:S01]  /*7680*/  FADD.FTZ R10, -R214, R13 ;  /* 0x0000000dd60a7221 */ /* 0x000fe20000010100 */
[----:B------:R-:W-:Y:S01]  /*7690*/  LEA.HI.X.SX32 R213, R168, R213, 0x2, P0 ;  /* 0x000000d5a8d57211 */ /* 0x000fe200000f16ff */
[----:B------:R-:W-:Y:S01]  /*76a0*/  FMUL.FTZ R179, R179, R2 ;  /* 0x00000002b3b37220 */ /* 0x000fe20000410000 */
[----:B------:R-:W-:Y:S01]  /*76b0*/  FSEL R168, R9, R214, P3 ;  /* 0x000000d609a87208 */ /* 0x000fe20001800000 */
[----:B------:R-:W-:Y:S01]  /*76c0*/  FADD.FTZ R9, -R211, R14 ;  /* 0x0000000ed3097221 */ /* 0x000fe20000010100 */
[----:B------:R-:W-:Y:S01]  /*76d0*/  FSETP.GE.FTZ.AND P0, PT, R195, RZ, PT ;  /* 0x000000ffc300720b */ /* 0x000fe20003f16000 */
[----:B------:R-:W-:Y:S01]  /*76e0*/  FMUL.FTZ R189, R189, R0 ;  /* 0x00000000bdbd7220 */ /* 0x000fe20000410000 */
[----:B------:R-:W-:Y:S01]  /*76f0*/  FSETP.GE.FTZ.AND P1, PT, R191, RZ, PT ;  /* 0x000000ffbf00720b */ /* 0x000fe20003f36000 */
[C---:B------:R-:W-:Y:S01]  /*7700*/  FADD.FTZ R0, -R215.reuse, R19 ;  /* 0x00000013d7007221 */ /* 0x040fe20000010100 */
[----:B------:R-:W-:Y:S01]  /*7710*/  FSETP.GE.FTZ.AND P2, PT, R184, RZ, PT ;  /* 0x000000ffb800720b */ /* 0x000fe20003f56000 */
[----:B------:R-:W-:Y:S01]  /*7720*/  FADD.FTZ R2, -R215, R18 ;  /* 0x00000012d7027221 */ /* 0x000fe20000010100 */
[-C--:B------:R-:W-:Y:S01]  /*7730*/  FSEL R8, R8, R211.reuse, P0 ;  /* 0x000000d308087208 */ /* 0x080fe20000000000 */
[----:B------:R-:W-:Y:S01]  /*7740*/  FADD.FTZ R11, -R214, R12 ;  /* 0x0000000cd60b7221 */ /* 0x000fe20000010100 */
[----:B------:R-:W-:Y:S01]  /*7750*/  FSETP.GE.FTZ.AND P0, PT, R222, RZ, PT ;  /* 0x000000ffde00720b */ /* 0x000fe20003f16000 */
[----:B------:R-:W-:Y:S01]  /*7760*/  FMUL.FTZ R168, R176, R168 ;  /* 0x000000a8b0a87220 */ /* 0x000fe20000410000 */
[----:B------:R-:W-:Y:S01]  /*7770*/  FSEL R9, R9, R211, P1 ;  /* 0x000000d309097208 */ /* 0x000fe20000800000 */
[----:B------:R-:W-:Y:S01]  /*7780*/  FMUL.FTZ R195, R195, R8 ;  /* 0x00000008c3c37220 */ /* 0x000fe20000410000 */
[----:B------:R-:W-:Y:S02]  /*7790*/  FSETP.GE.FTZ.AND P1, PT, R219, RZ, PT ;  /* 0x000000ffdb00720b */ /* 0x000fe40003f36000 */
[----:B------:R-:W-:Y:S01]  /*77a0*/  FSETP.GE.FTZ.AND P3, PT, R217, RZ, PT ;  /* 0x000000ffd900720b */ /* 0x000fe20003f76000 */
[----:B------:R-:W-:Y:S01]  /*77b0*/  FMUL.FTZ R191, R191, R9 ;  /* 0x00000009bfbf7220 */ /* 0x000fe20000410000 */
[----:B------:R-:W-:Y:S02]  /*77c0*/  FSEL R10, R10, R214, P2 ;  /* 0x000000d60a0a7208 */ /* 0x000fe40001000000 */
[----:B------:R-:W-:Y:S02]  /*77d0*/  FSETP.GE.FTZ.AND P2, PT, R194, RZ, PT ;  /* 0x000000ffc200720b */ /* 0x000fe40003f56000 */
[-C--:B------:R-:W-:Y:S01]  /*77e0*/  FSEL R0, R0, R215.reuse, P0 ;  /* 0x000000d700007208 */ /* 0x080fe20000000000 */
[----:B------:R-:W-:Y:S01]  /*77f0*/  FMUL.FTZ R184, R184, R10 ;  /* 0x0000000ab8b87220 */ /* 0x000fe20000410000 */
[-C--:B-1----:R-:W-:Y:S01]  /*7800*/  HMMA.16816.F32.BF16 R20, R164, R4.reuse, R20 ;  /* 0x00000004a414723c */ /* 0x082fe20000041814 */
[----:B------:R-:W-:Y:S02]  /*7810*/  FSEL R2, R2, R215, P1 ;  /* 0x000000d702027208 */ /* 0x000fe40000800000 */
[----:B------:R-:W-:Y:S01]  /*7820*/  FMUL.FTZ R10, R222, R0 ;  /* 0x00000000de0a7220 */ /* 0x000fe20000410000 */
[----:B------:R-:W-:Y:S02]  /*7830*/  FSETP.GE.FTZ.AND P0, PT, R224, RZ, PT ;  /* 0x000000ffe000720b */ /* 0x000fe40003f16000 */
[----:B------:R-:W-:Y:S01]  /*7840*/  FMUL.FTZ R12, R219, R2 ;  /* 0x00000002db0c7220 */ /* 0x000fe20000410000 */
[----:B------:R-:W-:Y:S01]  /*7850*/  FSETP.GE.FTZ.AND P1, PT, R220, RZ, PT ;  /* 0x000000ffdc00720b */ /* 0x000fe20003f36000 */
[C---:B------:R-:W-:Y:S01]  /*7860*/  HMMA.16816.F32.BF16 R24, R172.reuse, R4, R24 ;  /* 0x00000004ac18723c */ /* 0x040fe20000041818 */
[----:B------:R-:W-:Y:S02]  /*7870*/  FSEL R11, R11, R214, P3 ;  /* 0x000000d60b0b7208 */ /* 0x000fe40001800000 */
[----:B------:R-:W-:Y:S03]  /*7880*/  FSETP.GE.FTZ.AND P3, PT, R221, RZ, PT ;  /* 0x000000ffdd00720b */ /* 0x000fe60003f76000 */
[----:B------:R-:W-:Y:S02]  /*7890*/  FMUL.FTZ R217, R217, R11 ;  /* 0x0000000bd9d97220 */ /* 0x000fe40000410000 */
[C---:B------:R-:W-:Y:S01]  /*78a0*/  FADD.FTZ R4, -R216.reuse, R17 ;  /* 0x00000011d8047221 */ /* 0x040fe20000010100 */
[-C--:B------:R-:W-:Y:S03]  /*78b0*/  HMMA.16816.F32.BF16 R28, R172, R6.reuse, R28 ;  /* 0x00000006ac1c723c */ /* 0x080fe6000004181c */
[----:B------:R-:W-:Y:S01]  /*78c0*/  FADD.FTZ R5, -R216, R16 ;  /* 0x00000010d8057221 */ /* 0x000fe20000010100 */
[----:B------:R-:W-:Y:S02]  /*78d0*/  FSEL R4, R4, R216, P2 ;  /* 0x000000d804047208 */ /* 0x000fe40001000000 */
[----:B------:R-:W-:Y:S01]  /*78e0*/  FSETP.GE.FTZ.AND P2, PT, R193, RZ, PT ;  /* 0x000000ffc100720b */ /* 0x000fe20003f56000 */
[C---:B------:R-:W-:Y:S01]  /*78f0*/  FADD.FTZ R23, -R215.reuse, R23 ;  /* 0x00000017d7177221 */ /* 0x040fe20000010100 */
[----:B------:R-:W-:Y:S01]  /*7900*/  HMMA.16816.F32.BF16 R32, R164, R6, R32 ;  /* 0x00000006a420723c */ /* 0x000fe20000041820 */
[----:B------:R-:W-:Y:S03]  /*7910*/  FADD.FTZ R22, -R215, R22 ;  /* 0x00000016d7167221 */ /* 0x000fe60000010100 */
[C---:B------:R-:W-:Y:S01]  /*7920*/  FADD.FTZ R21, -R216.reuse, R21 ;  /* 0x00000015d8157221 */ /* 0x040fe20000010100 */
[-C--:B------:R-:W-:Y:S01]  /*7930*/  FSEL R0, R23, R215.reuse, P0 ;  /* 0x000000d717007208 */ /* 0x080fe20000000000 */
[----:B------:R-:W-:Y:S01]  /*7940*/  FADD.FTZ R20, -R216, R20 ;  /* 0x00000014d8147221 */ /* 0x000fe20000010100 */
[----:B------:R-:W-:Y:S01]  /*7950*/  FSEL R2, R22, R215, P1 ;  /* 0x000000d716027208 */ /* 0x000fe20000800000 */
[----:B------:R-:W-:Y:S01]  /*7960*/  FADD.FTZ R24, -R214, R24 ;  /* 0x00000018d6187221 */ /* 0x000fe20000010100 */
[----:B------:R-:W-:Y:S02]  /*7970*/  FSETP.GE.FTZ.AND P1, PT, R182, RZ, PT ;  /* 0x000000ffb600720b */ /* 0x000fe40003f36000 */
        /* <DEDUP_REMOVED lines=10> */
[----:B------:R-:W-:Y:S01]  /*7a20*/  FSEL R0, R24, R214, P1 ;  /* 0x000000d618007208 */ /* 0x000fe20000800000 */
[----:B------:R-:W-:Y:S01]  /*7a30*/  FMUL.FTZ R13, R221, R5 ;  /* 0x00000005dd0d7220 */ /* 0x000fe20000410000 */
[----:B------:R-:W-:Y:S01]  /*7a40*/  FSETP.GE.FTZ.AND P1, PT, R183, RZ, PT ;  /* 0x000000ffb700720b */ /* 0x000fe20003f36000 */
[----:B------:R-:W-:Y:S01]  /*7a50*/  FMUL.FTZ R23, R220, R2 ;  /* 0x00000002dc177220 */ /* 0x000fe20000410000 */
[----:B------:R-:W-:Y:S01]  /*7a60*/  FSEL R5, R20, R216, P3 ;  /* 0x000000d814057208 */ /* 0x000fe20001800000 */
        /* <DEDUP_REMOVED lines=16> */
[----:B------:R-:W-:Y:S01]  /*7b70*/  FMUL.FTZ R21, R180, R4 ;  /* 0x00000004b4157220 */ /* 0x000fe20000410000 */
[----:B------:R-:W-:Y:S02]  /*7b80*/  FSETP.GE.FTZ.AND P1, PT, R228, RZ, PT ;  /* 0x000000ffe400720b */ /* 0x000fe40003f36000 */
[----:B------:R-:W-:Y:S01]  /*7b90*/  FSEL R0, R28, R214, P3 ;  /* 0x000000d61c007208 */ /* 0x000fe20001800000 */
[----:B------:R-:W-:Y:S01]  /*7ba0*/  @P2 FADD.FTZ R214, -R214, R29 ;  /* 0x0000001dd6d62221 */ /* 0x000fe20000010100 */
[----:B------:R-:W-:Y:S01]  /*7bb0*/  FSETP.GE.FTZ.AND P3, PT, R225, RZ, PT ;  /* 0x000000ffe100720b */ /* 0x000fe20003f76000 */
[----:B------:R-:W-:Y:S01]  /*7bc0*/  @P0 FADD.FTZ R211, -R211, R31 ;  /* 0x0000001fd3d30221 */ /* 0x000fe20000010100 */
[----:B------:R-:W-:Y:S01]  /*7bd0*/  FSETP.GE.FTZ.AND P2, PT, R229, RZ, PT ;  /* 0x000000ffe500720b */ /* 0x000fe20003f56000 */
[----:B------:R-:W-:Y:S01]  /*7be0*/  FMUL.FTZ R18, R227, R0 ;  /* 0x00000000e3127220 */ /* 0x000fe20000410000 */
[----:B------:R-:W-:Y:S01]  /*7bf0*/  FSEL R2, R2, R216, P1 ;  /* 0x000000d802027208 */ /* 0x000fe20000800000 */
[----:B------:R-:W-:Y:S01]  /*7c00*/  FADD.FTZ R0, -R215, R34 ;  /* 0x00000022d7007221 */ /* 0x000fe20000010100 */
[----:B------:R-:W-:Y:S01]  /*7c10*/  PLOP3.LUT P1, PT, PT, PT, UP2, 0x80, 0x0 ;  /* 0x000000000000781c */ /* 0x000fe20003f2f028 */
[----:B------:R-:W-:Y:S01]  /*7c20*/  FMUL.FTZ R30, R181, R30 ;  /* 0x0000001eb51e7220 */ /* 0x000fe20000410000 */
[----:B------:R-:W-:Y:S01]  /*7c30*/  FSETP.GE.FTZ.AND P0, PT, R226, RZ, PT ;  /* 0x000000ffe200720b */ /* 0x000fe20003f16000 */
[----:B------:R-:W-:Y:S02]  /*7c40*/  FMUL.FTZ R17, R228, R2 ;  /* 0x00000002e4117220 */ /* 0x000fe40000410000 */
[----:B------:R-:W-:Y:S01]  /*7c50*/  FMUL.FTZ R214, R186, R214 ;  /* 0x000000d6bad67220 */ /* 0x000fe20000410000 */
[----:B------:R-:W-:Y:S01]  /*7c60*/  FSEL R0, R0, R215, P0 ;  /* 0x000000d700007208 */ /* 0x000fe20000000000 */
[----:B------:R-:W-:Y:S02]  /*7c70*/  @P3 FADD.FTZ R216, -R216, R33 ;  /* 0x00000021d8d83221 */ /* 0x000fe40000010100 */
[----:B------:R-:W-:Y:S02]  /*7c80*/  @P2 FADD.FTZ R215, -R215, R35 ;  /* 0x00000023d7d72221 */ /* 0x000fe40000010100 */
        /* <DEDUP_REMOVED lines=10> */
[C---:B------:R-:W-:Y:S03]  /*7d30*/  IMAD.U32 R2, R9.reuse, -0x40, RZ ;  /* 0xffffffc009027824 */ /* 0x040fe600078e00ff */
[----:B------:R-:W-:Y:S02]  /*7d40*/  UISETP.NE.U32.AND UP0, UPT, UR4, 0x1, UPT ;  /* 0x000000010400788c */ /* 0x000fe4000bf05070 */
[C---:B------:R-:W-:Y:S02]  /*7d50*/  LEA R4, P3, R2.reuse, R240, 0x1 ;  /* 0x000000f002047211 */ /* 0x040fe400078608ff */
[----:B------:R-:W-:Y:S01]  /*7d60*/  USEL UR4, UR40, 0x4000, !UP0 ;  /* 0x0000400028047887 */ /* 0x000fe2000c000000 */
[----:B------:R-:W-:Y:S02]  /*7d70*/  SHF.R.S32.HI R6, RZ, 0x1f, R2 ;  /* 0x0000001fff067819 */ /* 0x000fe40000011402 */
[----:B------:R-:W-:Y:S02]  /*7d80*/  LEA.HI.X.SX32 R5, R2, R241, 0x1, P3 ;  /* 0x000000f102057211 */ /* 0x000fe400018f0eff */
[C---:B------:R-:W-:Y:S02]  /*7d90*/  LEA R0, P4, R9.reuse, R2, 0x5 ;  /* 0x0000000209007211 */ /* 0x040fe400078828ff */
[----:B------:R-:W-:Y:S02]  /*7da0*/  IADD3 R218, R218, UR4, RZ ;  /* 0x00000004dada7c10 */ /* 0x000fe4000fffe0ff */
[----:B------:R-:W-:Y:S02]  /*7db0*/  IADD3 R234, R234, UR4, RZ ;  /* 0x00000004eaea7c10 */ /* 0x000fe4000fffe0ff */
[C-C-:B------:R-:W-:Y:S01]  /*7dc0*/  LEA.HI.X R2, R9.reuse, R6, R14.reuse, 0x5, P4 ;  /* 0x0000000609027211 */ /* 0x140fe200020f2c0e */
[----:B------:R1:W-:Y:S01]  /*7dd0*/  @P2 STS [R218], RZ ;  /* 0x000000ffda002388 */ /* 0x0003e20000000800 */
[C---:B------:R-:W-:Y:S02]  /*7de0*/  @!P2 LEA R8, P4, R9.reuse, R4, 0x6 ;  /* 0x000000040908a211 */ /* 0x040fe400078830ff */
[C---:B------:R-:W-:Y:S01]  /*7df0*/  @!P0 LEA R6, P3, R0.reuse, R240, 0x1 ;  /* 0x000000f000068211 */ /* 0x040fe200078608ff */
[----:B------:R1:W-:Y:S01]  /*7e00*/  @P2 STS [R218+0x4], RZ ;  /* 0x000004ffda002388 */ /* 0x0003e20000000800 */
[----:B------:R-:W-:Y:S01]  /*7e10*/  @!P2 LEA.HI.X R9, R9, R5, R14, 0x6, P4 ;  /* 0x000000050909a211 */ /* 0x000fe200020f340e */
[----:B------:R-:W-:Y:S01]  /*7e20*/  IMAD.MOV.U32 R240, RZ, RZ, R4 ;  /* 0x000000fffff07224 */ /* 0x000fe200078e0004 */
[----:B------:R-:W-:Y:S01]  /*7e30*/  @!P0 LEA.HI.X R7, R0, R241, R2, 0x1, P3 ;  /* 0x000000f100078211 */ /* 0x000fe200018f0c02 */
[----:B------:R1:W-:Y:S01]  /*7e40*/  @P2 STS [R218+0x8], RZ ;  /* 0x000008ffda002388 */ /* 0x0003e20000000800 */
[----:B------:R-:W-:Y:S01]  /*7e50*/  IADD3 R203, R203, UR4, RZ ;  /* 0x00000004cbcb7c10 */ /* 0x000fe2000fffe0ff */
        /* <DEDUP_REMOVED lines=31> */
.L_x_1520:
        /* <DEDUP_REMOVED lines=134> */
[C---:B------:R-:W-:Y:S01]  /*88b0*/  LEA R4, P0, R5.reuse, R238, 0x1 ;  /* 0x000000ee05047211 */ /* 0x040fe200078008ff */
        /* <DEDUP_REMOVED lines=35> */
.L_x_1521:
[----:B------:R-:W-:Y:S01]  /*8af0*/  LDSM.16.M88.4 R32, [R3+0x1c000] ;  /* 0x01c000000320783b */ /* 0x000fe20000000200 */
[----:B-1----:R-:W-:Y:S01]  /*8b00*/  @P1 IADD3 R0, R243, -0x40, RZ ;  /* 0xffffffc0f3001810 */ /* 0x002fe20007ffe0ff */
[----:B------:R-:W-:Y:S01]  /*8b10*/  IMAD.MOV.U32 R2, RZ, RZ, 0x4 ;  /* 0x00000004ff027424 */ /* 0x000fe200078e00ff */
[----:B------:R-:W-:Y:S02]  /*8b20*/  @UP2 UIADD3 UR5, UP0, UR16, -0x100, URZ ;  /* 0xffffff0010052890 */ /* 0x000fe4000ff1e03f */
[----:B------:R-:W1:Y:S01]  /*8b30*/  LDSM.16.MT88.4 R16, [R200] ;  /* 0x00000000c810783b */ /* 0x000e620000004200 */
[----:B------:R-:W-:Y:S01]  /*8b40*/  @P1 IMAD.WIDE R214, R0, R2, UR16 ;  /* 0x0000001000d61e25 */ /* 0x000fe2000f8e0202 */
[----:B------:R-:W-:Y:S02]  /*8b50*/  @UP2 UIADD3.X UR4, UR17, -0x1, URZ, UP0, !UPT ;  /* 0xffffffff11042890 */ /* 0x000fe400087fe43f */
[----:B------:R-:W-:Y:S01]  /*8b60*/  UISETP.GT.AND UP1, UPT, UR9, UR21, UPT ;  /* 0x000000150900728c */ /* 0x000fe2000bf24270 */
[----:B------:R-:W2:Y:S01]  /*8b70*/  LDSM.16.M88.4 R28, [R3+0x1d000] ;  /* 0x01d00000031c783b */ /* 0x000ea20000000200 */
[----:B------:R-:W-:Y:S02]  /*8b80*/  @UP2 UMOV UR16, UR5 ;  /* 0x0000000500102c82 */ /* 0x000fe40008000000 */
[----:B------:R-:W-:Y:S02]  /*8b90*/  USHF.L.U32 UR5, UR6, 0x3, URZ ;  /* 0x0000000306057899 */ /* 0x000fe4000800063f */
[----:B------:R-:W3:Y:S01]  /*8ba0*/  LDSM.16.MT88.4 R164, [R200+0x4000] ;  /* 0x00400000c8a4783b */ /* 0x000ee20000004200 */
[----:B------:R-:W-:Y:S02]  /*8bb0*/  @UP2 UMOV UR17, UR4 ;  /* 0x0000000400112c82 */ /* 0x000fe40008000000 */
[----:B------:R-:W-:Y:S01]  /*8bc0*/  ULOP3.LUT UR4, UR9, 0x1, URZ, 0xc0, !UPT ;  /* 0x0000000109047892 */ /* 0x000fe2000f8ec03f */
[----:B------:R-:W-:Y:S01]  /*8bd0*/  IMAD.U32 R2, RZ, RZ, UR5 ;  /* 0x00000005ff027e24 */ /* 0x000fe2000f8e00ff */
[----:B------:R-:W-:Y:S02]  /*8be0*/  LDSM.16.M88.4 R168, [R196+0x1c000] ;  /* 0x01c00000c4a8783b */ /* 0x000fe40000000200 */
[----:B------:R-:W-:Y:S02]  /*8bf0*/  UISETP.NE.U32.AND UP0, UPT, UR4, 0x1, UPT ;  /* 0x000000010400788c */ /* 0x000fe4000bf05070 */
[-C--:B------:R-:W-:Y:S01]  /*8c00*/  LEA R2, P2, R2, R212.reuse, 0x2 ;  /* 0x000000d402027211 */ /* 0x080fe200078410ff */
[----:B------:R-:W4:Y:S01]  /*8c10*/  LDSM.16.MT88.4 R172, [R200+0x800] ;  /* 0x00080000c8ac783b */ /* 0x000f220000004200 */
[----:B------:R-:W-:Y:S04]  /*8c20*/  UIMAD UR4, UR6, 0x18, URZ ;  /* 0x00000018060478a4 */ /* 0x000fe8000f8e023f */
[----:B------:R-:W3:Y:S02]  /*8c30*/  LDSM.16.M88.4 R176, [R196+0x1d000] ;  /* 0x01d00000c4b0783b */ /* 0x000ee40000000200 */
[----:B------:R-:W-:Y:S02]  /*8c40*/  IMAD.U32 R211, RZ, RZ, UR4 ;  /* 0x00000004ffd37e24 */ /* 0x000fe4000f8e00ff */
[----:B------:R-:W-:Y:S01]  /*8c50*/  IMAD.U32 R219, RZ, RZ, UR4 ;  /* 0x00000004ffdb7e24 */ /* 0x000fe2000f8e00ff */
[----:B------:R-:W3:Y:S01]  /*8c60*/  LDSM.16.MT88.4 R180, [R200+0x4800] ;  /* 0x00480000c8b4783b */ /* 0x000ee20000004200 */
[----:B------:R-:W-:Y:S04]  /*8c70*/  USHF.L.U32 UR4, UR6, 0x5, URZ ;  /* 0x0000000506047899 */ /* 0x000fe8000800063f */
[----:B------:R-:W-:Y:S02]  /*8c80*/  LDSM.16.M88.4 R184, [R198+0x1c000] ;  /* 0x01c00000c6b8783b */ /* 0x000fe40000000200 */
[----:B------:R-:W-:Y:S02]  /*8c90*/  IMAD.U32 R216, RZ, RZ, UR4 ;  /* 0x00000004ffd87e24 */ /* 0x000fe4000f8e00ff */
[----:B------:R-:W-:Y:S01]  /*8ca0*/  IMAD.U32 R222, RZ, RZ, UR4 ;  /* 0x00000004ffde7e24 */ /* 0x000fe2000f8e00ff */
[-C--:B-1----:R-:W-:Y:S01]  /*8cb0*/  HMMA.16816.F32.BF16 R4, R32, R16.reuse, RZ ;  /* 0x000000102004723c */ /* 0x082fe200000418ff */
[----:B------:R-:W1:Y:S01]  /*8cc0*/  LDSM.16.MT88.4 R188, [R200+0x1000] ;  /* 0x00100000c8bc783b */ /* 0x000e620000004200 */
[----:B------:R-:W-:Y:S04]  /*8cd0*/  UIMAD UR4, UR6, 0x28, URZ ;  /* 0x00000028060478a4 */ /* 0x000fe8000f8e023f */
[----:B------:R-:W-:Y:S02]  /*8ce0*/  LDSM.16.MT88.4 R192, [R200+0x1800] ;  /* 0x00180000c8c0783b */ /* 0x000fe40000004200 */
[C---:B--2---:R-:W-:Y:S01]  /*8cf0*/  HMMA.16816.F32.BF16 R8, R28.reuse, R16, RZ ;  /* 0x000000101c08723c */ /* 0x044fe200000418ff */
[----:B------:R-:W-:Y:S02]  /*8d00*/  IMAD.U32 R217, RZ, RZ, UR4 ;  /* 0x00000004ffd97e24 */ /* 0x000fe4000f8e00ff */
[----:B------:R2:W5:Y:S01]  /*8d10*/  @P1 LDG.E R246, [R214.64] ;  /* 0x0000000cd6f61981 */ /* 0x000562000c1e1900 */
[----:B------:R-:W-:Y:S01]  /*8d20*/  IMAD.U32 R225, RZ, RZ, UR4 ;  /* 0x00000004ffe17e24 */ /* 0x000fe2000f8e00ff */
[----:B------:R-:W-:Y:S03]  /*8d30*/  UIMAD UR4, UR6, 0x30, URZ ;  /* 0x00000030060478a4 */ /* 0x000fe6000f8e023f */
[-C--:B------:R-:W-:Y:S01]  /*8d40*/  HMMA.16816.F32.BF16 R12, R28, R18.reuse, RZ ;  /* 0x000000121c0c723c */ /* 0x080fe200000418ff */
[----:B------:R2:W5:Y:S03]  /*8d50*/  @P1 LDG.E R247, [R214.64+0x20] ;  /* 0x0000200cd6f71981 */ /* 0x000566000c1e1900 */
[----:B------:R-:W-:Y:S02]  /*8d60*/  IMAD.U32 R220, RZ, RZ, UR4 ;  /* 0x00000004ffdc7e24 */ /* 0x000fe4000f8e00ff */
[----:B------:R2:W5:Y:S01]  /*8d70*/  @P1 LDG.E R244, [R214.64+0x80] ;  /* 0x0000800cd6f41981 */ /* 0x000562000c1e1900 */
[----:B------:R-:W-:Y:S01]  /*8d80*/  IMAD.U32 R224, RZ, RZ, UR4 ;  /* 0x00000004ffe07e24 */ /* 0x000fe2000f8e00ff */
[C---:B------:R-:W-:Y:S01]  /*8d90*/  HMMA.16816.F32.BF16 R16, R32.reuse, R18, RZ ;  /* 0x000000122010723c */ /* 0x040fe200000418ff */
[----:B------:R-:W-:Y:S02]  /*8da0*/  UIMAD UR4, UR6, 0x38, URZ ;  /* 0x00000038060478a4 */ /* 0x000fe4000f8e023f */
[----:B------:R2:W5:Y:S04]  /*8db0*/  @P1 LDG.E R245, [R214.64+0xa0] ;  /* 0x0000a00cd6f51981 */ /* 0x000568000c1e1900 */
[----:B------:R-:W-:Y:S01]  /*8dc0*/  IMAD.U32 R221, RZ, RZ, UR4 ;  /* 0x00000004ffdd7e24 */ /* 0x000fe2000f8e00ff */
[-C--:B---3--:R-:W-:Y:S01]  /*8dd0*/  HMMA.16816.F32.BF16 R20, R32, R164.reuse, RZ ;  /* 0x000000a42014723c */ /* 0x088fe200000418ff */
[----:B------:R-:W-:Y:S01]  /*8de0*/  IMAD.U32 R223, RZ, RZ, UR4 ;  /* 0x00000004ffdf7e24 */ /* 0x000fe2000f8e00ff */
[----:B------:R-:W-:Y:S04]  /*8df0*/  USHF.L.U32 UR4, UR6, 0x4, URZ ;  /* 0x0000000406047899 */ /* 0x000fe8000800063f */
[----:B------:R-:W-:Y:S02]  /*8e00*/  UIADD3 UR8, UR4, 0x60, URZ ;  /* 0x0000006004087890 */ /* 0x000fe4000fffe03f */
[C---:B------:R-:W-:Y:S01]  /*8e10*/  HMMA.16816.F32.BF16 R24, R28.reuse, R164, RZ ;  /* 0x000000a41c18723c */ /* 0x040fe200000418ff */
[----:B------:R-:W-:Y:S02]  /*8e20*/  UIADD3 UR6, UR4, 0x20, URZ ;  /* 0x0000002004067890 */ /* 0x000fe4000fffe03f */
[----:B------:R-:W-:Y:S05]  /*8e30*/  UIADD3 UR7, UR4, 0x40, URZ ;  /* 0x0000004004077890 */ /* 0x000fea000fffe03f */
[-C--:B------:R-:W-:Y:S08]  /*8e40*/  HMMA.16816.F32.BF16 R28, R28, R166.reuse, RZ ;  /* 0x000000a61c1c723c */ /* 0x080ff000000418ff */
[----:B------:R-:W-:Y:S01]  /*8e50*/  HMMA.16816.F32.BF16 R32, R32, R166, RZ ;  /* 0x000000a62020723c */ /* 0x000fe200000418ff */
[----:B------:R-:W3:Y:S07]  /*8e60*/  LDSM.16.M88.4 R164, [R198+0x1d000] ;  /* 0x01d00000c6a4783b */ /* 0x000eee0000000200 */
[-C--:B----4-:R-:W-:Y:S08]  /*8e70*/  HMMA.16816.F32.BF16 R4, R168, R172.reuse, R4 ;  /* 0x000000aca804723c */ /* 0x090ff00000041804 */
[C---:B------:R-:W-:Y:S08]  /*8e80*/  HMMA.16816.F32.BF16 R8, R176.reuse, R172, R8 ;  /* 0x000000acb008723c */ /* 0x040ff00000041808 */
[-C--:B------:R-:W-:Y:S08]  /*8e90*/  HMMA.16816.F32.BF16 R12, R176, R174.reuse, R12 ;  /* 0x000000aeb00c723c */ /* 0x080ff0000004180c */
[C---:B------:R-:W-:Y:S01]  /*8ea0*/  HMMA.16816.F32.BF16 R16, R168.reuse, R174, R16 ;  /* 0x000000aea810723c */ /* 0x040fe20000041810 */
[----:B------:R-:W4:Y:S07]  /*8eb0*/  LDSM.16.MT88.4 R172, [R200+0x5000] ;  /* 0x00500000c8ac783b */ /* 0x000f2e0000004200 */
[-C--:B------:R-:W-:Y:S08]  /*8ec0*/  HMMA.16816.F32.BF16 R20, R168, R180.reuse, R20 ;  /* 0x000000b4a814723c */ /* 0x080ff00000041814 */
[C---:B------:R-:W-:Y:S08]  /*8ed0*/  HMMA.16816.F32.BF16 R24, R176.reuse, R180, R24 ;  /* 0x000000b4b018723c */ /* 0x040ff00000041818 */
[-C--:B------:R-:W-:Y:S01]  /*8ee0*/  HMMA.16816.F32.BF16 R28, R176, R182.reuse, R28 ;  /* 0x000000b6b01c723c */ /* 0x080fe2000004181c */
[----:B------:R-:W2:Y:S07]  /*8ef0*/  LDSM.16.M88.4 R176, [R197+0x1c000] ;  /* 0x01c00000c5b0783b */ /* 0x000eae0000000200 */
[----:B------:R-:W-:Y:S01]  /*8f00*/  HMMA.16816.F32.BF16 R32, R168, R182, R32 ;  /* 0x000000b6a820723c */ /* 0x000fe20000041820 */
[----:B------:R-:W2:Y:S05]  /*8f10*/  LDSM.16.M88.4 R168, [R197+0x1d000] ;  /* 0x01d00000c5a8783b */ /* 0x000eaa0000000200 */
[----:B------:R-:W2:Y:S02]  /*8f20*/  LDSM.16.MT88.4 R180, [R200+0x5800] ;  /* 0x00580000c8b4783b */ /* 0x000ea40000004200 */
[-C--:B-1----:R-:W-:Y:S08]  /*8f30*/  HMMA.16816.F32.BF16 R4, R184, R188.reuse, R4 ;  /* 0x000000bcb804723c */ /* 0x082ff00000041804 */
[C---:B---3--:R-:W-:Y:S08]  /*8f40*/  HMMA.16816.F32.BF16 R8, R164.reuse, R188, R8 ;  /* 0x000000bca408723c */ /* 0x048ff00000041808 */
[-C--:B------:R-:W-:Y:S08]  /*8f50*/  HMMA.16816.F32.BF16 R12, R164, R190.reuse, R12 ;  /* 0x000000bea40c723c */ /* 0x080ff0000004180c */
[C---:B------:R-:W-:Y:S01]  /*8f60*/  HMMA.16816.F32.BF16 R16, R184.reuse, R190, R16 ;  /* 0x000000beb810723c */ /* 0x040fe20000041810 */
[----:B------:R-:W-:Y:S07]  /*8f70*/  LDSM.16.MT88.4 R188, [R200+0x6000] ;  /* 0x00600000c8bc783b */ /* 0x000fee0000004200 */
[-C--:B----4-:R-:W-:Y:S08]  /*8f80*/  HMMA.16816.F32.BF16 R20, R184, R172.reuse, R20 ;  /* 0x000000acb814723c */ /* 0x090ff00000041814 */
[C---:B------:R-:W-:Y:S08]  /*8f90*/  HMMA.16816.F32.BF16 R24, R164.reuse, R172, R24 ;  /* 0x000000aca418723c */ /* 0x040ff00000041818 */
[-C--:B------:R-:W-:Y:S01]  /*8fa0*/  HMMA.16816.F32.BF16 R28, R164, R174.reuse, R28 ;  /* 0x000000aea41c723c */ /* 0x080fe2000004181c */
[----:B------:R-:W-:Y:S07]  /*8fb0*/  LDSM.16.M88.4 R164, [R3+0x1e000] ;  /* 0x01e0000003a4783b */ /* 0x000fee0000000200 */
[----:B------:R-:W-:Y:S01]  /*8fc0*/  HMMA.16816.F32.BF16 R32, R184, R174, R32 ;  /* 0x000000aeb820723c */ /* 0x000fe20000041820 */
[----:B------:R-:W1:Y:S05]  /*8fd0*/  LDSM.16.MT88.4 R172, [R200+0x2000] ;  /* 0x00200000c8ac783b */ /* 0x000e6a0000004200 */
[----:B------:R3:W4:Y:S02]  /*8fe0*/  LDSM.16.M88.4 R184, [R3+0x1f000] ;  /* 0x01f0000003b8783b */ /* 0x0007240000000200 */
[-C--:B--2---:R-:W-:Y:S08]  /*8ff0*/  HMMA.16816.F32.BF16 R4, R176, R192.reuse, R4 ;  /* 0x000000c0b004723c */ /* 0x084ff00000041804 */
[C---:B------:R-:W-:Y:S08]  /*9000*/  HMMA.16816.F32.BF16 R8, R168.reuse, R192, R8 ;  /* 0x000000c0a808723c */ /* 0x040ff00000041808 */
[-C--:B------:R-:W-:Y:S01]  /*9010*/  HMMA.16816.F32.BF16 R12, R168, R194.reuse, R12 ;  /* 0x000000c2a80c723c */ /* 0x080fe2000004180c */
[----:B---3--:R-:W-:Y:S07]  /*9020*/  IMAD.U32 R3, RZ, RZ, UR5 ;  /* 0x00000005ff037e24 */ /* 0x008fee000f8e00ff */
[C---:B------:R-:W-:Y:S01]  /*9030*/  HMMA.16816.F32.BF16 R16, R176.reuse, R194, R16 ;  /* 0x000000c2b010723c */ /* 0x040fe20000041810 */
[----:B------:R-:W-:Y:S03]  /*9040*/  LDSM.16.MT88.4 R192, [R200+0x6800] ;  /* 0x00680000c8c0783b */ /* 0x000fe60000004200 */
[-C--:B------:R-:W-:Y:S04]  /*9050*/  LEA.HI.X.SX32 R3, R3, R213.reuse, 0x2, P2 ;  /* 0x000000d503037211 */ /* 0x080fe800010f16ff */
[-C--:B------:R-:W-:Y:S08]  /*9060*/  HMMA.16816.F32.BF16 R20, R176, R180.reuse, R20 ;  /* 0x000000b4b014723c */ /* 0x080ff00000041814 */
[C---:B------:R-:W-:Y:S08]  /*9070*/  HMMA.16816.F32.BF16 R24, R168.reuse, R180, R24 ;  /* 0x000000b4a818723c */ /* 0x040ff00000041818 */
[-C--:B------:R-:W-:Y:S01]  /*9080*/  HMMA.16816.F32.BF16 R28, R168, R182.reuse, R28 ;  /* 0x000000b6a81c723c */ /* 0x080fe2000004181c */
[----:B------:R-:W-:Y:S07]  /*9090*/  LDSM.16.M88.4 R168, [R196+0x1e000] ;  /* 0x01e00000c4a8783b */ /* 0x000fee0000000200 */
[----:B------:R-:W-:Y:S01]  /*90a0*/  HMMA.16816.F32.BF16 R32, R176, R182, R32 ;  /* 0x000000b6b020723c */ /* 0x000fe20000041820 */
[----:B------:R-:W2:Y:S05]  /*90b0*/  LDSM.16.MT88.4 R176, [R200+0x2800] ;  /* 0x00280000c8b0783b */ /* 0x000eaa0000004200 */
[----:B------:R-:W3:Y:S02]  /*90c0*/  LDSM.16.M88.4 R180, [R196+0x1f000] ;  /* 0x01f00000c4b4783b */ /* 0x000ee40000000200 */
[-C--:B-1----:R-:W-:Y:S08]  /*90d0*/  HMMA.16816.F32.BF16 R4, R164, R172.reuse, R4 ;  /* 0x000000aca404723c */ /* 0x082ff00000041804 */
[C---:B----4-:R-:W-:Y:S08]  /*90e0*/  HMMA.16816.F32.BF16 R8, R184.reuse, R172, R8 ;  /* 0x000000acb808723c */ /* 0x050ff00000041808 */
        /* <DEDUP_REMOVED lines=8> */
[----:B------:R-:W1:Y:S05]  /*9170*/  LDSM.16.M88.4 R164, [R198+0x1e000] ;  /* 0x01e00000c6a4783b */ /* 0x000e6a0000000200 */
[----:B------:R-:W4:Y:S02]  /*9180*/  LDSM.16.MT88.4 R188, [R200+0x7000] ;  /* 0x00700000c8bc783b */ /* 0x000f240000004200 */
[-C--:B--2---:R-:W-:Y:S08]  /*9190*/  HMMA.16816.F32.BF16 R4, R168, R176.reuse, R4 ;  /* 0x000000b0a804723c */ /* 0x084ff00000041804 */
[C---:B---3--:R-:W-:Y:S08]  /*91a0*/  HMMA.16816.F32.BF16 R8, R180.reuse, R176, R8 ;  /* 0x000000b0b408723c */ /* 0x048ff00000041808 */
[-C--:B------:R-:W-:Y:S08]  /*91b0*/  HMMA.16816.F32.BF16 R12, R180, R178.reuse, R12 ;  /* 0x000000b2b40c723c */ /* 0x080ff0000004180c */
[C---:B------:R-:W-:Y:S01]  /*91c0*/  HMMA.16816.F32.BF16 R16, R168.reuse, R178, R16 ;  /* 0x000000b2a810723c */ /* 0x040fe20000041810 */
[----:B------:R-:W-:Y:S05]  /*91d0*/  LDSM.16.M88.4 R176, [R197+0x1e000] ;  /* 0x01e00000c5b0783b */ /* 0x000fea0000000200 */
[----:B------:R-:W-:Y:S02]  /*91e0*/  LDSM.16.M88.4 R196, [R197+0x1f000] ;  /* 0x01f00000c5c4783b */ /* 0x000fe40000000200 */
[-C--:B------:R-:W-:Y:S08]  /*91f0*/  HMMA.16816.F32.BF16 R20, R168, R192.reuse, R20 ;  /* 0x000000c0a814723c */ /* 0x080ff00000041814 */
[C---:B------:R-:W-:Y:S07]  /*9200*/  HMMA.16816.F32.BF16 R24, R180.reuse, R192, R24 ;  /* 0x000000c0b418723c */ /* 0x040fee0000041818 */
[----:B------:R-:W-:Y:S01]  /*9210*/  IMAD.U32 R193, RZ, RZ, UR7 ;  /* 0x00000007ffc17e24 */ /* 0x000fe2000f8e00ff */
[-C--:B------:R-:W-:Y:S01]  /*9220*/  HMMA.16816.F32.BF16 R28, R180, R194.reuse, R28 ;  /* 0x000000c2b41c723c */ /* 0x080fe2000004181c */
[----:B------:R-:W2:Y:S07]  /*9230*/  LDSM.16.MT88.4 R180, [R200+0x3800] ;  /* 0x00380000c8b4783b */ /* 0x000eae0000004200 */
[----:B------:R-:W-:Y:S01]  /*9240*/  HMMA.16816.F32.BF16 R32, R168, R194, R32 ;  /* 0x000000c2a820723c */ /* 0x000fe20000041820 */
[----:B------:R-:W3:Y:S07]  /*9250*/  LDSM.16.MT88.4 R168, [R200+0x7800] ;  /* 0x00780000c8a8783b */ /* 0x000eee0000004200 */
[-C--:B-1----:R-:W-:Y:S08]  /*9260*/  HMMA.16816.F32.BF16 R4, R164, R172.reuse, R4 ;  /* 0x000000aca404723c */ /* 0x082ff00000041804 */
[C---:B------:R-:W-:Y:S07]  /*9270*/  HMMA.16816.F32.BF16 R8, R184.reuse, R172, R8 ;  /* 0x000000acb808723c */ /* 0x040fee0000041808 */
[----:B------:R-:W-:Y:S01]  /*9280*/  IMAD.U32 R172, RZ, RZ, UR8 ;  /* 0x00000008ffac7e24 */ /* 0x000fe2000f8e00ff */
[-C--:B------:R-:W-:Y:S08]  /*9290*/  HMMA.16816.F32.BF16 R12, R184, R174.reuse, R12 ;  /* 0x000000aeb80c723c */ /* 0x080ff0000004180c */
[C---:B------:R-:W-:Y:S08]  /*92a0*/  HMMA.16816.F32.BF16 R16, R164.reuse, R174, R16 ;  /* 0x000000aea410723c */ /* 0x040ff00000041810 */
[-C--:B----4-:R-:W-:Y:S08]  /*92b0*/  HMMA.16816.F32.BF16 R20, R164, R188.reuse, R20 ;  /* 0x000000bca414723c */ /* 0x090ff00000041814 */
[C---:B------:R-:W-:Y:S07]  /*92c0*/  HMMA.16816.F32.BF16 R24, R184.reuse, R188, R24 ;  /* 0x000000bcb818723c */ /* 0x040fee0000041818 */
[----:B------:R-:W-:Y:S01]  /*92d0*/  IMAD.U32 R189, RZ, RZ, UR7 ;  /* 0x00000007ffbd7e24 */ /* 0x000fe2000f8e00ff */
[-C--:B------:R-:W-:Y:S08]  /*92e0*/  HMMA.16816.F32.BF16 R28, R184, R190.reuse, R28 ;  /* 0x000000beb81c723c */ /* 0x080ff0000004181c */
[----:B------:R-:W-:Y:S07]  /*92f0*/  HMMA.16816.F32.BF16 R32, R164, R190, R32 ;  /* 0x000000bea420723c */ /* 0x000fee0000041820 */
[----:B------:R-:W-:Y:S01]  /*9300*/  IMAD.U32 R164, RZ, RZ, UR4 ;  /* 0x00000004ffa47e24 */ /* 0x000fe2000f8e00ff */
[-C--:B--2---:R-:W-:Y:S01]  /*9310*/  HMMA.16816.F32.BF16 R4, R176, R180.reuse, R4 ;  /* 0x000000b4b004723c */ /* 0x084fe20000041804 */
[----:B------:R-:W-:Y:S01]  /*9320*/  IMAD.U32 R165, RZ, RZ, UR4 ;  /* 0x00000004ffa57e24 */ /* 0x000fe2000f8e00ff */
[----:B------:R-:W-:Y:S02]  /*9330*/  UIADD3 UR4, UR5, UR7, URZ ;  /* 0x0000000705047290 */ /* 0x000fe4000fffe03f */
[----:B------:R-:W-:Y:S01]  /*9340*/  UIADD3 UR7, UR5, UR8, URZ ;  /* 0x0000000805077290 */ /* 0x000fe2000fffe03f */
[-C--:B------:R-:W-:Y:S03]  /*9350*/  LEA R164, P0, R164, R212.reuse, 0x2 ;  /* 0x000000d4a4a47211 */ /* 0x080fe600078010ff */
[C---:B------:R-:W-:Y:S01]  /*9360*/  HMMA.16816.F32.BF16 R8, R196.reuse, R180, R8 ;  /* 0x000000b4c408723c */ /* 0x040fe20000041808 */
[----:B------:R-:W-:Y:S03]  /*9370*/  IMAD.U32 R191, RZ, RZ, UR4 ;  /* 0x00000004ffbf7e24 */ /* 0x000fe6000f8e00ff */
[-C--:B------:R-:W-:Y:S01]  /*9380*/  LEA.HI.X.SX32 R165, R165, R213.reuse, 0x2, P0 ;  /* 0x000000d5a5a57211 */ /* 0x080fe200000f16ff */
[----:B------:R-:W-:Y:S01]  /*9390*/  IMAD.U32 R173, RZ, RZ, UR7 ;  /* 0x00000007ffad7e24 */ /* 0x000fe2000f8e00ff */
[-C--:B------:R-:W-:Y:S01]  /*93a0*/  LEA R166, P0, R216, R212.reuse, 0x2 ;  /* 0x000000d4d8a67211 */ /* 0x080fe200078010ff */
[----:B------:R-:W-:Y:S01]  /*93b0*/  IMAD.U32 R180, RZ, RZ, UR6 ;  /* 0x00000006ffb47e24 */ /* 0x000fe2000f8e00ff */
[-C--:B------:R-:W-:Y:S01]  /*93c0*/  HMMA.16816.F32.BF16 R12, R196, R182.reuse, R12 ;  /* 0x000000b6c40c723c */ /* 0x080fe2000004180c */
[----:B------:R-:W-:Y:S01]  /*93d0*/  IMAD.U32 R195, RZ, RZ, UR4 ;  /* 0x00000004ffc37e24 */ /* 0x000fe2000f8e00ff */
[----:B------:R-:W-:Y:S02]  /*93e0*/  UIADD3 UR7, UR5, UR7, URZ ;  /* 0x0000000705077290 */ /* 0x000fe4000fffe03f */
[-C--:B------:R-:W-:Y:S01]  /*93f0*/  LEA.HI.X.SX32 R167, R222, R213.reuse, 0x2, P0 ;  /* 0x000000d5dea77211 */ /* 0x080fe200000f16ff */
[----:B------:R-:W-:Y:S02]  /*9400*/  UIADD3 UR4, UR5, UR4, URZ ;  /* 0x0000000405047290 */ /* 0x000fe4000fffe03f */
[----:B------:R1:W-:Y:S01]  /*9410*/  RED.E.ADD.F32.FTZ.RN.STRONG.GPU [R212.64], R4 ;  /* 0x00000004d400798e */ /* 0x0003e2000c10e78c */
[C---:B------:R-:W-:Y:S01]  /*9420*/  HMMA.16816.F32.BF16 R16, R176.reuse, R182, R16 ;  /* 0x000000b6b010723c */ /* 0x040fe20000041810 */
[----:B------:R-:W-:Y:S01]  /*9430*/  IMAD.U32 R174, RZ, RZ, UR7 ;  /* 0x00000007ffae7e24 */ /* 0x000fe2000f8e00ff */
[----:B------:R-:W-:Y:S02]  /*9440*/  UIADD3 UR7, UR5, UR7, URZ ;  /* 0x0000000705077290 */ /* 0x000fe4000fffe03f */
[----:B------:R2:W-:Y:S01]  /*9450*/  RED.E.ADD.F32.FTZ.RN.STRONG.GPU [R2.64], R5 ;  /* 0x000000050200798e */ /* 0x0005e2000c10e78c */
[----:B------:R-:W-:Y:S02]  /*9460*/  IMAD.U32 R192, RZ, RZ, UR4 ;  /* 0x00000004ffc07e24 */ /* 0x000fe4000f8e00ff */
[----:B------:R-:W-:Y:S01]  /*9470*/  IMAD.U32 R183, RZ, RZ, UR6 ;  /* 0x00000006ffb77e24 */ /* 0x000fe2000f8e00ff */
[-C--:B---3--:R-:W-:Y:S01]  /*9480*/  HMMA.16816.F32.BF16 R20, R176, R168.reuse, R20 ;  /* 0x000000a8b014723c */ /* 0x088fe20000041814 */
[----:B------:R3:W-:Y:S01]  /*9490*/  RED.E.ADD.F32.FTZ.RN.STRONG.GPU [R164.64], R6 ;  /* 0x00000006a400798e */ /* 0x0007e2000c10e78c */
[----:B------:R-:W-:Y:S02]  /*94a0*/  UIADD3 UR6, UR5, UR6, URZ ;  /* 0x0000000605067290 */ /* 0x000fe4000fffe03f */
[----:B------:R-:W-:Y:S01]  /*94b0*/  IMAD.U32 R175, RZ, RZ, UR7 ;  /* 0x00000007ffaf7e24 */ /* 0x000fe2000f8e00ff */
[----:B------:R-:W-:Y:S03]  /*94c0*/  UIADD3 UR7, UR5, UR7, URZ ;  /* 0x0000000705077290 */ /* 0x000fe6000fffe03f */
[C---:B------:R-:W-:Y:S01]  /*94d0*/  HMMA.16816.F32.BF16 R24, R196.reuse, R168, R24 ;  /* 0x000000a8c418723c */ /* 0x040fe20000041818 */
[----:B------:R-:W-:Y:S03]  /*94e0*/  IMAD.U32 R181, RZ, RZ, UR6 ;  /* 0x00000006ffb57e24 */ /* 0x000fe6000f8e00ff */
[----:B------:R-:W-:Y:S01]  /*94f0*/  IMAD.U32 R185, RZ, RZ, UR6 ;  /* 0x00000006ffb97e24 */ /* 0x000fe2000f8e00ff */
[----:B------:R-:W-:Y:S02]  /*9500*/  UIADD3 UR6, UR5, UR6, URZ ;  /* 0x0000000605067290 */ /* 0x000fe4000fffe03f */
[----:B------:R-:W-:Y:S01]  /*9510*/  IMAD.U32 R169, RZ, RZ, UR7 ;  /* 0x00000007ffa97e24 */ /* 0x000fe2000f8e00ff */
[-C--:B------:R-:W-:Y:S04]  /*9520*/  HMMA.16816.F32.BF16 R28, R196, R170.reuse, R28 ;  /* 0x000000aac41c723c */ /* 0x080fe8000004181c */
[-C--:B-1----:R-:W-:Y:S01]  /*9530*/  LEA R4, P1, R211, R212.reuse, 0x2 ;  /* 0x000000d4d3047211 */ /* 0x082fe200078210ff */
[----:B------:R-:W-:Y:S02]  /*9540*/  IMAD.U32 R182, RZ, RZ, UR6 ;  /* 0x00000006ffb67e24 */ /* 0x000fe4000f8e00ff */
[----:B------:R-:W-:Y:S01]  /*9550*/  IMAD.U32 R187, RZ, RZ, UR6 ;  /* 0x00000006ffbb7e24 */ /* 0x000fe2000f8e00ff */
[----:B------:R-:W-:Y:S01]  /*9560*/  HMMA.16816.F32.BF16 R32, R176, R170, R32 ;  /* 0x000000aab020723c */ /* 0x000fe20000041820 */
[----:B------:R-:W-:Y:S03]  /*9570*/  UIADD3 UR6, UR5, UR6, URZ ;  /* 0x0000000605067290 */ /* 0x000fe6000fffe03f */
[-C--:B--2---:R-:W-:Y:S01]  /*9580*/  LEA.HI.X.SX32 R5, R219, R213.reuse, 0x2, P1 ;  /* 0x000000d5db057211 */ /* 0x084fe200008f16ff */
[----:B------:R-:W-:Y:S01]  /*9590*/  IMAD.U32 R197, RZ, RZ, UR4 ;  /* 0x00000004ffc57e24 */ /* 0x000fe2000f8e00ff */
[-C--:B---3--:R-:W-:Y:S01]  /*95a0*/  LEA R164, P2, R217, R212.reuse, 0x2 ;  /* 0x000000d4d9a47211 */ /* 0x088fe200078410ff */
[----:B------:R-:W-:Y:S01]  /*95b0*/  IMAD.U32 R184, RZ, RZ, UR6 ;  /* 0x00000006ffb87e24 */ /* 0x000fe2000f8e00ff */
[-C--:B------:R-:W-:Y:S01]  /*95c0*/  LEA R6, P1, R220, R212.reuse, 0x2 ;  /* 0x000000d4dc067211 */ /* 0x080fe200078210ff */
[----:B------:R1:W-:Y:S01]  /*95d0*/  RED.E.ADD.F32.FTZ.RN.STRONG.GPU [R4.64], R7 ;  /* 0x000000070400798e */ /* 0x0003e2000c10e78c */
[----:B------:R-:W-:Y:S02]  /*95e0*/  UIADD3 UR4, UR5, UR4, URZ ;  /* 0x0000000405047290 */ /* 0x000fe4000fffe03f */
[-C--:B------:R-:W-:Y:S01]  /*95f0*/  LEA.HI.X.SX32 R165, R225, R213.reuse, 0x2, P2 ;  /* 0x000000d5e1a57211 */ /* 0x080fe200010f16ff */
[----:B------:R-:W-:Y:S01]  /*9600*/  IMAD.U32 R188, RZ, RZ, UR6 ;  /* 0x00000006ffbc7e24 */ /* 0x000fe2000f8e00ff */
[----:B------:R-:W-:Y:S01]  /*9610*/  RED.E.ADD.F32.FTZ.RN.STRONG.GPU [R166.64], R8 ;  /* 0x00000008a600798e */ /* 0x000fe2000c10e78c */
[----:B------:R-:W-:Y:S01]  /*9620*/  UIADD3 UR6, UR5, UR6, URZ ;  /* 0x0000000605067290 */ /* 0x000fe2000fffe03f */
[----:B------:R-:W-:Y:S02]  /*9630*/  IMAD.U32 R194, RZ, RZ, UR4 ;  /* 0x00000004ffc27e24 */ /* 0x000fe4000f8e00ff */
[----:B------:R-:W-:Y:S01]  /*9640*/  IMAD.U32 R199, RZ, RZ, UR4 ;  /* 0x00000004ffc77e24 */ /* 0x000fe2000f8e00ff */
[----:B------:R-:W-:Y:S01]  /*9650*/  RED.E.ADD.F32.FTZ.RN.STRONG.GPU [R164.64], R9 ;  /* 0x00000009a400798e */ /* 0x000fe2000c10e78c */
[----:B------:R-:W-:Y:S01]  /*9660*/  UIADD3 UR4, UR5, UR4, URZ ;  /* 0x0000000405047290 */ /* 0x000fe2000fffe03f */
[----:B------:R-:W-:Y:S02]  /*9670*/  IMAD.U32 R186, RZ, RZ, UR6 ;  /* 0x00000006ffba7e24 */ /* 0x000fe4000f8e00ff */
[----:B------:R-:W-:Y:S01]  /*9680*/  IMAD.U32 R190, RZ, RZ, UR6 ;  /* 0x00000006ffbe7e24 */ /* 0x000fe2000f8e00ff */
[----:B------:R-:W-:Y:S02]  /*9690*/  UIADD3 UR6, UR5, UR6, URZ ;  /* 0x0000000605067290 */ /* 0x000fe4000fffe03f */
[----:B------:R-:W-:Y:S01]  /*96a0*/  IMAD.U32 R196, RZ, RZ, UR4 ;  /* 0x00000004ffc47e24 */ /* 0x000fe2000f8e00ff */
[----:B------:R-:W-:Y:S01]  /*96b0*/  UIADD3 UR8, UR5, UR4, URZ ;  /* 0x0000000405087290 */ /* 0x000fe2000fffe03f */
[----:B------:R-:W-:Y:S01]  /*96c0*/  IMAD.U32 R198, RZ, RZ, UR4 ;  /* 0x00000004ffc67e24 */ /* 0x000fe2000f8e00ff */
[----:B------:R-:W-:Y:S01]  /*96d0*/  UIADD3 UR4, UR5, UR7, URZ ;  /* 0x0000000705047290 */ /* 0x000fe2000fffe03f */
[----:B------:R-:W-:Y:S02]  /*96e0*/  IMAD.U32 R170, RZ, RZ, UR6 ;  /* 0x00000006ffaa7e24 */ /* 0x000fe4000f8e00ff */
[----:B------:R-:W-:Y:S02]  /*96f0*/  IMAD.U32 R171, RZ, RZ, UR6 ;  /* 0x00000006ffab7e24 */ /* 0x000fe4000f8e00ff */
[----:B------:R-:W-:Y:S01]  /*9700*/  IMAD.U32 R0, RZ, RZ, UR8 ;  /* 0x00000008ff007e24 */ /* 0x000fe2000f8e00ff */
[-C--:B-1----:R-:W-:Y:S01]  /*9710*/  LEA.HI.X.SX32 R7, R224, R213.reuse, 0x2, P1 ;  /* 0x000000d5e0077211 */ /* 0x082fe200008f16ff */
[----:B------:R-:W-:Y:S01]  /*9720*/  IMAD.U32 R168, RZ, RZ, UR4 ;  /* 0x00000004ffa87e24 */ /* 0x000fe2000f8e00ff */
[-C--:B------:R-:W-:Y:S01]  /*9730*/  LEA R4, P0, R221, R212.reuse, 0x2 ;  /* 0x000000d4dd047211 */ /* 0x080fe200078010ff */
[----:B------:R-:W-:Y:S02]  /*9740*/  UIADD3 UR4, UR9, -0x1, URZ ;  /* 0xffffffff09047890 */ /* 0x000fe4000fffe03f */
[----:B------:R1:W-:Y:S01]  /*9750*/  RED.E.ADD.F32.FTZ.RN.STRONG.GPU [R6.64], R10 ;  /* 0x0000000a0600798e */ /* 0x0003e2000c10e78c */
[-C--:B------:R-:W-:Y:S04]  /*9760*/  LEA.HI.X.SX32 R5, R223, R213.reuse, 0x2, P0 ;  /* 0x000000d5df057211 */ /* 0x080fe800000f16ff */
[----:B------:R-:W-:Y:S01]  /*9770*/  UMOV UR9, UR4 ;  /* 0x0000000400097c82 */ /* 0x000fe20008000000 */
[----:B------:R2:W-:Y:S05]  /*9780*/  RED.E.ADD.F32.FTZ.RN.STRONG.GPU [R4.64], R11 ;  /* 0x0000000b0400798e */ /* 0x0005ea000c10e78c */
[----:B------:R-:W-:Y:S05]  /*9790*/  RED.E.ADD.F32.FTZ.RN.STRONG.GPU [R212.64+0x80], R16 ;  /* 0x00008010d400798e */ /* 0x000fea000c10e78c */
[----:B------:R-:W-:Y:S01]  /*97a0*/  RED.E.ADD.F32.FTZ.RN.STRONG.GPU [R2.64+0x80], R17 ;  /* 0x000080110200798e */ /* 0x000fe2000c10e78c */
[-C--:B-1----:R-:W-:Y:S04]  /*97b0*/  LEA R6, P1, R180, R212.reuse, 0x2 ;  /* 0x000000d4b4067211 */ /* 0x082fe800078210ff */
[-C--:B------:R-:W-:Y:S02]  /*97c0*/  LEA.HI.X.SX32 R7, R183, R213.reuse, 0x2, P1 ;  /* 0x000000d5b7077211 */ /* 0x080fe400008f16ff */
[-C--:B--2---:R-:W-:Y:S02]  /*97d0*/  LEA R4, P0, R181, R212.reuse, 0x2 ;  /* 0x000000d4b5047211 */ /* 0x084fe400078010ff */
[-C--:B------:R-:W-:Y:S01]  /*97e0*/  LEA R10, P1, R182, R212.reuse, 0x2 ;  /* 0x000000d4b60a7211 */ /* 0x080fe200078210ff */
[----:B------:R1:W-:Y:S01]  /*97f0*/  RED.E.ADD.F32.FTZ.RN.STRONG.GPU [R6.64], R18 ;  /* 0x000000120600798e */ /* 0x0003e2000c10e78c */
[-C--:B------:R-:W-:Y:S02]  /*9800*/  LEA.HI.X.SX32 R5, R185, R213.reuse, 0x2, P0 ;  /* 0x000000d5b9057211 */ /* 0x080fe400000f16ff */
[-C--:B------:R-:W-:Y:S03]  /*9810*/  LEA.HI.X.SX32 R11, R187, R213.reuse, 0x2, P1 ;  /* 0x000000d5bb0b7211 */ /* 0x080fe600008f16ff */
[----:B------:R2:W-:Y:S05]  /*9820*/  RED.E.ADD.F32.FTZ.RN.STRONG.GPU [R4.64], R19 ;  /* 0x000000130400798e */ /* 0x0005ea000c10e78c */
[----:B------:R-:W-:Y:S01]  /*9830*/  RED.E.ADD.F32.FTZ.RN.STRONG.GPU [R10.64], R12 ;  /* 0x0000000c0a00798e */ /* 0x000fe2000c10e78c */
        /* <DEDUP_REMOVED lines=8> */
[----:B------:R3:W-:Y:S05]  /*98c0*/  RED.E.ADD.F32.FTZ.RN.STRONG.GPU [R8.64], R15 ;  /* 0x0000000f0800798e */ /* 0x0007ea000c10e78c */
[----:B------:R-:W-:Y:S05]  /*98d0*/  RED.E.ADD.F32.FTZ.RN.STRONG.GPU [R212.64+0x100], R20 ;  /* 0x00010014d400798e */ /* 0x000fea000c10e78c */
[----:B------:R-:W-:Y:S05]  /*98e0*/  RED.E.ADD.F32.FTZ.RN.STRONG.GPU [R2.64+0x100], R21 ;  /* 0x000100150200798e */ /* 0x000fea000c10e78c */
[----:B------:R-:W-:Y:S01]  /*98f0*/  LDSM.16.MT88.4 R12, [R201+0x1e000] ;  /* 0x01e00000c90c783b */ /* 0x000fe20000004200 */
[-C--:B-1----:R-:W-:Y:S04]  /*9900*/  LEA R6, P0, R189, R212.reuse, 0x2 ;  /* 0x000000d4bd067211 */ /* 0x082fe800078010ff */
[-C--:B------:R-:W-:Y:S02]  /*9910*/  LEA.HI.X.SX32 R7, R193, R213.reuse, 0x2, P0 ;  /* 0x000000d5c1077211 */ /* 0x080fe400000f16ff */
[-C--:B--2---:R-:W-:Y:S03]  /*9920*/  LEA R4, P1, R191, R212.reuse, 0x2 ;  /* 0x000000d4bf047211 */ /* 0x084fe600078210ff */
[----:B------:R1:W-:Y:S01]  /*9930*/  RED.E.ADD.F32.FTZ.RN.STRONG.GPU [R6.64], R22 ;  /* 0x000000160600798e */ /* 0x0003e2000c10e78c */
[-C--:B------:R-:W-:Y:S02]  /*9940*/  LEA.HI.X.SX32 R5, R195, R213.reuse, 0x2, P1 ;  /* 0x000000d5c3057211 */ /* 0x080fe400008f16ff */
[-C--:B---3--:R-:W-:Y:S03]  /*9950*/  LEA R8, P0, R192, R212.reuse, 0x2 ;  /* 0x000000d4c0087211 */ /* 0x088fe600078010ff */
[----:B------:R2:W-:Y:S01]  /*9960*/  RED.E.ADD.F32.FTZ.RN.STRONG.GPU [R4.64], R23 ;  /* 0x000000170400798e */ /* 0x0005e2000c10e78c */
[-C--:B------:R-:W-:Y:S04]  /*9970*/  LEA.HI.X.SX32 R9, R197, R213.reuse, 0x2, P0 ;  /* 0x000000d5c5097211 */ /* 0x080fe800000f16ff */
[----:B------:R-:W-:Y:S05]  /*9980*/  LDSM.16.MT88.4 R20, [R202+0x2000] ;  /* 0x00200000ca14783b */ /* 0x000fea0000004200 */
[----:B------:R3:W-:Y:S01]  /*9990*/  RED.E.ADD.F32.FTZ.RN.STRONG.GPU [R8.64], R24 ;  /* 0x000000180800798e */ /* 0x0007e2000c10e78c */
[-C--:B-1----:R-:W-:Y:S04]  /*99a0*/  LEA R6, P1, R194, R212.reuse, 0x2 ;  /* 0x000000d4c2067211 */ /* 0x082fe800078210ff */
[-C--:B------:R-:W-:Y:S01]  /*99b0*/  LEA.HI.X.SX32 R7, R199, R213.reuse, 0x2, P1 ;  /* 0x000000d5c7077211 */ /* 0x080fe200008f16ff */
[----:B------:R-:W-:Y:S01]  /*99c0*/  IMAD.MOV.U32 R199, RZ, RZ, R250 ;  /* 0x000000ffffc77224 */ /* 0x000fe200078e00fa */
[-C--:B--2---:R-:W-:Y:S03]  /*99d0*/  LEA R4, P0, R196, R212.reuse, 0x2 ;  /* 0x000000d4c4047211 */ /* 0x084fe600078010ff */
[----:B------:R1:W-:Y:S01]  /*99e0*/  RED.E.ADD.F32.FTZ.RN.STRONG.GPU [R6.64], R25 ;  /* 0x000000190600798e */ /* 0x0003e2000c10e78c */
[-C--:B------:R-:W-:Y:S05]  /*99f0*/  LEA.HI.X.SX32 R5, R198, R213.reuse, 0x2, P0 ;  /* 0x000000d5c6057211 */ /* 0x080fea00000f16ff */
[----:B------:R2:W-:Y:S01]  /*9a00*/  RED.E.ADD.F32.FTZ.RN.STRONG.GPU [R4.64], R26 ;  /* 0x0000001a0400798e */ /* 0x0005e2000c10e78c */
[CC--:B---3--:R-:W-:Y:S04]  /*9a10*/  LEA R8, P1, R0.reuse, R212.reuse, 0x2 ;  /* 0x000000d400087211 */ /* 0x0c8fe800078210ff */
[-C--:B------:R-:W-:Y:S01]  /*9a20*/  LEA.HI.X.SX32 R9, R0, R213.reuse, 0x2, P1 ;  /* 0x000000d500097211 */ /* 0x080fe200008f16ff */
[----:B------:R-:W-:Y:S04]  /*9a30*/  IMAD.IADD R0, R199, 0x1, R202 ;  /* 0x00000001c7007824 */ /* 0x000fe800078e02ca */
[----:B------:R3:W-:Y:S05]  /*9a40*/  RED.E.ADD.F32.FTZ.RN.STRONG.GPU [R8.64], R27 ;  /* 0x0000001b0800798e */ /* 0x0007ea000c10e78c */
[----:B------:R-:W-:Y:S05]  /*9a50*/  RED.E.ADD.F32.FTZ.RN.STRONG.GPU [R212.64+0x180], R32 ;  /* 0x00018020d400798e */ /* 0x000fea000c10e78c */
[----:B------:R-:W-:Y:S01]  /*9a60*/  RED.E.ADD.F32.FTZ.RN.STRONG.GPU [R2.64+0x180], R33 ;  /* 0x000180210200798e */ /* 0x000fe2000c10e78c */
[CC--:B-1----:R-:W-:Y:S04]  /*9a70*/  LEA R6, P0, R172.reuse, R212.reuse, 0x2 ;  /* 0x000000d4ac067211 */ /* 0x0c2fe800078010ff */
[-C--:B------:R-:W-:Y:S01]  /*9a80*/  LEA.HI.X.SX32 R7, R172, R213.reuse, 0x2, P0 ;  /* 0x000000d5ac077211 */ /* 0x080fe200000f16ff */
[----:B------:R-:W-:Y:S01]  /*9a90*/  LDSM.16.MT88.4 R16, [R0] ;  /* 0x000000000010783b */ /* 0x000fe20000004200 */
[CC--:B--2---:R-:W-:Y:S04]  /*9aa0*/  LEA R4, P0, R173.reuse, R212.reuse, 0x2 ;  /* 0x000000d4ad047211 */ /* 0x0c4fe800078010ff */
[----:B------:R1:W-:Y:S01]  /*9ab0*/  RED.E.ADD.F32.FTZ.RN.STRONG.GPU [R6.64], R34 ;  /* 0x000000220600798e */ /* 0x0003e2000c10e78c */
[-C--:B------:R-:W-:Y:S04]  /*9ac0*/  LEA.HI.X.SX32 R5, R173, R213.reuse, 0x2, P0 ;  /* 0x000000d5ad057211 */ /* 0x080fe800000f16ff */
[----:B------:R-:W-:Y:S01]  /*9ad0*/  LDSM.16.MT88.4 R24, [R0+0x2000] ;  /* 0x002000000018783b */ /* 0x000fe20000004200 */
[CC--:B---3--:R-:W-:Y:S04]  /*9ae0*/  LEA R8, P1, R174.reuse, R212.reuse, 0x2 ;  /* 0x000000d4ae087211 */ /* 0x0c8fe800078210ff */
[----:B------:R2:W-:Y:S01]  /*9af0*/  RED.E.ADD.F32.FTZ.RN.STRONG.GPU [R4.64], R35 ;  /* 0x000000230400798e */ /* 0x0005e2000c10e78c */
[-C--:B------:R-:W-:Y:S04]  /*9b00*/  LEA.HI.X.SX32 R9, R174, R213.reuse, 0x2, P1 ;  /* 0x000000d5ae097211 */ /* 0x080fe800008f16ff */
[----:B------:R-:W-:Y:S05]  /*9b10*/  LDSM.16.MT88.4 R32, [R201+0x1e800] ;  /* 0x01e80000c920783b */ /* 0x000fea0000004200 */
[----:B------:R-:W-:Y:S05]  /*9b20*/  RED.E.ADD.F32.FTZ.RN.STRONG.GPU [R8.64], R28 ;  /* 0x0000001c0800798e */ /* 0x000fea000c10e78c */
[----:B------:R-:W-:Y:S01]  /*9b30*/  LDSM.16.MT88.4 R8, [R202] ;  /* 0x00000000ca08783b */ /* 0x000fe20000004200 */
[CC--:B-1----:R-:W-:Y:S04]  /*9b40*/  LEA R6, P0, R175.reuse, R212.reuse, 0x2 ;  /* 0x000000d4af067211 */ /* 0x0c2fe800078010ff */
[----:B------:R-:W-:Y:S01]  /*9b50*/  LDSM.16.MT88.4 R164, [R0+0x800] ;  /* 0x0008000000a4783b */ /* 0x000fe20000004200 */
[-C--:B------:R-:W-:Y:S02]  /*9b60*/  LEA.HI.X.SX32 R7, R175, R213.reuse, 0x2, P0 ;  /* 0x000000d5af077211 */ /* 0x080fe400000f16ff */
[CC--:B------:R-:W-:Y:S02]  /*9b70*/  LEA R2, P0, R168.reuse, R212.reuse, 0x2 ;  /* 0x000000d4a8027211 */ /* 0x0c0fe400078010ff */
[----:B------:R-:W-:Y:S01]  /*9b80*/  LDSM.16.MT88.4 R172, [R0+0x2800] ;  /* 0x0028000000ac783b */ /* 0x000fe20000004200 */
[C---:B--2---:R-:W-:Y:S02]  /*9b90*/  LEA R4, P1, R169.reuse, R212, 0x2 ;  /* 0x000000d4a9047211 */ /* 0x044fe400078210ff */
[-C--:B------:R-:W-:Y:S02]  /*9ba0*/  LEA.HI.X.SX32 R3, R168, R213.reuse, 0x2, P0 ;  /* 0x000000d5a8037211 */ /* 0x080fe400000f16ff */
[----:B------:R-:W-:Y:S01]  /*9bb0*/  RED.E.ADD.F32.FTZ.RN.STRONG.GPU [R6.64], R29 ;  /* 0x0000001d0600798e */ /* 0x000fe2000c10e78c */
[----:B------:R-:W-:Y:S02]  /*9bc0*/  LEA.HI.X.SX32 R5, R169, R213, 0x2, P1 ;  /* 0x000000d5a9057211 */ /* 0x000fe400008f16ff */
[----:B------:R-:W-:Y:S01]  /*9bd0*/  PLOP3.LUT P1, PT, PT, PT, UP0, 0x80, 0x0 ;  /* 0x000000000000781c */ /* 0x000fe20003f2f008 */
[----:B------:R-:W-:Y:S01]  /*9be0*/  @UP2 UIADD3 UR20, UP0, UR20, -0x100, URZ ;  /* 0xffffff0014142890 */ /* 0x000fe2000ff1e03f */
[----:B------:R-:W-:Y:S01]  /*9bf0*/  LDSM.16.MT88.4 R168, [R202+0x2800] ;  /* 0x00280000caa8783b */ /* 0x000fe20000004200 */
[----:B------:R-:W-:Y:S02]  /*9c00*/  PLOP3.LUT P0, PT, PT, PT, UP1, 0x80, 0x0 ;  /* 0x000000000000781c */ /* 0x000fe40003f0f018 */
[----:B------:R-:W-:Y:S02]  /*9c10*/  @UP2 UIADD3.X UR19, UR19, -0x1, URZ, UP0, !UPT ;  /* 0xffffffff13132890 */ /* 0x000fe400087fe43f */
        /* <DEDUP_REMOVED lines=223> */
[----:B------:R1:W-:Y:S04]  /*aa10*/  STS [R252], R60 ;  /* 0x0000003cfc007388 */ /* 0x0003e80000000800 */
[----:B------:R1:W-:Y:S01]  /*aa20*/  STS [R252+0x400], R59 ;  /* 0x0004003bfc007388 */ /* 0x0003e20000000800 */
        /* <DEDUP_REMOVED lines=19> */
[----:B------:R-:W-:Y:S02]  /*ab60*/  F2FP.BF16.PACK_AB R41, R41, R138 ;  /* 0x0000008a2929723e */ /* 0x000fe400000010ff */
[----:B------:R-:W-:Y:S01]  /*ab70*/  F2FP.BF16.PACK_AB R38, R38, R140 ;  /* 0x0000008c2626723e */ /* 0x000fe200000010ff */
        /* <DEDUP_REMOVED lines=122> */
.L_x_1523:
        /* <DEDUP_REMOVED lines=19> */
.L_x_1524:
        /* <DEDUP_REMOVED lines=13> */
[----:B------:R-:W-:Y:S01]  /*b520*/  SHF.R.S32.HI R37, RZ, 0x1f, R235 ;  /* 0x0000001fff257819 */ /* 0x000fe200000114eb */
[----:B------:R-:W-:Y:S01]  /*b530*/  UIMAD UR6, UR4, UR7, UR5 ;  /* 0x00000007040672a4 */ /* 0x000fe2000f8e0205 */
[----:B------:R-:W-:Y:S01]  /*b540*/  LOP3.LUT R0, R2, R0, RZ, 0x3c, !PT ;  /* 0x0000000002007212 */ /* 0x000fe200078e3cff */
[----:B------:R-:W-:Y:S01]  /*b550*/  IMAD.WIDE.U32 R2, R36, c[0x0][0x3a0], R8 ;  /* 0x0000e80024027a25 */ /* 0x000fe200078e0008 */
[----:B------:R-:W-:-:S03]  /*b560*/  UIMAD UR5, UR22, -0x80, UR14 ;  /* 0xffffff80160578a4 */ /* 0x000fc6000f8e020e */
[----:B------:R-:W-:Y:S01]  /*b570*/  IMAD R0, R248, 0x200, R0 ;  /* 0x00000200f8007824 */ /* 0x000fe200078e0200 */
[----:B------:R-:W-:Y:S01]  /*b580*/  IADD3 R2, P0, R2, UR11, RZ ;  /* 0x0000000b02027c10 */ /* 0x000fe2000ff1e0ff */
[----:B------:R-:W-:Y:S01]  /*b590*/  IMAD.U32 R4, RZ, RZ, UR6 ;  /* 0x00000006ff047e24 */ /* 0x000fe2000f8e00ff */
[----:B------:R-:W-:Y:S01]  /*b5a0*/  ULDC.64 UR6, c[0x0][0x3b8] ;  /* 0x0000ee0000067ab9 */ /* 0x000fe20000000a00 */
[----:B------:R-:W-:Y:S01]  /*b5b0*/  IMAD.SHL.U32 R0, R0, 0x2, RZ ;  /* 0x0000000200007824 */ /* 0x000fe200078e00ff */
[----:B------:R-:W-:Y:S01]  /*b5c0*/  ISETP.GE.AND P5, PT, R235, UR5, PT ;  /* 0x00000005eb007c0c */ /* 0x000fe2000bfa6270 */
[----:B------:R-:W-:Y:S01]  /*b5d0*/  UIMAD UR6, UR61, UR6, URZ ;  /* 0x000000063d0672a4 */ /* 0x000fe2000f8e023f */
        /* <DEDUP_REMOVED lines=34> */
.L_x_1526:
[----:B--234-:R-:W-:Y:S05]  /*b800*/  BSYNC B0 ;  /* 0x0000000000007941 */ /* 0x01cfea0003800000 */
.L_x_1525:
        /* <DEDUP_REMOVED lines=18> */
.L_x_1528:
[----:B------:R-:W-:Y:S05]  /*b930*/  BSYNC B0 ;  /* 0x0000000000007941 */ /* 0x000fea0003800000 */
.L_x_1527:
        /* <DEDUP_REMOVED lines=18> */
.L_x_1530:
[----:B------:R-:W-:Y:S05]  /*ba60*/  BSYNC B0 ;  /* 0x0000000000007941 */ /* 0x000fea0003800000 */
.L_x_1529:
        /* <DEDUP_REMOVED lines=17> */
.L_x_1532:
[----:B------:R-:W-:Y:S05]  /*bb80*/  BSYNC B0 ;  /* 0x0000000000007941 */ /* 0x000fea0003800000 */
.L_x_1531:
        /* <DEDUP_REMOVED lines=27> */
.L_x_1534:
[----:B------:R-:W-:Y:S05]  /*bd40*/  BSYNC B0 ;  /* 0x0000000000007941 */ /* 0x000fea0003800000 */
.L_x_1533:
        /* <DEDUP_REMOVED lines=16> */
.L_x_1536:
[----:B------:R-:W-:Y:S05]  /*be50*/  BSYNC B0 ;  /* 0x0000000000007941 */ /* 0x000fea0003800000 */
.L_x_1535:
        /* <DEDUP_REMOVED lines=16> */
.L_x_1538:
[----:B------:R-:W-:Y:S05]  /*bf60*/  BSYNC B0 ;  /* 0x0000000000007941 */ /* 0x000fea0003800000 */
.L_x_1537:
        /* <DEDUP_REMOVED lines=14> */
.L_x_1491:
[----:B------:R-:W-:Y:S05]  /*c050*/  BSYNC B1 ;  /* 0x0000000000017941 */ /* 0x000fea0003800000 */
.L_x_1469:
        /* <DEDUP_REMOVED lines=11> */
.L_x_1539:
[----:B------:R-:W-:Y:S05]  /*c110*/  EXIT ;  /* 0x000000000000794d */ /* 0x000fea0003800000 */
.L_x_1541:
        /* <DEDUP_REMOVED lines=14> */
.L_x_2082:


//--------------------- .text._ZN5flash44flash_bwd_dq_dk_dv_loop_seqk_parallel_kernelI23Flash_bwd_kernel_traitsILi128ELi64ELi128ELi8ELi2ELi4ELi2ELb0ELb0EN7cutlass10bfloat16_tE19Flash_kernel_traitsILi128ELi64ELi128ELi8ES3_EELb0ELb0ELb1ELb0ELb0ELb0ELb1EEEvNS_16Flash_bwd_paramsE --------------------------
	.section	.text._ZN5flash44flash_bwd_dq_dk_dv_loop_seqk_parallel_kernelI23Flash_bwd_kernel_traitsILi128ELi64ELi128ELi8ELi2ELi4ELi2ELb0ELb0EN7cutlass10bfloat16_tE19Flash_kernel_traitsILi128ELi64ELi128ELi8ES3_EELb0ELb0ELb1ELb0ELb0ELb0ELb1EEEvNS_16Flash_bwd_paramsE,"ax",@progbits
	.sectioninfo	@"SHI_REGISTERS=255"
	.align	128
        .global         _ZN5flash44flash_bwd_dq_dk_dv_loop_seqk_parallel_kernelI23Flash_bwd_kernel_traitsILi128ELi64ELi128ELi8ELi2ELi4ELi2ELb0ELb0EN7cutlass10bfloat16_tE19Flash_kernel_traitsILi128ELi64ELi128ELi8ES3_EELb0ELb0ELb1ELb0ELb0ELb0ELb1EEEvNS_16Flash_bwd_paramsE
        .type           _ZN5flash44flash_bwd_dq_dk_dv_loop_seqk_parallel_kernelI23Flash_bwd_kernel_traitsILi128ELi64ELi128ELi8ELi2ELi4ELi2ELb0ELb0EN7cutlass10bfloat16_tE19Flash_kernel_traitsILi128ELi64ELi128ELi8ES3_EELb0ELb0ELb1ELb0ELb0ELb0ELb1EEEvNS_16Flash_bwd_paramsE,@function
        .size           _ZN5flash44flash_bwd_dq_dk_dv_loop_seqk_parallel_kernelI23Flash_bwd_kernel_traitsILi128ELi64ELi128ELi8ELi2ELi4ELi2ELb0ELb0EN7cutlass10bfloat16_tE19Flash_kernel_traitsILi128ELi64ELi128ELi8ES3_EELb0ELb0ELb1ELb0ELb0ELb0ELb1EEEvNS_16Flash_bwd_paramsE,(.L_x_2083 - _ZN5flash44flash_bwd_dq_dk_dv_loop_seqk_parallel_kernelI23Flash_bwd_kernel_traitsILi128ELi64ELi128ELi8ELi2ELi4ELi2ELb0ELb0EN7cutlass10bfloat16_tE19Flash_kernel_traitsILi128ELi64ELi128ELi8ES3_EELb0ELb0ELb1ELb0ELb0ELb0ELb1EEEvNS_16Flash_bwd_paramsE)
        .other          _ZN5flash44flash_bwd_dq_dk_dv_loop_seqk_parallel_kernelI23Flash_bwd_kernel_traitsILi128ELi64ELi128ELi8ELi2ELi4ELi2ELb0ELb0EN7cutlass10bfloat16_tE19Flash_kernel_traitsILi128ELi64ELi128ELi8ES3_EELb0ELb0ELb1ELb0ELb0ELb0ELb1EEEvNS_16Flash_bwd_paramsE,@"STO_CUDA_ENTRY STV_DEFAULT"
_ZN5flash44flash_bwd_dq_dk_dv_loop_seqk_parallel_kernelI23Flash_bwd_kernel_traitsILi128ELi64ELi128ELi8ELi2ELi4ELi2ELb0ELb0EN7cutlass10bfloat16_tE19Flash_kernel_traitsILi128ELi64ELi128ELi8ES3_EELb0ELb0ELb1ELb0ELb0ELb0ELb1EEEvNS_16Flash_bwd_paramsE:
.text._ZN5flash44flash_bwd_dq_dk_dv_loop_seqk_parallel_kernelI23Flash_bwd_kernel_traitsILi128ELi64ELi128ELi8ELi2ELi4ELi2ELb0ELb0EN7cutlass10bfloat16_tE19Flash_kernel_traitsILi128ELi64ELi128ELi8ES3_EELb0ELb0ELb1ELb0ELb0ELb0ELb1EEEvNS_16Flash_bwd_paramsE:
        /* <DEDUP_REMOVED lines=31> */
[-C--:B------:R-:W-:Y:S01]  /*01f0*/  LEA.HI R18, R13, R14.reuse, RZ, 0x2 ;  /* 0x0000000e0d127211 */ /* 0x080fe200078f10ff */
        /* <DEDUP_REMOVED lines=14> */
[----:B------:R-:W-:Y:S01]  /*02e0*/  IMAD.IADD R12, R3, 0x1, -R2 ;  /* 0x00000001030c7824 */ /* 0x000fe200078e0a02 */
[-C--:B------:R-:W-:Y:S01]  /*02f0*/  LEA.HI R6, R13, R14.reuse, RZ, 0x4 ;  /* 0x0000000e0d067211 */ /* 0x080fe200078f20ff */
        /* <DEDUP_REMOVED lines=27> */
[----:B------:R-:W-:Y:S01]  /*04b0*/  LOP3.LUT P4, RZ, R0, 0x2, RZ, 0xc0, !PT ;  /* 0x0000000200ff7812 */ /* 0x000fe2000788c0ff */
        /* <DEDUP_REMOVED lines=23> */
[----:B------:R-:W-:Y:S01]  /*0630*/  LEA.HI R2, R13, R14, RZ, 0x6 ;  /* 0x0000000e0d027211 */ /* 0x000fe200078f30ff */
        /* <DEDUP_REMOVED lines=10> */
[----:B------:R-:W-:Y:S01]  /*06e0*/  IMAD.SHL.U32 R6, R2, 0x8, RZ ;  /* 0x0000000802067824 */ /* 0x000fe200078e00ff */
[----:B------:R-:W-:Y:S01]  /*06f0*/  LOP3.LUT R193, R193, R190, RZ, 0x3c, !PT ;  /* 0x000000bec1c17212 */ /* 0x000fe200078e3cff */
[----:B------:R-:W-:Y:S01]  /*0700*/  UMOV UR41, 0xffffc000 ;  /* 0xffffc00000297882 */ /* 0x000fe20000000000 */
        /* <DEDUP_REMOVED lines=11> */
[----:B------:R-:W-:Y:S01]  /*07c0*/  IMAD.U32 R6, RZ, RZ, UR14 ;  /* 0x0000000eff067e24 */ /* 0x000fe2000f8e00ff */
[----:B------:R-:W-:Y:S01]  /*07d0*/  LEA.HI R0, R13, R14, RZ, 0x7 ;  /* 0x0000000e0d007211 */ /* 0x000fe200078f38ff */
[C---:B------:R-:W-:Y:S01]  /*07e0*/  IMAD.IADD R3, R14.reuse, 0x1, -R3 ;  /* 0x000000010e037824 */ /* 0x040fe200078e0a03 */
[----:B------:R1:W-:Y:S01]  /*07f0*/  STL [R1+0x2c], R5 ;  /* 0x00002c0501007387 */ /* 0x0003e20000100800 */
        /* <DEDUP_REMOVED lines=20> */
[----:B------:R-:W-:Y:S02]  /*0940*/  IMAD.SHL.U32 R5, R15, 0x40, RZ ;  /* 0x000000400f057824 */ /* 0x000fe400078e00ff */
[----:B------:R-:W-:Y:S02]  /*0950*/  IMAD.IADD R8, R8, 0x1, R0 ;  /* 0x0000000108087824 */ /* 0x000fe400078e0200 */
[----:B------:R-:W-:Y:S01]  /*0960*/  IMAD.SHL.U32 R0, R10, 0x40, RZ ;  /* 0x000000400a007824 */ /* 0x000fe200078e00ff */
[----:B------:R-:W-:Y:S01]  /*0970*/  LOP3.LUT R5, R5, 0x1c0, RZ, 0xc0, !PT ;  /* 0x000001c005057812 */ /* 0x000fe200078ec0ff */
[----:B--2---:R-:W-:-:S02]  /*0980*/  IMAD.SHL.U32 R4, R9, 0x10, RZ ;  /* 0x0000001009047824 */ /* 0x004fc400078e00ff */
[----:B------:R-:W-:Y:S01]  /*0990*/  IMAD R11, R12, 0x10, R2 ;  /* 0x000000100c0b7824 */ /* 0x000fe200078e0202 */
[--C-:B------:R-:W-:Y:S01]  /*09a0*/  SHF.R.U32.HI R6, RZ, 0x3, R5.reuse ;  /* 0x00000003ff067819 */ /* 0x100fe20000011605 */
[----:B------:R-:W-:Y:S01]  /*09b0*/  IMAD.SHL.U32 R234, R234, 0x2, RZ ;  /* 0x00000002eaea7824 */ /* 0x000fe200078e00ff */
[----:B------:R-:W-:Y:S01]  /*09c0*/  LOP3.LUT R7, R3, 0x10, R4, 0xf8, !PT ;  /* 0x0000001003077812 */ /* 0x000fe200078ef804 */
[----:B------:R-:W-:Y:S01]  /*09d0*/  IMAD.SHL.U32 R3, R9, 0x8, RZ ;  /* 0x0000000809037824 */ /* 0x000fe200078e00ff */
[----:B------:R-:W-:Y:S01]  /*09e0*/  LOP3.LUT R0, R0, 0xfffffe00, RZ, 0xc0, !PT ;  /* 0xfffffe0000007812 */ /* 0x000fe200078ec0ff */
[----:B------:R-:W-:Y:S01]  /*09f0*/  STL [R1+0x30], R11 ;  /* 0x0000300b01007387 */ /* 0x000fe20000100800 */
[----:B------:R-:W-:Y:S01]  /*0a00*/  LOP3.LUT R2, R6, R7, R5, 0x1e, !PT ;  /* 0x0000000706027212 */ /* 0x000fe200078e1e05 */
[----:B------:R-:W-:Y:S01]  /*0a10*/  IMAD.IADD R237, R234, 0x1, R236 ;  /* 0x00000001eaed7824 */ /* 0x000fe200078e02ec */
[----:B------:R-:W-:Y:S01]  /*0a20*/  LOP3.LUT R3, R5, 0x8, R3, 0xf8, !PT ;  /* 0x0000000805037812 */ /* 0x000fe200078ef803 */
[----:B------:R-:W-:Y:S01]  /*0a30*/  IMAD R4, R12, 0x400, R0 ;  /* 0x000004000c047824 */ /* 0x000fe200078e0200 */
[----:B------:R-:W-:-:S02]  /*0a40*/  LOP3.LUT R189, R6, R189, R5, 0x1e, !PT ;  /* 0x000000bd06bd7212 */ /* 0x000fc400078e1e05 */
[----:B------:R-:W-:Y:S02]  /*0a50*/  LOP3.LUT R3, R3, R6, RZ, 0x3c, !PT ;  /* 0x0000000603037212 */ /* 0x000fe400078e3cff */
[-C--:B------:R-:W-:Y:S01]  /*0a60*/  LOP3.LUT R199, R2, R0.reuse, RZ, 0xfc, !PT ;  /* 0x0000000002c77212 */ /* 0x080fe200078efcff */
[----:B------:R-:W-:Y:S01]  /*0a70*/  IMAD.MOV.U32 R2, RZ, RZ, 0x40 ;  /* 0x00000040ff027424 */ /* 0x000fe200078e00ff */
[----:B------:R-:W-:Y:S01]  /*0a80*/  LOP3.LUT R189, R189, R0, RZ, 0xfc, !PT ;  /* 0x00000000bdbd7212 */ /* 0x000fe200078efcff */
[----:B------:R-:W-:Y:S01]  /*0a90*/  IMAD.IADD R200, R4, 0x1, R3 ;  /* 0x0000000104c87824 */ /* 0x000fe200078e0203 */
[----:B------:R-:W-:Y:S01]  /*0aa0*/  IADD3 R0, R11, -0x40, RZ ;  /* 0xffffffc00b007810 */ /* 0x000fe20007ffe0ff */
[----:B------:R-:W-:Y:S01]  /*0ab0*/  IMAD.MOV.U32 R4, RZ, RZ, 0x20 ;  /* 0x00000020ff047424 */ /* 0x000fe200078e00ff */
[----:B------:R-:W-:Y:S02]  /*0ac0*/  IADD3 R5, R244, 0x40, RZ ;  /* 0x00000040f4057810 */ /* 0x000fe40007ffe0ff */
[----:B------:R-:W-:-:S02]  /*0ad0*/  SHF.R.S32.HI R3, RZ, 0x1f, R0 ;  /* 0x0000001fff037819 */ /* 0x000fc40000011400 */
[----:B------:R-:W-:Y:S01]  /*0ae0*/  SEL R194, R4, 0xffffffe0, !P4 ;  /* 0xffffffe004c27807 */ /* 0x000fe20006000000 */
[----:B------:R1:W-:Y:S01]  /*0af0*/  STL [R1], R5 ;  /* 0x0000000501007387 */ /* 0x0003e20000100800 */
[C---:B------:R-:W-:Y:S01]  /*0b00*/  SHF.L.U64.HI R3, R0.reuse, 0x2, R3 ;  /* 0x0000000200037819 */ /* 0x040fe20000010203 */
[----:B------:R-:W-:Y:S01]  /*0b10*/  IMAD.SHL.U32 R0, R0, 0x4, RZ ;  /* 0x0000000400007824 */ /* 0x000fe200078e00ff */
[----:B------:R-:W-:Y:S01]  /*0b20*/  SEL R195, R2, 0xffffffc0, !P3 ;  /* 0xffffffc002c37807 */ /* 0x000fe20005800000 */
[C---:B------:R-:W-:Y:S01]  /*0b30*/  IMAD.IADD R194, R193.reuse, 0x1, R194 ;  /* 0x00000001c1c27824 */ /* 0x040fe200078e02c2 */
[----:B------:R-:W-:Y:S01]  /*0b40*/  SEL R4, R4, 0xffffffe0, !P1 ;  /* 0xffffffe004047807 */ /* 0x000fe20004800000 */
[----:B------:R2:W-:Y:S01]  /*0b50*/  STL [R1+0x48], R3 ;  /* 0x0000480301007387 */ /* 0x0005e20000100800 */
[----:B------:R-:W-:Y:S01]  /*0b60*/  LEA R6, R8, 0xc000, 0x1 ;  /* 0x0000c00008067811 */ /* 0x000fe200078e08ff */
[----:B------:R-:W-:Y:S01]  /*0b70*/  IMAD.IADD R196, R193, 0x1, R195 ;  /* 0x00000001c1c47824 */ /* 0x000fe200078e02c3 */
[----:B------:R-:W-:Y:S01]  /*0b80*/  SEL R2, R2, 0xffffffc0, !P2 ;  /* 0xffffffc002027807 */ /* 0x000fe20005000000 */
[----:B------:R3:W-:Y:S01]  /*0b90*/  STL [R1+0x44], R0 ;  /* 0x0000440001007387 */ /* 0x0007e20000100800 */
[----:B------:R-:W-:Y:S01]  /*0ba0*/  IMAD.IADD R235, R234, 0x1, R4 ;  /* 0x00000001eaeb7824 */ /* 0x000fe200078e0204 */
[----:B------:R-:W-:Y:S01]  /*0bb0*/  LEA R189, R189, 0xc000, 0x1 ;  /* 0x0000c000bdbd7811 */ /* 0x000fe200078e08ff */
[----:B------:R-:W-:Y:S01]  /*0bc0*/  IMAD.IADD R195, R195, 0x1, R194 ;  /* 0x00000001c3c37824 */ /* 0x000fe200078e02c2 */
[----:B------:R-:W-:Y:S01]  /*0bd0*/  STL [R1+0x3c], R6 ;  /* 0x00003c0601007387 */ /* 0x000fe20000100800 */
[----:B------:R-:W-:-:S02]  /*0be0*/  IMAD.IADD R236, R236, 0x1, R235 ;  /* 0x00000001ecec7824 */ /* 0x000fc400078e02eb */
[----:B-1----:R-:W-:-:S04]  /*0bf0*/  IMAD.IADD R5, R4, 0x1, R6 ;  /* 0x0000000104057824 */ /* 0x002fc800078e0206 */
[--C-:B------:R-:W-:Y:S01]  /*0c00*/  IMAD.IADD R4, R5, 0x1, R2.reuse ;  /* 0x0000000105047824 */ /* 0x100fe200078e0202 */
[----:B------:R-:W-:Y:S01]  /*0c10*/  STL [R1+0x50], R5 ;  /* 0x0000500501007387 */ /* 0x000fe20000100800 */
[C---:B--2---:R-:W-:Y:S02]  /*0c20*/  IADD3 R3, R6.reuse, 0x420, RZ ;  /* 0x0000042006037810 */ /* 0x044fe40007ffe0ff */
[C---:B------:R-:W-:Y:S01]  /*0c30*/  @P1 IADD3 R3, R6.reuse, 0x3e0, RZ ;  /* 0x000003e006031810 */ /* 0x040fe20007ffe0ff */
[----:B---3--:R-:W-:-:S05]  /*0c40*/  IMAD.IADD R0, R6, 0x1, R2 ;  /* 0x0000000106007824 */ /* 0x008fca00078e0202 */
[----:B------:R1:W-:Y:S04]  /*0c50*/  STL [R1+0x40], R0 ;  /* 0x0000400001007387 */ /* 0x0003e80000100800 */
[----:B------:R2:W-:Y:S04]  /*0c60*/  STL [R1+0x5c], R3 ;  /* 0x00005c0301007387 */ /* 0x0005e80000100800 */
[----:B------:R2:W-:Y:S01]  /*0c70*/  STL [R1+0x54], R4 ;  /* 0x0000540401007387 */ /* 0x0005e20000100800 */
[----:B-1----:R-:W-:-:S05]  /*0c80*/  IMAD.IADD R0, R2, 0x1, R3 ;  /* 0x0000000102007824 */ /* 0x002fca00078e0203 */
[----:B------:R2:W-:Y:S02]  /*0c90*/  STL [R1+0x58], R0 ;  /* 0x0000580001007387 */ /* 0x0005e40000100800 */
.L_x_1614:
        /* <DEDUP_REMOVED lines=53> */
.L_x_1542:
        /* <DEDUP_REMOVED lines=67> */
.L_x_1544:
        /* <DEDUP_REMOVED lines=18> */
.L_x_1545:
        /* <DEDUP_REMOVED lines=72> */
.L_x_1546:
[----:B------:R-:W-:Y:S02]  /*19c0*/  UMOV UR15, UR52 ;  /* 0x00000034000f7c82 */ /* 0x000fe40008000000 */
.L_x_1547:
[----:B------:R-:W1:Y:S01]  /*19d0*/  S2R R17, SR_TID.X ;  /* 0x0000000000117919 */ /* 0x000e620000002100 */
[----:B------:R-:W-:Y:S01]  /*19e0*/  UIADD3 UR8, UP4, UP3, UR8, UR43, UR49 ;  /* 0x0000002b08087290 */ /* 0x000fe2000fb9e031 */
[----:B------:R-:W-:Y:S01]  /*19f0*/  IMAD.U32 R10, RZ, RZ, UR5 ;  /* 0x00000005ff0a7e24 */ /* 0x000fe2000f8e00ff */
[----:B------:R-:W-:Y:S01]  /*1a00*/  SHF.R.S32.HI R245, RZ, 0x1f, R244 ;  /* 0x0000001ffff57819 */ /* 0x000fe200000114f4 */
[----:B------:R-:W-:Y:S01]  /*1a10*/  IMAD.U32 R9, RZ, RZ, UR4 ;  /* 0x00000004ff097e24 */ /* 0x000fe2000f8e00ff */
[----:B------:R-:W-:Y:S01]  /*1a20*/  UIADD3 UR30, UP2, UP1, UR18, UR8, UR20 ;  /* 0x00000008121e7290 */ /* 0x000fe2000f95e014 */
[----:B------:R-:W-:Y:S01]  /*1a30*/  IMAD.U32 R8, RZ, RZ, UR17 ;  /* 0x00000011ff087e24 */ /* 0x000fe2000f8e00ff */
[----:B------:R-:W-:Y:S01]  /*1a40*/  UIADD3.X UR7, UR10, UR50, UR55, UP4, UP3 ;  /* 0x000000320a077290 */ /* 0x000fe2000a7e6437 */
[----:B------:R-:W-:Y:S01]  /*1a50*/  BSSY B1, `(.L_x_1543) ;  /* 0x0000a50000017945 */ /* 0x000fe20003800000 */
[----:B------:R-:W-:-:S02]  /*1a60*/  ULDC.64 UR8, c[0x0][0x1a8] ;  /* 0x00006a0000087ab9 */ /* 0x000fc40000000a00 */
[----:B------:R-:W-:Y:S02]  /*1a70*/  UIADD3.X UR20, UR12, UR7, UR14, UP2, UP1 ;  /* 0x000000070c147290 */ /* 0x000fe400097e240e */
[----:B------:R-:W-:Y:S02]  /*1a80*/  UIMAD UR7, UR59, UR8, URZ ;  /* 0x000000083b0772a4 */ /* 0x000fe4000f8e023f */
[----:B------:R-:W-:Y:S02]  /*1a90*/  UMOV UR16, 0x4 ;  /* 0x0000000400107882 */ /* 0x000fe40000000000 */
[----:B------:R-:W-:Y:S02]  /*1aa0*/  UIMAD UR18, UR38, UR9, UR7 ;  /* 0x00000009261272a4 */ /* 0x000fe4000f8e0207 */
[----:B------:R-:W-:Y:S02]  /*1ab0*/  ULDC.64 UR4, c[0x0][0x200] ;  /* 0x0000800000047ab9 */ /* 0x000fe40000000a00 */
[----:B------:R-:W-:-:S02]  /*1ac0*/  ULDC.64 UR8, c[0x0][0x378] ;  /* 0x0000de0000087ab9 */ /* 0x000fc40000000a00 */
[----:B------:R-:W-:Y:S01]  /*1ad0*/  UIMAD UR7, UR59, UR8, URZ ;  /* 0x000000083b0772a4 */ /* 0x000fe2000f8e023f */
[----:B-1----:R-:W-:-:S03]  /*1ae0*/  SHF.R.S32.HI R18, RZ, 0x1f, R17 ;  /* 0x0000001fff127819 */ /* 0x002fc60000011411 */
[----:B------:R-:W-:Y:S01]  /*1af0*/  UIMAD UR12, UR38, UR9, UR7 ;  /* 0x00000009260c72a4 */ /* 0x000fe2000f8e0207 */
[----:B------:R-:W-:Y:S02]  /*1b00*/  LEA.HI R2, R18, R17, RZ, 0x3 ;  /* 0x0000001112027211 */ /* 0x000fe400078f18ff */
[----:B------:R-:W-:Y:S02]  /*1b10*/  ULDC.64 UR8, c[0x0][0x370] ;  /* 0x0000dc0000087ab9 */ /* 0x000fe40000000a00 */
[----:B------:R-:W-:Y:S01]  /*1b20*/  SHF.R.S32.HI R2, RZ, 0x3, R2 ;  /* 0x00000003ff027819 */ /* 0x000fe20000011402 */
[----:B------:R-:W-:Y:S02]  /*1b30*/  UIMAD UR7, UR32, UR8, URZ ;  /* 0x00000008200772a4 */ /* 0x000fe4000f8e023f */
[----:B------:R-:W-:Y:S01]  /*1b40*/  UIADD3 UR8, UR17, UR13, URZ ;  /* 0x0000000d11087290 */ /* 0x000fe2000fffe03f */
[----:B------:R-:W-:Y:S01]  /*1b50*/  SHF.R.S32.HI R16, RZ, 0x1f, R2 ;  /* 0x0000001fff107819 */ /* 0x000fe20000011402 */
[----:B------:R-:W-:Y:S01]  /*1b60*/  UIMAD UR10, UR17, UR9, UR7 ;  /* 0x00000009110a72a4 */ /* 0x000fe2000f8e0207 */
[----:B------:R-:W-:Y:S01]  /*1b70*/  IADD3 R0, P0, R2, UR17, RZ ;  /* 0x0000001102007c10 */ /* 0x000fe2000ff1e0ff */
[----:B------:R-:W-:-:S02]  /*1b80*/  UIMAD.WIDE UR8, UR8, UR16, UR4 ;  /* 0x00000010080872a5 */ /* 0x000fc4000f8e0204 */
[----:B------:R-:W-:Y:S01]  /*1b90*/  UIADD3 UR7, -UR6, UR11, UR23 ;  /* 0x0000000b06077290 */ /* 0x000fe2000fffe117 */
[----:B------:R-:W-:Y:S01]  /*1ba0*/  IADD3.X R3, R16, UR32, RZ, P0, !PT ;  /* 0x0000002010037c10 */ /* 0x000fe200087fe4ff */
[----:B------:R-:W-:Y:S01]  /*1bb0*/  IMAD.WIDE.U32 R4, R0, c[0x0][0x190], R244 ;  /* 0x0000640000047a25 */ /* 0x000fe200078e00f4 */
[----:B------:R-:W-:Y:S02]  /*1bc0*/  ULDC UR32, c[0x0][0x2e8] ;  /* 0x0000ba0000207ab9 */ /* 0x000fe40000000800 */
[----:B------:R-:W-:Y:S01]  /*1bd0*/  UIADD3 UR7, UR7, -UR32, URZ ;  /* 0x8000002007077290 */ /* 0x000fe2000fffe03f */
[----:B------:R-:W-:Y:S01]  /*1be0*/  IMAD R3, R3, c[0x0][0x190], RZ ;  /* 0x0000640003037a24 */ /* 0x000fe200078e02ff */
[----:B------:R-:W-:Y:S01]  /*1bf0*/  IADD3 R6, P0, R4, UR39, RZ ;  /* 0x0000002704067c10 */ /* 0x000fe2000ff1e0ff */
[----:B------:R-:W-:Y:S02]  /*1c00*/  UMOV UR14, UR8 ;  /* 0x00000008000e7c82 */ /* 0x000fe40008000000 */
[----:B------:R-:W-:Y:S01]  /*1c10*/  IMAD R0, R0, c[0x0][0x194], R3 ;  /* 0x0000650000007a24 */ /* 0x000fe200078e0203 */
[----:B------:R-:W-:Y:S01]  /*1c20*/  UIADD3 UR8, UR17, UR15, URZ ;  /* 0x0000000f11087290 */ /* 0x000fe2000fffe03f */
[----:B------:R-:W-:Y:S01]  /*1c30*/  LEA.HI R3, R18, R17, RZ, 0x5 ;  /* 0x0000001112037211 */ /* 0x000fe200078f28ff */
[----:B------:R-:W-:-:S02]  /*1c40*/  USHF.R.S32.HI UR17, URZ, 0x1f, UR7 ;  /* 0x0000001f3f117899 */ /* 0x000fc40008011407 */
[----:B------:R-:W-:Y:S01]  /*1c50*/  IADD3.X R7, R5, UR35, R0, P0, !PT ;  /* 0x0000002305077c10 */ /* 0x000fe200087fe400 */
[----:B------:R-:W-:Y:S01]  /*1c60*/  ULDC.64 UR4, c[0x0][0x3c8] ;  /* 0x0000f20000047ab9 */ /* 0x000fe20000000a00 */
[----:B------:R-:W-:Y:S01]  /*1c70*/  IADD3 R4, P0, R244, UR21, RZ ;  /* 0x00000015f4047c10 */ /* 0x000fe2000ff1e0ff */
[----:B------:R-:W-:Y:S01]  /*1c80*/  ULEA.HI UR17, UR17, UR7, URZ, 0x6 ;  /* 0x0000000711117291 */ /* 0x000fe2000f8f303f */
[----:B------:R-:W-:Y:S01]  /*1c90*/  LOP3.LUT R0, R3, 0xffffffe0, RZ, 0xc0, !PT ;  /* 0xffffffe003007812 */ /* 0x000fe200078ec0ff */
[----:B------:R-:W-:Y:S01]  /*1ca0*/  UMOV UR13, UR9 ;  /* 0x00000009000d7c82 */ /* 0x000fe20008000000 */
[----:B------:R-:W-:Y:S01]  /*1cb0*/  IADD3.X R5, R245, UR31, RZ, P0, !PT ;  /* 0x0000001ff5057c10 */ /* 0x000fe200087fe4ff */
[----:B------:R-:W-:Y:S01]  /*1cc0*/  USHF.R.S32.HI UR17, URZ, 0x6, UR17 ;  /* 0x000000063f117899 */ /* 0x000fe20008011411 */
[----:B------:R-:W-:Y:S01]  /*1cd0*/  SHF.R.S32.HI R3, RZ, 0x5, R3 ;  /* 0x00000005ff037819 */ /* 0x000fe20000011403 */
[----:B------:R-:W-:Y:S01]  /*1ce0*/  IMAD.IADD R0, R17, 0x1, -R0 ;  /* 0x0000000111007824 */ /* 0x000fe200078e0a00 */
[----:B------:R-:W-:Y:S01]  /*1cf0*/  UIMAD.WIDE UR8, UR8, UR16, UR4 ;  /* 0x00000010080872a5 */ /* 0x000fe2000f8e0204 */
[----:B------:R-:W-:Y:S01]  /*1d00*/  IMAD.WIDE.U32 R4, R8, c[0x0][0x370], R4 ;  /* 0x0000dc0008047a25 */ /* 0x000fe200078e0004 */
[----:B------:R-:W-:Y:S01]  /*1d10*/  UISETP.LT.AND UP1, UPT, URZ, UR17, UPT ;  /* 0x000000113f00728c */ /* 0x000fe2000bf21270 */
[----:B------:R1:W2:Y:S01]  /*1d20*/  R2UR UR4, R9 ;  /* 0x00000000090473c2 */ /* 0x0002a200000e0000 */
[----:B------:R-:W-:Y:S01]  /*1d30*/  UIADD3 UR7, UR33, -0x1, URZ ;  /* 0xffffffff21077890 */ /* 0x000fe2000fffe03f */
[----:B------:R-:W-:Y:S01]  /*1d40*/  IMAD R0, R3, UR48, R0 ;  /* 0x0000003003007c24 */ /* 0x000fe2000f8e0200 */
[----:B------:R-:W-:Y:S01]  /*1d50*/  USEL UR17, URZ, UR17, !UP1 ;  /* 0x000000113f117287 */ /* 0x000fe2000c800000 */
[----:B------:R-:W-:Y:S01]  /*1d60*/  IADD3 R5, R5, UR10, RZ ;  /* 0x0000000a05057c10 */ /* 0x000fe2000fffe0ff */
[----:B------:R-:W-:Y:S01]  /*1d70*/  IMAD.U32 R3, RZ, RZ, UR38 ;  /* 0x00000026ff037e24 */ /* 0x000fe2000f8e00ff */
[----:B------:R-:W-:-:S02]  /*1d80*/  UMOV UR16, UR8 ;  /* 0x0000000800107c82 */ /* 0x000fc40008000000 */
[----:B------:R-:W-:Y:S01]  /*1d90*/  UISETP.GT.AND UP1, UPT, UR33, UR17, UPT ;  /* 0x000000112100728c */ /* 0x000fe2000bf24270 */
[C---:B------:R-:W-:Y:S01]  /*1da0*/  IMAD.WIDE.U32 R4, R3.reuse, c[0x0][0x378], R4 ;  /* 0x0000de0003047a25 */ /* 0x040fe200078e0004 */
[----:B------:R3:W4:Y:S01]  /*1db0*/  R2UR UR5, R10 ;  /* 0x000000000a0573c2 */ /* 0x00072200000e0000 */
[----:B------:R-:W-:Y:S02]  /*1dc0*/  UMOV UR15, UR9 ;  /* 0x00000009000f7c82 */ /* 0x000fe40008000000 */
[----:B------:R-:W-:Y:S01]  /*1dd0*/  IMAD.WIDE.U32 R6, R3, c[0x0][0x1a8], R6 ;  /* 0x00006a0003067a25 */ /* 0x000fe200078e0006 */
[----:B------:R-:W-:-:S03]  /*1de0*/  IADD3 R5, R5, UR12, RZ ;  /* 0x0000000c05057c10 */ /* 0x000fc6000fffe0ff */
[----:B------:R-:W-:Y:S01]  /*1df0*/  IMAD R3, R16, c[0x0][0x370], RZ ;  /* 0x0000dc0010037a24 */ /* 0x000fe200078e02ff */
[----:B------:R-:W-:Y:S01]  /*1e00*/  LEA R242, P4, R6, c[0x0][0x160], 0x1 ;  /* 0x0000580006f27a11 */ /* 0x000fe200078808ff */
[----:B------:R-:W-:Y:S01]  /*1e10*/  IMAD.WIDE.U32 R4, R2, c[0x0][0x370], R4 ;  /* 0x0000dc0002047a25 */ /* 0x000fe200078e0004 */
[----:B-1----:R-:W-:-:S03]  /*1e20*/  IADD3 R9, P0, R0, UR30, RZ ;  /* 0x0000001e00097c10 */ /* 0x002fc6000ff1e0ff */
[----:B------:R-:W-:Y:S01]  /*1e30*/  IMAD R3, R2, c[0x0][0x374], R3 ;  /* 0x0000dd0002037a24 */ /* 0x000fe200078e0203 */
[----:B------:R-:W-:Y:S02]  /*1e40*/  LEA R240, P3, R4, c[0x0][0x330], 0x1 ;  /* 0x0000cc0004f07a11 */ /* 0x000fe400078608ff */
[----:B------:R-:W-:Y:S01]  /*1e50*/  LEA.HI.X.SX32 R0, R0, UR20, 0x1, P0 ;  /* 0x0000001400007c11 */ /* 0x000fe200080f0eff */
[----:B------:R-:W-:Y:S01]  /*1e60*/  IMAD.IADD R3, R5, 0x1, R3 ;  /* 0x0000000105037824 */ /* 0x000fe200078e0203 */
[----:B------:R-:W-:Y:S02]  /*1e70*/  PLOP3.LUT P0, PT, PT, PT, UP1, 0x80, 0x0 ;  /* 0x000000000000781c */ /* 0x000fe40003f0f018 */
[----:B------:R-:W-:Y:S02]  /*1e80*/  LEA R188, P2, R9, c[0x0][0x350], 0x2 ;  /* 0x0000d40009bc7a11 */ /* 0x000fe400078410ff */
[----:B---3--:R-:W-:Y:S02]  /*1e90*/  IADD3 R10, R7, UR18, RZ ;  /* 0x00000012070a7c10 */ /* 0x008fe4000fffe0ff */
[----:B------:R-:W-:-:S02]  /*1ea0*/  LEA.HI.X R241, R4, c[0x0][0x334], R3, 0x1, P3 ;  /* 0x0000cd0004f17a11 */ /* 0x000fc400018f0c03 */
[----:B------:R-:W-:Y:S02]  /*1eb0*/  LEA.HI.X R243, R6, c[0x0][0x164], R10, 0x1, P4 ;  /* 0x0000590006f37a11 */ /* 0x000fe400020f0c0a */
[----:B------:R-:W-:-:S03]  /*1ec0*/  LEA.HI.X R184, R9, c[0x0][0x354], R0, 0x2, P2 ;  /* 0x0000d50009b87a11 */ /* 0x000fc600010f1400 */
[----:B--2-4-:R-:W-:Y:S05]  /*1ed0*/  @P0 BRA `(.L_x_1548) ;  /* 0x00000ca000000947 */ /* 0x014fea0003800000 */
        /* <DEDUP_REMOVED lines=18> */
.L_x_1549:
        /* <DEDUP_REMOVED lines=18> */
.L_x_1550:
[----:B------:R1:W5:Y:S01]  /*2120*/  LDL R12, [R1] ;  /* 0x00000000010c7983 */ /* 0x0003620000100800 */
        /* <DEDUP_REMOVED lines=18> */
[----:B-1----:R-:W-:Y:S01]  /*2250*/  MOV R7, R3 ;  /* 0x0000000300077202 */ /* 0x002fe20000000f00 */
[----:B------:R-:W-:Y:S01]  /*2260*/  IMAD R0, R16, c[0x0][0x3a0], RZ ;  /* 0x0000e80010007a24 */ /* 0x000fe200078e02ff */
[----:B------:R-:W-:Y:S01]  /*2270*/  ISETP.GE.AND P2, PT, R244, c[0x0][0x220], PT ;  /* 0x00008800f4007a0c */ /* 0x000fe20003f46270 */
[----:B------:R-:W-:Y:S01]  /*2280*/  IMAD.MOV.U32 R6, RZ, RZ, R4 ;  /* 0x000000ffff067224 */ /* 0x000fe200078e0004 */
[----:B-----5:R-:W-:Y:S01]  /*2290*/  ISETP.GE.AND P1, PT, R12, c[0x0][0x220], PT ;  /* 0x000088000c007a0c */ /* 0x020fe20003f26270 */
[C---:B------:R-:W-:Y:S02]  /*22a0*/  IMAD R0, R2.reuse, c[0x0][0x3a4], R0 ;  /* 0x0000e90002007a24 */ /* 0x040fe400078e0200 */
[----:B------:R-:W-:-:S04]  /*22b0*/  IMAD.WIDE.U32 R8, R2, c[0x0][0x3a0], R6 ;  /* 0x0000e80002087a25 */ /* 0x000fc800078e0006 */
[----:B------:R-:W-:Y:S01]  /*22c0*/  IMAD.IADD R0, R9, 0x1, R0 ;  /* 0x0000000109007824 */ /* 0x000fe200078e0200 */
[----:B------:R-:W-:-:S04]  /*22d0*/  LEA R6, P0, R8, c[0x0][0x340], 0x1 ;  /* 0x0000d00008067a11 */ /* 0x000fc800078008ff */
[----:B------:R-:W-:-:S05]  /*22e0*/  LEA.HI.X R7, R8, c[0x0][0x344], R0, 0x1, P0 ;  /* 0x0000d10008077a11 */ /* 0x000fca00000f0c00 */
[----:B------:R1:W-:Y:S04]  /*22f0*/  @!P2 STG.E.128 [R6.64], RZ ;  /* 0x000000ff0600a986 */ /* 0x0003e8000c101d04 */
[----:B------:R1:W-:Y:S02]  /*2300*/  @!P1 STG.E.128 [R6.64+0x80], RZ ;  /* 0x000080ff06009986 */ /* 0x0003e4000c101d04 */
.L_x_1552:
[----:B-1----:R-:W-:Y:S05]  /*2310*/  BSYNC B0 ;  /* 0x0000000000007941 */ /* 0x002fea0003800000 */
.L_x_1551:
[----:B------:R-:W-:Y:S01]  /*2320*/  IADD3 R0, R2, 0x20, RZ ;  /* 0x0000002002007810 */ /* 0x000fe20007ffe0ff */
[----:B------:R-:W-:Y:S03]  /*2330*/  BSSY B0, `(.L_x_1553) ;  /* 0x0000011000007945 */ /* 0x000fe60003800000 */
[----:B------:R-:W-:-:S13]  /*2340*/  ISETP.GE.AND P4, PT, R0, UR6, PT ;  /* 0x0000000600007c0c */ /* 0x000fda000bf86270 */
[----:B------:R-:W-:Y:S05]  /*2350*/  @P4 BRA `(.L_x_1554) ;  /* 0x000000e000004947 */ /* 0x000fea0003800000 */
[----:B------:R-:W-:Y:S02]  /*2360*/  IADD3 R0, P0, R2, 0x20, RZ ;  /* 0x0000002002007810 */ /* 0x000fe40007f1e0ff */
[----:B------:R-:W-:Y:S02]  /*2370*/  MOV R7, R3 ;  /* 0x0000000300077202 */ /* 0x000fe40000000f00 */
[----:B------:R-:W-:Y:S01]  /*2380*/  ISETP.GE.AND P1, PT, R244, c[0x0][0x220], PT ;  /* 0x00008800f4007a0c */ /* 0x000fe20003f26270 */
[----:B------:R-:W-:Y:S01]  /*2390*/  IMAD.X R6, RZ, RZ, R16, P0 ;  /* 0x000000ffff067224 */ /* 0x000fe200000e0610 */
[----:B-----5:R-:W-:-:S03]  /*23a0*/  ISETP.GE.AND P0, PT, R12, c[0x0][0x220], PT ;  /* 0x000088000c007a0c */ /* 0x020fc60003f06270 */
        /* <DEDUP_REMOVED lines=9> */
.L_x_1554:
[----:B------:R-:W-:Y:S05]  /*2440*/  BSYNC B0 ;  /* 0x0000000000007941 */ /* 0x000fea0003800000 */
.L_x_1553:
        /* <DEDUP_REMOVED lines=18> */
.L_x_1556:
[----:B------:R-:W-:Y:S05]  /*2570*/  BSYNC B0 ;  /* 0x0000000000007941 */ /* 0x000fea0003800000 */
.L_x_1555:
[----:B------:R-:W-:Y:S01]  /*2580*/  IADD3 R0, R2, 0x60, RZ ;  /* 0x0000006002007810 */ /* 0x000fe20007ffe0ff */
[----:B------:R-:W-:Y:S03]  /*2590*/  BSSY B0, `(.L_x_1557) ;  /* 0x0000010000007945 */ /* 0x000fe60003800000 */
[----:B------:R-:W-:-:S13]  /*25a0*/  ISETP.GE.AND P2, PT, R0, UR6, PT ;  /* 0x0000000600007c0c */ /* 0x000fda000bf46270 */
        /* <DEDUP_REMOVED lines=14> */
.L_x_1558:
[----:B------:R-:W-:Y:S05]  /*2690*/  BSYNC B0 ;  /* 0x0000000000007941 */ /* 0x000fea0003800000 */
.L_x_1557:
        /* <DEDUP_REMOVED lines=27> */
.L_x_1560:
[----:B------:R-:W-:Y:S05]  /*2850*/  BSYNC B0 ;  /* 0x0000000000007941 */ /* 0x000fea0003800000 */
.L_x_1559:
[----:B------:R-:W-:Y:S01]  /*2860*/  BSSY B0, `(.L_x_1561) ;  /* 0x0000010000007945 */ /* 0x000fe20003800000 */
        /* <DEDUP_REMOVED lines=15> */
.L_x_1562:
[----:B------:R-:W-:Y:S05]  /*2960*/  BSYNC B0 ;  /* 0x0000000000007941 */ /* 0x000fea0003800000 */
.L_x_1561:
        /* <DEDUP_REMOVED lines=16> */
.L_x_1564:
[----:B------:R-:W-:Y:S05]  /*2a70*/  BSYNC B0 ;  /* 0x0000000000007941 */ /* 0x000fea0003800000 */
.L_x_1563:
        /* <DEDUP_REMOVED lines=12> */
[----:B-----5:R-:W-:-:S13]  /*2b40*/  ISETP.GE.AND P0, PT, R12, c[0x0][0x220], PT ;  /* 0x000088000c007a0c */ /* 0x020fda0003f06270 */
[----:B------:R-:W-:Y:S05]  /*2b50*/  @P0 BRA `(.L_x_1565) ;  /* 0x000093f000000947 */ /* 0x000fea0003800000 */
[----:B------:R3:W-:Y:S01]  /*2b60*/  STG.E.128 [R2.64+0x80], RZ ;  /* 0x000080ff02007986 */ /* 0x0007e2000c101d04 */
[----:B------:R-:W-:Y:S05]  /*2b70*/  BRA `(.L_x_1565) ;  /* 0x000093d000007947 */ /* 0x000fea0003800000 */
.L_x_1548:
[----:B------:R-:W2:Y:S01]  /*2b80*/  LDL R15, [R1+0x2c] ;  /* 0x00002c00010f7983 */ /* 0x000ea20000100800 */
[----:B------:R-:W-:Y:S01]  /*2b90*/  PLOP3.LUT P0, PT, PT, PT, UP6, 0x80, 0x0 ;  /* 0x000000000000781c */ /* 0x000fe20003f0f068 */
[----:B------:R-:W-:Y:S01]  /*2ba0*/  ULEA.HI UR8, UR7, UR7, URZ, 0x1 ;  /* 0x0000000707087291 */ /* 0x000fe2000f8f083f */
[----:B------:R-:W-:Y:S03]  /*2bb0*/  BSSY B0, `(.L_x_1566) ;  /* 0x0000019000007945 */ /* 0x000fe60003800000 */
[----:B------:R-:W-:-:S04]  /*2bc0*/  ULOP3.LUT UR8, UR8, 0xfffffffe, URZ, 0xc0, !UPT ;  /* 0xfffffffe08087892 */ /* 0x000fc8000f8ec03f */
[----:B------:R-:W-:-:S04]  /*2bd0*/  UIADD3 UR8, UR7, -UR8, URZ ;  /* 0x8000000807087290 */ /* 0x000fc8000fffe03f */
[----:B------:R-:W-:Y:S02]  /*2be0*/  UISETP.NE.AND UP0, UPT, UR8, 0x1, UPT ;  /* 0x000000010800788c */ /* 0x000fe4000bf05270 */
[----:B------:R-:W-:Y:S01]  /*2bf0*/  UIMAD UR8, UR7, -0x40, UR11 ;  /* 0xffffffc0070878a4 */ /* 0x000fe2000f8e020b */
[----:B------:R-:W-:Y:S05]  /*2c00*/  @P0 BAR.SYNC.DEFER_BLOCKING 0x0 ;  /* 0x0000000000000b1d */ /* 0x000fea0000010000 */
[----:B------:R-:W-:Y:S01]  /*2c10*/  ISETP.GE.AND P1, PT, R2, UR8, PT ;  /* 0x0000000802007c0c */ /* 0x000fe2000bf26270 */
[----:B--2---:R-:W-:-:S12]  /*2c20*/  IMAD.SHL.U32 R0, R15, 0x2, RZ ;  /* 0x000000020f007824 */ /* 0x004fd800078e00ff */
        /* <DEDUP_REMOVED lines=17> */
.L_x_1567:
[----:B------:R-:W-:Y:S05]  /*2d40*/  BSYNC B0 ;  /* 0x0000000000007941 */ /* 0x000fea0003800000 */
.L_x_1566:
        /* <DEDUP_REMOVED lines=30> */
.L_x_1569:
[----:B------:R-:W-:Y:S05]  /*2f30*/  BSYNC B0 ;  /* 0x0000000000007941 */ /* 0x000fea0003800000 */
.L_x_1568:
        /* <DEDUP_REMOVED lines=15> */
.L_x_1571:
        /* <DEDUP_REMOVED lines=20> */
.L_x_1572:
[----:B------:R-:W-:Y:S05]  /*3170*/  BSYNC B0 ;  /* 0x0000000000007941 */ /* 0x000fea0003800000 */
.L_x_1570:
        /* <DEDUP_REMOVED lines=14> */
.L_x_1574:
        /* <DEDUP_REMOVED lines=28> */
.L_x_1575:
[----:B------:R-:W-:Y:S05]  /*3420*/  BSYNC B0 ;  /* 0x0000000000007941 */ /* 0x000fea0003800000 */
.L_x_1573:
[----:B------:R-:W5:Y:S01]  /*3430*/  LDL R19, [R1+0x30] ;  /* 0x0000300001137983 */ /* 0x000f620000100800 */
[----:B------:R-:W-:Y:S01]  /*3440*/  IMAD.MOV.U32 R12, RZ, RZ, 0x7f800000 ;  /* 0x7f800000ff0c7424 */ /* 0x000fe200078e00ff */
[----:B------:R-:W-:Y:S01]  /*3450*/  ULDC.64 UR20, c[0x0][0x198] ;  /* 0x0000660000147ab9 */ /* 0x000fe20000000a00 */
[----:B------:R-:W-:Y:S01]  /*3460*/  IMAD.MOV.U32 R10, RZ, RZ, 0x7f800000 ;  /* 0x7f800000ff0a7424 */ /* 0x000fe200078e00ff */
[----:B------:R-:W-:Y:S01]  /*3470*/  UIMAD UR9, UR24, UR20, URZ ;  /* 0x00000014180972a4 */ /* 0x000fe2000f8e023f */
[----:B------:R-:W-:Y:S02]  /*3480*/  IMAD.MOV.U32 R20, RZ, RZ, 0x7f800000 ;  /* 0x7f800000ff147424 */ /* 0x000fe400078e00ff */
[----:B------:R-:W-:Y:S01]  /*3490*/  IMAD.MOV.U32 R21, RZ, RZ, 0x7f800000 ;  /* 0x7f800000ff157424 */ /* 0x000fe200078e00ff */
[----:B------:R-:W-:-:S06]  /*34a0*/  UIMAD UR9, UR23, UR21, UR9 ;  /* 0x00000015170972a4 */ /* 0x000fcc000f8e0209 */
[----:B------:R-:W-:Y:S01]  /*34b0*/  IMAD.U32 R9, RZ, RZ, UR9 ;  /* 0x00000009ff097e24 */ /* 0x000fe2000f8e00ff */
[C---:B-----5:R-:W-:Y:S02]  /*34c0*/  IADD3 R3, R19.reuse, 0x28, RZ ;  /* 0x0000002813037810 */ /* 0x060fe40007ffe0ff */
[----:B-1----:R-:W-:Y:S02]  /*34d0*/  IADD3 R4, R19, 0x8, RZ ;  /* 0x0000000813047810 */ /* 0x002fe40007ffe0ff */
[----:B------:R-:W-:Y:S02]  /*34e0*/  ISETP.GE.AND P3, PT, R3, UR8, PT ;  /* 0x0000000803007c0c */ /* 0x000fe4000bf66270 */
[C---:B------:R-:W-:Y:S02]  /*34f0*/  IADD3 R5, R19.reuse, 0x20, RZ ;  /* 0x0000002013057810 */ /* 0x040fe40007ffe0ff */
[----:B------:R-:W-:Y:S01]  /*3500*/  ISETP.GE.AND P5, PT, R4, UR8, PT ;  /* 0x0000000804007c0c */ /* 0x000fe2000bfa6270 */
[----:B------:R-:W-:Y:S01]  /*3510*/  IMAD.SHL.U32 R4, R19, 0x4, RZ ;  /* 0x0000000413047824 */ /* 0x000fe200078e00ff */
[----:B------:R-:W-:-:S02]  /*3520*/  ISETP.GE.AND P4, PT, R5, UR8, PT ;  /* 0x0000000805007c0c */ /* 0x000fc4000bf86270 */
[----:B------:R-:W-:Y:S02]  /*3530*/  SHF.R.S32.HI R15, RZ, 0x1f, R19 ;  /* 0x0000001fff0f7819 */ /* 0x000fe40000011413 */
[----:B------:R-:W-:Y:S02]  /*3540*/  ISETP.GE.AND P6, PT, R19, UR8, PT ;  /* 0x0000000813007c0c */ /* 0x000fe4000bfc6270 */
[----:B------:R-:W-:Y:S02]  /*3550*/  SHF.R.S32.HI R5, RZ, 0x1f, R3 ;  /* 0x0000001fff057819 */ /* 0x000fe40000011403 */
[----:B------:R-:W-:Y:S02]  /*3560*/  @!P3 LEA R6, P0, R3, UR14, 0x2 ;  /* 0x0000000e0306bc11 */ /* 0x000fe4000f8010ff */
[----:B------:R-:W-:Y:S02]  /*3570*/  IADD3 R4, P1, R4, UR14, RZ ;  /* 0x0000000e04047c10 */ /* 0x000fe4000ff3e0ff */
[----:B------:R-:W-:-:S02]  /*3580*/  SHF.L.U64.HI R8, R19, 0x2, R15 ;  /* 0x0000000213087819 */ /* 0x000fc4000001020f */
        /* <DEDUP_REMOVED lines=8> */
[----:B------:R-:W-:-:S12]  /*3610*/  IMAD R3, R13, c[0x0][0x1b0], RZ ;  /* 0x00006c000d037a24 */ /* 0x000fd800078e02ff */
[----:B------:R-:W-:Y:S04]  /*3620*/  @P6 STS.128 [R0+0xc000], RZ ;  /* 0x00c000ff00006388 */ /* 0x000fe80000000c00 */
[----:B------:R-:W-:Y:S01]  /*3630*/  @P6 STS.128 [R0+0x10000], RZ ;  /* 0x010000ff00006388 */ /* 0x000fe20000000c00 */
[----:B------:R-:W-:Y:S01]  /*3640*/  IMAD R3, R11, c[0x0][0x1b4], R3 ;  /* 0x00006d000b037a24 */ /* 0x000fe200078e0203 */
[----:B------:R-:W-:Y:S02]  /*3650*/  BSSY B0, `(.L_x_1576) ;  /* 0x0000024000007945 */ /* 0x000fe40003800000 */
[----:B--2---:R1:W-:Y:S04]  /*3660*/  STL [R1+0x4], R12 ;  /* 0x0000040c01007387 */ /* 0x0043e80000100800 */
[----:B-----5:R2:W-:Y:S04]  /*3670*/  STL [R1+0x8], R10 ;  /* 0x0000080a01007387 */ /* 0x0205e80000100800 */
[----:B---3--:R3:W-:Y:S04]  /*3680*/  STL [R1+0x10], R20 ;  /* 0x0000101401007387 */ /* 0x0087e80000100800 */
[----:B----4-:R3:W-:Y:S01]  /*3690*/  STL [R1+0xc], R21 ;  /* 0x00000c1501007387 */ /* 0x0107e20000100800 */
[----:B-1----:R-:W-:-:S04]  /*36a0*/  IMAD.U32 R12, RZ, RZ, UR23 ;  /* 0x00000017ff0c7e24 */ /* 0x002fc8000f8e00ff */
[----:B------:R-:W-:-:S05]  /*36b0*/  IMAD.WIDE.U32 R4, R12, c[0x0][0x198], R244 ;  /* 0x000066000c047a25 */ /* 0x000fca00078e00f4 */
[----:B------:R-:W-:-:S04]  /*36c0*/  IADD3 R6, P0, R4, UR26, RZ ;  /* 0x0000001a04067c10 */ /* 0x000fc8000ff1e0ff */
[----:B------:R-:W-:-:S05]  /*36d0*/  IADD3.X R7, R5, UR28, R9, P0, !PT ;  /* 0x0000001c05077c10 */ /* 0x000fca00087fe409 */
        /* <DEDUP_REMOVED lines=17> */
[----:B------:R1:W-:Y:S01]  /*37f0*/  @!P1 LDGSTS.E.BYPASS.LTC128B.128 [R0+0xc000], [R8.64] ;  /* 0x0c00000008009fae */ /* 0x0003e2000b901d44 */
[----:B--2---:R-:W-:-:S13]  /*3800*/  ISETP.GE.AND P0, PT, R20, c[0x0][0x220], PT ;  /* 0x0000880014007a0c */ /* 0x004fda0003f06270 */
        /* <DEDUP_REMOVED lines=8> */
.L_x_1577:
[----:B---3--:R-:W-:Y:S05]  /*3890*/  BSYNC B0 ;  /* 0x0000000000007941 */ /* 0x008fea0003800000 */
.L_x_1576:
        /* <DEDUP_REMOVED lines=31> */
.L_x_1579:
[----:B------:R-:W-:Y:S05]  /*3a90*/  BSYNC B0 ;  /* 0x0000000000007941 */ /* 0x000fea0003800000 */
.L_x_1578:
        /* <DEDUP_REMOVED lines=32> */
.L_x_1581:
[----:B------:R-:W-:Y:S05]  /*3ca0*/  BSYNC B0 ;  /* 0x0000000000007941 */ /* 0x000fea0003800000 */
.L_x_1580:
        /* <DEDUP_REMOVED lines=31> */
.L_x_1583:
[----:B------:R-:W-:Y:S05]  /*3ea0*/  BSYNC B0 ;  /* 0x0000000000007941 */ /* 0x000fea0003800000 */
.L_x_1582:
        /* <DEDUP_REMOVED lines=39> */
.L_x_1585:
[----:B-1----:R-:W-:Y:S05]  /*4120*/  BSYNC B0 ;  /* 0x0000000000007941 */ /* 0x002fea0003800000 */
.L_x_1584:
        /* <DEDUP_REMOVED lines=30> */
.L_x_1587:
[----:B------:R-:W-:Y:S05]  /*4310*/  BSYNC B0 ;  /* 0x0000000000007941 */ /* 0x000fea0003800000 */
.L_x_1586:
        /* <DEDUP_REMOVED lines=30> */
.L_x_1589:
[----:B------:R-:W-:Y:S05]  /*4500*/  BSYNC B0 ;  /* 0x0000000000007941 */ /* 0x000fea0003800000 */
.L_x_1588:
        /* <DEDUP_REMOVED lines=29> */
.L_x_1591:
[----:B------:R-:W-:Y:S05]  /*46e0*/  BSYNC B0 ;  /* 0x0000000000007941 */ /* 0x000fea0003800000 */
.L_x_1590:
[----:B-1234-:R-:W-:Y:S01]  /*46f0*/  LEA.HI R0, R18, R17, RZ, 0x4 ;  /* 0x0000001112007211 */ /* 0x01efe200078f20ff */
[----:B------:R-:W0:Y:S01]  /*4700*/  LDGDEPBAR ;  /* 0x00000000000079af */ /* 0x000e220000000000 */
[----:B------:R-:W-:Y:S01]  /*4710*/  SHF.L.U32 R4, R19, 0x2, RZ ;  /* 0x0000000213047819 */ /* 0x000fe200000006ff */
[----:B------:R-:W-:Y:S01]  /*4720*/  UIADD3 UR8, UR23, UR11, URZ ;  /* 0x0000000b17087290 */ /* 0x000fe2000fffe03f */
[----:B------:R-:W-:Y:S01]  /*4730*/  LOP3.LUT R0, R0, 0xfffffff0, RZ, 0xc0, !PT ;  /* 0xfffffff000007812 */ /* 0x000fe200078ec0ff */
[----:B------:R-:W-:Y:S01]  /*4740*/  IMAD.MOV.U32 R197, RZ, RZ, 0x40 ;  /* 0x00000040ffc57424 */ /* 0x000fe200078e00ff */
[----:B------:R-:W-:Y:S01]  /*4750*/  CS2R R158, SRZ ;  /* 0x00000000009e7805 */ /* 0x000fe2000001ff00 */
[----:B------:R-:W-:Y:S01]  /*4760*/  UIADD3 UR8, -UR6, 0x80, UR8 ;  /* 0x0000008006087890 */ /* 0x000fe2000fffe108 */
        /* <DEDUP_REMOVED lines=35> */
[----:B------:R-:W-:Y:S01]  /*49a0*/  SHF.L.U32 R192, R2, 0x1, RZ ;  /* 0x0000000102c07819 */ /* 0x000fe200000006ff */
[----:B------:R-:W-:Y:S01]  /*49b0*/  CS2R R110, SRZ ;  /* 0x00000000006e7805 */ /* 0x000fe2000001ff00 */
[----:B------:R-:W-:Y:S01]  /*49c0*/  SHF.L.U64.HI R2, R19, 0x2, R15 ;  /* 0x0000000213027819 */ /* 0x000fe2000001020f */
[----:B------:R-:W-:Y:S01]  /*49d0*/  IMAD.SHL.U32 R191, R0, 0x2, RZ ;  /* 0x0000000200bf7824 */ /* 0x000fe200078e00ff */
[----:B------:R-:W-:Y:S01]  /*49e0*/  CS2R R108, SRZ ;  /* 0x00000000006c7805 */ /* 0x000fe2000001ff00 */
[----:B------:R-:W-:Y:S01]  /*49f0*/  IMAD.MOV.U32 R0, RZ, RZ, c[0x0][0x22c] ;  /* 0x00008b00ff007624 */ /* 0x000fe200078e00ff */
[----:B------:R-:W-:Y:S01]  /*4a00*/  CS2R R114, SRZ ;  /* 0x0000000000727805 */ /* 0x000fe2000001ff00 */
[----:B------:R1:W-:Y:S01]  /*4a10*/  STL [R1+0x38], R2 ;  /* 0x0000380201007387 */ /* 0x0003e20000100800 */
[----:B------:R-:W-:Y:S01]  /*4a20*/  CS2R R112, SRZ ;  /* 0x0000000000707805 */ /* 0x000fe2000001ff00 */
[----:B------:R-:W-:Y:S01]  /*4a30*/  IMAD R0, R0, c[0x0][0x1c0], RZ ;  /* 0x0000700000007a24 */ /* 0x000fe200078e02ff */
[----:B------:R-:W-:Y:S01]  /*4a40*/  CS2R R106, SRZ ;  /* 0x00000000006a7805 */ /* 0x000fe2000001ff00 */
[----:B------:R2:W-:Y:S01]  /*4a50*/  STL [R1+0x34], R4 ;  /* 0x0000340401007387 */ /* 0x0005e20000100800 */
[----:B------:R-:W-:Y:S01]  /*4a60*/  CS2R R104, SRZ ;  /* 0x0000000000687805 */ /* 0x000fe2000001ff00 */
[C---:B------:R-:W-:Y:S01]  /*4a70*/  IMAD.SHL.U32 R3, R0.reuse, 0x10, RZ ;  /* 0x0000001000037824 */ /* 0x040fe200078e00ff */
[----:B------:R-:W-:Y:S01]  /*4a80*/  CS2R R102, SRZ ;  /* 0x0000000000667805 */ /* 0x000fe2000001ff00 */
[----:B------:R-:W-:Y:S01]  /*4a90*/  CS2R R100, SRZ ;  /* 0x0000000000647805 */ /* 0x000fe2000001ff00 */
[----:B------:R-:W-:Y:S01]  /*4aa0*/  CS2R R94, SRZ ;  /* 0x00000000005e7805 */ /* 0x000fe2000001ff00 */
[----:B------:R-:W-:Y:S01]  /*4ab0*/  CS2R R92, SRZ ;  /* 0x00000000005c7805 */ /* 0x000fe2000001ff00 */
[C---:B------:R-:W-:Y:S01]  /*4ac0*/  IADD3 R5, R3.reuse, 0x20, RZ ;  /* 0x0000002003057810 */ /* 0x040fe20007ffe0ff */
        /* <DEDUP_REMOVED lines=13> */
[----:B-1----:R-:W-:Y:S01]  /*4ba0*/  IMAD.SHL.U32 R2, R0, 0x8, RZ ;  /* 0x0000000800027824 */ /* 0x002fe200078e00ff */
[----:B------:R-:W-:Y:S01]  /*4bb0*/  CS2R R68, SRZ ;  /* 0x0000000000447805 */ /* 0x000fe2000001ff00 */
[----:B------:R-:W-:Y:S01]  /*4bc0*/  CS2R R62, SRZ ;  /* 0x00000000003e7805 */ /* 0x000fe2000001ff00 */
[----:B------:R-:W-:Y:S01]  /*4bd0*/  CS2R R60, SRZ ;  /* 0x00000000003c7805 */ /* 0x000fe2000001ff00 */
[C---:B--2---:R-:W-:Y:S01]  /*4be0*/  IADD3 R4, R3.reuse, 0x40, RZ ;  /* 0x0000004003047810 */ /* 0x044fe20007ffe0ff */
[C---:B------:R-:W-:Y:S01]  /*4bf0*/  IMAD.IADD R5, R2.reuse, 0x1, R5 ;  /* 0x0000000102057824 */ /* 0x040fe200078e0205 */
[----:B------:R-:W-:Y:S01]  /*4c00*/  IADD3 R3, R3, 0x60, RZ ;  /* 0x0000006003037810 */ /* 0x000fe20007ffe0ff */
[----:B------:R-:W-:Y:S01]  /*4c10*/  CS2R R66, SRZ ;  /* 0x0000000000427805 */ /* 0x000fe2000001ff00 */
[----:B------:R-:W-:Y:S01]  /*4c20*/  CS2R R64, SRZ ;  /* 0x0000000000407805 */ /* 0x000fe2000001ff00 */
[C---:B------:R-:W-:Y:S01]  /*4c30*/  IMAD.IADD R4, R2.reuse, 0x1, R4 ;  /* 0x0000000102047824 */ /* 0x040fe200078e0204 */
[C---:B------:R-:W-:Y:S01]  /*4c40*/  IADD3 R3, R2.reuse, R3, RZ ;  /* 0x0000000302037210 */ /* 0x040fe20007ffe0ff */
[C---:B------:R-:W-:Y:S01]  /*4c50*/  IMAD.IADD R5, R2.reuse, 0x1, R5 ;  /* 0x0000000102057824 */ /* 0x040fe200078e0205 */
[----:B------:R-:W-:Y:S01]  /*4c60*/  CS2R R58, SRZ ;  /* 0x00000000003a7805 */ /* 0x000fe2000001ff00 */
[C---:B------:R-:W-:Y:S01]  /*4c70*/  IMAD.IADD R4, R2.reuse, 0x1, R4 ;  /* 0x0000000102047824 */ /* 0x040fe200078e0204 */
        /* <DEDUP_REMOVED lines=11> */
[----:B------:R-:W-:Y:S01]  /*4d30*/  IMAD.IADD R0, R2, 0x1, R5 ;  /* 0x0000000102007824 */ /* 0x000fe200078e0205 */
        /* <DEDUP_REMOVED lines=10> */
[----:B------:R-:W-:Y:S01]  /*4de0*/  SEL R198, R198, 0xffffffe0, !P0 ;  /* 0xffffffe0c6c67807 */ /* 0x000fe20004000000 */
[----:B------:R-:W-:Y:S01]  /*4df0*/  ULDC UR9, c[0x0][0x2e8] ;  /* 0x0000ba0000097ab9 */ /* 0x000fe20000000800 */
[----:B------:R3:W-:Y:S01]  /*4e00*/  STL [R1+0x14], R3 ;  /* 0x0000140301007387 */ /* 0x0007e20000100800 */
[----:B------:R-:W-:Y:S01]  /*4e10*/  SEL R197, R197, 0xffffffc0, !P1 ;  /* 0xffffffc0c5c57807 */ /* 0x000fe20004800000 */
[----:B------:R-:W-:-:S02]  /*4e20*/  UIADD3 UR18, UR8, -UR9, URZ ;  /* 0x8000000908127290 */ /* 0x000fc4000fffe03f */
[----:B------:R-:W-:Y:S01]  /*4e30*/  ULDC UR12, c[0x0][0x2e4] ;  /* 0x0000b900000c7ab9 */ /* 0x000fe20000000800 */
[C---:B-1----:R-:W-:Y:S01]  /*4e40*/  IADD3 R4, R2.reuse, R4, RZ ;  /* 0x0000000402047210 */ /* 0x042fe20007ffe0ff */
[----:B--2---:R-:W-:-:S04]  /*4e50*/  IMAD.IADD R0, R2, 0x1, R3 ;  /* 0x0000000102007824 */ /* 0x004fc800078e0203 */
[----:B------:R3:W-:Y:S04]  /*4e60*/  STL [R1+0x24], R4 ;  /* 0x0000240401007387 */ /* 0x0007e80000100800 */
[----:B------:R3:W-:Y:S02]  /*4e70*/  STL [R1+0x20], R0 ;  /* 0x0000200001007387 */ /* 0x0007e40000100800 */
.L_x_1596:
[----:B------:R-:W0:Y:S01]  /*4e80*/  LDGDEPBAR ;  /* 0x00000000000079af */ /* 0x000e220000000000 */
[C---:B---3--:R-:W-:Y:S01]  /*4e90*/  IADD3 R0, R192.reuse, R198, RZ ;  /* 0x000000c6c0007210 */ /* 0x048fe20007ffe0ff */
[----:B------:R-:W-:Y:S01]  /*4ea0*/  USHF.L.U32 UR8, UR7, 0x6, URZ ;  /* 0x0000000607087899 */ /* 0x000fe2000800063f */
[-C--:B------:R-:W-:Y:S01]  /*4eb0*/  IADD3 R3, R192, R197.reuse, RZ ;  /* 0x000000c5c0037210 */ /* 0x080fe20007ffe0ff */
[----:B------:R-:W-:Y:S01]  /*4ec0*/  ULDC UR10, c[0x0][0x2e4] ;  /* 0x0000b900000a7ab9 */ /* 0x000fe20000000800 */
[----:B------:R-:W-:Y:S01]  /*4ed0*/  IADD3 R2, R0, R197, RZ ;  /* 0x000000c500027210 */ /* 0x000fe20007ffe0ff */
[----:B------:R-:W-:Y:S01]  /*4ee0*/  UISETP.GE.AND UP0, UPT, UR8, UR18, UPT ;  /* 0x000000120800728c */ /* 0x000fe2000bf06270 */
[----:B------:R-:W-:Y:S01]  /*4ef0*/  MOV R248, R188 ;  /* 0x000000bc00f87202 */ /* 0x000fe20000000f00 */
[----:B------:R-:W2:Y:S01]  /*4f00*/  LDL R186, [R1+0x34] ;  /* 0x0000340001ba7983 */ /* 0x000ea20000100800 */
[----:B------:R-:W-:Y:S03]  /*4f10*/  MOV R249, R184 ;  /* 0x000000b800f97202 */ /* 0x000fe60000000f00 */
[----:B------:R-:W3:Y:S01]  /*4f20*/  LDL R185, [R1+0x38] ;  /* 0x0000380001b97983 */ /* 0x000ee20000100800 */
[----:B------:R-:W-:Y:S04]  /*4f30*/  DEPBAR.LE SB0, 0x0 ;  /* 0x000080000000791a */ /* 0x000fe80000000000 */
[----:B------:R-:W-:Y:S08]  /*4f40*/  BAR.SYNC.DEFER_BLOCKING 0x0 ;  /* 0x0000000000007b1d */ /* 0x000ff00000010000 */
[----:B------:R-:W-:Y:S08]  /*4f50*/  LDSM.16.M88.4 R32, [R192] ;  /* 0x00000000c020783b */ /* 0x000ff00000000200 */
[----:B------:R-:W1:Y:S08]  /*4f60*/  LDSM.16.M88.4 R16, [R193+0xc000] ;  /* 0x00c00000c110783b */ /* 0x000e700000000200 */
[----:B------:R-:W4:Y:S08]  /*4f70*/  LDSM.16.M88.4 R28, [R192+0x1000] ;  /* 0x00100000c01c783b */ /* 0x000f300000000200 */
[----:B------:R-:W4:Y:S08]  /*4f80*/  LDSM.16.M88.4 R164, [R193+0xc800] ;  /* 0x00c80000c1a4783b */ /* 0x000f300000000200 */
[----:B------:R-:W-:Y:S08]  /*4f90*/  LDSM.16.M88.4 R168, [R0] ;  /* 0x0000000000a8783b */ /* 0x000ff00000000200 */
[----:B------:R-:W4:Y:S01]  /*4fa0*/  LDSM.16.M88.4 R172, [R194+0xc000] ;  /* 0x00c00000c2ac783b */ /* 0x000f220000000200 */
[-C--:B-1----:R-:W-:Y:S07]  /*4fb0*/  HMMA.16816.F32.BF16 R4, R32, R16.reuse, RZ ;  /* 0x000000102004723c */ /* 0x082fee00000418ff */
[----:B------:R-:W1:Y:S01]  /*4fc0*/  LDSM.16.M88.4 R176, [R0+0x1000] ;  /* 0x0010000000b0783b */ /* 0x000e620000000200 */
[C---:B----4-:R-:W-:Y:S07]  /*4fd0*/  HMMA.16816.F32.BF16 R8, R28.reuse, R16, RZ ;  /* 0x000000101c08723c */ /* 0x050fee00000418ff */
[----:B------:R-:W4:Y:S01]  /*4fe0*/  LDSM.16.M88.4 R180, [R194+0xc800] ;  /* 0x00c80000c2b4783b */ /* 0x000f220000000200 */
[-C--:B------:R-:W-:Y:S08]  /*4ff0*/  HMMA.16816.F32.BF16 R12, R28, R18.reuse, RZ ;  /* 0x000000121c0c723c */ /* 0x080ff000000418ff */
[C---:B------:R-:W-:Y:S08]  /*5000*/  HMMA.16816.F32.BF16 R16, R32.reuse, R18, RZ ;  /* 0x000000122010723c */ /* 0x040ff000000418ff */
[-C--:B------:R-:W-:Y:S08]  /*5010*/  HMMA.16816.F32.BF16 R20, R32, R164.reuse, RZ ;  /* 0x000000a42014723c */ /* 0x080ff000000418ff */
[C---:B------:R-:W-:Y:S08]  /*5020*/  HMMA.16816.F32.BF16 R24, R28.reuse, R164, RZ ;  /* 0x000000a41c18723c */ /* 0x040ff000000418ff */
[-C--:B------:R-:W-:Y:S08]  /*5030*/  HMMA.16816.F32.BF16 R28, R28, R166.reuse, RZ ;  /* 0x000000a61c1c723c */ /* 0x080ff000000418ff */
[----:B------:R-:W-:Y:S01]  /*5040*/  HMMA.16816.F32.BF16 R32, R32, R166, RZ ;  /* 0x000000a62020723c */ /* 0x000fe200000418ff */
[----:B------:R-:W-:Y:S07]  /*5050*/  LDSM.16.M88.4 R164, [R3] ;  /* 0x0000000003a4783b */ /* 0x000fee0000000200 */
[-C--:B------:R-:W-:Y:S08]  /*5060*/  HMMA.16816.F32.BF16 R4, R168, R172.reuse, R4 ;  /* 0x000000aca804723c */ /* 0x080ff00000041804 */
[C---:B-1----:R-:W-:Y:S08]  /*5070*/  HMMA.16816.F32.BF16 R8, R176.reuse, R172, R8 ;  /* 0x000000acb008723c */ /* 0x042ff00000041808 */
[-C--:B------:R-:W-:Y:S08]  /*5080*/  HMMA.16816.F32.BF16 R12, R176, R174.reuse, R12 ;  /* 0x000000aeb00c723c */ /* 0x080ff0000004180c */
[C---:B------:R-:W-:Y:S01]  /*5090*/  HMMA.16816.F32.BF16 R16, R168.reuse, R174, R16 ;  /* 0x000000aea810723c */ /* 0x040fe20000041810 */
[----:B------:R-:W1:Y:S07]  /*50a0*/  LDSM.16.M88.4 R172, [R196+0xc000] ;  /* 0x00c00000c4ac783b */ /* 0x000e6e0000000200 */
[-C--:B----4-:R-:W-:Y:S08]  /*50b0*/  HMMA.16816.F32.BF16 R20, R168, R180.reuse, R20 ;  /* 0x000000b4a814723c */ /* 0x090ff00000041814 */
[C---:B------:R-:W-:Y:S08]  /*50c0*/  HMMA.16816.F32.BF16 R24, R176.reuse, R180, R24 ;  /* 0x000000b4b018723c */ /* 0x040ff00000041818 */
[-C--:B------:R-:W-:Y:S01]  /*50d0*/  HMMA.16816.F32.BF16 R28, R176, R182.reuse, R28 ;  /* 0x000000b6b01c723c */ /* 0x080fe2000004181c */
[----:B------:R-:W4:Y:S07]  /*50e0*/  LDSM.16.M88.4 R176, [R3+0x1000] ;  /* 0x0010000003b0783b */ /* 0x000f2e0000000200 */
[----:B------:R-:W-:Y:S01]  /*50f0*/  HMMA.16816.F32.BF16 R32, R168, R182, R32 ;  /* 0x000000b6a820723c */ /* 0x000fe20000041820 */
[----:B------:R-:W4:Y:S07]  /*5100*/  LDSM.16.M88.4 R168, [R196+0xc800] ;  /* 0x00c80000c4a8783b */ /* 0x000f2e0000000200 */
[-C--:B-1----:R-:W-:Y:S01]  /*5110*/  HMMA.16816.F32.BF16 R4, R164, R172.reuse, R4 ;  /* 0x000000aca404723c */ /* 0x082fe20000041804 */
[----:B------:R-:W-:Y:S07]  /*5120*/  LDSM.16.M88.4 R180, [R2+0x1000] ;  /* 0x0010000002b4783b */ /* 0x000fee0000000200 */
[C---:B----4-:R-:W-:Y:S08]  /*5130*/  HMMA.16816.F32.BF16 R8, R176.reuse, R172, R8 ;  /* 0x000000acb008723c */ /* 0x050ff00000041808 */
[-C--:B------:R-:W-:Y:S08]  /*5140*/  HMMA.16816.F32.BF16 R12, R176, R174.reuse, R12 ;  /* 0x000000aeb00c723c */ /* 0x080ff0000004180c */
[C---:B------:R-:W-:Y:S01]  /*5150*/  HMMA.16816.F32.BF16 R16, R164.reuse, R174, R16 ;  /* 0x000000aea410723c */ /* 0x040fe20000041810 */
[----:B------:R-:W-:Y:S07]  /*5160*/  LDSM.16.M88.4 R172, [R2] ;  /* 0x0000000002ac783b */ /* 0x000fee0000000200 */
[-C--:B------:R-:W-:Y:S08]  /*5170*/  HMMA.16816.F32.BF16 R20, R164, R168.reuse, R20 ;  /* 0x000000a8a414723c */ /* 0x080ff00000041814 */
[C---:B------:R-:W-:Y:S08]  /*5180*/  HMMA.16816.F32.BF16 R24, R176.reuse, R168, R24 ;  /* 0x000000a8b018723c */ /* 0x040ff00000041818 */
[-C--:B------:R-:W-:Y:S01]  /*5190*/  HMMA.16816.F32.BF16 R28, R176, R170.reuse, R28 ;  /* 0x000000aab01c723c */ /* 0x080fe2000004181c */
[----:B------:R-:W1:Y:S07]  /*51a0*/  LDSM.16.M88.4 R176, [R195+0xc000] ;  /* 0x00c00000c3b0783b */ /* 0x000e6e0000000200 */
[----:B------:R-:W-:Y:S01]  /*51b0*/  HMMA.16816.F32.BF16 R32, R164, R170, R32 ;  /* 0x000000aaa420723c */ /* 0x000fe20000041820 */
[----:B------:R-:W4:Y:S08]  /*51c0*/  LDSM.16.M88.4 R164, [R195+0xc800] ;  /* 0x00c80000c3a4783b */ /* 0x000f300000000200 */
[----:B------:R-:W-:Y:S01]  /*51d0*/  LDSM.16.M88.4 R168, [R192+0x2000] ;  /* 0x00200000c0a8783b */ /* 0x000fe20000000200 */
[-C--:B-1----:R-:W-:Y:S08]  /*51e0*/  HMMA.16816.F32.BF16 R4, R172, R176.reuse, R4 ;  /* 0x000000b0ac04723c */ /* 0x082ff00000041804 */
[C---:B------:R-:W-:Y:S08]  /*51f0*/  HMMA.16816.F32.BF16 R8, R180.reuse, R176, R8 ;  /* 0x000000b0b408723c */ /* 0x040ff00000041808 */
        /* <DEDUP_REMOVED lines=8> */
[----:B------:R-:W2:Y:S07]  /*5280*/  LDSM.16.M88.4 R164, [R193+0x10800] ;  /* 0x01080000c1a4783b */ /* 0x000eae0000000200 */
[-C--:B-1----:R-:W-:Y:S01]  /*5290*/  HMMA.16816.F32.BF16 R4, R168, R176.reuse, R4 ;  /* 0x000000b0a804723c */ /* 0x082fe20000041804 */
[----:B------:R-:W-:Y:S07]  /*52a0*/  LDSM.16.M88.4 R172, [R0+0x2000] ;  /* 0x0020000000ac783b */ /* 0x000fee0000000200 */
[C---:B----4-:R-:W-:Y:S08]  /*52b0*/  HMMA.16816.F32.BF16 R8, R180.reuse, R176, R8 ;  /* 0x000000b0b408723c */ /* 0x050ff00000041808 */
[-C--:B------:R-:W-:Y:S08]  /*52c0*/  HMMA.16816.F32.BF16 R12, R180, R178.reuse, R12 ;  /* 0x000000b2b40c723c */ /* 0x080ff0000004180c */
[C---:B------:R-:W-:Y:S01]  /*52d0*/  HMMA.16816.F32.BF16 R16, R168.reuse, R178, R16 ;  /* 0x000000b2a810723c */ /* 0x040fe20000041810 */
[----:B------:R-:W1:Y:S07]  /*52e0*/  LDSM.16.M88.4 R176, [R194+0x10000] ;  /* 0x01000000c2b0783b */ /* 0x000e6e0000000200 */
[-C--:B--2---:R-:W-:Y:S08]  /*52f0*/  HMMA.16816.F32.BF16 R20, R168, R164.reuse, R20 ;  /* 0x000000a4a814723c */ /* 0x084ff00000041814 */
[C---:B------:R-:W-:Y:S08]  /*5300*/  HMMA.16816.F32.BF16 R24, R180.reuse, R164, R24 ;  /* 0x000000a4b418723c */ /* 0x040ff00000041818 */
[-C--:B------:R-:W-:Y:S01]  /*5310*/  HMMA.16816.F32.BF16 R28, R180, R166.reuse, R28 ;  /* 0x000000a6b41c723c */ /* 0x080fe2000004181c */
[----:B------:R-:W2:Y:S07]  /*5320*/  LDSM.16.M88.4 R180, [R0+0x3000] ;  /* 0x0030000000b4783b */ /* 0x000eae0000000200 */
[----:B------:R-:W-:Y:S01]  /*5330*/  HMMA.16816.F32.BF16 R32, R168, R166, R32 ;  /* 0x000000a6a820723c */ /* 0x000fe20000041820 */
[----:B------:R-:W4:Y:S07]  /*5340*/  LDSM.16.M88.4 R164, [R194+0x10800] ;  /* 0x01080000c2a4783b */ /* 0x000f2e0000000200 */
[-C--:B-1----:R-:W-:Y:S01]  /*5350*/  HMMA.16816.F32.BF16 R4, R172, R176.reuse, R4 ;  /* 0x000000b0ac04723c */ /* 0x082fe20000041804 */
[----:B------:R-:W-:Y:S07]  /*5360*/  LDSM.16.M88.4 R168, [R3+0x2000] ;  /* 0x0020000003a8783b */ /* 0x000fee0000000200 */
[C---:B--2---:R-:W-:Y:S08]  /*5370*/  HMMA.16816.F32.BF16 R8, R180.reuse, R176, R8 ;  /* 0x000000b0b408723c */ /* 0x044ff00000041808 */
[-C--:B------:R-:W-:Y:S08]  /*5380*/  HMMA.16816.F32.BF16 R12, R180, R178.reuse, R12 ;  /* 0x000000b2b40c723c */ /* 0x080ff0000004180c */
[C---:B------:R-:W-:Y:S01]  /*5390*/  HMMA.16816.F32.BF16 R16, R172.reuse, R178, R16 ;  /* 0x000000b2ac10723c */ /* 0x040fe20000041810 */
[----:B------:R-:W1:Y:S07]  /*53a0*/  LDSM.16.M88.4 R176, [R196+0x10000] ;  /* 0x01000000c4b0783b */ /* 0x000e6e0000000200 */
[-C--:B----4-:R-:W-:Y:S08]  /*53b0*/  HMMA.16816.F32.BF16 R20, R172, R164.reuse, R20 ;  /* 0x000000a4ac14723c */ /* 0x090ff00000041814 */
[C---:B------:R-:W-:Y:S08]  /*53c0*/  HMMA.16816.F32.BF16 R24, R180.reuse, R164, R24 ;  /* 0x000000a4b418723c */ /* 0x040ff00000041818 */
[-C--:B------:R-:W-:Y:S01]  /*53d0*/  HMMA.16816.F32.BF16 R28, R180, R166.reuse, R28 ;  /* 0x000000a6b41c723c */ /* 0x080fe2000004181c */
[----:B------:R-:W2:Y:S07]  /*53e0*/  LDSM.16.M88.4 R180, [R3+0x3000] ;  /* 0x0030000003b4783b */ /* 0x000eae0000000200 */
[----:B------:R-:W-:Y:S01]  /*53f0*/  HMMA.16816.F32.BF16 R32, R172, R166, R32 ;  /* 0x000000a6ac20723c */ /* 0x000fe20000041820 */
[----:B------:R-:W4:Y:S06]  /*5400*/  LDSM.16.M88.4 R164, [R196+0x10800] ;  /* 0x01080000c4a4783b */ /* 0x000f2c0000000200 */
[----:B------:R-:W-:Y:S01]  /*5410*/  IADD3 R172, P0, R186, UR16, RZ ;  /* 0x00000010baac7c10 */ /* 0x000fe2000ff1e0ff */
[-C--:B-1----:R-:W-:Y:S05]  /*5420*/  HMMA.16816.F32.BF16 R4, R168, R176.reuse, R4 ;  /* 0x000000b0a804723c */ /* 0x082fea0000041804 */
[----:B---3--:R-:W-:Y:S02]  /*5430*/  IADD3.X R173, R185, UR15, RZ, P0, !PT ;  /* 0x0000000fb9ad7c10 */ /* 0x008fe400087fe4ff */
[----:B------:R-:W-:Y:S03]  /*5440*/  PLOP3.LUT P0, PT, PT, PT, UP0, 0x80, 0x0 ;  /* 0x000000000000781c */ /* 0x000fe60003f0f008 */
[----:B------:R1:W5:Y:S04]  /*5450*/  LDG.E R202, [R172.64] ;  /* 0x00000004acca7981 */ /* 0x000368000c1e1900 */
[----:B------:R1:W5:Y:S04]  /*5460*/  LDG.E R201, [R172.64+0x20] ;  /* 0x00002004acc97981 */ /* 0x000368000c1e1900 */
[----:B------:R1:W5:Y:S04]  /*5470*/  LDG.E R187, [R172.64+0x80] ;  /* 0x00008004acbb7981 */ /* 0x000368000c1e1900 */
[----:B------:R1:W5:Y:S01]  /*5480*/  LDG.E R186, [R172.64+0xa0] ;  /* 0x0000a004acba7981 */ /* 0x000362000c1e1900 */
[C---:B--2---:R-:W-:Y:S08]  /*5490*/  HMMA.16816.F32.BF16 R8, R180.reuse, R176, R8 ;  /* 0x000000b0b408723c */ /* 0x044ff00000041808 */
[-C--:B------:R-:W-:Y:S08]  /*54a0*/  HMMA.16816.F32.BF16 R12, R180, R178.reuse, R12 ;  /* 0x000000b2b40c723c */ /* 0x080ff0000004180c */
[C---:B------:R-:W-:Y:S01]  /*54b0*/  HMMA.16816.F32.BF16 R16, R168.reuse, R178, R16 ;  /* 0x000000b2a810723c */ /* 0x040fe20000041810 */
[----:B------:R-:W-:Y:S07]  /*54c0*/  LDSM.16.M88.4 R176, [R195+0x10000] ;  /* 0x01000000c3b0783b */ /* 0x000fee0000000200 */
[-C--:B----4-:R-:W-:Y:S01]  /*54d0*/  HMMA.16816.F32.BF16 R20, R168, R164.reuse, R20 ;  /* 0x000000a4a814723c */ /* 0x090fe20000041814 */
[----:B-1----:R-:W1:Y:S07]  /*54e0*/  LDSM.16.M88.4 R172, [R2+0x2000] ;  /* 0x0020000002ac783b */ /* 0x002e6e0000000200 */
[C---:B------:R-:W-:Y:S08]  /*54f0*/  HMMA.16816.F32.BF16 R24, R180.reuse, R164, R24 ;  /* 0x000000a4b418723c */ /* 0x040ff00000041818 */
[-C--:B------:R-:W-:Y:S08]  /*5500*/  HMMA.16816.F32.BF16 R28, R180, R166.reuse, R28 ;  /* 0x000000a6b41c723c */ /* 0x080ff0000004181c */
[----:B------:R-:W-:Y:S01]  /*5510*/  HMMA.16816.F32.BF16 R32, R168, R166, R32 ;  /* 0x000000a6a820723c */ /* 0x000fe20000041820 */
[----:B------:R-:W2:Y:S07]  /*5520*/  LDSM.16.M88.4 R164, [R2+0x3000] ;  /* 0x0030000002a4783b */ /* 0x000eae0000000200 */
[-C--:B-1----:R-:W-:Y:S11]  /*5530*/  HMMA.16816.F32.BF16 R4, R172, R176.reuse, R4 ;  /* 0x000000b0ac04723c */ /* 0x082ff60000041804 */
[----:B------:R-:W-:Y:S11]  /*5540*/  @!UPT UIADD3 URZ, URZ, URZ, URZ ;  /* 0x0000003f3f3ff290 */ /* 0x000ff6000fffe03f */
[----:B------:R-:W-:Y:S02]  /*5550*/  @!UPT UIADD3 URZ, URZ, URZ, URZ ;  /* 0x0000003f3f3ff290 */ /* 0x000fe4000fffe03f */
[----:B------:R-:W-:Y:S01]  /*5560*/  FMUL.FTZ R4, R4, c[0x0][0x2ec] ;  /* 0x0000bb0004047a20 */ /* 0x000fe20000410000 */
[C---:B--2---:R-:W-:Y:S03]  /*5570*/  HMMA.16816.F32.BF16 R8, R164.reuse, R176, R8 ;  /* 0x000000b0a408723c */ /* 0x044fe60000041808 */
[----:B------:R-:W1:Y:S01]  /*5580*/  MUFU.TANH R206, R4 ;  /* 0x0000000400ce7308 */ /* 0x000e620000002400 */
[----:B------:R-:W-:Y:S02]  /*5590*/  FMUL.FTZ R5, R5, c[0x0][0x2ec] ;  /* 0x0000bb0005057a20 */ /* 0x000fe40000410000 */
[----:B------:R-:W-:Y:S02]  /*55a0*/  FMUL.FTZ R6, R6, c[0x0][0x2ec] ;  /* 0x0000bb0006067a20 */ /* 0x000fe40000410000 */
[----:B------:R-:W-:Y:S01]  /*55b0*/  FMUL.FTZ R7, R7, c[0x0][0x2ec] ;  /* 0x0000bb0007077a20 */ /* 0x000fe20000410000 */
[-C--:B------:R-:W-:Y:S04]  /*55c0*/  HMMA.16816.F32.BF16 R12, R164, R178.reuse, R12 ;  /* 0x000000b2a40c723c */ /* 0x080fe8000004180c */
[----:B------:R-:W2:Y:S04]  /*55d0*/  MUFU.TANH R181, R5 ;  /* 0x0000000500b57308 */ /* 0x000ea80000002400 */
[C---:B------:R-:W-:Y:S06]  /*55e0*/  HMMA.16816.F32.BF16 R16, R172.reuse, R178, R16 ;  /* 0x000000b2ac10723c */ /* 0x040fec0000041810 */
[----:B------:R-:W3:Y:S01]  /*55f0*/  MUFU.TANH R177, R6 ;  /* 0x0000000600b17308 */ /* 0x000ee20000002400 */
[----:B------:R-:W-:Y:S02]  /*5600*/  FMUL.FTZ R8, R8, c[0x0][0x2ec] ;  /* 0x0000bb0008087a20 */ /* 0x000fe40000410000 */
[----:B------:R-:W-:Y:S03]  /*5610*/  FMUL.FTZ R9, R9, c[0x0][0x2ec] ;  /* 0x0000bb0009097a20 */ /* 0x000fe60000410000 */
[----:B------:R-:W-:Y:S02]  /*5620*/  FMUL.FTZ R10, R10, c[0x0][0x2ec] ;  /* 0x0000bb000a0a7a20 */ /* 0x000fe40000410000 */
[----:B------:R-:W-:Y:S02]  /*5630*/  FMUL.FTZ R11, R11, c[0x0][0x2ec] ;  /* 0x0000bb000b0b7a20 */ /* 0x000fe40000410000 */
[----:B------:R4:W1:Y:S01]  /*5640*/  MUFU.TANH R176, R7 ;  /* 0x0000000700b07308 */ /* 0x0008620000002400 */
[----:B------:R-:W-:Y:S02]  /*5650*/  FMUL.FTZ R12, R12, c[0x0][0x2ec] ;  /* 0x0000bb000c0c7a20 */ /* 0x000fe40000410000 */
[----:B------:R-:W-:Y:S02]  /*5660*/  FMUL.FTZ R13, R13, c[0x0][0x2ec] ;  /* 0x0000bb000d0d7a20 */ /* 0x000fe40000410000 */
[----:B------:R-:W-:Y:S02]  /*5670*/  FMUL.FTZ R14, R14, c[0x0][0x2ec] ;  /* 0x0000bb000e0e7a20 */ /* 0x000fe40000410000 */
[----:B------:R-:W-:Y:S02]  /*5680*/  FMUL.FTZ R15, R15, c[0x0][0x2ec] ;  /* 0x0000bb000f0f7a20 */ /* 0x000fe40000410000 */
[----:B------:R-:W-:Y:S01]  /*5690*/  FMUL.FTZ R16, R16, c[0x0][0x2ec] ;  /* 0x0000bb0010107a20 */ /* 0x000fe20000410000 */
[----:B------:R1:W1:Y:S01]  /*56a0*/  MUFU.TANH R210, R8 ;  /* 0x0000000800d27308 */ /* 0x0002620000002400 */
[----:B------:R-:W-:Y:S02]  /*56b0*/  FMUL.FTZ R17, R17, c[0x0][0x2ec] ;  /* 0x0000bb0011117a20 */ /* 0x000fe40000410000 */
[----:B------:R-:W-:Y:S02]  /*56c0*/  FMUL.FTZ R18, R18, c[0x0][0x2ec] ;  /* 0x0000bb0012127a20 */ /* 0x000fe40000410000 */
[----:B------:R-:W-:Y:S05]  /*56d0*/  FMUL.FTZ R19, R19, c[0x0][0x2ec] ;  /* 0x0000bb0013137a20 */ /* 0x000fea0000410000 */
[----:B------:R1:W1:Y:S01]  /*56e0*/  MUFU.TANH R209, R9 ;  /* 0x0000000900d17308 */ /* 0x0002620000002400 */
[----:B----4-:R-:W4:Y:S09]  /*56f0*/  LDSM.16.M88.4 R4, [R195+0x10800] ;  /* 0x01080000c304783b */ /* 0x010f320000000200 */
[----:B------:R1:W1:Y:S10]  /*5700*/  MUFU.TANH R208, R10 ;  /* 0x0000000a00d07308 */ /* 0x0002740000002400 */
[----:B------:R1:W1:Y:S10]  /*5710*/  MUFU.TANH R207, R11 ;  /* 0x0000000b00cf7308 */ /* 0x0002740000002400 */
[----:B------:R1:W1:Y:S10]  /*5720*/  MUFU.TANH R213, R12 ;  /* 0x0000000c00d57308 */ /* 0x0002740000002400 */
[----:B------:R1:W1:Y:S01]  /*5730*/  MUFU.TANH R212, R13 ;  /* 0x0000000d00d47308 */ /* 0x0002620000002400 */
[-C--:B----4-:R-:W-:Y:S09]  /*5740*/  HMMA.16816.F32.BF16 R20, R172, R4.reuse, R20 ;  /* 0x00000004ac14723c */ /* 0x090ff20000041814 */
[----:B------:R4:W1:Y:S01]  /*5750*/  MUFU.TANH R211, R14 ;  /* 0x0000000e00d37308 */ /* 0x0008620000002400 */
[C---:B------:R-:W-:Y:S09]  /*5760*/  HMMA.16816.F32.BF16 R24, R164.reuse, R4, R24 ;  /* 0x00000004a418723c */ /* 0x040ff20000041818 */
[----:B------:R4:W1:Y:S01]  /*5770*/  MUFU.TANH R178, R15 ;  /* 0x0000000f00b27308 */ /* 0x0008620000002400 */
[-C--:B------:R-:W-:Y:S04]  /*5780*/  HMMA.16816.F32.BF16 R28, R164, R6.reuse, R28 ;  /* 0x00000006a41c723c */ /* 0x080fe8000004181c */
[----:B------:R-:W-:Y:S04]  /*5790*/  FMUL.FTZ R20, R20, c[0x0][0x2ec] ;  /* 0x0000bb0014147a20 */ /* 0x000fe80000410000 */
[----:B------:R-:W-:Y:S01]  /*57a0*/  HMMA.16816.F32.BF16 R32, R172, R6, R32 ;  /* 0x00000006ac20723c */ /* 0x000fe20000041820 */
[----:B------:R4:W1:Y:S03]  /*57b0*/  MUFU.TANH R217, R16 ;  /* 0x0000001000d97308 */ /* 0x0008660000002400 */
[----:B------:R-:W-:Y:S02]  /*57c0*/  FMUL.FTZ R21, R21, c[0x0][0x2ec] ;  /* 0x0000bb0015157a20 */ /* 0x000fe40000410000 */
[----:B------:R-:W-:Y:S02]  /*57d0*/  FMUL.FTZ R22, R22, c[0x0][0x2ec] ;  /* 0x0000bb0016167a20 */ /* 0x000fe40000410000 */
[----:B------:R-:W-:Y:S03]  /*57e0*/  FMUL.FTZ R23, R23, c[0x0][0x2ec] ;  /* 0x0000bb0017177a20 */ /* 0x000fe60000410000 */
        /* <DEDUP_REMOVED lines=14> */
[----:B------:R-:W-:Y:S07]  /*58d0*/  FMUL.FTZ R35, R35, c[0x0][0x2ec] ;  /* 0x0000bb0023237a20 */ /* 0x000fee0000410000 */
        /* <DEDUP_REMOVED lines=17> */
[----:B-123--:R-:W-:Y:S01]  /*59f0*/  MOV R10, R220 ;  /* 0x000000dc000a7202 */ /* 0x00efe20000000f00 */
[----:B------:R-:W-:Y:S01]  /*5a00*/  USHF.L.U32 UR9, UR19, 0x7, URZ ;  /* 0x0000000713097899 */ /* 0x000fe2000800063f */
[----:B------:R-:W-:Y:S01]  /*5a10*/  MOV R13, R224 ;  /* 0x000000e0000d7202 */ /* 0x000fe20000000f00 */
[----:B------:R-:W-:Y:S01]  /*5a20*/  IMAD.MOV.U32 R9, RZ, RZ, R222 ;  /* 0x000000ffff097224 */ /* 0x000fe200078e00de */
[----:B----4-:R-:W-:Y:S01]  /*5a30*/  MOV R26, R228 ;  /* 0x000000e4001a7202 */ /* 0x010fe20000000f00 */
        /* <DEDUP_REMOVED lines=19> */
[----:B------:R-:W-:Y:S01]  /*5b70*/  UIADD3 UR10, UR9, 0x80, URZ ;  /* 0x00000080090a7890 */ /* 0x000fe2000fffe03f */
[----:B------:R-:W-:Y:S01]  /*5b80*/  MOV R12, R207 ;  /* 0x000000cf000c7202 */ /* 0x000fe20000000f00 */
[----:B------:R-:W-:Y:S01]  /*5b90*/  IMAD.MOV.U32 R29, RZ, RZ, R217 ;  /* 0x000000ffff1d7224 */ /* 0x000fe200078e00d9 */
[----:B------:R-:W-:Y:S01]  /*5ba0*/  UIADD3 UR9, UR9, UR11, URZ ;  /* 0x0000000b09097290 */ /* 0x000fe2000fffe03f */
[----:B------:R-:W-:Y:S01]  /*5bb0*/  MOV R22, R209 ;  /* 0x000000d100167202 */ /* 0x000fe20000000f00 */
[----:B------:R-:W-:Y:S01]  /*5bc0*/  IMAD.MOV.U32 R11, RZ, RZ, R208 ;  /* 0x000000ffff0b7224 */ /* 0x000fe200078e00d0 */
[----:B------:R-:W-:Y:S01]  /*5bd0*/  MOV R28, R176 ;  /* 0x000000b0001c7202 */ /* 0x000fe20000000f00 */
[----:B------:R-:W-:Y:S01]  /*5be0*/  UIADD3 UR9, UR12, UR9, -UR6 ;  /* 0x000000090c097290 */ /* 0x000fe2000fffe806 */
[----:B------:R-:W-:Y:S01]  /*5bf0*/  IMAD.U32 R0, RZ, RZ, UR10 ;  /* 0x0000000aff007e24 */ /* 0x000fe2000f8e00ff */
[----:B------:R-:W-:Y:S01]  /*5c00*/  UIADD3 UR10, UR8, 0x40, URZ ;  /* 0x00000040080a7890 */ /* 0x000fe2000fffe03f */
[----:B------:R-:W-:Y:S01]  /*5c10*/  MOV R32, R181 ;  /* 0x000000b500207202 */ /* 0x000fe20000000f00 */
[----:B------:R-:W-:Y:S02]  /*5c20*/  IMAD.MOV.U32 R21, RZ, RZ, R210 ;  /* 0x000000ffff157224 */ /* 0x000fe400078e00d2 */
[----:B------:R-:W-:Y:S01]  /*5c30*/  UISETP.GE.AND UP0, UPT, UR10, UR9, UPT ;  /* 0x000000090a00728c */ /* 0x000fe2000bf06270 */
[----:B------:R-:W-:Y:S01]  /*5c40*/  ISETP.LT.AND P0, PT, R0, UR6, PT ;  /* 0x0000000600007c0c */ /* 0x000fe2000bf01270 */
[----:B------:R-:W-:Y:S01]  /*5c50*/  IMAD.MOV.U32 R27, RZ, RZ, R177 ;  /* 0x000000ffff1b7224 */ /* 0x000fe200078e00b1 */
[----:B------:R-:W-:Y:S01]  /*5c60*/  UMOV UR10, UR12 ;  /* 0x0000000c000a7c82 */ /* 0x000fe20008000000 */
[----:B------:R-:W-:Y:S02]  /*5c70*/  IMAD.MOV.U32 R31, RZ, RZ, R206 ;  /* 0x000000ffff1f7224 */ /* 0x000fe400078e00ce */
[----:B------:R-:W-:Y:S11]  /*5c80*/  PLOP3.LUT P2, PT, PT, PT, UP0, 0x80, 0x0 ;  /* 0x000000000000781c */ /* 0x000ff60003f4f008 */
[----:B------:R-:W-:Y:S02]  /*5c90*/  @!UPT UIADD3 URZ, URZ, URZ, URZ ;  /* 0x0000003f3f3ff290 */ /* 0x000fe4000fffe03f */
[----:B------:R-:W-:-:S05]  /*5ca0*/  @!P2 BRA P0, `(.L_x_1593) ;  /* 0x000008300000a947 */ /* 0x000fca0000000000 */
.L_x_1592:
[----:B--23--:R-:W2:Y:S01]  /*5cb0*/  LDL R0, [R1+0x30] ;  /* 0x0000300001007983 */ /* 0x00cea20000100800 */
[----:B------:R-:W-:Y:S02]  /*5cc0*/  UIADD3 UR9, -UR10, UR6, -UR11 ;  /* 0x000000060a097290 */ /* 0x000fe4000fffe90b */
[----:B------:R-:W-:Y:S01]  /*5cd0*/  UIADD3 UR12, UR6, 0x1, -UR11 ;  /* 0x00000001060c7890 */ /* 0x000fe2000fffe80b */
[----:B------:R-:W3:Y:S01]  /*5ce0*/  LDL R2, [R1+0x4c] ;  /* 0x00004c0001027983 */ /* 0x000ee20000100800 */
[----:B--2---:R-:W-:Y:S01]  /*5cf0*/  IADD3 R4, R0, UR8, RZ ;  /* 0x0000000800047c10 */ /* 0x004fe2000fffe0ff */
[----:B------:R-:W-:Y:S01]  /*5d00*/  IMAD.U32 R0, RZ, RZ, UR19 ;  /* 0x00000013ff007e24 */ /* 0x000fe2000f8e00ff */
[----:B------:R-:W-:Y:S02]  /*5d10*/  UIADD3 UR8, UR12, UR42, URZ ;  /* 0x0000002a0c087290 */ /* 0x000fe4000fffe03f */
[----:B------:R-:W-:Y:S01]  /*5d20*/  IADD3 R3, R4, UR9, RZ ;  /* 0x0000000904037c10 */ /* 0x000fe2000fffe0ff */
[----:B---3--:R-:W-:Y:S01]  /*5d30*/  IMAD R0, R0, 0x80, R2 ;  /* 0x0000008000007824 */ /* 0x008fe200078e0202 */
[C---:B-1----:R-:W-:Y:S01]  /*5d40*/  IADD3 R12, R4.reuse, 0x8, RZ ;  /* 0x00000008040c7810 */ /* 0x042fe20007ffe0ff */
[----:B------:R-:W-:Y:S01]  /*5d50*/  UMOV UR12, UR10 ;  /* 0x0000000a000c7c82 */ /* 0x000fe20008000000 */
[----:B------:R-:W-:Y:S02]  /*5d60*/  IMNMX R3, RZ, R3, !PT ;  /* 0x00000003ff037217 */ /* 0x000fe40007800200 */
[----:B------:R-:W-:Y:S02]  /*5d70*/  IADD3 R2, R4, UR8, RZ ;  /* 0x0000000804027c10 */ /* 0x000fe4000fffe0ff */
        /* <DEDUP_REMOVED lines=16> */
[----:B----4-:R-:W-:Y:S02]  /*5e80*/  FSEL R31, R206, -INF , !P2 ;  /* 0xff800000ce1f7808 */ /* 0x010fe40005000000 */
[-C--:B------:R-:W-:Y:S02]  /*5e90*/  ISETP.GE.AND P2, PT, R6, R3.reuse, PT ;  /* 0x000000030600720c */ /* 0x080fe40003f46270 */
[----:B------:R-:W-:Y:S02]  /*5ea0*/  FSEL R32, R181, -INF , !P0 ;  /* 0xff800000b5207808 */ /* 0x000fe40004000000 */
[----:B------:R-:W-:Y:S02]  /*5eb0*/  ISETP.GE.AND P0, PT, R5, R3, PT ;  /* 0x000000030500720c */ /* 0x000fe40003f06270 */
[C---:B------:R-:W-:Y:S02]  /*5ec0*/  IADD3 R3, R12.reuse, UR9, RZ ;  /* 0x000000090c037c10 */ /* 0x040fe4000fffe0ff */
        /* <DEDUP_REMOVED lines=29> */
[----:B------:R-:W-:Y:S02]  /*60a0*/  IADD3 R3, R4, 0x28, RZ ;  /* 0x0000002804037810 */ /* 0x000fe40007ffe0ff */
        /* <DEDUP_REMOVED lines=67> */
.L_x_1593:
[----:B------:R-:W2:Y:S01]  /*64e0*/  LDL R0, [R1+0xc] ;  /* 0x00000c0001007983 */ /* 0x000ea20000100800 */
[----:B------:R-:W-:Y:S01]  /*64f0*/  MOV R197, 0x40 ;  /* 0x0000004000c57802 */ /* 0x000fe20000000f00 */
[----:B------:R-:W-:Y:S02]  /*6500*/  UISETP.GT.AND UP3, UPT, UR7, UR17, UPT ;  /* 0x000000110700728c */ /* 0x000fe4000bf64270 */
[----:B------:R-:W3:Y:S01]  /*6510*/  LDL R2, [R1+0x10] ;  /* 0x0000100001027983 */ /* 0x000ee20000100800 */
[----:B------:R-:W-:Y:S03]  /*6520*/  SEL R197, R197, 0xffffffc0, !P1 ;  /* 0xffffffc0c5c57807 */ /* 0x000fe60004800000 */
[----:B------:R-:W4:Y:S01]  /*6530*/  LDL R166, [R1+0x4] ;  /* 0x0000040001a67983 */ /* 0x000f220000100800 */
[----:B------:R-:W-:Y:S03]  /*6540*/  PLOP3.LUT P2, PT, PT, PT, UP3, 0x80, 0x0 ;  /* 0x000000000000781c */ /* 0x000fe60003f4f038 */
[----:B------:R-:W4:Y:S04]  /*6550*/  LDL R165, [R1+0x8] ;  /* 0x0000080001a57983 */ /* 0x000f280000100800 */
[----:B------:R1:W-:Y:S04]  /*6560*/  STL [R1+0xa8], R54 ;  /* 0x0000a83601007387 */ /* 0x0003e80000100800 */
[----:B------:R1:W-:Y:S04]  /*6570*/  STL [R1+0xa4], R53 ;  /* 0x0000a43501007387 */ /* 0x0003e80000100800 */
[----:B------:R1:W-:Y:S04]  /*6580*/  STL [R1+0xa0], R52 ;  /* 0x0000a03401007387 */ /* 0x0003e80000100800 */
[----:B------:R1:W-:Y:S04]  /*6590*/  STL [R1+0x9c], R51 ;  /* 0x00009c3301007387 */ /* 0x0003e80000100800 */
[----:B------:R1:W-:Y:S04]  /*65a0*/  STL [R1+0x98], R50 ;  /* 0x0000983201007387 */ /* 0x0003e80000100800 */
[----:B------:R1:W-:Y:S04]  /*65b0*/  STL [R1+0x94], R49 ;  /* 0x0000943101007387 */ /* 0x0003e80000100800 */
[----:B------:R1:W-:Y:S04]  /*65c0*/  STL [R1+0x90], R48 ;  /* 0x0000903001007387 */ /* 0x0003e80000100800 */
        /* <DEDUP_REMOVED lines=8> */
[----:B------:R1:W-:Y:S04]  /*6650*/  STL [R1+0x6c], R39 ;  /* 0x00006c2701007387 */ /* 0x0003e80000100800 */
[----:B------:R1:W-:Y:S04]  /*6660*/  STL [R1+0x68], R38 ;  /* 0x0000682601007387 */ /* 0x0003e80000100800 */
[----:B------:R1:W-:Y:S04]  /*6670*/  STL [R1+0x64], R37 ;  /* 0x0000642501007387 */ /* 0x0003e80000100800 */
[----:B------:R1:W-:Y:S01]  /*6680*/  STL [R1+0x60], R36 ;  /* 0x0000602401007387 */ /* 0x0003e20000100800 */
[C---:B--2---:R-:W-:Y:S01]  /*6690*/  FMUL.FTZ R4, R0.reuse, 1.4426950216293334961 ;  /* 0x3fb8aa3b00047820 */ /* 0x044fe20000410000 */
[----:B------:R-:W-:Y:S01]  /*66a0*/  FSETP.NEU.FTZ.AND P0, PT, R0, -INF , PT ;  /* 0xff8000000000780b */ /* 0x000fe20003f1d000 */
[----:B---3--:R-:W-:Y:S03]  /*66b0*/  FMUL.FTZ R3, R2, 1.4426950216293334961 ;  /* 0x3fb8aa3b02037820 */ /* 0x008fe60000410000 */
[----:B------:R-:W-:Y:S02]  /*66c0*/  FSEL R4, R4, RZ, P0 ;  /* 0x000000ff04047208 */ /* 0x000fe40000000000 */
[----:B------:R-:W-:Y:S01]  /*66d0*/  FSETP.NEU.FTZ.AND P0, PT, R2, -INF , PT ;  /* 0xff8000000200780b */ /* 0x000fe20003f1d000 */
[C---:B----4-:R-:W-:Y:S02]  /*66e0*/  FMUL.FTZ R2, R166.reuse, 1.4426950216293334961 ;  /* 0x3fb8aa3ba6027820 */ /* 0x050fe40000410000 */
[--C-:B------:R-:W-:Y:S01]  /*66f0*/  FFMA.FTZ R0, R31, c[0x0][0x23c], -R4.reuse ;  /* 0x00008f001f007a23 */ /* 0x100fe20000010804 */
[----:B------:R-:W-:Y:S02]  /*6700*/  FSEL R3, R3, RZ, P0 ;  /* 0x000000ff03037208 */ /* 0x000fe40000000000 */
[----:B------:R-:W-:Y:S01]  /*6710*/  FSETP.NEU.FTZ.AND P0, PT, R166, -INF , PT ;  /* 0xff800000a600780b */ /* 0x000fe20003f1d000 */
[----:B------:R2:W-:Y:S03]  /*6720*/  MUFU.EX2 R204, R0 ;  /* 0x0000000000cc7308 */ /* 0x0005e60000000800 */
[----:B------:R-:W-:Y:S02]  /*6730*/  FSEL R2, R2, RZ, P0 ;  /* 0x000000ff02027208 */ /* 0x000fe40000000000 */
[----:B------:R-:W-:Y:S01]  /*6740*/  FSETP.NEU.FTZ.AND P0, PT, R165, -INF , PT ;  /* 0xff800000a500780b */ /* 0x000fe20003f1d000 */
[--C-:B--2---:R-:W-:Y:S04]  /*6750*/  FFMA.FTZ R0, R32, c[0x0][0x23c], -R4.reuse ;  /* 0x00008f0020007a23 */ /* 0x104fe80000010804 */
[----:B------:R2:W-:Y:S02]  /*6760*/  MUFU.EX2 R183, R0 ;  /* 0x0000000000b77308 */ /* 0x0005e40000000800 */
[--C-:B--2---:R-:W-:Y:S08]  /*6770*/  FFMA.FTZ R0, R27, c[0x0][0x23c], -R3.reuse ;  /* 0x00008f001b007a23 */ /* 0x104ff00000010803 */
[----:B------:R2:W-:Y:S02]  /*6780*/  MUFU.EX2 R205, R0 ;  /* 0x0000000000cd7308 */ /* 0x0005e40000000800 */
[--C-:B--2---:R-:W-:Y:S08]  /*6790*/  FFMA.FTZ R0, R28, c[0x0][0x23c], -R3.reuse ;  /* 0x00008f001c007a23 */ /* 0x104ff00000010803 */
[----:B------:R2:W-:Y:S02]  /*67a0*/  MUFU.EX2 R246, R0 ;  /* 0x0000000000f67308 */ /* 0x0005e40000000800 */
[--C-:B--2---:R-:W-:Y:S08]  /*67b0*/  FFMA.FTZ R0, R29, c[0x0][0x23c], -R4.reuse ;  /* 0x00008f001d007a23 */ /* 0x104ff00000010804 */
[----:B------:R2:W-:Y:S02]  /*67c0*/  MUFU.EX2 R31, R0 ;  /* 0x00000000001f7308 */ /* 0x0005e40000000800 */
[----:B--2---:R-:W-:Y:S08]  /*67d0*/  FFMA.FTZ R0, R30, c[0x0][0x23c], -R4 ;  /* 0x00008f001e007a23 */ /* 0x004ff00000010804 */
[----:B-1----:R1:W-:Y:S02]  /*67e0*/  MUFU.EX2 R54, R0 ;  /* 0x0000000000367308 */ /* 0x0023e40000000800 */
[--C-:B-1----:R-:W-:Y:S02]  /*67f0*/  FFMA.FTZ R0, R17, c[0x0][0x23c], -R3.reuse ;  /* 0x00008f0011007a23 */ /* 0x102fe40000010803 */
[----:B------:R-:W-:Y:S06]  /*6800*/  FMUL.FTZ R17, R165, 1.4426950216293334961 ;  /* 0x3fb8aa3ba5117820 */ /* 0x000fec0000410000 */
[----:B------:R1:W-:Y:S02]  /*6810*/  MUFU.EX2 R53, R0 ;  /* 0x0000000000357308 */ /* 0x0003e40000000800 */
[--C-:B-1----:R-:W-:Y:S08]  /*6820*/  FFMA.FTZ R0, R18, c[0x0][0x23c], -R3.reuse ;  /* 0x00008f0012007a23 */ /* 0x102ff00000010803 */
[----:B------:R1:W-:Y:S02]  /*6830*/  MUFU.EX2 R52, R0 ;  /* 0x0000000000347308 */ /* 0x0003e40000000800 */
[--C-:B-1----:R-:W-:Y:S08]  /*6840*/  FFMA.FTZ R0, R21, c[0x0][0x23c], -R2.reuse ;  /* 0x00008f0015007a23 */ /* 0x102ff00000010802 */
[----:B------:R1:W-:Y:S02]  /*6850*/  MUFU.EX2 R182, R0 ;  /* 0x0000000000b67308 */ /* 0x0003e40000000800 */
[----:B-1----:R-:W-:Y:S08]  /*6860*/  FFMA.FTZ R0, R22, c[0x0][0x23c], -R2 ;  /* 0x00008f0016007a23 */ /* 0x002ff00000010802 */
[----:B------:R1:W2:Y:S02]  /*6870*/  MUFU.EX2 R179, R0 ;  /* 0x0000000000b37308 */ /* 0x0002a40000000800 */
[----:B-1----:R-:W-:Y:S05]  /*6880*/  FSEL R0, R17, RZ, P0 ;  /* 0x000000ff11007208 */ /* 0x002fea0000000000 */
[--C-:B------:R-:W-:Y:S02]  /*6890*/  FFMA.FTZ R5, R5, c[0x0][0x23c], -R0.reuse ;  /* 0x00008f0005057a23 */ /* 0x100fe40000010800 */
[--C-:B------:R-:W-:Y:S02]  /*68a0*/  FFMA.FTZ R11, R11, c[0x0][0x23c], -R0.reuse ;  /* 0x00008f000b0b7a23 */ /* 0x100fe40000010800 */
[----:B------:R1:W-:Y:S10]  /*68b0*/  MUFU.EX2 R250, R5 ;  /* 0x0000000500fa7308 */ /* 0x0003f40000000800 */
[----:B------:R3:W-:Y:S01]  /*68c0*/  MUFU.EX2 R239, R11 ;  /* 0x0000000b00ef7308 */ /* 0x0007e20000000800 */
[--C-:B-1----:R-:W-:Y:S09]  /*68d0*/  FFMA.FTZ R5, R6, c[0x0][0x23c], -R0.reuse ;  /* 0x00008f0006057a23 */ /* 0x102ff20000010800 */
[----:B------:R1:W-:Y:S01]  /*68e0*/  MUFU.EX2 R247, R5 ;  /* 0x0000000500f77308 */ /* 0x0003e20000000800 */
[----:B---3--:R-:W-:Y:S09]  /*68f0*/  FFMA.FTZ R11, R12, c[0x0][0x23c], -R0 ;  /* 0x00008f000c0b7a23 */ /* 0x008ff20000010800 */
[----:B------:R3:W4:Y:S01]  /*6900*/  MUFU.EX2 R180, R11 ;  /* 0x0000000b00b47308 */ /* 0x0007220000000800 */
[----:B-1----:R-:W-:Y:S09]  /*6910*/  FFMA.FTZ R5, R33, c[0x0][0x23c], -R4 ;  /* 0x00008f0021057a23 */ /* 0x002ff20000010804 */
[----:B------:R1:W-:Y:S01]  /*6920*/  MUFU.EX2 R51, R5 ;  /* 0x0000000500337308 */ /* 0x0003e20000000800 */
[----:B---3--:R-:W-:Y:S09]  /*6930*/  FFMA.FTZ R11, R19, c[0x0][0x23c], -R2 ;  /* 0x00008f00130b7a23 */ /* 0x008ff20000010802 */
[----:B------:R3:W-:Y:S01]  /*6940*/  MUFU.EX2 R252, R11 ;  /* 0x0000000b00fc7308 */ /* 0x0007e20000000800 */
[----:B-1----:R-:W-:Y:S09]  /*6950*/  FFMA.FTZ R5, R34, c[0x0][0x23c], -R4 ;  /* 0x00008f0022057a23 */ /* 0x002ff20000010804 */
[----:B------:R1:W-:Y:S01]  /*6960*/  MUFU.EX2 R50, R5 ;  /* 0x0000000500327308 */ /* 0x0003e20000000800 */
[----:B---3--:R-:W-:Y:S09]  /*6970*/  FFMA.FTZ R11, R20, c[0x0][0x23c], -R2 ;  /* 0x00008f00140b7a23 */ /* 0x008ff20000010802 */
[----:B------:R-:W3:Y:S01]  /*6980*/  MUFU.EX2 R251, R11 ;  /* 0x0000000b00fb7308 */ /* 0x000ee20000000800 */
[--C-:B-1----:R-:W-:Y:S09]  /*6990*/  FFMA.FTZ R5, R23, c[0x0][0x23c], -R3.reuse ;  /* 0x00008f0017057a23 */ /* 0x102ff20000010803 */
[----:B------:R1:W-:Y:S02]  /*69a0*/  MUFU.EX2 R49, R5 ;  /* 0x0000000500317308 */ /* 0x0003e40000000800 */
[--C-:B-1----:R-:W-:Y:S08]  /*69b0*/  FFMA.FTZ R5, R24, c[0x0][0x23c], -R3.reuse ;  /* 0x00008f0018057a23 */ /* 0x102ff00000010803 */
[----:B------:R1:W1:Y:S02]  /*69c0*/  MUFU.EX2 R48, R5 ;  /* 0x0000000500307308 */ /* 0x0002640000000800 */
[--C-:B-1----:R-:W-:Y:S02]  /*69d0*/  FFMA.FTZ R5, R35, c[0x0][0x23c], -R4.reuse ;  /* 0x00008f0023057a23 */ /* 0x102fe40000010804 */
[----:B------:R-:W-:Y:S06]  /*69e0*/  FFMA.FTZ R4, R164, c[0x0][0x23c], -R4 ;  /* 0x00008f00a4047a23 */ /* 0x000fec0000010804 */
[----:B------:R1:W-:Y:S10]  /*69f0*/  MUFU.EX2 R39, R5 ;  /* 0x0000000500277308 */ /* 0x0003f40000000800 */
[----:B------:R2:W2:Y:S01]  /*6a00*/  MUFU.EX2 R38, R4 ;  /* 0x0000000400267308 */ /* 0x0004a20000000800 */
[--C-:B-1----:R-:W-:Y:S09]  /*6a10*/  FFMA.FTZ R5, R14, c[0x0][0x23c], -R2.reuse ;  /* 0x00008f000e057a23 */ /* 0x102ff20000010802 */
[----:B------:R1:W-:Y:S01]  /*6a20*/  MUFU.EX2 R47, R5 ;  /* 0x00000005002f7308 */ /* 0x0003e20000000800 */
[--C-:B--2---:R-:W-:Y:S02]  /*6a30*/  FFMA.FTZ R4, R25, c[0x0][0x23c], -R3.reuse ;  /* 0x00008f0019047a23 */ /* 0x104fe40000010803 */
[----:B------:R-:W-:Y:S07]  /*6a40*/  FFMA.FTZ R3, R26, c[0x0][0x23c], -R3 ;  /* 0x00008f001a037a23 */ /* 0x000fee0000010803 */
[----:B------:R4:W-:Y:S10]  /*6a50*/  MUFU.EX2 R37, R4 ;  /* 0x0000000400257308 */ /* 0x0009f40000000800 */
[----:B------:R2:W2:Y:S01]  /*6a60*/  MUFU.EX2 R36, R3 ;  /* 0x0000000300247308 */ /* 0x0004a20000000800 */
[----:B-1----:R-:W-:Y:S02]  /*6a70*/  F2FP.BF16.PACK_AB R5, R179, R182 ;  /* 0x000000b6b305723e */ /* 0x002fe400000010ff */
[----:B----4-:R-:W-:Y:S01]  /*6a80*/  F2FP.BF16.PACK_AB R4, R180, R239 ;  /* 0x000000efb404723e */ /* 0x010fe200000010ff */
[----:B--2---:R-:W-:Y:S06]  /*6a90*/  FFMA.FTZ R3, R15, c[0x0][0x23c], -R2 ;  /* 0x00008f000f037a23 */ /* 0x004fec0000010802 */
[----:B------:R1:W2:Y:S02]  /*6aa0*/  MUFU.EX2 R46, R3 ;  /* 0x00000003002e7308 */ /* 0x0002a40000000800 */
[--C-:B-1----:R-:W-:Y:S08]  /*6ab0*/  FFMA.FTZ R3, R7, c[0x0][0x23c], -R0.reuse ;  /* 0x00008f0007037a23 */ /* 0x102ff00000010800 */
[----:B------:R1:W-:Y:S02]  /*6ac0*/  MUFU.EX2 R45, R3 ;  /* 0x00000003002d7308 */ /* 0x0003e40000000800 */
[----:B-1----:R-:W-:Y:S08]  /*6ad0*/  FFMA.FTZ R3, R8, c[0x0][0x23c], -R0 ;  /* 0x00008f0008037a23 */ /* 0x002ff00000010800 */
[----:B------:R1:W4:Y:S02]  /*6ae0*/  MUFU.EX2 R44, R3 ;  /* 0x00000003002c7308 */ /* 0x0003240000000800 */
[--C-:B-1----:R-:W-:Y:S02]  /*6af0*/  FFMA.FTZ R3, R16, c[0x0][0x23c], -R2.reuse ;  /* 0x00008f0010037a23 */ /* 0x102fe40000010802 */
[----:B------:R-:W-:Y:S06]  /*6b00*/  FFMA.FTZ R2, R13, c[0x0][0x23c], -R2 ;  /* 0x00008f000d027a23 */ /* 0x000fec0000010802 */
[----:B------:R1:W-:Y:S10]  /*6b10*/  MUFU.EX2 R43, R3 ;  /* 0x00000003002b7308 */ /* 0x0003f40000000800 */
[----:B------:R2:W2:Y:S01]  /*6b20*/  MUFU.EX2 R42, R2 ;  /* 0x00000002002a7308 */ /* 0x0004a20000000800 */
[----:B-1----:R-:W-:Y:S05]  /*6b30*/  F2FP.BF16.PACK_AB R3, R183, R204 ;  /* 0x000000ccb703723e */ /* 0x002fea00000010ff */
[----:B------:R1:W-:Y:S01]  /*6b40*/  STS [R234+0x20000], R3 ;  /* 0x02000003ea007388 */ /* 0x0003e20000000800 */
[--C-:B--2---:R-:W-:Y:S02]  /*6b50*/  FFMA.FTZ R2, R9, c[0x0][0x23c], -R0.reuse ;  /* 0x00008f0009027a23 */ /* 0x104fe40000010800 */
[----:B------:R-:W-:Y:S02]  /*6b60*/  FFMA.FTZ R0, R10, c[0x0][0x23c], -R0 ;  /* 0x00008f000a007a23 */ /* 0x000fe40000010800 */
[----:B------:R2:W-:Y:S10]  /*6b70*/  MUFU.EX2 R41, R2 ;  /* 0x0000000200297308 */ /* 0x0005f40000000800 */
[----:B------:R3:W3:Y:S01]  /*6b80*/  MUFU.EX2 R40, R0 ;  /* 0x0000000000287308 */ /* 0x0006e20000000800 */
[----:B-1----:R-:W-:Y:S02]  /*6b90*/  F2FP.BF16.PACK_AB R3, R54, R31 ;  /* 0x0000001f3603723e */ /* 0x002fe400000010ff */
[----:B--2---:R-:W-:Y:S05]  /*6ba0*/  F2FP.BF16.PACK_AB R2, R246, R205 ;  /* 0x000000cdf602723e */ /* 0x004fea00000010ff */
[----:B------:R1:W-:Y:S04]  /*6bb0*/  STS [R234+0x20400], R2 ;  /* 0x02040002ea007388 */ /* 0x0003e80000000800 */
[----:B------:R2:W-:Y:S01]  /*6bc0*/  STS [R237+0x20000], R3 ;  /* 0x02000003ed007388 */ /* 0x0005e20000000800 */
[----:B---3--:R-:W-:Y:S02]  /*6bd0*/  F2FP.BF16.PACK_AB R0, R251, R252 ;  /* 0x000000fcfb00723e */ /* 0x008fe400000010ff */
[----:B-1----:R-:W-:Y:S02]  /*6be0*/  F2FP.BF16.PACK_AB R2, R52, R53 ;  /* 0x000000353402723e */ /* 0x002fe400000010ff */
[----:B--2---:R-:W-:Y:S03]  /*6bf0*/  F2FP.BF16.PACK_AB R3, R48, R49 ;  /* 0x000000313003723e */ /* 0x004fe600000010ff */
[----:B------:R1:W-:Y:S04]  /*6c00*/  STS [R237+0x20400], R2 ;  /* 0x02040002ed007388 */ /* 0x0003e80000000800 */
        /* <DEDUP_REMOVED lines=23> */
[----:B------:R-:W-:Y:S04]  /*6d80*/  STS [R236+0x21400], R0 ;  /* 0x02140000ec007388 */ /* 0x000fe80000000800 */
[----:B------:R-:W-:Y:S08]  /*6d90*/  LDSM.16.M88.4 R32, [R3+0x8000] ;  /* 0x008000000320783b */ /* 0x000ff00000000200 */
[----:B------:R-:W2:Y:S08]  /*6da0*/  LDSM.16.M88.4 R16, [R193+0x14000] ;  /* 0x01400000c110783b */ /* 0x000eb00000000200 */
[----:B------:R-:W-:Y:S01]  /*6db0*/  LDSM.16.M88.4 R164, [R193+0x14800] ;  /* 0x01480000c1a4783b */ /* 0x000fe20000000200 */
[----:B-1----:R-:W-:Y:S07]  /*6dc0*/  MOV R2, R31 ;  /* 0x0000001f00027202 */ /* 0x002fee0000000f00 */
[----:B------:R-:W1:Y:S08]  /*6dd0*/  LDSM.16.M88.4 R28, [R3+0x9000] ;  /* 0x00900000031c783b */ /* 0x000e700000000200 */
[----:B------:R-:W-:Y:S08]  /*6de0*/  LDSM.16.M88.4 R168, [R184+0x8000] ;  /* 0x00800000b8a8783b */ /* 0x000ff00000000200 */
[----:B------:R-:W3:Y:S01]  /*6df0*/  LDSM.16.M88.4 R172, [R194+0x14000] ;  /* 0x01400000c2ac783b */ /* 0x000ee20000000200 */
[-C--:B--2---:R-:W-:Y:S08]  /*6e00*/  HMMA.16816.F32.BF16 R4, R32, R16.reuse, RZ ;  /* 0x000000102004723c */ /* 0x084ff000000418ff */
[C---:B-1----:R-:W-:Y:S08]  /*6e10*/  HMMA.16816.F32.BF16 R8, R28.reuse, R16, RZ ;  /* 0x000000101c08723c */ /* 0x042ff000000418ff */
[-C--:B------:R-:W-:Y:S08]  /*6e20*/  HMMA.16816.F32.BF16 R12, R28, R18.reuse, RZ ;  /* 0x000000121c0c723c */ /* 0x080ff000000418ff */
[C---:B------:R-:W-:Y:S08]  /*6e30*/  HMMA.16816.F32.BF16 R16, R32.reuse, R18, RZ ;  /* 0x000000122010723c */ /* 0x040ff000000418ff */
[-C--:B------:R-:W-:Y:S08]  /*6e40*/  HMMA.16816.F32.BF16 R20, R32, R164.reuse, RZ ;  /* 0x000000a42014723c */ /* 0x080ff000000418ff */
[C---:B------:R-:W-:Y:S08]  /*6e50*/  HMMA.16816.F32.BF16 R24, R28.reuse, R164, RZ ;  /* 0x000000a41c18723c */ /* 0x040ff000000418ff */
[-C--:B------:R-:W-:Y:S08]  /*6e60*/  HMMA.16816.F32.BF16 R28, R28, R166.reuse, RZ ;  /* 0x000000a61c1c723c */ /* 0x080ff000000418ff */
[----:B------:R-:W-:Y:S01]  /*6e70*/  HMMA.16816.F32.BF16 R32, R32, R166, RZ ;  /* 0x000000a62020723c */ /* 0x000fe200000418ff */
[----:B------:R-:W1:Y:S07]  /*6e80*/  LDSM.16.M88.4 R164, [R184+0x9000] ;  /* 0x00900000b8a4783b */ /* 0x000e6e0000000200 */
[-C--:B---3--:R-:W-:Y:S08]  /*6e90*/  HMMA.16816.F32.BF16 R4, R168, R172.reuse, R4 ;  /* 0x000000aca804723c */ /* 0x088ff00000041804 */
        /* <DEDUP_REMOVED lines=73> */
[----:B------:R-:W-:Y:S01]  /*7330*/  MOV R169, R2 ;  /* 0x0000000200a97202 */ /* 0x000fe20000000f00 */
[----:B------:R-:W-:Y:S01]  /*7340*/  FFMA.FTZ R2, -R177, R177, 1 ;  /* 0x3f800000b1027423 */ /* 0x000fe200000101b1 */
[-C--:B------:R-:W-:Y:S03]  /*7350*/  HMMA.16816.F32.BF16 R12, R172, R170.reuse, R12 ;  /* 0x000000aaac0c723c */ /* 0x080fe6000004180c */
[----:B------:R-:W-:Y:S04]  /*7360*/  FMUL.FTZ R2, R2, c[0x0][0x2ec] ;  /* 0x0000bb0002027a20 */ /* 0x000fe80000410000 */
[C---:B-----5:R-:W-:Y:S01]  /*7370*/  FADD.FTZ R4, -R202.reuse, R4 ;  /* 0x00000004ca047221 */ /* 0x060fe20000010100 */
[C---:B------:R-:W-:Y:S04]  /*7380*/  HMMA.16816.F32.BF16 R16, R164.reuse, R170, R16 ;  /* 0x000000aaa410723c */ /* 0x040fe80000041810 */
[----:B------:R-:W-:Y:S02]  /*7390*/  FADD.FTZ R5, -R202, R5 ;  /* 0x00000005ca057221 */ /* 0x000fe40000010100 */
[----:B------:R-:W-:Y:S02]  /*73a0*/  FADD.FTZ R6, -R201, R6 ;  /* 0x00000006c9067221 */ /* 0x000fe40000010100 */
[----:B------:R-:W-:Y:S04]  /*73b0*/  FMUL.FTZ R204, R204, R4 ;  /* 0x00000004cccc7220 */ /* 0x000fe80000410000 */
[----:B------:R-:W-:Y:S02]  /*73c0*/  FMUL.FTZ R183, R183, R5 ;  /* 0x00000005b7b77220 */ /* 0x000fe40000410000 */
[----:B------:R-:W-:Y:S02]  /*73d0*/  FMUL.FTZ R205, R205, R6 ;  /* 0x00000006cdcd7220 */ /* 0x000fe40000410000 */
[----:B------:R-:W-:Y:S02]  /*73e0*/  FADD.FTZ R0, -R201, R7 ;  /* 0x00000007c9007221 */ /* 0x000fe40000010100 */
[----:B------:R-:W-:Y:S01]  /*73f0*/  FADD.FTZ R10, -R186, R10 ;  /* 0x0000000aba0a7221 */ /* 0x000fe20000010100 */
[----:B------:R-:W1:Y:S01]  /*7400*/  LDSM.16.M88.4 R4, [R195+0x18800] ;  /* 0x01880000c304783b */ /* 0x000e620000000200 */
[----:B------:R-:W-:Y:S02]  /*7410*/  FMUL.FTZ R205, R205, R2 ;  /* 0x00000002cdcd7220 */ /* 0x000fe40000410000 */
[----:B------:R-:W-:Y:S02]  /*7420*/  FFMA.FTZ R2, -R208, R208, 1 ;  /* 0x3f800000d0027423 */ /* 0x000fe400000101d0 */
[----:B------:R-:W-:Y:S02]  /*7430*/  FADD.FTZ R8, -R187, R8 ;  /* 0x00000008bb087221 */ /* 0x000fe40000010100 */
[----:B------:R-:W-:Y:S02]  /*7440*/  FMUL.FTZ R10, R239, R10 ;  /* 0x0000000aef0a7220 */ /* 0x000fe40000410000 */
[----:B------:R-:W-:Y:S02]  /*7450*/  FMUL.FTZ R2, R2, c[0x0][0x2ec] ;  /* 0x0000bb0002027a20 */ /* 0x000fe40000410000 */
[----:B------:R-:W-:Y:S02]  /*7460*/  FADD.FTZ R17, -R202, R17 ;  /* 0x00000011ca117221 */ /* 0x000fe40000010100 */
[----:B------:R-:W-:Y:S02]  /*7470*/  FMUL.FTZ R182, R182, R8 ;  /* 0x00000008b6b67220 */ /* 0x000fe40000410000 */
[----:B------:R-:W-:Y:S02]  /*7480*/  FFMA.FTZ R8, -R181, R181, 1 ;  /* 0x3f800000b5087423 */ /* 0x000fe400000101b5 */
[----:B------:R-:W-:Y:S02]  /*7490*/  FMUL.FTZ R181, R10, R2 ;  /* 0x000000020ab57220 */ /* 0x000fe40000410000 */
[----:B------:R-:W-:Y:S02]  /*74a0*/  FADD.FTZ R18, -R201, R18 ;  /* 0x00000012c9127221 */ /* 0x000fe40000010100 */
[----:B------:R-:W-:Y:S02]  /*74b0*/  FMUL.FTZ R10, R54, R17 ;  /* 0x00000011360a7220 */ /* 0x000fe40000410000 */
[----:B------:R-:W-:Y:S01]  /*74c0*/  FMUL.FTZ R168, R246, R0 ;  /* 0x00000000f6a87220 */ /* 0x000fe20000410000 */
[----:B------:R2:W5:Y:S01]  /*74d0*/  LDL.LU R54, [R1+0xa8] ;  /* 0x0000a80001367983 */ /* 0x0005620000300800 */
[----:B------:R-:W-:Y:S02]  /*74e0*/  FADD.FTZ R9, -R187, R9 ;  /* 0x00000009bb097221 */ /* 0x000fe40000010100 */
[----:B------:R-:W-:Y:S02]  /*74f0*/  FFMA.FTZ R0, -R176, R176, 1 ;  /* 0x3f800000b0007423 */ /* 0x000fe400000101b0 */
[----:B------:R-:W-:Y:S02]  /*7500*/  FADD.FTZ R19, -R201, R19 ;  /* 0x00000013c9137221 */ /* 0x000fe40000010100 */
[----:B------:R-:W-:Y:S02]  /*7510*/  FMUL.FTZ R18, R53, R18 ;  /* 0x0000001235127220 */ /* 0x000fe40000410000 */
[----:B------:R-:W-:Y:S01]  /*7520*/  FADD.FTZ R11, -R186, R11 ;  /* 0x0000000bba0b7221 */ /* 0x000fe20000010100 */
[----:B------:R2:W5:Y:S01]  /*7530*/  LDL.LU R53, [R1+0xa4] ;  /* 0x0000a40001357983 */ /* 0x0005620000300800 */
[----:B------:R-:W-:Y:S02]  /*7540*/  FMUL.FTZ R179, R179, R9 ;  /* 0x00000009b3b37220 */ /* 0x000fe40000410000 */
[----:B------:R-:W-:Y:S02]  /*7550*/  FFMA.FTZ R9, -R206, R206, 1 ;  /* 0x3f800000ce097423 */ /* 0x000fe400000101ce */
[----:B------:R-:W-:Y:S01]  /*7560*/  FMUL.FTZ R0, R0, c[0x0][0x2ec] ;  /* 0x0000bb0000007a20 */ /* 0x000fe20000410000 */
[-C--:B-1----:R-:W-:Y:S03]  /*7570*/  HMMA.16816.F32.BF16 R20, R164, R4.reuse, R20 ;  /* 0x00000004a414723c */ /* 0x082fe60000041814 */
[----:B------:R-:W-:Y:S02]  /*7580*/  FMUL.FTZ R19, R52, R19 ;  /* 0x0000001334137220 */ /* 0x000fe40000410000 */
[----:B------:R-:W-:Y:S01]  /*7590*/  FMUL.FTZ R180, R180, R11 ;  /* 0x0000000bb4b47220 */ /* 0x000fe20000410000 */
[----:B------:R2:W5:Y:S01]  /*75a0*/  LDL.LU R52, [R1+0xa0] ;  /* 0x0000a00001347983 */ /* 0x0005620000300800 */
[----:B------:R-:W-:Y:S01]  /*75b0*/  FMUL.FTZ R9, R9, c[0x0][0x2ec] ;  /* 0x0000bb0009097a20 */ /* 0x000fe20000410000 */
[C---:B------:R-:W-:Y:S04]  /*75c0*/  HMMA.16816.F32.BF16 R24, R172.reuse, R4, R24 ;  /* 0x00000004ac18723c */ /* 0x040fe80000041818 */
[----:B------:R-:W-:Y:S02]  /*75d0*/  FMUL.FTZ R8, R8, c[0x0][0x2ec] ;  /* 0x0000bb0008087a20 */ /* 0x000fe40000410000 */
[----:B------:R-:W-:Y:S02]  /*75e0*/  FMUL.FTZ R11, R168, R0 ;  /* 0x00000000a80b7220 */ /* 0x000fe40000410000 */
[----:B------:R-:W-:Y:S01]  /*75f0*/  FFMA.FTZ R0, -R210, R210, 1 ;  /* 0x3f800000d2007423 */ /* 0x000fe200000101d2 */
[-C--:B------:R-:W-:Y:S03]  /*7600*/  HMMA.16816.F32.BF16 R28, R172, R6.reuse, R28 ;  /* 0x00000006ac1c723c */ /* 0x080fe6000004181c */
[----:B------:R-:W-:Y:S02]  /*7610*/  FMUL.FTZ R204, R204, R9 ;  /* 0x00000009cccc7220 */ /* 0x000fe40000410000 */
[----:B------:R-:W-:Y:S02]  /*7620*/  FMUL.FTZ R183, R183, R8 ;  /* 0x00000008b7b77220 */ /* 0x000fe40000410000 */
[C---:B------:R-:W-:Y:S01]  /*7630*/  FADD.FTZ R20, -R202.reuse, R20 ;  /* 0x00000014ca147221 */ /* 0x040fe20000010100 */
[----:B------:R-:W-:Y:S04]  /*7640*/  HMMA.16816.F32.BF16 R32, R164, R6, R32 ;  /* 0x00000006a420723c */ /* 0x000fe80000041820 */
[----:B------:R-:W-:Y:S02]  /*7650*/  FADD.FTZ R21, -R202, R21 ;  /* 0x00000015ca157221 */ /* 0x000fe40000010100 */
[----:B------:R-:W-:Y:S02]  /*7660*/  FMUL.FTZ R20, R51, R20 ;  /* 0x0000001433147220 */ /* 0x000fe40000410000 */
[----:B------:R-:W-:Y:S01]  /*7670*/  FMUL.FTZ R9, R0, c[0x0][0x2ec] ;  /* 0x0000bb0000097a20 */ /* 0x000fe20000410000 */
[----:B------:R2:W5:Y:S03]  /*7680*/  LDL.LU R51, [R1+0x9c] ;  /* 0x00009c0001337983 */ /* 0x0005660000300800 */
[----:B------:R-:W-:Y:S02]  /*7690*/  FFMA.FTZ R8, -R209, R209, 1 ;  /* 0x3f800000d1087423 */ /* 0x000fe400000101d1 */
[----:B------:R-:W-:Y:S02]  /*76a0*/  FADD.FTZ R22, -R201, R22 ;  /* 0x00000016c9167221 */ /* 0x000fe40000010100 */
[----:B------:R-:W-:Y:S02]  /*76b0*/  FMUL.FTZ R21, R50, R21 ;  /* 0x0000001532157220 */ /* 0x000fe40000410000 */
[----:B------:R-:W-:Y:S01]  /*76c0*/  FFMA.FTZ R0, -R207, R207, 1 ;  /* 0x3f800000cf007423 */ /* 0x000fe200000101cf */
[----:B------:R2:W5:Y:S01]  /*76d0*/  LDL.LU R50, [R1+0x98] ;  /* 0x0000980001327983 */ /* 0x0005620000300800 */
[----:B------:R-:W-:Y:S02]  /*76e0*/  FMUL.FTZ R182, R182, R9 ;  /* 0x00000009b6b67220 */ /* 0x000fe40000410000 */
[----:B------:R-:W-:Y:S02]  /*76f0*/  FMUL.FTZ R8, R8, c[0x0][0x2ec] ;  /* 0x0000bb0008087a20 */ /* 0x000fe40000410000 */
[----:B------:R-:W-:Y:S02]  /*7700*/  FADD.FTZ R23, -R201, R23 ;  /* 0x00000017c9177221 */ /* 0x000fe40000010100 */
[----:B------:R-:W-:Y:S02]  /*7710*/  FMUL.FTZ R9, R49, R22 ;  /* 0x0000001631097220 */ /* 0x000fe40000410000 */
[----:B------:R-:W-:Y:S01]  /*7720*/  FMUL.FTZ R0, R0, c[0x0][0x2ec] ;  /* 0x0000bb0000007a20 */ /* 0x000fe20000410000 */
[----:B------:R2:W5:Y:S01]  /*7730*/  LDL.LU R49, [R1+0x94] ;  /* 0x0000940001317983 */ /* 0x0005620000300800 */
[----:B------:R-:W-:Y:S02]  /*7740*/  FMUL.FTZ R179, R179, R8 ;  /* 0x00000008b3b37220 */ /* 0x000fe40000410000 */
[----:B------:R-:W-:Y:S02]  /*7750*/  FMUL.FTZ R8, R48, R23 ;  /* 0x0000001730087220 */ /* 0x000fe40000410000 */
[C---:B------:R-:W-:Y:S01]  /*7760*/  FADD.FTZ R24, -R187.reuse, R24 ;  /* 0x00000018bb187221 */ /* 0x040fe20000010100 */
[----:B------:R2:W5:Y:S01]  /*7770*/  LDL.LU R48, [R1+0x90] ;  /* 0x0000900001307983 */ /* 0x0005620000300800 */
[C---:B------:R-:W-:Y:S02]  /*7780*/  FADD.FTZ R13, -R187.reuse, R13 ;  /* 0x0000000dbb0d7221 */ /* 0x040fe40000010100 */
[----:B------:R-:W-:Y:S02]  /*7790*/  FADD.FTZ R15, -R186, R15 ;  /* 0x0000000fba0f7221 */ /* 0x000fe40000010100 */
[----:B------:R-:W-:Y:S02]  /*77a0*/  FMUL.FTZ R180, R180, R0 ;  /* 0x00000000b4b47220 */ /* 0x000fe40000410000 */
[----:B------:R-:W-:Y:S02]  /*77b0*/  FFMA.FTZ R4, -R212, R212, 1 ;  /* 0x3f800000d4047423 */ /* 0x000fe400000101d4 */
[----:B------:R-:W-:Y:S02]  /*77c0*/  FFMA.FTZ R0, -R178, R178, 1 ;  /* 0x3f800000b2007423 */ /* 0x000fe400000101b2 */
[----:B------:R-:W-:Y:S02]  /*77d0*/  FADD.FTZ R25, -R187, R25 ;  /* 0x00000019bb197221 */ /* 0x000fe40000010100 */
[----:B------:R-:W-:Y:S02]  /*77e0*/  FMUL.FTZ R22, R47, R24 ;  /* 0x000000182f167220 */ /* 0x000fe40000410000 */
[----:B------:R-:W-:Y:S01]  /*77f0*/  FADD.FTZ R12, -R187, R12 ;  /* 0x0000000cbb0c7221 */ /* 0x000fe20000010100 */
[----:B------:R2:W5:Y:S01]  /*7800*/  LDL.LU R47, [R1+0x8c] ;  /* 0x00008c00012f7983 */ /* 0x0005620000300800 */
[----:B------:R-:W-:Y:S02]  /*7810*/  FADD.FTZ R14, -R186, R14 ;  /* 0x0000000eba0e7221 */ /* 0x000fe40000010100 */
[----:B------:R-:W-:Y:S02]  /*7820*/  FMUL.FTZ R13, R251, R13 ;  /* 0x0000000dfb0d7220 */ /* 0x000fe40000410000 */
[----:B------:R-:W-:Y:S02]  /*7830*/  FMUL.FTZ R15, R247, R15 ;  /* 0x0000000ff70f7220 */ /* 0x000fe40000410000 */
[----:B------:R-:W-:Y:S02]  /*7840*/  FFMA.FTZ R5, -R213, R213, 1 ;  /* 0x3f800000d5057423 */ /* 0x000fe400000101d5 */
[----:B------:R-:W-:Y:S02]  /*7850*/  FFMA.FTZ R2, -R211, R211, 1 ;  /* 0x3f800000d3027423 */ /* 0x000fe400000101d3 */
[----:B------:R-:W-:Y:S02]  /*7860*/  FMUL.FTZ R4, R4, c[0x0][0x2ec] ;  /* 0x0000bb0004047a20 */ /* 0x000fe40000410000 */
[----:B------:R-:W-:Y:S02]  /*7870*/  FMUL.FTZ R0, R0, c[0x0][0x2ec] ;  /* 0x0000bb0000007a20 */ /* 0x000fe40000410000 */
[----:B------:R-:W-:Y:S02]  /*7880*/  FADD.FTZ R26, -R186, R26 ;  /* 0x0000001aba1a7221 */ /* 0x000fe40000010100 */
[----:B------:R-:W-:Y:S02]  /*7890*/  FMUL.FTZ R17, R46, R25 ;  /* 0x000000192e117220 */ /* 0x000fe40000410000 */
[----:B------:R-:W-:Y:S01]  /*78a0*/  FMUL.FTZ R12, R252, R12 ;  /* 0x0000000cfc0c7220 */ /* 0x000fe20000410000 */
[----:B------:R2:W5:Y:S01]  /*78b0*/  LDL.LU R46, [R1+0x88] ;  /* 0x00008800012e7983 */ /* 0x0005620000300800 */
[----:B------:R-:W-:Y:S02]  /*78c0*/  FMUL.FTZ R14, R250, R14 ;  /* 0x0000000efa0e7220 */ /* 0x000fe40000410000 */
[----:B------:R-:W-:Y:S02]  /*78d0*/  FMUL.FTZ R5, R5, c[0x0][0x2ec] ;  /* 0x0000bb0005057a20 */ /* 0x000fe40000410000 */
[----:B------:R-:W-:Y:S02]  /*78e0*/  FMUL.FTZ R2, R2, c[0x0][0x2ec] ;  /* 0x0000bb0002027a20 */ /* 0x000fe40000410000 */
[----:B------:R-:W-:Y:S02]  /*78f0*/  FMUL.FTZ R171, R13, R4 ;  /* 0x000000040dab7220 */ /* 0x000fe40000410000 */
[----:B------:R-:W-:Y:S02]  /*7900*/  FMUL.FTZ R177, R15, R0 ;  /* 0x000000000fb17220 */ /* 0x000fe40000410000 */
[----:B------:R-:W-:Y:S02]  /*7910*/  FFMA.FTZ R4, -R216, R216, 1 ;  /* 0x3f800000d8047423 */ /* 0x000fe400000101d8 */
[----:B------:R-:W-:Y:S02]  /*7920*/  FFMA.FTZ R0, -R214, R214, 1 ;  /* 0x3f800000d6007423 */ /* 0x000fe400000101d6 */
[----:B------:R-:W-:Y:S02]  /*7930*/  FADD.FTZ R27, -R186, R27 ;  /* 0x0000001bba1b7221 */ /* 0x000fe40000010100 */
[----:B------:R-:W-:Y:S02]  /*7940*/  FMUL.FTZ R24, R45, R26 ;  /* 0x0000001a2d187220 */ /* 0x000fe40000410000 */
[----:B------:R-:W-:Y:S01]  /*7950*/  FADD.FTZ R16, -R202, R16 ;  /* 0x00000010ca107221 */ /* 0x000fe20000010100 */
[----:B------:R2:W5:Y:S01]  /*7960*/  LDL.LU R45, [R1+0x84] ;  /* 0x00008400012d7983 */ /* 0x0005620000300800 */
        /* <DEDUP_REMOVED lines=10> */
[----:B------:R-:W-:Y:S02]  /*7a10*/  FMUL.FTZ R5, R5, c[0x0][0x2ec] ;  /* 0x0000bb0005057a20 */ /* 0x000fe40000410000 */
[----:B------:R-:W-:Y:S02]  /*7a20*/  FMUL.FTZ R2, R2, c[0x0][0x2ec] ;  /* 0x0000bb0002027a20 */ /* 0x000fe40000410000 */
[----:B------:R-:W-:Y:S02]  /*7a30*/  FMUL.FTZ R10, R10, R4 ;  /* 0x000000040a0a7220 */ /* 0x000fe40000410000 */
[----:B------:R-:W-:Y:S02]  /*7a40*/  FMUL.FTZ R169, R19, R0 ;  /* 0x0000000013a97220 */ /* 0x000fe40000410000 */
[----:B------:R-:W-:Y:S02]  /*7a50*/  FADD.FTZ R29, -R187, R29 ;  /* 0x0000001dbb1d7221 */ /* 0x000fe40000010100 */
[----:B------:R-:W-:Y:S02]  /*7a60*/  FFMA.FTZ R4, -R221, R221, 1 ;  /* 0x3f800000dd047423 */ /* 0x000fe400000101dd */
[----:B------:R-:W-:Y:S02]  /*7a70*/  FMUL.FTZ R19, R43, R28 ;  /* 0x0000001c2b137220 */ /* 0x000fe40000410000 */
[----:B------:R-:W-:Y:S01]  /*7a80*/  FMUL.FTZ R168, R16, R5 ;  /* 0x0000000510a87220 */ /* 0x000fe20000410000 */
[----:B------:R2:W5:Y:S01]  /*7a90*/  LDL.LU R43, [R1+0x7c] ;  /* 0x00007c00012b7983 */ /* 0x0005620000300800 */
[----:B------:R-:W-:Y:S02]  /*7aa0*/  FMUL.FTZ R170, R18, R2 ;  /* 0x0000000212aa7220 */ /* 0x000fe40000410000 */
[----:B------:R-:W-:Y:S02]  /*7ab0*/  FADD.FTZ R30, -R186, R30 ;  /* 0x0000001eba1e7221 */ /* 0x000fe40000010100 */
[----:B------:R-:W-:Y:S02]  /*7ac0*/  FFMA.FTZ R5, -R223, R223, 1 ;  /* 0x3f800000df057423 */ /* 0x000fe400000101df */
[----:B------:R-:W-:Y:S02]  /*7ad0*/  FMUL.FTZ R4, R4, c[0x0][0x2ec] ;  /* 0x0000bb0004047a20 */ /* 0x000fe40000410000 */
[----:B------:R-:W-:Y:S02]  /*7ae0*/  FMUL.FTZ R18, R42, R29 ;  /* 0x0000001d2a127220 */ /* 0x000fe40000410000 */
[----:B------:R-:W-:Y:S01]  /*7af0*/  FADD.FTZ R31, -R186, R31 ;  /* 0x0000001fba1f7221 */ /* 0x000fe20000010100 */
[----:B------:R2:W5:Y:S01]  /*7b00*/  LDL.LU R42, [R1+0x78] ;  /* 0x00007800012a7983 */ /* 0x0005620000300800 */
[----:B------:R-:W-:Y:S02]  /*7b10*/  FMUL.FTZ R5, R5, c[0x0][0x2ec] ;  /* 0x0000bb0005057a20 */ /* 0x000fe40000410000 */
[----:B------:R-:W-:Y:S02]  /*7b20*/  FMUL.FTZ R25, R21, R4 ;  /* 0x0000000415197220 */ /* 0x000fe40000410000 */
[----:B------:R-:W-:Y:S02]  /*7b30*/  FMUL.FTZ R21, R41, R30 ;  /* 0x0000001e29157220 */ /* 0x000fe40000410000 */
[----:B------:R-:W-:Y:S01]  /*7b40*/  FMUL.FTZ R26, R20, R5 ;  /* 0x00000005141a7220 */ /* 0x000fe20000410000 */
[----:B------:R2:W5:Y:S01]  /*7b50*/  LDL.LU R41, [R1+0x74] ;  /* 0x0000740001297983 */ /* 0x0005620000300800 */
[----:B------:R-:W-:Y:S02]  /*7b60*/  FADD.FTZ R32, -R202, R32 ;  /* 0x00000020ca207221 */ /* 0x000fe40000010100 */
[----:B------:R-:W-:Y:S02]  /*7b70*/  FMUL.FTZ R20, R40, R31 ;  /* 0x0000001f28147220 */ /* 0x000fe40000410000 */
[----:B------:R-:W-:Y:S01]  /*7b80*/  FADD.FTZ R33, -R202, R33 ;  /* 0x00000021ca217221 */ /* 0x000fe20000010100 */
[----:B------:R2:W5:Y:S01]  /*7b90*/  LDL.LU R40, [R1+0x70] ;  /* 0x0000700001287983 */ /* 0x0005620000300800 */
[----:B------:R-:W-:Y:S02]  /*7ba0*/  FMUL.FTZ R14, R39, R32 ;  /* 0x00000020270e7220 */ /* 0x000fe40000410000 */
[C---:B------:R-:W-:Y:S01]  /*7bb0*/  FADD.FTZ R34, -R201.reuse, R34 ;  /* 0x00000022c9227221 */ /* 0x040fe20000010100 */
[----:B------:R2:W5:Y:S01]  /*7bc0*/  LDL.LU R39, [R1+0x6c] ;  /* 0x00006c0001277983 */ /* 0x0005620000300800 */
[----:B------:R-:W-:Y:S02]  /*7bd0*/  FMUL.FTZ R13, R38, R33 ;  /* 0x00000021260d7220 */ /* 0x000fe40000410000 */
[----:B------:R-:W-:Y:S01]  /*7be0*/  FADD.FTZ R35, -R201, R35 ;  /* 0x00000023c9237221 */ /* 0x000fe20000010100 */
[----:B------:R2:W5:Y:S01]  /*7bf0*/  LDL.LU R38, [R1+0x68] ;  /* 0x0000680001267983 */ /* 0x0005620000300800 */
[----:B------:R-:W-:Y:S02]  /*7c00*/  FMUL.FTZ R16, R37, R34 ;  /* 0x0000002225107220 */ /* 0x000fe40000410000 */
[----:B------:R-:W-:Y:S01]  /*7c10*/  FMUL.FTZ R15, R36, R35 ;  /* 0x00000023240f7220 */ /* 0x000fe20000410000 */
[----:B------:R2:W5:Y:S01]  /*7c20*/  LDL.LU R37, [R1+0x64] ;  /* 0x0000640001257983 */ /* 0x0005620000300800 */
[----:B------:R-:W-:Y:S02]  /*7c30*/  FFMA.FTZ R2, -R219, R219, 1 ;  /* 0x3f800000db027423 */ /* 0x000fe400000101db */
[----:B------:R-:W-:Y:S01]  /*7c40*/  FFMA.FTZ R0, -R218, R218, 1 ;  /* 0x3f800000da007423 */ /* 0x000fe200000101da */
[----:B------:R2:W5:Y:S01]  /*7c50*/  LDL.LU R36, [R1+0x60] ;  /* 0x0000600001247983 */ /* 0x0005620000300800 */
[----:B------:R-:W-:Y:S02]  /*7c60*/  FMUL.FTZ R2, R2, c[0x0][0x2ec] ;  /* 0x0000bb0002027a20 */ /* 0x000fe40000410000 */
[----:B------:R-:W-:Y:S01]  /*7c70*/  FMUL.FTZ R0, R0, c[0x0][0x2ec] ;  /* 0x0000bb0000007a20 */ /* 0x000fe20000410000 */
[----:B------:R2:W5:Y:S01]  /*7c80*/  LDL R201, [R1] ;  /* 0x0000000001c97983 */ /* 0x0005620000100800 */
[----:B------:R-:W-:Y:S02]  /*7c90*/  FMUL.FTZ R164, R9, R2 ;  /* 0x0000000209a47220 */ /* 0x000fe40000410000 */
[----:B------:R-:W-:Y:S02]  /*7ca0*/  FMUL.FTZ R27, R8, R0 ;  /* 0x00000000081b7220 */ /* 0x000fe40000410000 */
[----:B------:R-:W-:Y:S02]  /*7cb0*/  FFMA.FTZ R5, -R233, R233, 1 ;  /* 0x3f800000e9057423 */ /* 0x000fe400000101e9 */
[----:B------:R-:W-:Y:S02]  /*7cc0*/  FFMA.FTZ R4, -R229, R229, 1 ;  /* 0x3f800000e5047423 */ /* 0x000fe400000101e5 */
[----:B------:R-:W-:Y:S02]  /*7cd0*/  FFMA.FTZ R2, -R227, R227, 1 ;  /* 0x3f800000e3027423 */ /* 0x000fe400000101e3 */
[----:B------:R-:W-:Y:S02]  /*7ce0*/  FFMA.FTZ R0, -R225, R225, 1 ;  /* 0x3f800000e1007423 */ /* 0x000fe400000101e1 */
        /* <DEDUP_REMOVED lines=33> */
[----:B--2---:R-:W-:Y:S01]  /*7f00*/  ISETP.GE.AND P4, PT, R244, c[0x0][0x220], PT ;  /* 0x00008800f4007a0c */ /* 0x004fe20003f86270 */
        /* <DEDUP_REMOVED lines=54> */
.L_x_1594:
[----:B--2---:R-:W-:Y:S01]  /*8270*/  F2FP.BF16.PACK_AB R12, R183, R204 ;  /* 0x000000ccb70c723e */ /* 0x004fe200000010ff */
        /* <DEDUP_REMOVED lines=46> */
[-C--:B-1---5:R-:W-:Y:S04]  /*8560*/  HMMA.16816.F32.BF16 R36, R4, R8.reuse, R36 ;  /* 0x000000080424723c */ /* 0x0a2fe80000041824 */
        /* <DEDUP_REMOVED lines=119> */
.L_x_1595:
[----:B------:R-:W-:Y:S01]  /*8ce0*/  LDSM.16.M88.4 R32, [R3+0x1c000] ;  /* 0x01c000000320783b */ /* 0x000fe20000000200 */
[----:B-1----:R-:W-:Y:S01]  /*8cf0*/  IMAD.MOV.U32 R2, RZ, RZ, c[0x0][0x22c] ;  /* 0x00008b00ff027624 */ /* 0x002fe200078e00ff */
[----:B------:R-:W-:Y:S02]  /*8d00*/  ULOP3.LUT UR8, UR7, 0x1, URZ, 0xc0, !UPT ;  /* 0x0000000107087892 */ /* 0x000fe4000f8ec03f */
[----:B------:R-:W-:Y:S01]  /*8d10*/  UISETP.GT.AND UP2, UPT, UR7, UR17, UPT ;  /* 0x000000110700728c */ /* 0x000fe2000bf44270 */
[----:B------:R-:W1:Y:S01]  /*8d20*/  LDSM.16.MT88.4 R16, [R189] ;  /* 0x00000000bd10783b */ /* 0x000e620000004200 */
[----:B------:R-:W-:Y:S01]  /*8d30*/  IMAD R2, R2, c[0x0][0x1c0], RZ ;  /* 0x0000700002027a24 */ /* 0x000fe200078e02ff */
[----:B------:R-:W-:Y:S02]  /*8d40*/  UISETP.NE.U32.AND UP0, UPT, UR8, 0x1, UPT ;  /* 0x000000010800788c */ /* 0x000fe4000bf05070 */
[----:B------:R-:W-:Y:S01]  /*8d50*/  UIADD3 UR7, UR7, -0x1, URZ ;  /* 0xffffffff07077890 */ /* 0x000fe2000fffe03f */
[----:B------:R-:W2:Y:S01]  /*8d60*/  LDSM.16.M88.4 R28, [R3+0x1d000] ;  /* 0x01d00000031c783b */ /* 0x000ea20000000200 */
[----:B------:R-:W-:Y:S04]  /*8d70*/  IMAD.U32 R2, R2, -0x40, RZ ;  /* 0xffffffc002027824 */ /* 0x000fe800078e00ff */
[----:B------:R-:W3:Y:S05]  /*8d80*/  LDSM.16.MT88.4 R164, [R189+0x4000] ;  /* 0x00400000bda4783b */ /* 0x000eea0000004200 */
[----:B------:R-:W4:Y:S05]  /*8d90*/  LDL R208, [R1+0x44] ;  /* 0x0000440001d07983 */ /* 0x000f2a0000100800 */
        /* <DEDUP_REMOVED lines=83> */
[----:B------:R1:W5:Y:S07]  /*92d0*/  LDSM.16.M88.4 R176, [R188+0x1f000] ;  /* 0x01f00000bcb0783b */ /* 0x00036e0000000200 */
[-C--:B--2---:R-:W-:Y:S08]  /*92e0*/  HMMA.16816.F32.BF16 R20, R168, R180.reuse, R20 ;  /* 0x000000b4a814723c */ /* 0x084ff00000041814 */
[C---:B------:R-:W-:Y:S07]  /*92f0*/  HMMA.16816.F32.BF16 R24, R184.reuse, R180, R24 ;  /* 0x000000b4b818723c */ /* 0x040fee0000041818 */
[----:B------:R-:W-:Y:S01]  /*9300*/  IMAD.MOV.U32 R181, RZ, RZ, c[0x0][0x22c] ;  /* 0x00008b00ffb57624 */ /* 0x000fe200078e00ff */
[-C--:B------:R-:W-:Y:S01]  /*9310*/  HMMA.16816.F32.BF16 R28, R184, R182.reuse, R28 ;  /* 0x000000b6b81c723c */ /* 0x080fe2000004181c */
[----:B------:R-:W2:Y:S03]  /*9320*/  LDSM.16.MT88.4 R184, [R189+0x7800] ;  /* 0x00780000bdb8783b */ /* 0x000ea60000004200 */
[----:B-1----:R-:W-:Y:S01]  /*9330*/  LEA R188, P0, R2, R248, 0x2 ;  /* 0x000000f802bc7211 */ /* 0x002fe200078010ff */
[----:B------:R-:W-:Y:S02]  /*9340*/  IMAD R181, R181, c[0x0][0x1c0], RZ ;  /* 0x00007000b5b57a24 */ /* 0x000fe400078e02ff */
[----:B------:R-:W-:Y:S01]  /*9350*/  IMAD.MOV.U32 R180, RZ, RZ, c[0x0][0x22c] ;  /* 0x00008b00ffb47624 */ /* 0x000fe200078e00ff */
[----:B------:R-:W-:Y:S04]  /*9360*/  HMMA.16816.F32.BF16 R32, R168, R182, R32 ;  /* 0x000000b6a820723c */ /* 0x000fe80000041820 */
[----:B------:R-:W-:Y:S02]  /*9370*/  IMAD R181, R181, 0x28, RZ ;  /* 0x00000028b5b57824 */ /* 0x000fe400078e02ff */
[----:B------:R-:W-:Y:S01]  /*9380*/  IMAD R180, R180, c[0x0][0x1c0], RZ ;  /* 0x00007000b4b47a24 */ /* 0x000fe200078e02ff */
[----:B----4-:R-:W-:Y:S01]  /*9390*/  @P2 IADD3 R170, P3, R208, UR14, RZ ;  /* 0x0000000ed0aa2c10 */ /* 0x010fe2000ff7e0ff */
[-C--:B---3--:R-:W-:Y:S01]  /*93a0*/  HMMA.16816.F32.BF16 R4, R164, R172.reuse, R4 ;  /* 0x000000aca404723c */ /* 0x088fe20000041804 */
[----:B------:R-:W-:Y:S01]  /*93b0*/  IMAD.MOV.U32 R182, RZ, RZ, c[0x0][0x22c] ;  /* 0x00008b00ffb67624 */ /* 0x000fe200078e00ff */
[----:B------:R-:W-:Y:S02]  /*93c0*/  @UP3 UIADD3 UR14, UP1, UR14, -0x100, URZ ;  /* 0xffffff000e0e3890 */ /* 0x000fe4000ff3e03f */
[----:B------:R-:W-:Y:S01]  /*93d0*/  IMAD.MOV.U32 R208, RZ, RZ, c[0x0][0x22c] ;  /* 0x00008b00ffd07624 */ /* 0x000fe200078e00ff */
[----:B-----5:R-:W-:Y:S01]  /*93e0*/  @P2 IADD3.X R171, R204, UR13, RZ, P3, !PT ;  /* 0x0000000dccab2c10 */ /* 0x020fe20009ffe4ff */
[----:B------:R-:W-:Y:S01]  /*93f0*/  IMAD R180, R180, 0x30, RZ ;  /* 0x00000030b4b47824 */ /* 0x000fe200078e02ff */
[----:B------:R-:W-:Y:S01]  /*9400*/  @UP3 UIADD3.X UR13, UR13, -0x1, URZ, UP1, !UPT ;  /* 0xffffffff0d0d3890 */ /* 0x000fe20008ffe43f */
[C---:B------:R-:W-:Y:S01]  /*9410*/  HMMA.16816.F32.BF16 R8, R176.reuse, R172, R8 ;  /* 0x000000acb008723c */ /* 0x040fe20000041808 */
[----:B------:R-:W-:Y:S01]  /*9420*/  IMAD.MOV.U32 R204, RZ, RZ, c[0x0][0x22c] ;  /* 0x00008b00ffcc7624 */ /* 0x000fe200078e00ff */
[----:B------:R-:W3:Y:S02]  /*9430*/  @P2 LDG.E R205, [R170.64+0x20] ;  /* 0x00002004aacd2981 */ /* 0x000ee4000c1e1900 */
[----:B------:R-:W-:Y:S02]  /*9440*/  IMAD R182, R182, c[0x0][0x1c0], RZ ;  /* 0x00007000b6b67a24 */ /* 0x000fe400078e02ff */
[----:B------:R-:W-:Y:S01]  /*9450*/  IMAD R204, R204, c[0x0][0x1c0], RZ ;  /* 0x00007000cccc7a24 */ /* 0x000fe200078e02ff */
[----:B------:R-:W4:Y:S01]  /*9460*/  @P2 LDG.E R0, [R170.64+0xa0] ;  /* 0x0000a004aa002981 */ /* 0x000f22000c1e1900 */
[-C--:B------:R-:W-:Y:S04]  /*9470*/  HMMA.16816.F32.BF16 R12, R176, R174.reuse, R12 ;  /* 0x000000aeb00c723c */ /* 0x080fe8000004180c */
[----:B------:R-:W5:Y:S01]  /*9480*/  @P2 LDG.E R206, [R170.64+0x80] ;  /* 0x00008004aace2981 */ /* 0x000f62000c1e1900 */
[----:B------:R-:W-:Y:S02]  /*9490*/  IMAD.SHL.U32 R204, R204, 0x8, RZ ;  /* 0x00000008cccc7824 */ /* 0x000fe400078e00ff */
[----:B------:R-:W-:Y:S01]  /*94a0*/  IMAD.SHL.U32 R182, R182, 0x20, RZ ;  /* 0x00000020b6b67824 */ /* 0x000fe200078e00ff */
[C---:B------:R-:W-:Y:S01]  /*94b0*/  HMMA.16816.F32.BF16 R16, R164.reuse, R174, R16 ;  /* 0x000000aea410723c */ /* 0x040fe20000041810 */
[----:B------:R-:W5:Y:S03]  /*94c0*/  @P2 LDG.E R207, [R170.64] ;  /* 0x00000004aacf2981 */ /* 0x000f66000c1e1900 */
[----:B------:R-:W-:Y:S03]  /*94d0*/  IMAD R208, R208, c[0x0][0x1c0], RZ ;  /* 0x00007000d0d07a24 */ /* 0x000fe600078e02ff */
[----:B------:R-:W-:Y:S01]  /*94e0*/  IMAD.MOV.U32 R175, RZ, RZ, c[0x0][0x22c] ;  /* 0x00008b00ffaf7624 */ /* 0x000fe200078e00ff */
[-C--:B--2---:R-:W-:Y:S04]  /*94f0*/  HMMA.16816.F32.BF16 R20, R164, R184.reuse, R20 ;  /* 0x000000b8a414723c */ /* 0x084fe80000041814 */
[----:B------:R-:W-:Y:S02]  /*9500*/  IMAD R175, R175, c[0x0][0x1c0], RZ ;  /* 0x00007000afaf7a24 */ /* 0x000fe400078e02ff */
[----:B------:R-:W-:Y:S02]  /*9510*/  IMAD.SHL.U32 R208, R208, 0x10, RZ ;  /* 0x00000010d0d07824 */ /* 0x000fe400078e00ff */
[C---:B------:R-:W-:Y:S04]  /*9520*/  HMMA.16816.F32.BF16 R24, R176.reuse, R184, R24 ;  /* 0x000000b8b018723c */ /* 0x040fe80000041818 */
[----:B------:R-:W-:Y:S03]  /*9530*/  IMAD R175, R175, 0x38, RZ ;  /* 0x00000038afaf7824 */ /* 0x000fe600078e02ff */
[----:B------:R-:W-:Y:S01]  /*9540*/  LEA.HI.X.SX32 R184, R2, R249, 0x2, P0 ;  /* 0x000000f902b87211 */ /* 0x000fe200000f16ff */
[-C--:B------:R-:W-:Y:S04]  /*9550*/  HMMA.16816.F32.BF16 R28, R176, R186.reuse, R28 ;  /* 0x000000bab01c723c */ /* 0x080fe8000004181c */
[----:B------:R-:W-:Y:S02]  /*9560*/  IMAD.MOV.U32 R2, RZ, RZ, R188 ;  /* 0x000000ffff027224 */ /* 0x000fe400078e00bc */
[----:B------:R-:W-:Y:S02]  /*9570*/  IMAD.MOV.U32 R3, RZ, RZ, R184 ;  /* 0x000000ffff037224 */ /* 0x000fe400078e00b8 */
[----:B------:R-:W-:Y:S03]  /*9580*/  HMMA.16816.F32.BF16 R32, R164, R186, R32 ;  /* 0x000000baa420723c */ /* 0x000fe60000041820 */
[----:B------:R-:W-:Y:S01]  /*9590*/  RED.E.ADD.F32.FTZ.RN.STRONG.GPU [R2.64], R4 ;  /* 0x000000040200798e */ /* 0x000fe2000c10e784 */
[CC--:B------:R-:W-:Y:S04]  /*95a0*/  LEA R168, P3, R204.reuse, R2.reuse, 0x2 ;  /* 0x00000002cca87211 */ /* 0x0c0fe800078610ff */
[-C--:B------:R-:W-:Y:S04]  /*95b0*/  LEA.HI.X.SX32 R169, R204, R3.reuse, 0x2, P3 ;  /* 0x00000003cca97211 */ /* 0x080fe800018f16ff */
[CC--:B------:R-:W-:Y:S01]  /*95c0*/  LEA R164, P3, R181.reuse, R2.reuse, 0x2 ;  /* 0x00000002b5a47211 */ /* 0x0c0fe200078610ff */
[----:B------:R-:W-:Y:S03]  /*95d0*/  RED.E.ADD.F32.FTZ.RN.STRONG.GPU [R168.64], R5 ;  /* 0x00000005a800798e */ /* 0x000fe6000c10e784 */
[-C--:B------:R-:W-:Y:S02]  /*95e0*/  LEA.HI.X.SX32 R165, R181, R3.reuse, 0x2, P3 ;  /* 0x00000003b5a57211 */ /* 0x080fe400018f16ff */
[----:B---3--:R1:W-:Y:S05]  /*95f0*/  @P2 STL [R1+0x10], R205 ;  /* 0x000010cd01002387 */ /* 0x0083ea0000100800 */
[----:B----4-:R2:W-:Y:S05]  /*9600*/  @P2 STL [R1+0x8], R0 ;  /* 0x0000080001002387 */ /* 0x0105ea0000100800 */
[----:B------:R-:W3:Y:S01]  /*9610*/  LDL R174, [R1+0x28] ;  /* 0x0000280001ae7983 */ /* 0x000ee20000100800 */
[----:B-1----:R-:W-:Y:S04]  /*9620*/  IMAD.MOV.U32 R205, RZ, RZ, c[0x0][0x22c] ;  /* 0x00008b00ffcd7624 */ /* 0x002fe800078e00ff */
[----:B------:R-:W-:Y:S01]  /*9630*/  IMAD R205, R205, c[0x0][0x1c0], RZ ;  /* 0x00007000cdcd7a24 */ /* 0x000fe200078e02ff */
[----:B--2---:R-:W2:Y:S03]  /*9640*/  LDL R0, [R1+0x1c] ;  /* 0x00001c0001007983 */ /* 0x004ea60000100800 */
[----:B------:R-:W-:Y:S02]  /*9650*/  IMAD.SHL.U32 R205, R205, 0x10, RZ ;  /* 0x00000010cdcd7824 */ /* 0x000fe400078e00ff */
[----:B-----5:R1:W-:Y:S03]  /*9660*/  @P2 STL [R1+0x4], R206 ;  /* 0x000004ce01002387 */ /* 0x0203e60000100800 */
[CC--:B------:R-:W-:Y:S02]  /*9670*/  LEA R172, P0, R205.reuse, R2.reuse, 0x2 ;  /* 0x00000002cdac7211 */ /* 0x0c0fe400078010ff */
[----:B------:R4:W-:Y:S02]  /*9680*/  @P2 STL [R1+0xc], R207 ;  /* 0x00000ccf01002387 */ /* 0x0009e40000100800 */
[-C--:B------:R-:W-:Y:S02]  /*9690*/  LEA.HI.X.SX32 R173, R205, R3.reuse, 0x2, P0 ;  /* 0x00000003cdad7211 */ /* 0x080fe400000f16ff */
[CC--:B------:R-:W-:Y:S03]  /*96a0*/  LEA R166, P0, R182.reuse, R2.reuse, 0x2 ;  /* 0x00000002b6a67211 */ /* 0x0c0fe600078010ff */
[----:B------:R5:W-:Y:S01]  /*96b0*/  RED.E.ADD.F32.FTZ.RN.STRONG.GPU [R172.64], R6 ;  /* 0x00000006ac00798e */ /* 0x000be2000c10e784 */
[-C--:B------:R-:W-:Y:S01]  /*96c0*/  LEA.HI.X.SX32 R167, R182, R3.reuse, 0x2, P0 ;  /* 0x00000003b6a77211 */ /* 0x080fe200000f16ff */
[----:B-1----:R-:W-:Y:S04]  /*96d0*/  IMAD.MOV.U32 R206, RZ, RZ, c[0x0][0x22c] ;  /* 0x00008b00ffce7624 */ /* 0x002fe800078e00ff */
[----:B------:R-:W-:Y:S02]  /*96e0*/  IMAD R206, R206, c[0x0][0x1c0], RZ ;  /* 0x00007000cece7a24 */ /* 0x000fe400078e02ff */
[----:B----4-:R-:W-:Y:S02]  /*96f0*/  IMAD.MOV.U32 R207, RZ, RZ, c[0x0][0x22c] ;  /* 0x00008b00ffcf7624 */ /* 0x010fe400078e00ff */
[----:B------:R-:W-:Y:S02]  /*9700*/  IMAD R206, R206, 0x18, RZ ;  /* 0x00000018cece7824 */ /* 0x000fe400078e02ff */
[----:B------:R-:W-:Y:S03]  /*9710*/  IMAD R207, R207, c[0x0][0x1c0], RZ ;  /* 0x00007000cfcf7a24 */ /* 0x000fe600078e02ff */
[CC--:B------:R-:W-:Y:S01]  /*9720*/  LEA R170, P2, R206.reuse, R2.reuse, 0x2 ;  /* 0x00000002ceaa7211 */ /* 0x0c0fe200078410ff */
[----:B------:R-:W-:Y:S01]  /*9730*/  IMAD.SHL.U32 R207, R207, 0x10, RZ ;  /* 0x00000010cfcf7824 */ /* 0x000fe200078e00ff */
[-C--:B-----5:R-:W-:Y:S02]  /*9740*/  LEA R6, P0, R175, R2.reuse, 0x2 ;  /* 0x00000002af067211 */ /* 0x0a0fe400078010ff */
[-C--:B------:R-:W-:Y:S01]  /*9750*/  LEA.HI.X.SX32 R171, R206, R3.reuse, 0x2, P2 ;  /* 0x00000003ceab7211 */ /* 0x080fe200010f16ff */
[----:B------:R-:W-:Y:S01]  /*9760*/  IMAD.MOV.U32 R206, RZ, RZ, c[0x0][0x22c] ;  /* 0x00008b00ffce7624 */ /* 0x000fe200078e00ff */
[CC--:B------:R-:W-:Y:S02]  /*9770*/  LEA R4, P2, R180.reuse, R2.reuse, 0x2 ;  /* 0x00000002b4047211 */ /* 0x0c0fe400078410ff */
[C---:B------:R-:W-:Y:S01]  /*9780*/  IADD3 R177, R207.reuse, 0x20, RZ ;  /* 0x00000020cfb17810 */ /* 0x040fe20007ffe0ff */
[----:B------:R1:W-:Y:S01]  /*9790*/  RED.E.ADD.F32.FTZ.RN.STRONG.GPU [R170.64], R7 ;  /* 0x00000007aa00798e */ /* 0x0003e2000c10e784 */
[-C--:B------:R-:W-:Y:S01]  /*97a0*/  LEA.HI.X.SX32 R5, R180, R3.reuse, 0x2, P2 ;  /* 0x00000003b4057211 */ /* 0x080fe200010f16ff */
[----:B------:R-:W-:Y:S01]  /*97b0*/  IMAD R206, R206, c[0x0][0x1c0], RZ ;  /* 0x00007000cece7a24 */ /* 0x000fe200078e02ff */
[----:B------:R-:W-:Y:S02]  /*97c0*/  IADD3 R176, R207, 0x20, RZ ;  /* 0x00000020cfb07810 */ /* 0x000fe40007ffe0ff */
[----:B------:R-:W-:Y:S01]  /*97d0*/  RED.E.ADD.F32.FTZ.RN.STRONG.GPU [R166.64], R8 ;  /* 0x00000008a600798e */ /* 0x000fe2000c10e784 */
[----:B------:R-:W-:Y:S04]  /*97e0*/  IMAD.SHL.U32 R206, R206, 0x8, RZ ;  /* 0x00000008cece7824 */ /* 0x000fe800078e00ff */
[----:B------:R4:W-:Y:S01]  /*97f0*/  RED.E.ADD.F32.FTZ.RN.STRONG.GPU [R164.64], R9 ;  /* 0x00000009a400798e */ /* 0x0009e2000c10e784 */
[C---:B------:R-:W-:Y:S02]  /*9800*/  IMAD.IADD R177, R206.reuse, 0x1, R177 ;  /* 0x00000001ceb17824 */ /* 0x040fe400078e02b1 */
[C---:B------:R-:W-:Y:S02]  /*9810*/  IMAD.IADD R176, R206.reuse, 0x1, R176 ;  /* 0x00000001ceb07824 */ /* 0x040fe400078e02b0 */
[----:B------:R5:W-:Y:S02]  /*9820*/  RED.E.ADD.F32.FTZ.RN.STRONG.GPU [R4.64], R10 ;  /* 0x0000000a0400798e */ /* 0x000be4000c10e784 */
[----:B------:R-:W-:Y:S01]  /*9830*/  IMAD.IADD R176, R206, 0x1, R176 ;  /* 0x00000001ceb07824 */ /* 0x000fe200078e02b0 */
[-C--:B-1----:R-:W-:Y:S02]  /*9840*/  LEA.HI.X.SX32 R7, R175, R3.reuse, 0x2, P0 ;  /* 0x00000003af077211 */ /* 0x082fe400000f16ff */
[----:B------:R-:W-:Y:S01]  /*9850*/  IADD3 R175, R208, 0x20, RZ ;  /* 0x00000020d0af7810 */ /* 0x000fe20007ffe0ff */
[----:B------:R-:W-:Y:S02]  /*9860*/  IMAD.MOV.U32 R208, RZ, RZ, c[0x0][0x22c] ;  /* 0x00008b00ffd07624 */ /* 0x000fe400078e00ff */
[----:B------:R1:W-:Y:S02]  /*9870*/  RED.E.ADD.F32.FTZ.RN.STRONG.GPU [R6.64], R11 ;  /* 0x0000000b0600798e */ /* 0x0003e4000c10e784 */
[----:B------:R-:W-:Y:S03]  /*9880*/  IMAD R208, R208, c[0x0][0x1c0], RZ ;  /* 0x00007000d0d07a24 */ /* 0x000fe600078e02ff */
[----:B----4-:R-:W4:Y:S01]  /*9890*/  LDL R164, [R1+0x18] ;  /* 0x0000180001a47983 */ /* 0x010f220000100800 */
[----:B------:R-:W-:Y:S04]  /*98a0*/  IMAD.SHL.U32 R208, R208, 0x10, RZ ;  /* 0x00000010d0d07824 */ /* 0x000fe800078e00ff */
[----:B------:R1:W-:Y:S01]  /*98b0*/  RED.E.ADD.F32.FTZ.RN.STRONG.GPU [R2.64+0x80], R16 ;  /* 0x000080100200798e */ /* 0x0003e2000c10e784 */
[CC--:B-----5:R-:W-:Y:S02]  /*98c0*/  LEA R4, P0, R175.reuse, R2.reuse, 0x2 ;  /* 0x00000002af047211 */ /* 0x0e0fe400078010ff */
[----:B------:R-:W-:Y:S02]  /*98d0*/  IADD3 R166, R208, 0x40, RZ ;  /* 0x00000040d0a67810 */ /* 0x000fe40007ffe0ff */
[----:B------:R-:W5:Y:S01]  /*98e0*/  LDL R165, [R1+0x24] ;  /* 0x0000240001a57983 */ /* 0x000f620000100800 */
[-C--:B------:R-:W-:Y:S02]  /*98f0*/  LEA.HI.X.SX32 R5, R175, R3.reuse, 0x2, P0 ;  /* 0x00000003af057211 */ /* 0x080fe400000f16ff */
[----:B------:R-:W-:Y:S01]  /*9900*/  IADD3 R175, R207, 0x20, RZ ;  /* 0x00000020cfaf7810 */ /* 0x000fe20007ffe0ff */
[----:B------:R-:W-:Y:S01]  /*9910*/  IMAD.MOV.U32 R207, RZ, RZ, c[0x0][0x22c] ;  /* 0x00008b00ffcf7624 */ /* 0x000fe200078e00ff */
[----:B------:R1:W-:Y:S01]  /*9920*/  RED.E.ADD.F32.FTZ.RN.STRONG.GPU [R168.64+0x80], R17 ;  /* 0x00008011a800798e */ /* 0x0003e2000c10e784 */
[-C--:B------:R-:W-:Y:S02]  /*9930*/  LEA R10, P0, R176, R2.reuse, 0x2 ;  /* 0x00000002b00a7211 */ /* 0x080fe400078010ff */
[C---:B------:R-:W-:Y:S02]  /*9940*/  IMAD.IADD R175, R206.reuse, 0x1, R175 ;  /* 0x00000001ceaf7824 */ /* 0x040fe400078e02af */
[----:B------:R1:W-:Y:S01]  /*9950*/  RED.E.ADD.F32.FTZ.RN.STRONG.GPU [R4.64], R18 ;  /* 0x000000120400798e */ /* 0x0003e2000c10e784 */
[----:B------:R-:W-:Y:S01]  /*9960*/  IMAD R207, R207, c[0x0][0x1c0], RZ ;  /* 0x00007000cfcf7a24 */ /* 0x000fe200078e02ff */
[-C--:B-1----:R-:W-:Y:S01]  /*9970*/  LEA R6, P2, R177, R2.reuse, 0x2 ;  /* 0x00000002b1067211 */ /* 0x082fe200078410ff */
[----:B------:R-:W-:Y:S01]  /*9980*/  IMAD.IADD R175, R206, 0x1, R175 ;  /* 0x00000001ceaf7824 */ /* 0x000fe200078e02af */
[-C--:B------:R-:W-:Y:S01]  /*9990*/  LEA.HI.X.SX32 R11, R176, R3.reuse, 0x2, P0 ;  /* 0x00000003b00b7211 */ /* 0x080fe200000f16ff */
[----:B------:R-:W-:Y:S01]  /*99a0*/  IMAD.SHL.U32 R207, R207, 0x10, RZ ;  /* 0x00000010cfcf7824 */ /* 0x000fe200078e00ff */
[-C--:B------:R-:W-:Y:S01]  /*99b0*/  LEA.HI.X.SX32 R7, R177, R3.reuse, 0x2, P2 ;  /* 0x00000003b1077211 */ /* 0x080fe200010f16ff */
[----:B------:R-:W-:Y:S02]  /*99c0*/  IMAD.IADD R175, R206, 0x1, R175 ;  /* 0x00000001ceaf7824 */ /* 0x000fe400078e02af */
[----:B------:R-:W-:Y:S01]  /*99d0*/  IMAD.MOV.U32 R206, RZ, RZ, c[0x0][0x22c] ;  /* 0x00008b00ffce7624 */ /* 0x000fe200078e00ff */
[----:B------:R-:W-:Y:S01]  /*99e0*/  IADD3 R170, R207, 0x40, RZ ;  /* 0x00000040cfaa7810 */ /* 0x000fe20007ffe0ff */
[----:B------:R1:W-:Y:S01]  /*99f0*/  RED.E.ADD.F32.FTZ.RN.STRONG.GPU [R6.64], R19 ;  /* 0x000000130600798e */ /* 0x0003e2000c10e784 */
[-C--:B------:R-:W-:Y:S01]  /*9a00*/  LEA R8, P3, R175, R2.reuse, 0x2 ;  /* 0x00000002af087211 */ /* 0x080fe200078610ff */
[----:B------:R-:W-:Y:S01]  /*9a10*/  IMAD R206, R206, c[0x0][0x1c0], RZ ;  /* 0x00007000cece7a24 */ /* 0x000fe200078e02ff */
[----:B------:R-:W-:Y:S02]  /*9a20*/  IADD3 R167, R207, 0x40, RZ ;  /* 0x00000040cfa77810 */ /* 0x000fe40007ffe0ff */
[----:B------:R-:W5:Y:S01]  /*9a30*/  LDL R16, [R1+0x14] ;  /* 0x0000140001107983 */ /* 0x000f620000100800 */
[-C--:B------:R-:W-:Y:S01]  /*9a40*/  LEA.HI.X.SX32 R9, R175, R3.reuse, 0x2, P3 ;  /* 0x00000003af097211 */ /* 0x080fe200018f16ff */
[----:B------:R-:W-:Y:S03]  /*9a50*/  IMAD.SHL.U32 R206, R206, 0x8, RZ ;  /* 0x00000008cece7824 */ /* 0x000fe600078e00ff */
[----:B------:R2:W-:Y:S01]  /*9a60*/  RED.E.ADD.F32.FTZ.RN.STRONG.GPU [R10.64], R12 ;  /* 0x0000000c0a00798e */ /* 0x0005e2000c10e784 */
[C---:B------:R-:W-:Y:S01]  /*9a70*/  IMAD.IADD R170, R206.reuse, 0x1, R170 ;  /* 0x00000001ceaa7824 */ /* 0x040fe200078e02aa */
[C---:B------:R-:W-:Y:S01]  /*9a80*/  IADD3 R17, R205.reuse, 0x60, RZ ;  /* 0x00000060cd117810 */ /* 0x040fe20007ffe0ff */
[C---:B------:R-:W-:Y:S02]  /*9a90*/  IMAD.IADD R167, R206.reuse, 0x1, R167 ;  /* 0x00000001cea77824 */ /* 0x040fe400078e02a7 */
[----:B------:R2:W-:Y:S01]  /*9aa0*/  RED.E.ADD.F32.FTZ.RN.STRONG.GPU [R8.64], R13 ;  /* 0x0000000d0800798e */ /* 0x0005e2000c10e784 */
[C---:B------:R-:W-:Y:S01]  /*9ab0*/  IADD3 R18, R205.reuse, 0x60, RZ ;  /* 0x00000060cd127810 */ /* 0x040fe20007ffe0ff */
[----:B------:R-:W-:Y:S02]  /*9ac0*/  IMAD.IADD R167, R206, 0x1, R167 ;  /* 0x00000001cea77824 */ /* 0x000fe400078e02a7 */
[C---:B------:R-:W-:Y:S02]  /*9ad0*/  IMAD.IADD R17, R204.reuse, 0x1, R17 ;  /* 0x00000001cc117824 */ /* 0x040fe400078e0211 */
[C---:B------:R-:W-:Y:S02]  /*9ae0*/  IMAD.IADD R18, R204.reuse, 0x1, R18 ;  /* 0x00000001cc127824 */ /* 0x040fe400078e0212 */
[C---:B------:R-:W-:Y:S02]  /*9af0*/  IMAD.IADD R17, R204.reuse, 0x1, R17 ;  /* 0x00000001cc117824 */ /* 0x040fe400078e0211 */
[C---:B------:R-:W-:Y:S01]  /*9b00*/  IMAD.IADD R18, R204.reuse, 0x1, R18 ;  /* 0x00000001cc127824 */ /* 0x040fe200078e0212 */
[----:B-1----:R-:W-:Y:S01]  /*9b10*/  IADD3 R19, R205, 0x60, RZ ;  /* 0x00000060cd137810 */ /* 0x002fe20007ffe0ff */
[C---:B------:R-:W-:Y:S04]  /*9b20*/  IMAD.IADD R17, R204.reuse, 0x1, R17 ;  /* 0x00000001cc117824 */ /* 0x040fe800078e0211 */
[----:B------:R-:W-:Y:S01]  /*9b30*/  IMAD.IADD R19, R204, 0x1, R19 ;  /* 0x00000001cc137824 */ /* 0x000fe200078e0213 */
[CC--:B---3--:R-:W-:Y:S04]  /*9b40*/  LEA R6, P0, R174.reuse, R2.reuse, 0x2 ;  /* 0x00000002ae067211 */ /* 0x0c8fe800078010ff */
        /* <DEDUP_REMOVED lines=13> */
[CC--:B------:R-:W-:Y:S01]  /*9c20*/  LEA R10, P0, R167.reuse, R2.reuse, 0x2 ;  /* 0x00000002a70a7211 */ /* 0x0c0fe200078010ff */
[----:B------:R-:W-:Y:S02]  /*9c30*/  RED.E.ADD.F32.FTZ.RN.STRONG.GPU [R4.64], R22 ;  /* 0x000000160400798e */ /* 0x000fe4000c10e784 */
        /* <DEDUP_REMOVED lines=12> */
[-C--:B---3--:R-:W-:Y:S02]  /*9d00*/  LEA R10, P4, R18, R2.reuse, 0x2 ;  /* 0x00000002120a7211 */ /* 0x088fe400078810ff */
[-C--:B----4-:R-:W-:Y:S02]  /*9d10*/  LEA R6, P2, R164, R2.reuse, 0x2 ;  /* 0x00000002a4067211 */ /* 0x090fe400078410ff */
[-C--:B------:R-:W-:Y:S02]  /*9d20*/  LEA.HI.X.SX32 R11, R18, R3.reuse, 0x2, P4 ;  /* 0x00000003120b7211 */ /* 0x080fe400020f16ff */
[-C--:B------:R-:W-:Y:S02]  /*9d30*/  LEA.HI.X.SX32 R7, R164, R3.reuse, 0x2, P2 ;  /* 0x00000003a4077211 */ /* 0x080fe400010f16ff */
[----:B------:R-:W-:Y:S03]  /*9d40*/  IADD3 R164, R205, 0x60, RZ ;  /* 0x00000060cda47810 */ /* 0x000fe60007ffe0ff */
[----:B------:R1:W-:Y:S01]  /*9d50*/  RED.E.ADD.F32.FTZ.RN.STRONG.GPU [R6.64], R26 ;  /* 0x0000001a0600798e */ /* 0x0003e2000c10e784 */
[CC--:B-----5:R-:W-:Y:S02]  /*9d60*/  LEA R4, P0, R165.reuse, R2.reuse, 0x2 ;  /* 0x00000002a5047211 */ /* 0x0e0fe400078010ff */
[CC--:B------:R-:W-:Y:S02]  /*9d70*/  LEA R14, P6, R164.reuse, R2.reuse, 0x2 ;  /* 0x00000002a40e7211 */ /* 0x0c0fe400078c10ff */
[-C--:B------:R-:W-:Y:S02]  /*9d80*/  LEA.HI.X.SX32 R5, R165, R3.reuse, 0x2, P0 ;  /* 0x00000003a5057211 */ /* 0x080fe400000f16ff */
[-C--:B------:R-:W-:Y:S02]  /*9d90*/  LEA.HI.X.SX32 R15, R164, R3.reuse, 0x2, P6 ;  /* 0x00000003a40f7211 */ /* 0x080fe400030f16ff */
[CC--:B------:R-:W-:Y:S01]  /*9da0*/  LEA R8, P3, R17.reuse, R2.reuse, 0x2 ;  /* 0x0000000211087211 */ /* 0x0c0fe200078610ff */
[----:B------:R2:W-:Y:S03]  /*9db0*/  RED.E.ADD.F32.FTZ.RN.STRONG.GPU [R4.64], R27 ;  /* 0x0000001b0400798e */ /* 0x0005e6000c10e784 */
[-C--:B------:R-:W-:Y:S02]  /*9dc0*/  LEA.HI.X.SX32 R9, R17, R3.reuse, 0x2, P3 ;  /* 0x0000000311097211 */ /* 0x080fe400018f16ff */
[----:B------:R-:W-:Y:S05]  /*9dd0*/  RED.E.ADD.F32.FTZ.RN.STRONG.GPU [R2.64+0x180], R32 ;  /* 0x000180200200798e */ /* 0x000fea000c10e784 */
[----:B------:R-:W-:Y:S05]  /*9de0*/  RED.E.ADD.F32.FTZ.RN.STRONG.GPU [R168.64+0x180], R33 ;  /* 0x00018021a800798e */ /* 0x000fea000c10e784 */
[----:B------:R-:W-:Y:S01]  /*9df0*/  RED.E.ADD.F32.FTZ.RN.STRONG.GPU [R14.64], R34 ;  /* 0x000000220e00798e */ /* 0x000fe2000c10e784 */
[CC--:B-1----:R-:W-:Y:S04]  /*9e00*/  LEA R6, P2, R16.reuse, R2.reuse, 0x2 ;  /* 0x0000000210067211 */ /* 0x0c2fe800078410ff */
[----:B------:R-:W-:Y:S01]  /*9e10*/  RED.E.ADD.F32.FTZ.RN.STRONG.GPU [R12.64], R35 ;  /* 0x000000230c00798e */ /* 0x000fe2000c10e784 */
[-C--:B------:R-:W-:Y:S02]  /*9e20*/  LEA.HI.X.SX32 R7, R16, R3.reuse, 0x2, P2 ;  /* 0x0000000310077211 */ /* 0x080fe400010f16ff */
[----:B------:R-:W-:Y:S01]  /*9e30*/  PLOP3.LUT P2, PT, PT, PT, UP0, 0x80, 0x0 ;  /* 0x000000000000781c */ /* 0x000fe20003f4f008 */
[----:B------:R-:W-:Y:S01]  /*9e40*/  @UP3 UIADD3 UR16, UP0, UR16, -0x100, URZ ;  /* 0xffffff0010103890 */ /* 0x000fe2000ff1e03f */
[----:B------:R-:W-:Y:S03]  /*9e50*/  RED.E.ADD.F32.FTZ.RN.STRONG.GPU [R10.64], R28 ;  /* 0x0000001c0a00798e */ /* 0x000fe6000c10e784 */
[----:B------:R-:W-:Y:S02]  /*9e60*/  @UP3 UIADD3.X UR15, UR15, -0x1, URZ, UP0, !UPT ;  /* 0xffffffff0f0f3890 */ /* 0x000fe400087fe43f */
[----:B------:R-:W-:Y:S05]  /*9e70*/  RED.E.ADD.F32.FTZ.RN.STRONG.GPU [R8.64], R29 ;  /* 0x0000001d0800798e */ /* 0x000fea000c10e784 */
[----:B------:R-:W-:Y:S05]  /*9e80*/  RED.E.ADD.F32.FTZ.RN.STRONG.GPU [R6.64], R30 ;  /* 0x0000001e0600798e */ /* 0x000fea000c10e784 */
[----:B------:R-:W-:Y:S05]  /*9e90*/  LDSM.16.MT88.4 R8, [R191] ;  /* 0x00000000bf08783b */ /* 0x000fea0000004200 */
[----:B------:R-:W-:Y:S05]  /*9ea0*/  LDSM.16.MT88.4 R12, [R190+0x1e000] ;  /* 0x01e00000be0c783b */ /* 0x000fea0000004200 */
[----:B------:R-:W-:Y:S05]  /*9eb0*/  LDSM.16.MT88.4 R32, [R190+0x1e800] ;  /* 0x01e80000be20783b */ /* 0x000fea0000004200 */
[----:B------:R-:W-:Y:S01]  /*9ec0*/  LDSM.16.MT88.4 R168, [R191+0x2800] ;  /* 0x00280000bfa8783b */ /* 0x000fe20000004200 */
[C---:B--2---:R-:W-:Y:S04]  /*9ed0*/  LEA R4, P0, R0.reuse, R2, 0x2 ;  /* 0x0000000200047211 */ /* 0x044fe800078010ff */
[----:B------:R-:W-:Y:S01]  /*9ee0*/  LEA.HI.X.SX32 R5, R0, R3, 0x2, P0 ;  /* 0x0000000300057211 */ /* 0x000fe200000f16ff */
[----:B------:R-:W-:Y:S01]  /*9ef0*/  IMAD.IADD R0, R197, 0x1, R191 ;  /* 0x00000001c5007824 */ /* 0x000fe200078e02bf */
[----:B------:R-:W-:Y:S03]  /*9f00*/  PLOP3.LUT P0, PT, PT, PT, UP2, 0x80, 0x0 ;  /* 0x000000000000781c */ /* 0x000fe60003f0f028 */
[----:B------:R-:W-:Y:S05]  /*9f10*/  RED.E.ADD.F32.FTZ.RN.STRONG.GPU [R4.64], R31 ;  /* 0x0000001f0400798e */ /* 0x000fea000c10e784 */
        /* <DEDUP_REMOVED lines=306> */
.L_x_1597:
        /* <DEDUP_REMOVED lines=18> */
.L_x_1598:
        /* <DEDUP_REMOVED lines=57> */
.L_x_1600:
[----:B---34-:R-:W-:Y:S05]  /*b6f0*/  BSYNC B0 ;  /* 0x0000000000007941 */ /* 0x018fea0003800000 */
.L_x_1599:
        /* <DEDUP_REMOVED lines=18> */
.L_x_1602:
[----:B------:R-:W-:Y:S05]  /*b820*/  BSYNC B0 ;  /* 0x0000000000007941 */ /* 0x000fea0003800000 */
.L_x_1601:
        /* <DEDUP_REMOVED lines=18> */
.L_x_1604:
[----:B------:R-:W-:Y:S05]  /*b950*/  BSYNC B0 ;  /* 0x0000000000007941 */ /* 0x000fea0003800000 */
.L_x_1603:
        /* <DEDUP_REMOVED lines=18> */
.L_x_1606:
[----:B------:R-:W-:Y:S05]  /*ba80*/  BSYNC B0 ;  /* 0x0000000000007941 */ /* 0x000fea0003800000 */
.L_x_1605:
        /* <DEDUP_REMOVED lines=27> */
.L_x_1608:
[----:B------:R-:W-:Y:S05]  /*bc40*/  BSYNC B0 ;  /* 0x0000000000007941 */ /* 0x000fea0003800000 */
.L_x_1607:
        /* <DEDUP_REMOVED lines=16> */
.L_x_1610:
[----:B------:R-:W-:Y:S05]  /*bd50*/  BSYNC B0 ;  /* 0x0000000000007941 */ /* 0x000fea0003800000 */
.L_x_1609:
        /* <DEDUP_REMOVED lines=16> */
.L_x_1612:
[----:B------:R-:W-:Y:S05]  /*be60*/  BSYNC B0 ;  /* 0x0000000000007941 */ /* 0x000fea0003800000 */
.L_x_1611:
        /* <DEDUP_REMOVED lines=14> */
.L_x_1565:
[----:B------:R-:W-:Y:S05]  /*bf50*/  BSYNC B1 ;  /* 0x0000000000017941 */ /* 0x000fea0003800000 */
.L_x_1543:
        /* <DEDUP_REMOVED lines=11> */
.L_x_1613:
[----:B------:R-:W-:Y:S05]  /*c010*/  EXIT ;  /* 0x000000000000794d */ /* 0x000fea0003800000 */
.L_x_1615:
        /* <DEDUP_REMOVED lines=14> */
.L_x_2083:


//--------------------- .text._ZN5flash44flash_bwd_dq_dk_dv_loop_seqk_parallel_kernelI23Flash_bwd_kernel_traitsILi128ELi64ELi128ELi8ELi2ELi4ELi2ELb0ELb0EN7cutlass10bfloat16_tE19Flash_kernel_traitsILi128ELi64ELi128ELi8ES3_EELb1ELb0ELb0ELb0ELb1ELb1ELb0EEEvNS_16Flash_bwd_paramsE --------------------------
	.section	.text._ZN5flash44flash_bwd_dq_dk_dv_loop_seqk_parallel_kernelI23Flash_bwd_kernel_traitsILi128ELi64ELi128ELi8ELi2ELi4ELi2ELb0ELb0EN7cutlass10bfloat16_tE19Flash_kernel_traitsILi128ELi64ELi128ELi8ES3_EELb1ELb0ELb0ELb0ELb1ELb1ELb0EEEvNS_16Flash_bwd_paramsE,"ax",@progbits
	.sectioninfo	@"SHI_REGISTERS=255"
	.align	128
        .global         _ZN5flash44flash_bwd_dq_dk_dv_loop_seqk_parallel_kernelI23Flash_bwd_kernel_traitsILi128ELi64ELi128ELi8ELi2ELi4ELi2ELb0ELb0EN7cutlass10bfloat16_tE19Flash_kernel_traitsILi128ELi64ELi128ELi8ES3_EELb1ELb0ELb0ELb0ELb1ELb1ELb0EEEvNS_16Flash_bwd_paramsE
        .type           _ZN5flash44flash_bwd_dq_dk_dv_loop_seqk_parallel_kernelI23Flash_bwd_kernel_traitsILi128ELi64ELi128ELi8ELi2ELi4ELi2ELb0ELb0EN7cutlass10bfloat16_tE19Flash_kernel_traitsILi128ELi64ELi128ELi8ES3_EELb1ELb0ELb0ELb0ELb1ELb1ELb0EEEvNS_16Flash_bwd_paramsE,@function
        .size           _ZN5flash44flash_bwd_dq_dk_dv_loop_seqk_parallel_kernelI23Flash_bwd_kernel_traitsILi128ELi64ELi128ELi8ELi2ELi4ELi2ELb0ELb0EN7cutlass10bfloat16_tE19Flash_kernel_traitsILi128ELi64ELi128ELi8ES3_EELb1ELb0ELb0ELb0ELb1ELb1ELb0EEEvNS_16Flash_bwd_paramsE,(.L_x_2084 - _ZN5flash44flash_bwd_dq_dk_dv_loop_seqk_parallel_kernelI23Flash_bwd_kernel_traitsILi128ELi64ELi128ELi8ELi2ELi4ELi2ELb0ELb0EN7cutlass10bfloat16_tE19Flash_kernel_traitsILi128ELi64ELi128ELi8ES3_EELb1ELb0ELb0ELb0ELb1ELb1ELb0EEEvNS_16Flash_bwd_paramsE)
        .other          _ZN5flash44flash_bwd_dq_dk_dv_loop_seqk_parallel_kernelI23Flash_bwd_kernel_traitsILi128ELi64ELi128ELi8ELi2ELi4ELi2ELb0ELb0EN7cutlass10bfloat16_tE19Flash_kernel_traitsILi128ELi64ELi128ELi8ES3_EELb1ELb0ELb0ELb0ELb1ELb1ELb0EEEvNS_16Flash_bwd_paramsE,@"STO_CUDA_ENTRY STV_DEFAULT"
_ZN5flash44flash_bwd_dq_dk_dv_loop_seqk_parallel_kernelI23Flash_bwd_kernel_traitsILi128ELi64ELi128ELi8ELi2ELi4ELi2ELb0ELb0EN7cutlass10bfloat16_tE19Flash_kernel_traitsILi128ELi64ELi128ELi8ES3_EELb1ELb0ELb0ELb0ELb1ELb1ELb0EEEvNS_16Flash_bwd_paramsE:
.text._ZN5flash44flash_bwd_dq_dk_dv_loop_seqk_parallel_kernelI23Flash_bwd_kernel_traitsILi128ELi64ELi128ELi8ELi2ELi4ELi2ELb0ELb0EN7cutlass10bfloat16_tE19Flash_kernel_traitsILi128ELi64ELi128ELi8ES3_EELb1ELb0ELb0ELb0ELb1ELb1ELb0EEEvNS_16Flash_bwd_paramsE:
        /* <DEDUP_REMOVED lines=44> */
[----:B------:R-:W-:Y:S01]  /*02c0*/  IMAD.IADD R10, R8, 0x1, -R5 ;  /* 0x00000001080a7824 */ /* 0x000fe200078e0a05 */
[----:B------:R-:W-:Y:S01]  /*02d0*/  LOP3.LUT R6, R4, 0xfffffff0, RZ, 0xc0, !PT ;  /* 0xfffffff004067812 */ /* 0x000fe200078ec0ff */
[C---:B------:R-:W-:Y:S01]  /*02e0*/  IMAD.IADD R15, R8.reuse, 0x1, -R3 ;  /* 0x00000001080f7824 */ /* 0x040fe200078e0a03 */
[--C-:B------:R-:W-:Y:S01]  /*02f0*/  SHF.R.S32.HI R3, RZ, 0x5, R0.reuse ;  /* 0x00000005ff037819 */ /* 0x100fe20000011400 */
[C---:B------:R-:W-:Y:S01]  /*0300*/  IMAD.IADD R12, R8.reuse, 0x1, -R7 ;  /* 0x00000001080c7824 */ /* 0x040fe200078e0a07 */
[----:B------:R-:W-:Y:S01]  /*0310*/  SHF.R.S32.HI R5, RZ, 0x1f, R0 ;  /* 0x0000001fff057819 */ /* 0x000fe20000011400 */
[----:B------:R-:W-:Y:S01]  /*0320*/  IMAD.IADD R6, R8, 0x1, -R6 ;  /* 0x0000000108067824 */ /* 0x000fe200078e0a06 */
[--C-:B------:R-:W-:Y:S01]  /*0330*/  SHF.R.S32.HI R8, RZ, 0x2, R2.reuse ;  /* 0x00000002ff087819 */ /* 0x100fe20000011402 */
[----:B------:R-:W-:Y:S01]  /*0340*/  ULDC UR12, c[0x0][0x1c0] ;  /* 0x00007000000c7ab9 */ /* 0x000fe20000000800 */
[----:B------:R-:W-:Y:S01]  /*0350*/  SHF.R.S32.HI R2, RZ, 0x1f, R2 ;  /* 0x0000001fff027819 */ /* 0x000fe20000011402 */
[----:B------:R-:W-:Y:S01]  /*0360*/  UMOV UR19, 0xffffc000 ;  /* 0xffffc00000137882 */ /* 0x000fe20000000000 */
[-C--:B------:R-:W-:Y:S01]  /*0370*/  LEA.HI R7, R0, R3.reuse, RZ, 0x1 ;  /* 0x0000000300077211 */ /* 0x080fe200078f08ff */
[----:B------:R-:W-:Y:S01]  /*0380*/  UIMAD UR21, UR4, UR21, URZ ;  /* 0x00000015041572a4 */ /* 0x000fe2000f8e023f */
[----:B------:R-:W-:Y:S01]  /*0390*/  LEA.HI R2, R2, R8, RZ, 0x3 ;  /* 0x0000000802027211 */ /* 0x000fe200078f18ff */
[----:B------:R-:W-:Y:S01]  /*03a0*/  USHF.R.S32.HI UR22, URZ, 0x1f, UR23 ;  /* 0x0000001f3f167899 */ /* 0x000fe20008011417 */
[----:B------:R-:W-:Y:S01]  /*03b0*/  LEA.HI R0, R5, R3, RZ, 0x2 ;  /* 0x0000000305007211 */ /* 0x000fe200078f10ff */
[----:B------:R-:W-:Y:S01]  /*03c0*/  UMOV UR17, 0x6 ;  /* 0x0000000600117882 */ /* 0x000fe20000000000 */
[----:B------:R-:W-:-:S02]  /*03d0*/  LOP3.LUT R5, R7, 0xfffffffe, RZ, 0xc0, !PT ;  /* 0xfffffffe07057812 */ /* 0x000fc400078ec0ff */
[----:B------:R-:W-:Y:S02]  /*03e0*/  LOP3.LUT R2, R2, 0xfffffff8, RZ, 0xc0, !PT ;  /* 0xfffffff802027812 */ /* 0x000fe400078ec0ff */
[----:B------:R-:W-:Y:S01]  /*03f0*/  LOP3.LUT R0, R0, 0xfffffffc, RZ, 0xc0, !PT ;  /* 0xfffffffc00007812 */ /* 0x000fe200078ec0ff */
[C---:B------:R-:W-:Y:S01]  /*0400*/  IMAD.IADD R17, R3.reuse, 0x1, -R5 ;  /* 0x0000000103117824 */ /* 0x040fe200078e0a05 */
[----:B------:R-:W-:Y:S01]  /*0410*/  SHF.R.S32.HI R9, RZ, 0x4, R4 ;  /* 0x00000004ff097819 */ /* 0x000fe20000011404 */
[----:B------:R-:W-:Y:S01]  /*0420*/  IMAD.IADD R5, R8, 0x1, -R2 ;  /* 0x0000000108057824 */ /* 0x000fe200078e0a02 */
[----:B------:R-:W-:Y:S01]  /*0430*/  SHF.R.S32.HI R2, RZ, 0x1f, R6 ;  /* 0x0000001fff027819 */ /* 0x000fe20000011406 */
[----:B------:R-:W-:Y:S01]  /*0440*/  IMAD.IADD R7, R3, 0x1, -R0 ;  /* 0x0000000103077824 */ /* 0x000fe200078e0a00 */
[----:B------:R-:W-:Y:S01]  /*0450*/  SHF.R.S32.HI R0, RZ, 0x1f, R10 ;  /* 0x0000001fff007819 */ /* 0x000fe2000001140a */
[----:B------:R-:W-:Y:S01]  /*0460*/  STL [R1+0x28], R17 ;  /* 0x0000281101007387 */ /* 0x000fe20000100800 */
[----:B------:R-:W-:Y:S01]  /*0470*/  LEA.HI R11, R2, R6, RZ, 0x3 ;  /* 0x00000006020b7211 */ /* 0x000fe200078f18ff */
[----:B------:R-:W-:Y:S01]  /*0480*/  IMAD.SHL.U32 R2, R12, 0x40, RZ ;  /* 0x000000400c027824 */ /* 0x000fe200078e00ff */
[----:B------:R-:W-:-:S02]  /*0490*/  LEA.HI R247, R0, R10, RZ, 0x2 ;  /* 0x0000000a00f77211 */ /* 0x000fc400078f10ff */
[----:B------:R-:W-:Y:S02]  /*04a0*/  LEA.HI R4, R4, R9, RZ, 0x1 ;  /* 0x0000000904047211 */ /* 0x000fe400078f08ff */
[----:B------:R-:W-:Y:S02]  /*04b0*/  LOP3.LUT R0, R11, 0xfffffff8, RZ, 0xc0, !PT ;  /* 0xfffffff80b007812 */ /* 0x000fe400078ec0ff */
[----:B------:R-:W-:Y:S02]  /*04c0*/  LOP3.LUT R4, R4, 0xfffffffe, RZ, 0xc0, !PT ;  /* 0xfffffffe04047812 */ /* 0x000fe400078ec0ff */
[----:B------:R-:W-:Y:S01]  /*04d0*/  SHF.R.S32.HI R19, RZ, 0x6, R13 ;  /* 0x00000006ff137819 */ /* 0x000fe2000001140d */
[----:B------:R-:W-:Y:S01]  /*04e0*/  IMAD.IADD R18, R6, 0x1, -R0 ;  /* 0x0000000106127824 */ /* 0x000fe200078e0a00 */
[----:B------:R-:W-:Y:S01]  /*04f0*/  LOP3.LUT R0, R2, 0x1c0, RZ, 0xc0, !PT ;  /* 0x000001c002007812 */ /* 0x000fe200078ec0ff */
[----:B------:R-:W-:Y:S01]  /*0500*/  IMAD.SHL.U32 R2, R7, 0x10, RZ ;  /* 0x0000001007027824 */ /* 0x000fe200078e00ff */
[----:B------:R-:W-:Y:S01]  /*0510*/  SHF.R.S32.HI R247, RZ, 0x2, R247 ;  /* 0x00000002fff77819 */ /* 0x000fe200000114f7 */
[----:B------:R-:W-:Y:S01]  /*0520*/  IMAD.IADD R9, R9, 0x1, -R4 ;  /* 0x0000000109097824 */ /* 0x000fe200078e0a04 */
[C---:B------:R-:W-:Y:S01]  /*0530*/  LOP3.LUT R217, R0.reuse, 0x8, R14, 0xf8, !PT ;  /* 0x0000000800d97812 */ /* 0x040fe200078ef80e */
[----:B------:R-:W-:Y:S01]  /*0540*/  STL [R1+0x2c], R18 ;  /* 0x00002c1201007387 */ /* 0x000fe20000100800 */
[----:B------:R-:W-:Y:S01]  /*0550*/  LOP3.LUT R209, R0, 0x30, R2, 0xf8, !PT ;  /* 0x0000003000d17812 */ /* 0x000fe200078ef802 */
[----:B------:R-:W-:Y:S01]  /*0560*/  IMAD.SHL.U32 R4, R9, 0x200, RZ ;  /* 0x0000020009047824 */ /* 0x000fe200078e00ff */
[----:B------:R-:W-:Y:S01]  /*0570*/  SHF.R.U32.HI R3, RZ, 0x3, R0 ;  /* 0x00000003ff037819 */ /* 0x000fe20000011600 */
[----:B------:R-:W-:Y:S01]  /*0580*/  IMAD R247, R17, 0x10, R247 ;  /* 0x0000001011f77824 */ /* 0x000fe200078e02f7 */
[----:B------:R-:W-:Y:S01]  /*0590*/  LOP3.LUT R0, R5, 0x1, RZ, 0xc0, !PT ;  /* 0x0000000105007812 */ /* 0x000fe200078ec0ff */
[----:B------:R-:W-:Y:S01]  /*05a0*/  IMAD R2, R19, 0x800, R4 ;  /* 0x0000080013027824 */ /* 0x000fe200078e0204 */
[----:B------:R-:W-:-:S02]  /*05b0*/  LOP3.LUT R217, R217, R3, RZ, 0x3c, !PT ;  /* 0x00000003d9d97212 */ /* 0x000fc400078e3cff */
        /* <DEDUP_REMOVED lines=13> */
[----:B------:R-:W-:Y:S01]  /*0690*/  IMAD.SHL.U32 R5, R19, 0x20, RZ ;  /* 0x0000002013057824 */ /* 0x000fe200078e00ff */
[C---:B------:R-:W-:Y:S01]  /*06a0*/  LOP3.LUT P4, RZ, R12.reuse, 0x2, RZ, 0xc0, !PT ;  /* 0x000000020cff7812 */ /* 0x040fe2000788c0ff */
[--C-:B------:R-:W-:Y:S01]  /*06b0*/  IMAD R10, R7, 0x400, R2.reuse ;  /* 0x00000400070a7824 */ /* 0x100fe200078e0202 */
[----:B------:R-:W-:Y:S01]  /*06c0*/  LOP3.LUT P3, RZ, R12, 0x4, RZ, 0xc0, !PT ;  /* 0x000000040cff7812 */ /* 0x000fe2000786c0ff */
[----:B------:R-:W-:Y:S01]  /*06d0*/  IMAD R7, R0, 0x1000, R2 ;  /* 0x0000100000077824 */ /* 0x000fe200078e0202 */
[----:B------:R-:W-:Y:S01]  /*06e0*/  SEL R238, R238, 0x10, !P0 ;  /* 0x00000010eeee7807 */ /* 0x000fe20004000000 */
[----:B------:R-:W-:Y:S01]  /*06f0*/  IMAD.SHL.U32 R2, R0, 0x8, RZ ;  /* 0x0000000800027824 */ /* 0x000fe200078e00ff */
[----:B------:R-:W-:Y:S01]  /*0700*/  LOP3.LUT R0, R3, 0x1c0, RZ, 0xc0, !PT ;  /* 0x000001c003007812 */ /* 0x000fe200078ec0ff */
[----:B------:R-:W-:-:S02]  /*0710*/  IMAD.SHL.U32 R4, R9, 0x10, RZ ;  /* 0x0000001009047824 */ /* 0x000fc400078e00ff */
[----:B------:R-:W-:Y:S01]  /*0720*/  IMAD.SHL.U32 R209, R209, 0x2, RZ ;  /* 0x00000002d1d17824 */ /* 0x000fe200078e00ff */
[----:B------:R-:W-:Y:S02]  /*0730*/  LOP3.LUT R2, R2, 0x8, RZ, 0xc0, !PT ;  /* 0x0000000802027812 */ /* 0x000fe400078ec0ff */
[----:B------:R-:W-:Y:S02]  /*0740*/  SHF.R.U32.HI R3, RZ, 0x3, R0 ;  /* 0x00000003ff037819 */ /* 0x000fe40000011600 */
[----:B------:R-:W-:Y:S02]  /*0750*/  LOP3.LUT R5, R0, 0x20, R5, 0xf8, !PT ;  /* 0x0000002000057812 */ /* 0x000fe400078ef805 */
[----:B------:R-:W-:Y:S01]  /*0760*/  LOP3.LUT R8, R2, 0x10, R4, 0xf8, !PT ;  /* 0x0000001002087812 */ /* 0x000fe200078ef804 */
[----:B------:R-:W-:Y:S01]  /*0770*/  IMAD.SHL.U32 R4, R11, 0x40, RZ ;  /* 0x000000400b047824 */ /* 0x000fe200078e00ff */
[----:B------:R-:W-:Y:S01]  /*0780*/  LOP3.LUT R6, R3, R0, R2, 0x1e, !PT ;  /* 0x0000000003067212 */ /* 0x000fe200078e1e02 */
[----:B------:R-:W-:Y:S01]  /*0790*/  IMAD R0, R17, 0x400, R7 ;  /* 0x0000040011007824 */ /* 0x000fe200078e0207 */
[----:B------:R-:W-:Y:S01]  /*07a0*/  LOP3.LUT R2, R5, R3, RZ, 0x3c, !PT ;  /* 0x0000000305027212 */ /* 0x000fe200078e3cff */
[----:B------:R-:W-:-:S02]  /*07b0*/  IMAD.SHL.U32 R3, R18, 0x40, RZ ;  /* 0x0000004012037824 */ /* 0x000fc400078e00ff */
[----:B------:R-:W-:Y:S02]  /*07c0*/  IMAD.SHL.U32 R5, R9, 0x8, RZ ;  /* 0x0000000809057824 */ /* 0x000fe400078e00ff */
[----:B------:R-:W-:Y:S01]  /*07d0*/  IMAD.IADD R239, R2, 0x1, R0 ;  /* 0x0000000102ef7824 */ /* 0x000fe200078e0200 */
[----:B------:R-:W-:Y:S01]  /*07e0*/  LOP3.LUT R3, R3, 0x1c0, RZ, 0xc0, !PT ;  /* 0x000001c003037812 */ /* 0x000fe200078ec0ff */
[----:B------:R-:W-:Y:S01]  /*07f0*/  IMAD.IADD R6, R10, 0x1, R6 ;  /* 0x000000010a067824 */ /* 0x000fe200078e0206 */
[----:B------:R-:W-:Y:S01]  /*0800*/  LOP3.LUT R0, R4, 0xfffffe00, RZ, 0xc0, !PT ;  /* 0xfffffe0004007812 */ /* 0x000fe200078ec0ff */
[----:B------:R-:W-:Y:S01]  /*0810*/  IMAD.SHL.U32 R239, R239, 0x2, RZ ;  /* 0x00000002efef7824 */ /* 0x000fe200078e00ff */
[----:B------:R-:W-:Y:S02]  /*0820*/  LOP3.LUT R2, R3, 0x8, R5, 0xf8, !PT ;  /* 0x0000000803027812 */ /* 0x000fe400078ef805 */
[----:B------:R-:W-:Y:S01]  /*0830*/  SHF.R.U32.HI R4, RZ, 0x3, R3 ;  /* 0x00000003ff047819 */ /* 0x000fe20000011603 */
[----:B------:R-:W-:Y:S01]  /*0840*/  IMAD R5, R17, 0x400, R0 ;  /* 0x0000040011057824 */ /* 0x000fe200078e0200 */
[----:B------:R-:W-:Y:S01]  /*0850*/  LEA R6, R6, 0xc000, 0x1 ;  /* 0x0000c00006067811 */ /* 0x000fe200078e08ff */
[----:B------:R-:W-:Y:S01]  /*0860*/  IMAD.IADD R240, R239, 0x1, R238 ;  /* 0x00000001eff07824 */ /* 0x000fe200078e02ee */
[----:B------:R-:W-:-:S02]  /*0870*/  LOP3.LUT R220, R2, R4, RZ, 0x3c, !PT ;  /* 0x0000000402dc7212 */ /* 0x000fc400078e3cff */
[C-C-:B------:R-:W-:Y:S02]  /*0880*/  LOP3.LUT R2, R4.reuse, R8, R3.reuse, 0x1e, !PT ;  /* 0x0000000804027212 */ /* 0x140fe400078e1e03 */
[----:B------:R-:W-:Y:S01]  /*0890*/  LOP3.LUT R208, R4, R208, R3, 0x1e, !PT ;  /* 0x000000d004d07212 */ /* 0x000fe200078e1e03 */
[----:B------:R-:W-:Y:S01]  /*08a0*/  IMAD.MOV.U32 R3, RZ, RZ, 0x40 ;  /* 0x00000040ff037424 */ /* 0x000fe200078e00ff */
[-C--:B------:R-:W-:Y:S01]  /*08b0*/  LOP3.LUT R219, R2, R0.reuse, RZ, 0xfc, !PT ;  /* 0x0000000002db7212 */ /* 0x080fe200078efcff */
[----:B------:R-:W-:Y:S01]  /*08c0*/  IMAD.MOV.U32 R2, RZ, RZ, 0x20 ;  /* 0x00000020ff027424 */ /* 0x000fe200078e00ff */
[----:B------:R-:W-:Y:S01]  /*08d0*/  LOP3.LUT R208, R208, R0, RZ, 0xfc, !PT ;  /* 0x00000000d0d07212 */ /* 0x000fe200078efcff */
[----:B------:R-:W-:Y:S01]  /*08e0*/  IMAD.SHL.U32 R4, R12, 0x8, RZ ;  /* 0x000000080c047824 */ /* 0x000fe200078e00ff */
[----:B------:R-:W-:Y:S01]  /*08f0*/  SHF.R.S32.HI R0, RZ, 0x3, R14 ;  /* 0x00000003ff007819 */ /* 0x000fe2000001140e */
[----:B------:R-:W-:Y:S01]  /*0900*/  IMAD.IADD R220, R5, 0x1, R220 ;  /* 0x0000000105dc7824 */ /* 0x000fe200078e02dc */
[----:B------:R-:W-:-:S02]  /*0910*/  SEL R0, R2, 0xffffffe0, !P4 ;  /* 0xffffffe002007807 */ /* 0x000fc40006000000 */
[----:B------:R-:W-:Y:S01]  /*0920*/  SEL R216, R3, 0xffffffc0, !P3 ;  /* 0xffffffc003d87807 */ /* 0x000fe20005800000 */
[----:B------:R1:W-:Y:S01]  /*0930*/  STL [R1+0x10], R4 ;  /* 0x0000100401007387 */ /* 0x0003e20000100800 */
[----:B------:R-:W-:Y:S01]  /*0940*/  SEL R2, R2, 0xffffffe0, !P1 ;  /* 0xffffffe002027807 */ /* 0x000fe20004800000 */
[----:B------:R-:W-:Y:S01]  /*0950*/  IMAD R215, R217, 0x2, R0 ;  /* 0x00000002d9d77824 */ /* 0x000fe200078e0200 */
[----:B------:R-:W-:Y:S01]  /*0960*/  SEL R3, R3, 0xffffffc0, !P2 ;  /* 0xffffffc003037807 */ /* 0x000fe20005000000 */
[----:B------:R-:W-:Y:S01]  /*0970*/  STL [R1+0x20], R6 ;  /* 0x0000200601007387 */ /* 0x000fe20000100800 */
[----:B------:R-:W-:Y:S01]  /*0980*/  IMAD R217, R217, 0x2, R216 ;  /* 0x00000002d9d97824 */ /* 0x000fe200078e02d8 */
[----:B------:R-:W-:Y:S01]  /*0990*/  LEA R208, R208, 0xc000, 0x1 ;  /* 0x0000c000d0d07811 */ /* 0x000fe200078e08ff */
[----:B------:R-:W-:Y:S02]  /*09a0*/  IMAD.IADD R5, R2, 0x1, R6 ;  /* 0x0000000102057824 */ /* 0x000fe400078e0206 */
[----:B------:R-:W-:-:S02]  /*09b0*/  IMAD.IADD R0, R6, 0x1, R3 ;  /* 0x0000000106007824 */ /* 0x000fc400078e0203 */
[----:B------:R-:W-:Y:S01]  /*09c0*/  IMAD.IADD R233, R239, 0x1, R2 ;  /* 0x00000001efe97824 */ /* 0x000fe200078e0202 */
[----:B------:R-:W-:Y:S01]  /*09d0*/  STL [R1+0x30], R5 ;  /* 0x0000300501007387 */ /* 0x000fe20000100800 */
[----:B------:R-:W-:Y:S02]  /*09e0*/  IMAD.IADD R2, R5, 0x1, R3 ;  /* 0x0000000105027824 */ /* 0x000fe400078e0203 */
[----:B------:R-:W-:Y:S01]  /*09f0*/  IMAD.IADD R216, R216, 0x1, R215 ;  /* 0x00000001d8d87824 */ /* 0x000fe200078e02d7 */
[----:B------:R2:W-:Y:S01]  /*0a00*/  STL [R1+0x24], R0 ;  /* 0x0000240001007387 */ /* 0x0005e20000100800 */
[----:B------:R-:W-:Y:S01]  /*0a10*/  IMAD.IADD R238, R238, 0x1, R233 ;  /* 0x00000001eeee7824 */ /* 0x000fe200078e02e9 */
[C---:B-1----:R-:W-:Y:S02]  /*0a20*/  IADD3 R4, R6.reuse, 0x420, RZ ;  /* 0x0000042006047810 */ /* 0x042fe40007ffe0ff */
[----:B------:R-:W-:-:S05]  /*0a30*/  @P1 IADD3 R4, R6, 0x3e0, RZ ;  /* 0x000003e006041810 */ /* 0x000fca0007ffe0ff */
[----:B------:R1:W-:Y:S04]  /*0a40*/  STL [R1+0x3c], R4 ;  /* 0x00003c0401007387 */ /* 0x0003e80000100800 */
[----:B------:R1:W-:Y:S01]  /*0a50*/  STL [R1+0x34], R2 ;  /* 0x0000340201007387 */ /* 0x0003e20000100800 */
[----:B--2---:R-:W-:-:S05]  /*0a60*/  IMAD.IADD R0, R3, 0x1, R4 ;  /* 0x0000000103007824 */ /* 0x004fca00078e0204 */
[----:B------:R1:W-:Y:S02]  /*0a70*/  STL [R1+0x38], R0 ;  /* 0x0000380001007387 */ /* 0x0003e40000100800 */
.L_x_1624:
        /* <DEDUP_REMOVED lines=8> */
[----:B--2---:R-:W2:Y:S01]  /*0b00*/  @P1 S2R R5, SR_CTAID.Y ;  /* 0x0000000000051919 */ /* 0x004ea20000002600 */
[----:B-1----:R-:W-:-:S06]  /*0b10*/  @P1 IMAD.MOV.U32 R4, RZ, RZ, 0x4 ;  /* 0x00000004ff041424 */ /* 0x002fcc00078e00ff */
[----:B------:R-:W1:Y:S01]  /*0b20*/  @P0 S2R R0, SR_CTAID.Y ;  /* 0x0000000000000919 */ /* 0x000e620000002600 */
[----:B--2---:R-:W-:-:S06]  /*0b30*/  @P1 IMAD.WIDE R4, R5, R4, c[0x0][0x250] ;  /* 0x0000940005041625 */ /* 0x004fcc00078e0204 */
[----:B------:R-:W2:Y:S01]  /*0b40*/  @P1 LDG.E R4, [R4.64] ;  /* 0x0000002604041981 */ /* 0x000ea2000c1e1900 */
[----:B-1----:R-:W1:Y:S02]  /*0b50*/  @P0 R2UR UR5, R0 ;  /* 0x00000000000503c2 */ /* 0x002e6400000e0000 */
[----:B-1----:R-:W-:-:S06]  /*0b60*/  @UP1 UIMAD.WIDE UR4, UR5, UR4, UR6 ;  /* 0x00000004050412a5 */ /* 0x002fcc000f8e0206 */
[----:B------:R-:W-:Y:S02]  /*0b70*/  IMAD.U32 R2, RZ, RZ, UR4 ;  /* 0x00000004ff027e24 */ /* 0x000fe4000f8e00ff */
[----:B------:R-:W-:Y:S01]  /*0b80*/  IMAD.U32 R3, RZ, RZ, UR5 ;  /* 0x00000005ff037e24 */ /* 0x000fe2000f8e00ff */
[----:B------:R-:W-:Y:S02]  /*0b90*/  UMOV UR36, URZ ;  /* 0x0000003f00247c82 */ /* 0x000fe40008000000 */
[----:B------:R-:W-:Y:S02]  /*0ba0*/  ULDC.64 UR4, c[0x0][0x268] ;  /* 0x00009a0000047ab9 */ /* 0x000fe40000000a00 */
[----:B------:R-:W3:Y:S01]  /*0bb0*/  @P0 LDG.E R0, [R2.64] ;  /* 0x0000002602000981 */ /* 0x000ee2000c1e1900 */
[----:B------:R-:W-:-:S04]  /*0bc0*/  @!UP1 UISETP.NE.U32.AND UP0, UPT, URZ, UR4, UPT ;  /* 0x000000043f00928c */ /* 0x000fc8000bf05070 */
[----:B------:R-:W-:-:S03]  /*0bd0*/  @!UP1 UISETP.NE.AND.EX UP0, UPT, URZ, UR5, UPT, UP0 ;  /* 0x000000053f00928c */ /* 0x000fc6000bf05300 */
[----:B------:R-:W-:Y:S02]  /*0be0*/  ULDC.64 UR4, c[0x0][0x218] ;  /* 0x0000860000047ab9 */ /* 0x000fe40000000a00 */
[----:B------:R-:W-:Y:S01]  /*0bf0*/  @!UP1 USEL UR5, URZ, UR5, !UP0 ;  /* 0x000000053f059287 */ /* 0x000fe2000c000000 */
[----:B--2---:R-:W1:Y:S08]  /*0c00*/  @P1 R2UR UR36, R4 ;  /* 0x00000000042413c2 */ /* 0x004e7000000e0000 */
[----:B---3--:R-:W1:Y:S02]  /*0c10*/  @P0 R2UR UR6, R0 ;  /* 0x00000000000603c2 */ /* 0x008e6400000e0000 */
        /* <DEDUP_REMOVED lines=78> */
.L_x_1617:
[----:B------:R-:W-:-:S04]  /*1100*/  UIMAD UR44, UR34, UR16, UR37 ;  /* 0x00000010222c72a4 */ /* 0x000fc8000f8e0225 */
[----:B------:R-:W-:Y:S02]  /*1110*/  UIMAD UR44, UR44, UR15, URZ ;  /* 0x0000000f2c2c72a4 */ /* 0x000fe4000f8e023f */
.L_x_1618:
[----:B------:R-:W2:Y:S01]  /*1120*/  LDL.64 R4, [R1+0x10] ;  /* 0x0000100001047983 */ /* 0x000ea20000100a00 */
[----:B------:R-:W-:-:S03]  /*1130*/  ULDC.64 UR4, c[0x0][0x368] ;  /* 0x0000da0000047ab9 */ /* 0x000fc60000000a00 */
[----:B------:R1:W2:Y:S01]  /*1140*/  LDL.64 R8, [R1+0x10] ;  /* 0x0000100001087983 */ /* 0x0002a20000100a00 */
[----:B------:R-:W-:Y:S01]  /*1150*/  UIADD3 UR36, UP0, UR6, UR36, URZ ;  /* 0x0000002406247290 */ /* 0x000fe2000ff1e03f */
[----:B------:R-:W-:Y:S01]  /*1160*/  CS2R R158, SRZ ;  /* 0x00000000009e7805 */ /* 0x000fe2000001ff00 */
[----:B------:R-:W-:Y:S01]  /*1170*/  UIMAD UR4, UR49, UR4, URZ ;  /* 0x00000004310472a4 */ /* 0x000fe2000f8e023f */
[----:B------:R-:W3:Y:S01]  /*1180*/  S2R R24, SR_TID.X ;  /* 0x0000000000187919 */ /* 0x000ee20000002100 */
[----:B------:R-:W-:Y:S01]  /*1190*/  UIADD3.X UR35, UR8, UR35, URZ, UP0, !UPT ;  /* 0x0000002308237290 */ /* 0x000fe200087fe43f */
[----:B------:R-:W-:Y:S01]  /*11a0*/  CS2R R156, SRZ ;  /* 0x00000000009c7805 */ /* 0x000fe2000001ff00 */
[----:B------:R-:W-:Y:S01]  /*11b0*/  ULDC.64 UR6, c[0x0][0x1a0] ;  /* 0x0000680000067ab9 */ /* 0x000fe20000000a00 */
[----:B------:R-:W4:Y:S01]  /*11c0*/  S2R R25, SR_TID.X ;  /* 0x0000000000197919 */ /* 0x000f220000002100 */
[----:B------:R-:W-:Y:S01]  /*11d0*/  UIMAD UR5, UR34, UR5, UR4 ;  /* 0x00000005220572a4 */ /* 0x000fe2000f8e0204 */
[----:B------:R-:W-:Y:S01]  /*11e0*/  CS2R R162, SRZ ;  /* 0x0000000000a27805 */ /* 0x000fe2000001ff00 */
[----:B------:R-:W-:Y:S01]  /*11f0*/  UIMAD UR4, UR35, UR6, URZ ;  /* 0x00000006230472a4 */ /* 0x000fe2000f8e023f */
[----:B------:R-:W5:Y:S01]  /*1200*/  S2R R19, SR_TID.X ;  /* 0x0000000000137919 */ /* 0x000f620000002100 */
[----:B------:R-:W-:Y:S01]  /*1210*/  ULDC.64 UR10, c[0x0][0x198] ;  /* 0x00006600000a7ab9 */ /* 0x000fe20000000a00 */
[----:B------:R-:W-:Y:S01]  /*1220*/  CS2R R160, SRZ ;  /* 0x0000000000a07805 */ /* 0x000fe2000001ff00 */
[----:B------:R-:W-:Y:S01]  /*1230*/  UIMAD UR4, UR36, UR7, UR4 ;  /* 0x00000007240472a4 */ /* 0x000fe2000f8e0204 */
[----:B------:R-:W1:Y:S01]  /*1240*/  S2R R21, SR_CTAID.Y ;  /* 0x0000000000157919 */ /* 0x000e620000002600 */
[----:B------:R-:W-:Y:S01]  /*1250*/  UIMAD UR8, UR35, UR10, URZ ;  /* 0x0000000a230872a4 */ /* 0x000fe2000f8e023f */
[----:B------:R-:W-:Y:S01]  /*1260*/  CS2R R154, SRZ ;  /* 0x00000000009a7805 */ /* 0x000fe2000001ff00 */
[----:B------:R-:W-:Y:S01]  /*1270*/  UIMAD UR47, UR47, UR13, UR21 ;  /* 0x0000000d2f2f72a4 */ /* 0x000fe2000f8e0215 */
[----:B------:R-:W1:Y:S01]  /*1280*/  S2R R22, SR_TID.X ;  /* 0x0000000000167919 */ /* 0x000e620000002100 */
[----:B------:R-:W-:Y:S01]  /*1290*/  UIMAD UR8, UR36, UR11, UR8 ;  /* 0x0000000b240872a4 */ /* 0x000fe2000f8e0208 */
[----:B------:R-:W-:Y:S01]  /*12a0*/  CS2R R152, SRZ ;  /* 0x0000000000987805 */ /* 0x000fe2000001ff00 */
[----:B------:R-:W-:Y:S01]  /*12b0*/  UIADD3 UR47, UR33, UR47, URZ ;  /* 0x0000002f212f7290 */ /* 0x000fe2000fffe03f */
[----:B------:R-:W1:Y:S01]  /*12c0*/  S2R R23, SR_TID.X ;  /* 0x0000000000177919 */ /* 0x000e620000002100 */
[----:B------:R-:W-:Y:S01]  /*12d0*/  ULEA.HI.SX32 UR46, UR46, 0xffffffff, 0x1a ;  /* 0xffffffff2e2e7891 */ /* 0x000fe2000f8fd23f */
[----:B------:R-:W-:Y:S01]  /*12e0*/  CS2R R150, SRZ ;  /* 0x0000000000967805 */ /* 0x000fe2000001ff00 */
[----:B------:R-:W-:Y:S01]  /*12f0*/  UIADD3 UR45, UR50, UR45, URZ ;  /* 0x0000002d322d7290 */ /* 0x000fe2000fffe03f */
[----:B---3--:R-:W-:Y:S01]  /*1300*/  SHF.R.S32.HI R24, RZ, 0x1f, R24 ;  /* 0x0000001fff187819 */ /* 0x008fe20000011418 */
[----:B------:R-:W-:Y:S01]  /*1310*/  UIADD3 UR44, UR50, UR44, URZ ;  /* 0x0000002c322c7290 */ /* 0x000fe2000fffe03f */
[----:B------:R-:W-:Y:S01]  /*1320*/  CS2R R148, SRZ ;  /* 0x0000000000947805 */ /* 0x000fe2000001ff00 */
[----:B------:R-:W-:Y:S01]  /*1330*/  CS2R R142, SRZ ;  /* 0x00000000008e7805 */ /* 0x000fe2000001ff00 */
[----:B----4-:R-:W-:Y:S01]  /*1340*/  LEA.HI R24, R24, R25, RZ, 0x3 ;  /* 0x0000001918187211 */ /* 0x010fe200078f18ff */
[----:B------:R-:W-:Y:S01]  /*1350*/  CS2R R140, SRZ ;  /* 0x00000000008c7805 */ /* 0x000fe2000001ff00 */
[----:B------:R-:W-:Y:S01]  /*1360*/  CS2R R146, SRZ ;  /* 0x0000000000927805 */ /* 0x000fe2000001ff00 */
[----:B------:R-:W-:Y:S01]  /*1370*/  CS2R R144, SRZ ;  /* 0x0000000000907805 */ /* 0x000fe2000001ff00 */
[----:B------:R-:W-:Y:S01]  /*1380*/  SHF.R.S32.HI R24, RZ, 0x3, R24 ;  /* 0x00000003ff187819 */ /* 0x000fe20000011418 */
[----:B------:R-:W-:Y:S01]  /*1390*/  CS2R R138, SRZ ;  /* 0x00000000008a7805 */ /* 0x000fe2000001ff00 */
[----:B-----5:R-:W-:Y:S01]  /*13a0*/  SHF.R.S32.HI R13, RZ, 0x1f, R19 ;  /* 0x0000001fff0d7819 */ /* 0x020fe20000011413 */
[----:B------:R-:W-:Y:S01]  /*13b0*/  CS2R R136, SRZ ;  /* 0x0000000000887805 */ /* 0x000fe2000001ff00 */
[----:B------:R-:W-:Y:S01]  /*13c0*/  SHF.R.S32.HI R20, RZ, 0x1f, R24 ;  /* 0x0000001fff147819 */ /* 0x000fe20000011418 */
[C---:B------:R-:W-:Y:S01]  /*13d0*/  IMAD.SHL.U32 R2, R24.reuse, 0x40, RZ ;  /* 0x0000004018027824 */ /* 0x040fe200078e00ff */
[----:B------:R-:W-:Y:S01]  /*13e0*/  IADD3 R10, P0, R24, UR50, RZ ;  /* 0x00000032180a7c10 */ /* 0x000fe2000ff1e0ff */
[----:B------:R-:W-:Y:S01]  /*13f0*/  CS2R R134, SRZ ;  /* 0x0000000000867805 */ /* 0x000fe2000001ff00 */
[----:B------:R-:W-:Y:S01]  /*1400*/  LEA.HI R13, R13, R19, RZ, 0x5 ;  /* 0x000000130d0d7211 */ /* 0x000fe200078f28ff */
[----:B------:R-:W-:Y:S01]  /*1410*/  CS2R R132, SRZ ;  /* 0x0000000000847805 */ /* 0x000fe2000001ff00 */
[----:B------:R-:W-:Y:S01]  /*1420*/  LOP3.LUT R2, R2, 0x1c0, RZ, 0xc0, !PT ;  /* 0x000001c002027812 */ /* 0x000fe200078ec0ff */
[----:B------:R-:W-:Y:S01]  /*1430*/  CS2R R126, SRZ ;  /* 0x00000000007e7805 */ /* 0x000fe2000001ff00 */
[----:B------:R-:W-:Y:S01]  /*1440*/  IADD3.X R11, R20, UR51, RZ, P0, !PT ;  /* 0x00000033140b7c10 */ /* 0x000fe200087fe4ff */
[----:B------:R-:W-:Y:S01]  /*1450*/  CS2R R124, SRZ ;  /* 0x00000000007c7805 */ /* 0x000fe2000001ff00 */
[----:B------:R-:W-:Y:S01]  /*1460*/  LOP3.LUT R15, R13, 0xffffffe0, RZ, 0xc0, !PT ;  /* 0xffffffe00d0f7812 */ /* 0x000fe200078ec0ff */
[----:B------:R-:W-:Y:S01]  /*1470*/  CS2R R130, SRZ ;  /* 0x0000000000827805 */ /* 0x000fe2000001ff00 */
[----:B-1----:R-:W-:Y:S01]  /*1480*/  SHF.R.S32.HI R22, RZ, 0x1f, R22 ;  /* 0x0000001fff167819 */ /* 0x002fe20000011416 */
[C---:B------:R-:W-:Y:S01]  /*1490*/  IMAD R12, R11.reuse, c[0x0][0x190], RZ ;  /* 0x000064000b0c7a24 */ /* 0x040fe200078e02ff */
[----:B------:R-:W-:Y:S01]  /*14a0*/  CS2R R128, SRZ ;  /* 0x0000000000807805 */ /* 0x000fe2000001ff00 */
[----:B------:R-:W-:Y:S01]  /*14b0*/  IMAD R11, R11, c[0x0][0x370], RZ ;  /* 0x0000dc000b0b7a24 */ /* 0x000fe200078e02ff */
[----:B------:R-:W-:Y:S01]  /*14c0*/  LEA.HI R22, R22, R23, RZ, 0x6 ;  /* 0x0000001716167211 */ /* 0x000fe200078f30ff */
[----:B------:R-:W-:Y:S01]  /*14d0*/  IMAD.IADD R19, R19, 0x1, -R15 ;  /* 0x0000000113137824 */ /* 0x000fe200078e0a0f */
[----:B------:R-:W-:Y:S01]  /*14e0*/  CS2R R122, SRZ ;  /* 0x00000000007a7805 */ /* 0x000fe2000001ff00 */
[----:B------:R-:W1:Y:S01]  /*14f0*/  S2R R15, SR_CTAID.Z ;  /* 0x00000000000f7919 */ /* 0x000e620000002700 */
[C---:B------:R-:W-:Y:S01]  /*1500*/  IMAD R12, R10.reuse, c[0x0][0x194], R12 ;  /* 0x000065000a0c7a24 */ /* 0x040fe200078e020c */
[----:B------:R-:W-:Y:S01]  /*1510*/  SHF.R.S32.HI R22, RZ, 0x6, R22 ;  /* 0x00000006ff167819 */ /* 0x000fe20000011416 */
[----:B------:R-:W-:Y:S01]  /*1520*/  IMAD R11, R10, c[0x0][0x374], R11 ;  /* 0x0000dd000a0b7a24 */ /* 0x000fe200078e020b */
        /* <DEDUP_REMOVED lines=43> */
[----:B--2---:R-:W-:-:S02]  /*17e0*/  IMAD.MOV.U32 R8, RZ, RZ, R4 ;  /* 0x000000ffff087224 */ /* 0x004fc400078e0004 */
[----:B------:R-:W-:-:S03]  /*17f0*/  IMAD.U32 R4, RZ, RZ, UR36 ;  /* 0x00000024ff047e24 */ /* 0x000fc6000f8e00ff */
[----:B------:R-:W-:Y:S02]  /*1800*/  LOP3.LUT R3, R2, 0x38, R8, 0xf8, !PT ;  /* 0x0000003802037812 */ /* 0x000fe400078ef808 */
[----:B------:R-:W-:Y:S02]  /*1810*/  SHF.R.U32.HI R2, RZ, 0x3, R2 ;  /* 0x00000003ff027819 */ /* 0x000fe40000011602 */
[--C-:B------:R-:W-:Y:S02]  /*1820*/  SHF.R.S32.HI R9, RZ, 0x1f, R8.reuse ;  /* 0x0000001fff097819 */ /* 0x100fe40000011408 */
[----:B------:R-:W-:Y:S01]  /*1830*/  LOP3.LUT R18, R3, R2, RZ, 0x3c, !PT ;  /* 0x0000000203127212 */ /* 0x000fe200078e3cff */
[----:B------:R-:W-:Y:S02]  /*1840*/  IMAD.U32 R2, RZ, RZ, UR36 ;  /* 0x00000024ff027e24 */ /* 0x000fe4000f8e00ff */
[--C-:B------:R-:W-:Y:S01]  /*1850*/  IMAD.WIDE.U32 R6, R21, c[0x0][0x368], R8.reuse ;  /* 0x0000da0015067a25 */ /* 0x100fe200078e0008 */
[----:B------:R2:W-:Y:S03]  /*1860*/  STL [R1+0x14], R9 ;  /* 0x0000140901007387 */ /* 0x0005e60000100800 */
[----:B------:R-:W-:Y:S01]  /*1870*/  IMAD.WIDE.U32 R2, R2, c[0x0][0x1a0], R8 ;  /* 0x0000680002027a25 */ /* 0x000fe200078e0008 */
[----:B------:R-:W-:-:S03]  /*1880*/  IADD3 R7, R7, UR5, RZ ;  /* 0x0000000507077c10 */ /* 0x000fc6000fffe0ff */
[----:B------:R-:W-:Y:S01]  /*1890*/  IMAD.WIDE.U32 R4, R4, c[0x0][0x198], R8 ;  /* 0x0000660004047a25 */ /* 0x000fe200078e0008 */
[----:B------:R-:W-:Y:S01]  /*18a0*/  IADD3 R3, R3, UR4, RZ ;  /* 0x0000000403037c10 */ /* 0x000fe2000fffe0ff */
[----:B------:R-:W-:Y:S02]  /*18b0*/  ULDC.64 UR4, c[0x0][0x178] ;  /* 0x00005e0000047ab9 */ /* 0x000fe40000000a00 */
[----:B------:R-:W-:Y:S01]  /*18c0*/  UIMAD UR4, UR49, UR4, URZ ;  /* 0x00000004310472a4 */ /* 0x000fe2000f8e023f */
[----:B------:R-:W-:Y:S01]  /*18d0*/  IADD3 R5, R5, UR8, RZ ;  /* 0x0000000805057c10 */ /* 0x000fe2000fffe0ff */
[----:B------:R-:W-:Y:S01]  /*18e0*/  IMAD.WIDE.U32 R6, R10, c[0x0][0x370], R6 ;  /* 0x0000dc000a067a25 */ /* 0x000fe200078e0006 */
[----:B------:R-:W-:Y:S02]  /*18f0*/  ULDC.64 UR8, c[0x0][0x180] ;  /* 0x0000600000087ab9 */ /* 0x000fe40000000a00 */
[----:B------:R-:W-:Y:S01]  /*1900*/  UIMAD UR52, UR34, UR5, UR4 ;  /* 0x00000005223472a4 */ /* 0x000fe2000f8e0204 */
[----:B------:R-:W-:Y:S01]  /*1910*/  IMAD.WIDE.U32 R4, R21, c[0x0][0x180], R4 ;  /* 0x0000600015047a25 */ /* 0x000fe200078e0004 */
[----:B------:R-:W-:-:S02]  /*1920*/  UIMAD UR8, UR49, UR8, URZ ;  /* 0x00000008310872a4 */ /* 0x000fc4000f8e023f */
[----:B------:R-:W-:Y:S01]  /*1930*/  ULDC.64 UR4, c[0x0][0x188] ;  /* 0x0000620000047ab9 */ /* 0x000fe20000000a00 */
[----:B------:R-:W-:Y:S01]  /*1940*/  IMAD.WIDE.U32 R2, R21, c[0x0][0x188], R2 ;  /* 0x0000620015027a25 */ /* 0x000fe200078e0002 */
[----:B------:R-:W-:Y:S02]  /*1950*/  UIMAD UR4, UR49, UR4, URZ ;  /* 0x00000004310472a4 */ /* 0x000fe4000f8e023f */
[----:B------:R-:W-:Y:S01]  /*1960*/  UIMAD UR8, UR34, UR9, UR8 ;  /* 0x00000009220872a4 */ /* 0x000fe2000f8e0208 */
[----:B--2---:R-:W-:Y:S01]  /*1970*/  IMAD.WIDE.U32 R8, R10, c[0x0][0x190], R8 ;  /* 0x000064000a087a25 */ /* 0x004fe200078e0008 */
[----:B------:R-:W-:Y:S01]  /*1980*/  SHF.R.S32.HI R10, RZ, 0x5, R13 ;  /* 0x00000005ff0a7819 */ /* 0x000fe2000001140d */
[----:B------:R-:W-:Y:S02]  /*1990*/  UIMAD UR9, UR34, UR5, UR4 ;  /* 0x00000005220972a4 */ /* 0x000fe4000f8e0204 */
[----:B------:R-:W-:Y:S01]  /*19a0*/  IMAD.IADD R9, R9, 0x1, R12 ;  /* 0x0000000109097824 */ /* 0x000fe200078e020c */
[----:B------:R-:W-:Y:S01]  /*19b0*/  ULDC.64 UR4, c[0x0][0x378] ;  /* 0x0000de0000047ab9 */ /* 0x000fe20000000a00 */
[----:B------:R-:W-:Y:S01]  /*19c0*/  IMAD.U32 R12, RZ, RZ, UR53 ;  /* 0x00000035ff0c7e24 */ /* 0x000fe2000f8e00ff */
[----:B------:R-:W-:Y:S01]  /*19d0*/  UIMAD UR4, UR43, UR4, URZ ;  /* 0x000000042b0472a4 */ /* 0x000fe2000f8e023f */
[----:B------:R-:W-:Y:S01]  /*19e0*/  IMAD R10, R10, UR24, R19 ;  /* 0x000000180a0a7c24 */ /* 0x000fe2000f8e0213 */
[----:B------:R-:W-:Y:S01]  /*19f0*/  IADD3 R5, R5, UR8, RZ ;  /* 0x0000000805057c10 */ /* 0x000fe2000fffe0ff */
[----:B------:R-:W-:Y:S01]  /*1a00*/  IMAD.U32 R13, RZ, RZ, UR48 ;  /* 0x00000030ff0d7e24 */ /* 0x000fe2000f8e00ff */
[----:B------:R-:W-:Y:S01]  /*1a10*/  UIMAD UR8, UR37, UR5, UR4 ;  /* 0x00000005250872a4 */ /* 0x000fe2000f8e0204 */
[----:B------:R-:W-:Y:S01]  /*1a20*/  IMAD.WIDE.U32 R8, R21, c[0x0][0x178], R8 ;  /* 0x00005e0015087a25 */ /* 0x000fe200078e0008 */
[----:B------:R-:W-:Y:S01]  /*1a30*/  @P3 BAR.SYNC.DEFER_BLOCKING 0x0 ;  /* 0x0000000000003b1d */ /* 0x000fe20000010000 */
[----:B------:R-:W-:Y:S01]  /*1a40*/  IADD3 R12, P1, P0, R10, UR23, R12 ;  /* 0x000000170a0c7c10 */ /* 0x000fe2000f83e00c */
[----:B------:R-:W-:Y:S01]  /*1a50*/  UIMAD.WIDE UR48, UR34, UR14, UR50 ;  /* 0x0000000e223072a5 */ /* 0x000fe2000f8e0232 */
[----:B------:R-:W-:Y:S01]  /*1a60*/  SHF.R.S32.HI R10, RZ, 0x1f, R10 ;  /* 0x0000001fff0a7819 */ /* 0x000fe2000001140a */
[----:B------:R-:W-:Y:S01]  /*1a70*/  IMAD.IADD R7, R7, 0x1, R11 ;  /* 0x0000000107077824 */ /* 0x000fe200078e020b */
[----:B------:R-:W-:Y:S01]  /*1a80*/  IADD3 R9, R9, UR52, RZ ;  /* 0x0000003409097c10 */ /* 0x000fe2000fffe0ff */
[----:B------:R-:W-:Y:S01]  /*1a90*/  ULDC.64 UR4, c[0x0][0x1a8] ;  /* 0x00006a0000047ab9 */ /* 0x000fe20000000a00 */
[----:B------:R-:W-:Y:S01]  /*1aa0*/  IADD3.X R10, R10, UR22, R13, P1, P0 ;  /* 0x000000160a0a7c10 */ /* 0x000fe20008fe040d */
[----:B------:R-:W-:Y:S01]  /*1ab0*/  UIMAD UR4, UR43, UR4, URZ ;  /* 0x000000042b0472a4 */ /* 0x000fe2000f8e023f */
[----:B------:R-:W-:Y:S01]  /*1ac0*/  IADD3 R12, P0, R12, R17, RZ ;  /* 0x000000110c0c7210 */ /* 0x000fe20007f1e0ff */
[----:B------:R-:W-:Y:S01]  /*1ad0*/  UIADD3 UR42, UP0, UR48, UR42, URZ ;  /* 0x0000002a302a7290 */ /* 0x000fe2000ff1e03f */
[----:B------:R-:W-:Y:S01]  /*1ae0*/  IADD3 R3, R3, UR9, RZ ;  /* 0x0000000903037c10 */ /* 0x000fe2000fffe0ff */
[----:B------:R-:W-:Y:S01]  /*1af0*/  UIMAD UR4, UR37, UR5, UR4 ;  /* 0x00000005250472a4 */ /* 0x000fe2000f8e0204 */
[----:B-1----:R-:W-:Y:S01]  /*1b00*/  IMAD.WIDE.U32 R8, R15, c[0x0][0x1a8], R8 ;  /* 0x00006a000f087a25 */ /* 0x002fe200078e0008 */
[----:B------:R-:W-:-:S02]  /*1b10*/  UIADD3.X UR41, UR49, UR41, URZ, UP0, !UPT ;  /* 0x0000002931297290 */ /* 0x000fc400087fe43f */
[----:B------:R-:W-:Y:S01]  /*1b20*/  UIMAD UR47, UR47, UR42, URZ ;  /* 0x0000002a2f2f72a4 */ /* 0x000fe2000f8e023f */
[----:B------:R-:W-:Y:S01]  /*1b30*/  IMAD.X R13, R10, 0x1, R16, P0 ;  /* 0x000000010a0d7824 */ /* 0x000fe200000e0610 */
[----:B------:R-:W-:Y:S01]  /*1b40*/  LEA R234, P1, R8, c[0x0][0x160], 0x1 ;  /* 0x0000580008ea7a11 */ /* 0x000fe200078208ff */
[----:B------:R-:W-:Y:S01]  /*1b50*/  IMAD.WIDE.U32 R10, R15, c[0x0][0x378], R6 ;  /* 0x0000de000f0a7a25 */ /* 0x000fe200078e0006 */
[----:B------:R-:W-:Y:S02]  /*1b60*/  UIMAD UR41, UR41, UR32, UR47 ;  /* 0x00000020292972a4 */ /* 0x000fe4000f8e022f */
[----:B------:R-:W-:Y:S01]  /*1b70*/  USHF.L.U32 UR5, UR6, 0x6, URZ ;  /* 0x0000000606057899 */ /* 0x000fe2000800063f */
[----:B------:R-:W-:Y:S01]  /*1b80*/  IMAD R7, R14, c[0x0][0x1b0], RZ ;  /* 0x00006c000e077a24 */ /* 0x000fe200078e02ff */
[----:B------:R-:W-:Y:S01]  /*1b90*/  LEA R236, P0, R10, c[0x0][0x330], 0x1 ;  /* 0x0000cc000aec7a11 */ /* 0x000fe200078008ff */
[----:B------:R-:W-:Y:S01]  /*1ba0*/  IMAD R6, R14, c[0x0][0x1b8], RZ ;  /* 0x00006e000e067a24 */ /* 0x000fe200078e02ff */
[----:B------:R-:W-:Y:S01]  /*1bb0*/  USHF.L.U64.HI UR6, UR6, UR20, UR7 ;  /* 0x0000001406067299 */ /* 0x000fe20008010207 */
[----:B------:R-:W-:-:S02]  /*1bc0*/  IMAD.U32 R16, RZ, RZ, UR32 ;  /* 0x00000020ff107e24 */ /* 0x000fc4000f8e00ff */
[C---:B------:R-:W-:Y:S02]  /*1bd0*/  IMAD R14, R0.reuse, c[0x0][0x1b4], R7 ;  /* 0x00006d00000e7a24 */ /* 0x040fe400078e0207 */
[C---:B------:R-:W-:Y:S02]  /*1be0*/  IMAD R15, R0.reuse, c[0x0][0x1bc], R6 ;  /* 0x00006f00000f7a24 */ /* 0x040fe400078e0206 */
[----:B------:R-:W-:-:S04]  /*1bf0*/  IMAD.WIDE.U32 R4, R0, c[0x0][0x1b0], R4 ;  /* 0x00006c0000047a25 */ /* 0x000fc800078e0004 */
[----:B------:R-:W-:Y:S01]  /*1c00*/  IMAD.WIDE.U32 R6, R0, c[0x0][0x1b8], R2 ;  /* 0x00006e0000067a25 */ /* 0x000fe200078e0002 */
[----:B------:R-:W-:Y:S02]  /*1c10*/  IADD3 R0, R11, UR8, RZ ;  /* 0x000000080b007c10 */ /* 0x000fe4000fffe0ff */
[----:B------:R-:W-:Y:S01]  /*1c20*/  IADD3 R2, R9, UR4, RZ ;  /* 0x0000000409027c10 */ /* 0x000fe2000fffe0ff */
[----:B------:R-:W-:Y:S01]  /*1c30*/  IMAD.WIDE.U32 R12, R16, UR42, R12 ;  /* 0x0000002a100c7c25 */ /* 0x000fe2000f8e000c */
[----:B------:R-:W-:Y:S01]  /*1c40*/  LEA.HI.X R237, R10, c[0x0][0x334], R0, 0x1, P0 ;  /* 0x0000cd000aed7a11 */ /* 0x000fe200000f0c00 */
[----:B------:R-:W-:Y:S01]  /*1c50*/  ULEA.HI UR4, UR46, UR46, URZ, 0x1 ;  /* 0x0000002e2e047291 */ /* 0x000fe2000f8f083f */
[----:B------:R-:W-:Y:S01]  /*1c60*/  LEA.HI.X R235, R8, c[0x0][0x164], R2, 0x1, P1 ;  /* 0x0000590008eb7a11 */ /* 0x000fe200008f0c02 */
[----:B------:R-:W-:Y:S01]  /*1c70*/  IMAD.MOV.U32 R2, RZ, RZ, R4 ;  /* 0x000000ffff027224 */ /* 0x000fe200078e0004 */
[----:B------:R-:W-:Y:S01]  /*1c80*/  IADD3 R0, R13, UR41, RZ ;  /* 0x000000290d007c10 */ /* 0x000fe2000fffe0ff */
[----:B------:R-:W-:Y:S01]  /*1c90*/  IMAD.IADD R3, R5, 0x1, R14 ;  /* 0x0000000105037824 */ /* 0x000fe200078e020e */
[----:B------:R-:W-:Y:S01]  /*1ca0*/  LEA R224, P0, R12, c[0x0][0x350], 0x2 ;  /* 0x0000d4000ce07a11 */ /* 0x000fe200078010ff */
[----:B------:R-:W-:Y:S01]  /*1cb0*/  IMAD R4, R20, c[0x0][0x198], RZ ;  /* 0x0000660014047a24 */ /* 0x000fe200078e02ff */
[----:B------:R-:W-:Y:S01]  /*1cc0*/  ULOP3.LUT UR4, UR4, 0xfffffffe, URZ, 0xc0, !UPT ;  /* 0xfffffffe04047892 */ /* 0x000fe2000f8ec03f */
[----:B------:R-:W-:Y:S01]  /*1cd0*/  IMAD.MOV.U32 R5, RZ, RZ, c[0x0][0x370] ;  /* 0x0000dc00ff057624 */ /* 0x000fe200078e00ff */
[----:B------:R-:W-:Y:S01]  /*1ce0*/  LEA.HI.X R225, R12, c[0x0][0x354], R0, 0x2, P0 ;  /* 0x0000d5000ce17a11 */ /* 0x000fe200000f1400 */
[C---:B------:R-:W-:Y:S01]  /*1cf0*/  IMAD R0, R24.reuse, c[0x0][0x19c], R4 ;  /* 0x0000670018007a24 */ /* 0x040fe200078e0204 */
[----:B------:R-:W-:Y:S01]  /*1d00*/  UIADD3 UR4, UR46, -UR4, URZ ;  /* 0x800000042e047290 */ /* 0x000fe2000fffe03f */
[----:B------:R-:W-:Y:S01]  /*1d10*/  IMAD.WIDE.U32 R2, R24, c[0x0][0x198], R2 ;  /* 0x0000660018027a25 */ /* 0x000fe200078e0002 */
[----:B------:R-:W-:-:S02]  /*1d20*/  LEA R12, P1, R5, R236, 0x6 ;  /* 0x000000ec050c7211 */ /* 0x000fc400078230ff */
[----:B------:R-:W-:Y:S01]  /*1d30*/  UISETP.NE.AND UP0, UPT, UR4, 0x1, UPT ;  /* 0x000000010400788c */ /* 0x000fe2000bf05270 */
[----:B------:R-:W-:Y:S01]  /*1d40*/  IMAD.MOV.U32 R8, RZ, RZ, c[0x0][0x374] ;  /* 0x0000dd00ff087624 */ /* 0x000fe200078e00ff */
[----:B------:R-:W-:Y:S01]  /*1d50*/  LEA R4, P0, R2, c[0x0][0x168], 0x1 ;  /* 0x00005a0002047a11 */ /* 0x000fe200078008ff */
[----:B------:R-:W-:Y:S01]  /*1d60*/  IMAD.IADD R3, R3, 0x1, R0 ;  /* 0x0000000103037824 */ /* 0x000fe200078e0200 */
[----:B------:R-:W-:Y:S01]  /*1d70*/  USHF.L.U32 UR4, UR10, 0x6, URZ ;  /* 0x000000060a047899 */ /* 0x000fe2000800063f */
[----:B------:R-:W-:Y:S01]  /*1d80*/  IMAD.IADD R7, R7, 0x1, R15 ;  /* 0x0000000107077824 */ /* 0x000fe200078e020f */
[----:B------:R-:W-:Y:S01]  /*1d90*/  LEA.HI.X R13, R5, R237, R8, 0x6, P1 ;  /* 0x000000ed050d7211 */ /* 0x000fe200008f3408 */
[----:B------:R-:W-:Y:S01]  /*1da0*/  IMAD R0, R20, c[0x0][0x1a0], RZ ;  /* 0x0000680014007a24 */ /* 0x000fe200078e02ff */
[----:B------:R-:W-:Y:S01]  /*1db0*/  LEA.HI.X R5, R2, c[0x0][0x16c], R3, 0x1, P0 ;  /* 0x00005b0002057a11 */ /* 0x000fe200000f0c03 */
[----:B------:R-:W-:Y:S01]  /*1dc0*/  IMAD.WIDE.U32 R6, R24, c[0x0][0x1a0], R6 ;  /* 0x0000680018067a25 */ /* 0x000fe200078e0006 */
[----:B------:R-:W-:Y:S01]  /*1dd0*/  PLOP3.LUT P0, PT, PT, PT, UP0, 0x80, 0x0 ;  /* 0x000000000000781c */ /* 0x000fe20003f0f008 */
[----:B------:R-:W-:-:S02]  /*1de0*/  USHF.L.U64.HI UR10, UR10, UR20, UR11 ;  /* 0x000000140a0a7299 */ /* 0x000fc4000801020b */
[----:B------:R-:W-:Y:S01]  /*1df0*/  IMAD R2, R24, c[0x0][0x1a4], R0 ;  /* 0x0000690018027a24 */ /* 0x000fe200078e0200 */
[----:B------:R-:W-:Y:S01]  /*1e00*/  LEA R8, P1, R6, c[0x0][0x170], 0x1 ;  /* 0x00005c0006087a11 */ /* 0x000fe200078208ff */
[----:B------:R-:W-:Y:S01]  /*1e10*/  IMAD R0, R22, 0x200, R18 ;  /* 0x0000020016007824 */ /* 0x000fe200078e0212 */
[----:B------:R-:W-:Y:S01]  /*1e20*/  UISETP.GE.AND UP0, UPT, UR40, 0x1, UPT ;  /* 0x000000012800788c */ /* 0x000fe2000bf06270 */
[----:B------:R-:W-:Y:S01]  /*1e30*/  IMAD.IADD R2, R7, 0x1, R2 ;  /* 0x0000000107027824 */ /* 0x000fe200078e0202 */
[----:B------:R-:W-:Y:S01]  /*1e40*/  UIMAD.WIDE UR40, UR45, UR18, UR30 ;  /* 0x000000122d2872a5 */ /* 0x000fe2000f8e021e */
[----:B------:R-:W-:Y:S01]  /*1e50*/  IMAD.MOV.U32 R11, RZ, RZ, c[0x0][0x190] ;  /* 0x00006400ff0b7624 */ /* 0x000fe200078e00ff */
[----:B------:R-:W-:Y:S01]  /*1e60*/  IADD3 R3, R0, 0x2000, RZ ;  /* 0x0000200000037810 */ /* 0x000fe20007ffe0ff */
[----:B------:R-:W-:Y:S01]  /*1e70*/  IMAD.MOV.U32 R14, RZ, RZ, c[0x0][0x194] ;  /* 0x00006500ff0e7624 */ /* 0x000fe200078e00ff */
[----:B------:R-:W-:Y:S01]  /*1e80*/  LEA.HI.X R9, R6, c[0x0][0x174], R2, 0x1, P1 ;  /* 0x00005d0006097a11 */ /* 0x000fe200008f0c02 */
[----:B------:R-:W-:Y:S01]  /*1e90*/  IMAD.U32 R17, RZ, RZ, UR33 ;  /* 0x00000021ff117e24 */ /* 0x000fe2000f8e00ff */
[----:B------:R-:W-:Y:S01]  /*1ea0*/  SEL R2, R3, R0, !P0 ;  /* 0x0000000003027207 */ /* 0x000fe20004000000 */
[----:B------:R-:W-:Y:S01]  /*1eb0*/  IMAD.SHL.U32 R0, R0, 0x2, RZ ;  /* 0x0000000200007824 */ /* 0x000fe200078e00ff */
[----:B------:R-:W-:Y:S01]  /*1ec0*/  LEA R10, P2, R11, R234, 0x6 ;  /* 0x000000ea0b0a7211 */ /* 0x000fe200078430ff */
[----:B------:R-:W-:-:S02]  /*1ed0*/  UIMAD.WIDE UR44, UR44, UR18, UR28 ;  /* 0x000000122c2c72a5 */ /* 0x000fc4000f8e021c */
[----:B------:R-:W-:Y:S01]  /*1ee0*/  IMAD.SHL.U32 R241, R2, 0x2, RZ ;  /* 0x0000000202f17824 */ /* 0x000fe200078e00ff */
[----:B------:R-:W-:Y:S01]  /*1ef0*/  @!PT LDS RZ, [RZ] ;  /* 0x00000000fffff984 */ /* 0x000fe20000000800 */
[----:B------:R-:W-:Y:S01]  /*1f00*/  @!PT LDS RZ, [RZ] ;  /* 0x00000000fffff984 */ /* 0x000fe20000000800 */
[----:B------:R-:W-:Y:S01]  /*1f10*/  @!PT LDS RZ, [RZ] ;  /* 0x00000000fffff984 */ /* 0x000fe20000000800 */
[----:B------:R1:W-:Y:S01]  /*1f20*/  LDGSTS.E.BYPASS.LTC128B.128 [R0+0x8000], [R236.64] ;  /* 0x08000000ec007fae */ /* 0x0003e2000b901d66 */
[----:B------:R-:W-:Y:S02]  /*1f30*/  IADD3 R2, P1, R4, UR4, RZ ;  /* 0x0000000404027c10 */ /* 0x000fe4000ff3e0ff */
[----:B------:R-:W-:Y:S01]  /*1f40*/  LEA.HI.X R11, R11, R235, R14, 0x6, P2 ;  /* 0x000000eb0b0b7211 */ /* 0x000fe200010f340e */
[----:B------:R1:W-:Y:S01]  /*1f50*/  LDGSTS.E.BYPASS.LTC128B.128 [R0+0xa000], [R236.64+0x80] ;  /* 0x0a000080ec007fae */ /* 0x0003e2000b901d66 */
[----:B------:R-:W-:Y:S02]  /*1f60*/  IADD3.X R3, R5, UR10, RZ, P1, !PT ;  /* 0x0000000a05037c10 */ /* 0x000fe40008ffe4ff */
[----:B------:R-:W-:Y:S01]  /*1f70*/  IADD3 R6, P1, R2, UR4, RZ ;  /* 0x0000000402067c10 */ /* 0x000fe2000ff3e0ff */
[----:B------:R1:W-:Y:S03]  /*1f80*/  LDGSTS.E.BYPASS.LTC128B.128 [R0+0x9000], [R12.64] ;  /* 0x090000000c007fae */ /* 0x0003e6000b901d66 */
[----:B------:R-:W-:Y:S01]  /*1f90*/  IADD3.X R7, R3, UR10, RZ, P1, !PT ;  /* 0x0000000a03077c10 */ /* 0x000fe20008ffe4ff */
        /* <DEDUP_REMOVED lines=9> */
[----:B------:R5:W-:Y:S04]  /*2030*/  LDGSTS.E.BYPASS.LTC128B.128 [R0+0xe000], [R6.64] ;  /* 0x0e00000006007fae */ /* 0x000be8000b901d66 */
[----:B------:R5:W-:Y:S01]  /*2040*/  LDGSTS.E.BYPASS.LTC128B.128 [R0+0x12000], [R6.64+0x80] ;  /* 0x1200008006007fae */ /* 0x000be2000b901d66 */
[----:B--2---:R-:W-:-:S04]  /*2050*/  IADD3 R10, P2, R6, UR4, RZ ;  /* 0x00000004060a7c10 */ /* 0x004fc8000ff5e0ff */
[----:B------:R-:W-:Y:S02]  /*2060*/  IADD3.X R11, R7, UR10, RZ, P2, !PT ;  /* 0x0000000a070b7c10 */ /* 0x000fe400097fe4ff */
[----:B---3--:R-:W-:-:S03]  /*2070*/  IADD3 R4, P1, R8, UR5, RZ ;  /* 0x0000000508047c10 */ /* 0x008fc6000ff3e0ff */
[----:B------:R1:W-:Y:S01]  /*2080*/  LDGSTS.E.BYPASS.LTC128B.128 [R0+0xf000], [R10.64] ;  /* 0x0f0000000a007fae */ /* 0x0003e2000b901d66 */
[----:B------:R-:W-:-:S03]  /*2090*/  IADD3.X R5, R9, UR6, RZ, P1, !PT ;  /* 0x0000000609057c10 */ /* 0x000fc60008ffe4ff */
[----:B------:R1:W-:Y:S01]  /*20a0*/  LDGSTS.E.BYPASS.LTC128B.128 [R0+0x13000], [R10.64+0x80] ;  /* 0x130000800a007fae */ /* 0x0003e2000b901d66 */
[----:B----4-:R-:W-:-:S03]  /*20b0*/  IADD3 R2, P1, R4, UR5, RZ ;  /* 0x0000000504027c10 */ /* 0x010fc6000ff3e0ff */
[----:B------:R1:W-:Y:S01]  /*20c0*/  LDGSTS.E.BYPASS.LTC128B.128 [R0+0x14000], [R8.64] ;  /* 0x1400000008007fae */ /* 0x0003e2000b901d66 */
[----:B------:R-:W-:-:S03]  /*20d0*/  IADD3.X R3, R5, UR6, RZ, P1, !PT ;  /* 0x0000000605037c10 */ /* 0x000fc60008ffe4ff */
[----:B------:R1:W-:Y:S01]  /*20e0*/  LDGSTS.E.BYPASS.LTC128B.128 [R0+0x18000], [R8.64+0x80] ;  /* 0x1800008008007fae */ /* 0x0003e2000b901d66 */
[----:B-----5:R-:W-:-:S03]  /*20f0*/  IADD3 R6, P1, R2, UR5, RZ ;  /* 0x0000000502067c10 */ /* 0x020fc6000ff3e0ff */
[----:B------:R1:W-:Y:S01]  /*2100*/  LDGSTS.E.BYPASS.LTC128B.128 [R0+0x15000], [R4.64] ;  /* 0x1500000004007fae */ /* 0x0003e2000b901d66 */
[----:B------:R-:W-:-:S03]  /*2110*/  IADD3.X R7, R3, UR6, RZ, P1, !PT ;  /* 0x0000000603077c10 */ /* 0x000fc60008ffe4ff */
[----:B------:R1:W-:Y:S01]  /*2120*/  LDGSTS.E.BYPASS.LTC128B.128 [R0+0x19000], [R4.64+0x80] ;  /* 0x1900008004007fae */ /* 0x0003e2000b901d66 */
[----:B------:R-:W-:-:S03]  /*2130*/  PLOP3.LUT P1, PT, PT, PT, UP0, 0x80, 0x0 ;  /* 0x000000000000781c */ /* 0x000fc60003f2f008 */
[----:B------:R1:W-:Y:S04]  /*2140*/  LDGSTS.E.BYPASS.LTC128B.128 [R0+0x16000], [R2.64] ;  /* 0x1600000002007fae */ /* 0x0003e8000b901d66 */
[----:B------:R1:W-:Y:S04]  /*2150*/  LDGSTS.E.BYPASS.LTC128B.128 [R0+0x1a000], [R2.64+0x80] ;  /* 0x1a00008002007fae */ /* 0x0003e8000b901d66 */
[----:B------:R1:W-:Y:S04]  /*2160*/  LDGSTS.E.BYPASS.LTC128B.128 [R0+0x17000], [R6.64] ;  /* 0x1700000006007fae */ /* 0x0003e8000b901d66 */
[----:B------:R1:W-:Y:S04]  /*2170*/  LDGSTS.E.BYPASS.LTC128B.128 [R0+0x1b000], [R6.64+0x80] ;  /* 0x1b00008006007fae */ /* 0x0003e8000b901d66 */
[----:B------:R-:W0:Y:S01]  /*2180*/  LDGDEPBAR ;  /* 0x00000000000079af */ /* 0x000e220000000000 */
[----:B------:R-:W-:Y:S05]  /*2190*/  @!P1 BRA `(.L_x_1619) ;  /* 0x00004d7000009947 */ /* 0x000fea0003800000 */
[----:B-1----:R-:W-:Y:S02]  /*21a0*/  IMAD.MOV.U32 R4, RZ, RZ, c[0x0][0x308] ;  /* 0x0000c200ff047624 */ /* 0x002fe400078e00ff */
[----:B------:R-:W-:-:S05]  /*21b0*/  IMAD.MOV.U32 R5, RZ, RZ, c[0x0][0x30c] ;  /* 0x0000c300ff057624 */ /* 0x000fca00078e00ff */
[----:B------:R1:W2:Y:S04]  /*21c0*/  LDG.E.64 R6, [R4.64] ;  /* 0x0000002604067981 */ /* 0x0002a8000c1e1b00 */
[----:B-1----:R-:W3:Y:S01]  /*21d0*/  LDG.E.64 R4, [R4.64+0x8] ;  /* 0x0000082604047981 */ /* 0x002ee2000c1e1b00 */
[----:B------:R-:W-:Y:S01]  /*21e0*/  UIMAD UR5, UR34, UR12, UR37 ;  /* 0x0000000c220572a4 */ /* 0x000fe2000f8e0225 */
[----:B------:R-:W-:-:S03]  /*21f0*/  IMAD.MOV.U32 R2, RZ, RZ, 0x4 ;  /* 0x00000004ff027424 */ /* 0x000fc600078e00ff */
[----:B------:R-:W-:Y:S01]  /*2200*/  USHF.L.U32 UR5, UR5, 0x5, URZ ;  /* 0x0000000505057899 */ /* 0x000fe2000800063f */
[----:B------:R-:W-:Y:S01]  /*2210*/  SHF.R.S32.HI R0, RZ, 0x1f, R19 ;  /* 0x0000001fff007819 */ /* 0x000fe20000011413 */
[----:B------:R-:W-:Y:S02]  /*2220*/  IMAD.WIDE R2, R247, R2, UR40 ;  /* 0x00000028f7027e25 */ /* 0x000fe4000f8e0202 */
[----:B------:R-:W-:-:S03]  /*2230*/  USHF.R.S32.HI UR4, URZ, 0x1f, UR5 ;  /* 0x0000001f3f047899 */ /* 0x000fc60008011405 */
[----:B------:R1:W5:Y:S04]  /*2240*/  LDG.E R246, [R2.64] ;  /* 0x0000002602f67981 */ /* 0x000368000c1e1900 */
[----:B------:R1:W5:Y:S04]  /*2250*/  LDG.E R245, [R2.64+0x20] ;  /* 0x0000202602f57981 */ /* 0x000368000c1e1900 */
[----:B------:R1:W5:Y:S04]  /*2260*/  LDG.E R244, [R2.64+0x80] ;  /* 0x0000802602f47981 */ /* 0x000368000c1e1900 */
[----:B------:R1:W5:Y:S01]  /*2270*/  LDG.E R243, [R2.64+0xa0] ;  /* 0x0000a02602f37981 */ /* 0x000362000c1e1900 */
[----:B------:R-:W-:Y:S01]  /*2280*/  IMAD.MOV.U32 R159, RZ, RZ, RZ ;  /* 0x000000ffff9f7224 */ /* 0x000fe200078e00ff */
[----:B-1----:R-:W-:Y:S01]  /*2290*/  IADD3 R2, R219, 0x2000, RZ ;  /* 0x00002000db027810 */ /* 0x002fe20007ffe0ff */
[----:B------:R-:W-:-:S03]  /*22a0*/  IMAD.U32 R3, RZ, RZ, UR27 ;  /* 0x0000001bff037e24 */ /* 0x000fc6000f8e00ff */
[----:B------:R-:W-:Y:S01]  /*22b0*/  SEL R2, R2, R219, !P0 ;  /* 0x000000db02027207 */ /* 0x000fe20004000000 */
[----:B------:R-:W-:-:S04]  /*22c0*/  IMAD R3, R3, 0x4, R22 ;  /* 0x0000000403037824 */ /* 0x000fc800078e0216 */
[----:B------:R-:W-:Y:S01]  /*22d0*/  IMAD.SHL.U32 R210, R2, 0x2, RZ ;  /* 0x0000000202d27824 */ /* 0x000fe200078e00ff */
[----:B--2---:R-:W1:Y:S08]  /*22e0*/  R2UR UR11, R6 ;  /* 0x00000000060b73c2 */ /* 0x004e7000000e0000 */
[----:B------:R-:W2:Y:S01]  /*22f0*/  R2UR UR10, R7 ;  /* 0x00000000070a73c2 */ /* 0x000ea200000e0000 */
[----:B---3--:R-:W-:Y:S01]  /*2300*/  IADD3 R19, P2, P1, R4, UR5, R19 ;  /* 0x0000000504137c10 */ /* 0x008fe2000f95e013 */
[----:B------:R-:W-:-:S03]  /*2310*/  UMOV UR5, UR45 ;  /* 0x0000002d00057c82 */ /* 0x000fc60008000000 */
[----:B------:R-:W-:Y:S01]  /*2320*/  IADD3.X R4, R5, UR4, R0, P2, P1 ;  /* 0x0000000405047c10 */ /* 0x000fe200097e2400 */
[----:B------:R-:W-:Y:S01]  /*2330*/  UMOV UR4, UR44 ;  /* 0x0000002c00047c82 */ /* 0x000fe20008000000 */
[----:B------:R-:W-:Y:S02]  /*2340*/  IADD3 R0, R220, 0x2000, RZ ;  /* 0x00002000dc007810 */ /* 0x000fe40007ffe0ff */
[----:B--2---:R-:W-:Y:S02]  /*2350*/  LOP3.LUT R3, R3, UR10, RZ, 0x3c, !PT ;  /* 0x0000000a03037c12 */ /* 0x004fe4000f8e3cff */
[----:B------:R-:W-:-:S05]  /*2360*/  SEL R0, R0, R220, !P0 ;  /* 0x000000dc00007207 */ /* 0x000fca0004000000 */
[----:B------:R-:W-:Y:S01]  /*2370*/  IMAD.SHL.U32 R213, R0, 0x2, RZ ;  /* 0x0000000200d57824 */ /* 0x000fe200078e00ff */
[----:B-1----:R-:W-:-:S05]  /*2380*/  LOP3.LUT R0, R4, UR11, RZ, 0x3c, !PT ;  /* 0x0000000b04007c12 */ /* 0x002fca000f8e3cff */
[----:B------:R1:W-:Y:S02]  /*2390*/  STL [R1+0x8], R0 ;  /* 0x0000080001007387 */ /* 0x0003e40000100800 */
[----:B-1----:R-:W-:Y:S01]  /*23a0*/  IMAD.MOV.U32 R0, RZ, RZ, c[0x0][0x22c] ;  /* 0x00008b00ff007624 */ /* 0x002fe200078e00ff */
[----:B------:R-:W-:Y:S01]  /*23b0*/  SHF.L.U32 R212, R220, 0x1, RZ ;  /* 0x00000001dcd47819 */ /* 0x000fe200000006ff */
[----:B------:R-:W-:Y:S01]  /*23c0*/  IMAD.WIDE.U32 R4, R19, -0x2daee0ad, RZ ;  /* 0xd2511f5313047825 */ /* 0x000fe200078e00ff */
[----:B------:R-:W-:-:S03]  /*23d0*/  MOV R221, 0x40 ;  /* 0x0000004000dd7802 */ /* 0x000fc60000000f00 */
[----:B------:R-:W-:Y:S01]  /*23e0*/  IMAD R0, R0, c[0x0][0x1c0], RZ ;  /* 0x0000700000007a24 */ /* 0x000fe200078e02ff */
[----:B------:R1:W-:Y:S01]  /*23f0*/  STL.64 [R1+0x18], R4 ;  /* 0x0000180401007387 */ /* 0x0003e20000100a00 */
[----:B------:R-:W-:Y:S01]  /*2400*/  LOP3.LUT R3, R5, R3, RZ, 0x3c, !PT ;  /* 0x0000000305037212 */ /* 0x000fe200078e3cff */
[----:B------:R-:W-:Y:S02]  /*2410*/  IMAD.MOV.U32 R222, RZ, RZ, 0x20 ;  /* 0x00000020ffde7424 */ /* 0x000fe400078e00ff */
[----:B------:R-:W-:Y:S02]  /*2420*/  SHF.L.U32 R242, R0, 0x3, RZ ;  /* 0x0000000300f27819 */ /* 0x000fe400000006ff */
[----:B------:R-:W-:-:S04]  /*2430*/  IMAD.WIDE.U32 R248, R3, -0x326172a9, RZ ;  /* 0xcd9e8d5703f87825 */ /* 0x000fc800078e00ff */
[----:B-1----:R-:W-:-:S05]  /*2440*/  IMAD.SHL.U32 R5, R0, 0x10, RZ ;  /* 0x0000001000057824 */ /* 0x002fca00078e00ff */
[C---:B------:R-:W-:Y:S02]  /*2450*/  IADD3 R2, R5.reuse, 0x20, RZ ;  /* 0x0000002005027810 */ /* 0x040fe40007ffe0ff */
[C---:B------:R-:W-:Y:S02]  /*2460*/  IADD3 R4, R5.reuse, 0x40, RZ ;  /* 0x0000004005047810 */ /* 0x040fe40007ffe0ff */
[----:B------:R-:W-:Y:S01]  /*2470*/  IADD3 R5, R5, 0x60, RZ ;  /* 0x0000006005057810 */ /* 0x000fe20007ffe0ff */
[C---:B------:R-:W-:Y:S01]  /*2480*/  IMAD.IADD R2, R242.reuse, 0x1, R2 ;  /* 0x00000001f2027824 */ /* 0x040fe200078e0202 */
[----:B------:R-:W-:-:S03]  /*2490*/  IADD3 R4, R242, R4, RZ ;  /* 0x00000004f2047210 */ /* 0x000fc60007ffe0ff */
[C---:B------:R-:W-:Y:S01]  /*24a0*/  IMAD.IADD R5, R242.reuse, 0x1, R5 ;  /* 0x00000001f2057824 */ /* 0x040fe200078e0205 */
[C---:B------:R-:W-:Y:S01]  /*24b0*/  IADD3 R2, R242.reuse, R2, RZ ;  /* 0x00000002f2027210 */ /* 0x040fe20007ffe0ff */
[----:B------:R-:W-:-:S03]  /*24c0*/  IMAD.IADD R4, R242, 0x1, R4 ;  /* 0x00000001f2047824 */ /* 0x000fc600078e0204 */
[C---:B------:R-:W-:Y:S01]  /*24d0*/  IADD3 R5, R242.reuse, R5, RZ ;  /* 0x00000005f2057210 */ /* 0x040fe20007ffe0ff */
[C---:B------:R-:W-:Y:S01]  /*24e0*/  IMAD.IADD R2, R242.reuse, 0x1, R2 ;  /* 0x00000001f2027824 */ /* 0x040fe200078e0202 */
[----:B------:R-:W-:-:S03]  /*24f0*/  IADD3 R4, R242, R4, RZ ;  /* 0x00000004f2047210 */ /* 0x000fc60007ffe0ff */
[C---:B------:R-:W-:Y:S01]  /*2500*/  IMAD.IADD R251, R242.reuse, 0x1, R5 ;  /* 0x00000001f2fb7824 */ /* 0x040fe200078e0205 */
[C---:B------:R-:W-:Y:S01]  /*2510*/  IADD3 R2, R242.reuse, R2, RZ ;  /* 0x00000002f2027210 */ /* 0x040fe20007ffe0ff */
[----:B------:R-:W-:-:S03]  /*2520*/  IMAD.IADD R252, R242, 0x1, R4 ;  /* 0x00000001f2fc7824 */ /* 0x000fc600078e0204 */
[C---:B------:R-:W-:Y:S01]  /*2530*/  IADD3 R250, R242.reuse, R251, RZ ;  /* 0x000000fbf2fa7210 */ /* 0x040fe20007ffe0ff */
[C---:B------:R-:W-:Y:S01]  /*2540*/  IMAD.IADD R3, R242.reuse, 0x1, R2 ;  /* 0x00000001f2037824 */ /* 0x040fe200078e0202 */
[----:B------:R1:W-:Y:S03]  /*2550*/  STL [R1], R2 ;  /* 0x0000000201007387 */ /* 0x0003e60000100800 */
[C---:B------:R-:W-:Y:S01]  /*2560*/  IMAD.IADD R0, R242.reuse, 0x1, R250 ;  /* 0x00000001f2007824 */ /* 0x040fe200078e02fa */
[----:B------:R2:W-:Y:S01]  /*2570*/  STL [R1+0x4], R3 ;  /* 0x0000040301007387 */ /* 0x0005e20000100800 */
[----:B-1----:R-:W-:-:S04]  /*2580*/  IADD3 R2, R242, R252, RZ ;  /* 0x000000fcf2027210 */ /* 0x002fc80007ffe0ff */
.L_x_1622:
[----:B------:R-:W3:Y:S01]  /*2590*/  LDL R0, [R1+0x2c] ;  /* 0x00002c0001007983 */ /* 0x000ee20000100800 */
[----:B------:R-:W-:Y:S02]  /*25a0*/  UIADD3 UR6, UR11, -0x61c88647, URZ ;  /* 0x9e3779b90b067890 */ /* 0x000fe4000fffe03f */
[----:B------:R-:W-:Y:S01]  /*25b0*/  UIADD3 UR7, UR10, -0x4498517b, URZ ;  /* 0xbb67ae850a077890 */ /* 0x000fe2000fffe03f */
[----:B------:R-:W0:Y:S01]  /*25c0*/  LDGDEPBAR ;  /* 0x00000000000079af */ /* 0x000e220000000000 */
[----:B------:R-:W-:Y:S02]  /*25d0*/  UIADD3 UR8, UR10, -0x56f99767, URZ ;  /* 0xa90668990a087890 */ /* 0x000fe4000fffe03f */
[----:B------:R-:W-:Y:S02]  /*25e0*/  UIADD3 UR9, UR10, 0x646e171e, URZ ;  /* 0x646e171e0a097890 */ /* 0x000fe4000fffe03f */
[----:B------:R-:W-:Y:S03]  /*25f0*/  UISETP.GE.AND UP2, UPT, UR46, 0x1, UPT ;  /* 0x000000012e00788c */ /* 0x000fe6000bf46270 */
[----:B------:R-:W4:Y:S04]  /*2600*/  LDL R228, [R1+0x28] ;  /* 0x0000280001e47983 */ /* 0x000f280000100800 */
[----:B--2---:R-:W2:Y:S01]  /*2610*/  LDL.64 R226, [R1+0x18] ;  /* 0x0000180001e27983 */ /* 0x004ea20000100a00 */
[----:B------:R-:W-:Y:S05]  /*2620*/  DEPBAR.LE SB0, 0x0 ;  /* 0x000080000000791a */ /* 0x000fea0000000000 */
[----:B------:R-:W-:Y:S08]  /*2630*/  BAR.SYNC.DEFER_BLOCKING 0x0 ;  /* 0x0000000000007b1d */ /* 0x000ff00000010000 */
[----:B------:R-:W-:Y:S08]  /*2640*/  LDSM.16.M88.4 R32, [R213] ;  /* 0x00000000d520783b */ /* 0x000ff00000000200 */
[----:B------:R-:W1:Y:S08]  /*2650*/  LDSM.16.M88.4 R16, [R218+0xc000] ;  /* 0x00c00000da10783b */ /* 0x000e700000000200 */
[----:B------:R-:W1:Y:S08]  /*2660*/  LDSM.16.M88.4 R28, [R213+0x1000] ;  /* 0x00100000d51c783b */ /* 0x000e700000000200 */
[----:B------:R-:W1:Y:S08]  /*2670*/  LDSM.16.M88.4 R164, [R218+0xc800] ;  /* 0x00c80000daa4783b */ /* 0x000e700000000200 */
[----:B------:R-:W-:Y:S08]  /*2680*/  LDSM.16.M88.4 R172, [R215+0xc000] ;  /* 0x00c00000d7ac783b */ /* 0x000ff00000000200 */
[----:B------:R-:W-:Y:S01]  /*2690*/  LDSM.16.M88.4 R180, [R215+0xc800] ;  /* 0x00c80000d7b4783b */ /* 0x000fe20000000200 */
[-C--:B-1----:R-:W-:Y:S07]  /*26a0*/  HMMA.16816.F32.BF16 R4, R32, R16.reuse, RZ ;  /* 0x000000102004723c */ /* 0x082fee00000418ff */
[----:B------:R-:W-:Y:S01]  /*26b0*/  LDSM.16.M88.4 R188, [R217+0xc000] ;  /* 0x00c00000d9bc783b */ /* 0x000fe20000000200 */
[C---:B------:R-:W-:Y:S07]  /*26c0*/  HMMA.16816.F32.BF16 R8, R28.reuse, R16, RZ ;  /* 0x000000101c08723c */ /* 0x040fee00000418ff */
[----:B------:R-:W-:Y:S01]  /*26d0*/  LDSM.16.M88.4 R200, [R216+0xc000] ;  /* 0x00c00000d8c8783b */ /* 0x000fe20000000200 */
[-C--:B------:R-:W-:Y:S08]  /*26e0*/  HMMA.16816.F32.BF16 R12, R28, R18.reuse, RZ ;  /* 0x000000121c0c723c */ /* 0x080ff000000418ff */
[C---:B------:R-:W-:Y:S08]  /*26f0*/  HMMA.16816.F32.BF16 R16, R32.reuse, R18, RZ ;  /* 0x000000122010723c */ /* 0x040ff000000418ff */
[-C--:B------:R-:W-:Y:S08]  /*2700*/  HMMA.16816.F32.BF16 R20, R32, R164.reuse, RZ ;  /* 0x000000a42014723c */ /* 0x080ff000000418ff */
[C---:B------:R-:W-:Y:S08]  /*2710*/  HMMA.16816.F32.BF16 R24, R28.reuse, R164, RZ ;  /* 0x000000a41c18723c */ /* 0x040ff000000418ff */
[-C--:B------:R-:W-:Y:S08]  /*2720*/  HMMA.16816.F32.BF16 R28, R28, R166.reuse, RZ ;  /* 0x000000a61c1c723c */ /* 0x080ff000000418ff */
[----:B------:R-:W-:Y:S01]  /*2730*/  HMMA.16816.F32.BF16 R32, R32, R166, RZ ;  /* 0x000000a62020723c */ /* 0x000fe200000418ff */
[----:B------:R-:W-:Y:S01]  /*2740*/  LDSM.16.M88.4 R164, [R217+0xc800] ;  /* 0x00c80000d9a4783b */ /* 0x000fe20000000200 */
[----:B---3--:R-:W-:Y:S02]  /*2750*/  R2P PR, R0, 0x6 ;  /* 0x0000000600007804 */ /* 0x008fe40000000000 */
[----:B-----5:R-:W-:Y:S03]  /*2760*/  FSETP.NEU.FTZ.AND P0, PT, R246, -INF , PT ;  /* 0xff800000f600780b */ /* 0x020fe60003f1d000 */
[----:B------:R-:W-:Y:S02]  /*2770*/  SEL R211, R222, 0xffffffe0, !P1 ;  /* 0xffffffe0ded37807 */ /* 0x000fe40004800000 */
[----:B------:R-:W-:Y:S03]  /*2780*/  SEL R214, R221, 0xffffffc0, !P2 ;  /* 0xffffffc0ddd67807 */ /* 0x000fe60005000000 */
[C---:B------:R-:W-:Y:S02]  /*2790*/  IMAD.IADD R0, R213.reuse, 0x1, R211 ;  /* 0x00000001d5007824 */ /* 0x040fe400078e02d3 */
[----:B------:R-:W-:Y:S02]  /*27a0*/  IMAD.IADD R3, R213, 0x1, R214 ;  /* 0x00000001d5037824 */ /* 0x000fe400078e02d6 */
[----:B------:R-:W-:Y:S01]  /*27b0*/  IMAD.IADD R2, R214, 0x1, R0 ;  /* 0x00000001d6027824 */ /* 0x000fe200078e0200 */
[----:B------:R-:W1:Y:S08]  /*27c0*/  LDSM.16.M88.4 R168, [R0] ;  /* 0x0000000000a8783b */ /* 0x000e700000000200 */
[----:B------:R-:W3:Y:S08]  /*27d0*/  LDSM.16.M88.4 R176, [R0+0x1000] ;  /* 0x0010000000b0783b */ /* 0x000ef00000000200 */
[----:B------:R-:W2:Y:S08]  /*27e0*/  LDSM.16.M88.4 R184, [R3] ;  /* 0x0000000003b8783b */ /* 0x000eb00000000200 */
[----:B------:R-:W2:Y:S08]  /*27f0*/  LDSM.16.M88.4 R192, [R3+0x1000] ;  /* 0x0010000003c0783b */ /* 0x000eb00000000200 */
[----:B------:R-:W2:Y:S01]  /*2800*/  LDSM.16.M88.4 R196, [R2] ;  /* 0x0000000002c4783b */ /* 0x000ea20000000200 */
[-C--:B-1----:R-:W-:Y:S07]  /*2810*/  HMMA.16816.F32.BF16 R4, R168, R172.reuse, R4 ;  /* 0x000000aca804723c */ /* 0x082fee0000041804 */
[----:B------:R-:W1:Y:S01]  /*2820*/  LDSM.16.M88.4 R204, [R2+0x1000] ;  /* 0x0010000002cc783b */ /* 0x000e620000000200 */
        /* <DEDUP_REMOVED lines=10> */
[-C--:B--2---:R-:W-:Y:S01]  /*28d0*/  HMMA.16816.F32.BF16 R4, R184, R188.reuse, R4 ;  /* 0x000000bcb804723c */ /* 0x084fe20000041804 */
[----:B------:R-:W2:Y:S07]  /*28e0*/  LDSM.16.M88.4 R180, [R213+0x3000] ;  /* 0x00300000d5b4783b */ /* 0x000eae0000000200 */
        /* <DEDUP_REMOVED lines=12> */
[C---:B-1----:R-:W-:Y:S01]  /*29b0*/  HMMA.16816.F32.BF16 R8, R204.reuse, R200, R8 ;  /* 0x000000c8cc08723c */ /* 0x042fe20000041808 */
[----:B------:R-:W4:Y:S07]  /*29c0*/  LDL R201, [R1+0x8] ;  /* 0x0000080001c97983 */ /* 0x000f2e0000100800 */
[-C--:B------:R-:W-:Y:S08]  /*29d0*/  HMMA.16816.F32.BF16 R12, R204, R202.reuse, R12 ;  /* 0x000000cacc0c723c */ /* 0x080ff0000004180c */
[C---:B------:R-:W-:Y:S04]  /*29e0*/  HMMA.16816.F32.BF16 R16, R196.reuse, R202, R16 ;  /* 0x000000cac410723c */ /* 0x040fe80000041810 */
[----:B---3--:R-:W-:Y:S04]  /*29f0*/  FMUL.FTZ R0, R243, 1.4426950216293334961 ;  /* 0x3fb8aa3bf3007820 */ /* 0x008fe80000410000 */
        /* <DEDUP_REMOVED lines=32> */
[----:B------:R-:W-:Y:S01]  /*2c00*/  FSETP.NEU.FTZ.AND P0, PT, R244, -INF , PT ;  /* 0xff800000f400780b */ /* 0x000fe20003f1d000 */
[----:B------:R-:W-:Y:S01]  /*2c10*/  IMAD.IADD R185, R212, 0x1, R214 ;  /* 0x00000001d4b97824 */ /* 0x000fe200078e02d6 */
[-C--:B---3--:R-:W-:Y:S08]  /*2c20*/  HMMA.16816.F32.BF16 R4, R164, R172.reuse, R4 ;  /* 0x000000aca404723c */ /* 0x088ff00000041804 */
        /* <DEDUP_REMOVED lines=13> */
[--C-:B------:R-:W-:Y:S01]  /*2d00*/  FFMA.FTZ R4, R4, c[0x0][0x23c], -R168.reuse ;  /* 0x00008f0004047a23 */ /* 0x100fe200000108a8 */
[----:B------:R-:W-:Y:S01]  /*2d10*/  FSEL R0, R0, RZ, P0 ;  /* 0x000000ff00007208 */ /* 0x000fe20000000000 */
[----:B------:R-:W-:Y:S01]  /*2d20*/  FFMA.FTZ R5, R5, c[0x0][0x23c], -R168 ;  /* 0x00008f0005057a23 */ /* 0x000fe200000108a8 */
[----:B------:R1:W-:Y:S01]  /*2d30*/  MUFU.EX2 R204, R6 ;  /* 0x0000000600cc7308 */ /* 0x0003e20000000800 */
[--C-:B------:R-:W-:Y:S01]  /*2d40*/  FFMA.FTZ R7, R7, c[0x0][0x23c], -R3.reuse ;  /* 0x00008f0007077a23 */ /* 0x100fe20000010803 */
[C---:B---3--:R-:W-:Y:S08]  /*2d50*/  HMMA.16816.F32.BF16 R8, R164.reuse, R192, R8 ;  /* 0x000000c0a408723c */ /* 0x048ff00000041808 */
[----:B------:R2:W-:Y:S01]  /*2d60*/  MUFU.EX2 R206, R4 ;  /* 0x0000000400ce7308 */ /* 0x0005e20000000800 */
[-C--:B------:R-:W-:Y:S08]  /*2d70*/  HMMA.16816.F32.BF16 R12, R164, R194.reuse, R12 ;  /* 0x000000c2a40c723c */ /* 0x080ff0000004180c */
[C---:B------:R-:W-:Y:S01]  /*2d80*/  HMMA.16816.F32.BF16 R16, R188.reuse, R194, R16 ;  /* 0x000000c2bc10723c */ /* 0x040fe20000041810 */
[----:B------:R3:W-:Y:S03]  /*2d90*/  MUFU.EX2 R205, R5 ;  /* 0x0000000500cd7308 */ /* 0x0007e60000000800 */
[----:B-1----:R-:W-:Y:S03]  /*2da0*/  IMAD.U32 R6, RZ, RZ, UR46 ;  /* 0x0000002eff067e24 */ /* 0x002fe6000f8e00ff */
[--C-:B------:R-:W-:Y:S04]  /*2db0*/  FFMA.FTZ R8, R8, c[0x0][0x23c], -R2.reuse ;  /* 0x00008f0008087a23 */ /* 0x100fe80000010802 */
[----:B------:R1:W-:Y:S01]  /*2dc0*/  MUFU.EX2 R223, R7 ;  /* 0x0000000700df7308 */ /* 0x0003e20000000800 */
[----:B------:R-:W-:Y:S02]  /*2dd0*/  FFMA.FTZ R9, R9, c[0x0][0x23c], -R2 ;  /* 0x00008f0009097a23 */ /* 0x000fe40000010802 */
[----:B------:R-:W-:Y:S02]  /*2de0*/  FFMA.FTZ R10, R10, c[0x0][0x23c], -R0 ;  /* 0x00008f000a0a7a23 */ /* 0x000fe40000010800 */
[----:B----4-:R-:W-:Y:S02]  /*2df0*/  IMAD R6, R6, 0x4, R228 ;  /* 0x0000000406067824 */ /* 0x010fe400078e02e4 */
[----:B------:R-:W-:Y:S02]  /*2e00*/  FFMA.FTZ R11, R11, c[0x0][0x23c], -R0 ;  /* 0x00008f000b0b7a23 */ /* 0x000fe40000010800 */
[--C-:B------:R-:W-:Y:S01]  /*2e10*/  FFMA.FTZ R12, R12, c[0x0][0x23c], -R2.reuse ;  /* 0x00008f000c0c7a23 */ /* 0x100fe20000010802 */
[----:B------:R4:W-:Y:S01]  /*2e20*/  MUFU.EX2 R230, R8 ;  /* 0x0000000800e67308 */ /* 0x0009e20000000800 */
[----:B--2---:R-:W-:Y:S01]  /*2e30*/  IADD3 R4, R6, 0x2, RZ ;  /* 0x0000000206047810 */ /* 0x004fe20007ffe0ff */
[----:B------:R-:W-:Y:S02]  /*2e40*/  FFMA.FTZ R13, R13, c[0x0][0x23c], -R2 ;  /* 0x00008f000d0d7a23 */ /* 0x000fe40000010802 */
[----:B------:R-:W-:Y:S02]  /*2e50*/  FFMA.FTZ R14, R14, c[0x0][0x23c], -R0 ;  /* 0x00008f000e0e7a23 */ /* 0x000fe40000010800 */
[----:B---3--:R-:W-:Y:S04]  /*2e60*/  IMAD.WIDE.U32 R4, R4, -0x326172a9, RZ ;  /* 0xcd9e8d5704047825 */ /* 0x008fe800078e00ff */
[----:B------:R2:W-:Y:S01]  /*2e70*/  MUFU.EX2 R229, R9 ;  /* 0x0000000900e57308 */ /* 0x0005e20000000800 */
[----:B------:R-:W-:Y:S01]  /*2e80*/  LOP3.LUT R169, R249, UR6, R4, 0x96, !PT ;  /* 0x00000006f9a97c12 */ /* 0x000fe2000f8e9604 */
[--C-:B------:R-:W-:Y:S02]  /*2e90*/  FFMA.FTZ R16, R16, c[0x0][0x23c], -R168.reuse ;  /* 0x00008f0010107a23 */ /* 0x100fe400000108a8 */
[----:B-1----:R-:W-:Y:S04]  /*2ea0*/  IMAD.WIDE.U32 R6, R6, -0x326172a9, RZ ;  /* 0xcd9e8d5706067825 */ /* 0x002fe800078e00ff */
[----:B------:R-:W-:Y:S02]  /*2eb0*/  IMAD.WIDE.U32 R176, R169, -0x2daee0ad, RZ ;  /* 0xd2511f53a9b07825 */ /* 0x000fe400078e00ff */
[----:B------:R1:W-:Y:S02]  /*2ec0*/  MUFU.EX2 R232, R10 ;  /* 0x0000000a00e87308 */ /* 0x0003e40000000800 */
[----:B------:R-:W-:Y:S01]  /*2ed0*/  FFMA.FTZ R17, R17, c[0x0][0x23c], -R168 ;  /* 0x00008f0011117a23 */ /* 0x000fe200000108a8 */
[-C--:B----4-:R-:W-:Y:S01]  /*2ee0*/  LOP3.LUT R8, R5, R201.reuse, RZ, 0x3c, !PT ;  /* 0x000000c905087212 */ /* 0x090fe200078e3cff */
[----:B------:R-:W-:Y:S02]  /*2ef0*/  FFMA.FTZ R169, R15, c[0x0][0x23c], -R0 ;  /* 0x00008f000fa97a23 */ /* 0x000fe40000010800 */
[--C-:B------:R-:W-:Y:S02]  /*2f00*/  FFMA.FTZ R18, R18, c[0x0][0x23c], -R3.reuse ;  /* 0x00008f0012127a23 */ /* 0x100fe40000010803 */
[--C-:B------:R-:W-:Y:S02]  /*2f10*/  FFMA.FTZ R19, R19, c[0x0][0x23c], -R3.reuse ;  /* 0x00008f0013137a23 */ /* 0x100fe40000010803 */
[----:B------:R3:W-:Y:S01]  /*2f20*/  MUFU.EX2 R231, R11 ;  /* 0x0000000b00e77308 */ /* 0x0007e20000000800 */
[----:B--2---:R-:W-:Y:S01]  /*2f30*/  LOP3.LUT R9, R249, UR6, R6, 0x96, !PT ;  /* 0x00000006f9097c12 */ /* 0x004fe2000f8e9606 */
[----:B------:R-:W-:Y:S04]  /*2f40*/  UIADD3 UR6, UR10, 0x76cf5d0a, URZ ;  /* 0x76cf5d0a0a067890 */ /* 0x000fe8000fffe03f */
[----:B------:R-:W-:Y:S04]  /*2f50*/  IMAD.WIDE.U32 R170, R9, -0x2daee0ad, RZ ;  /* 0xd2511f5309aa7825 */ /* 0x000fe800078e00ff */
[----:B------:R2:W-:Y:S01]  /*2f60*/  MUFU.EX2 R228, R12 ;  /* 0x0000000c00e47308 */ /* 0x0005e20000000800 */
[----:B------:R-:W-:Y:S01]  /*2f70*/  IMAD.WIDE.U32 R8, R8, -0x2daee0ad, RZ ;  /* 0xd2511f5308087825 */ /* 0x000fe200078e00ff */
[----:B-1----:R-:W-:Y:S02]  /*2f80*/  LOP3.LUT R10, R7, R201, RZ, 0x3c, !PT ;  /* 0x000000c9070a7212 */ /* 0x002fe400078e3cff */
[----:B------:R-:W1:Y:S02]  /*2f90*/  LDSM.16.M88.4 R4, [R216+0x10800] ;  /* 0x01080000d804783b */ /* 0x000e640000000200 */
[----:B------:R-:W-:Y:S04]  /*2fa0*/  LOP3.LUT R174, R177, UR6, R8, 0x96, !PT ;  /* 0x00000006b1ae7c12 */ /* 0x000fe8000f8e9608 */
[----:B------:R4:W-:Y:S01]  /*2fb0*/  MUFU.EX2 R207, R13 ;  /* 0x0000000d00cf7308 */ /* 0x0009e20000000800 */
[----:B------:R-:W-:Y:S04]  /*2fc0*/  IMAD.WIDE.U32 R174, R174, -0x326172a9, RZ ;  /* 0xcd9e8d57aeae7825 */ /* 0x000fe800078e00ff */
[----:B---3--:R-:W-:Y:S05]  /*2fd0*/  IMAD.WIDE.U32 R10, R10, -0x2daee0ad, RZ ;  /* 0xd2511f530a0a7825 */ /* 0x008fea00078e00ff */
[----:B------:R3:W-:Y:S01]  /*2fe0*/  MUFU.EX2 R227, R14 ;  /* 0x0000000e00e37308 */ /* 0x0007e20000000800 */
[----:B--2---:R-:W-:Y:S01]  /*2ff0*/  LOP3.LUT R12, R226, UR7, RZ, 0x3c, !PT ;  /* 0x00000007e20c7c12 */ /* 0x004fe2000f8e3cff */
[----:B------:R-:W-:Y:S03]  /*3000*/  UIADD3 UR7, UR11, 0x3c6ef372, URZ ;  /* 0x3c6ef3720b077890 */ /* 0x000fe6000fffe03f */
[C---:B------:R-:W-:Y:S05]  /*3010*/  LOP3.LUT R11, R12.reuse, R11, RZ, 0x3c, !PT ;  /* 0x0000000b0c0b7212 */ /* 0x040fea00078e3cff */
[----:B------:R-:W-:Y:S01]  /*3020*/  MUFU.EX2 R200, R19 ;  /* 0x0000001300c87308 */ /* 0x000fe20000000800 */
[----:B------:R-:W-:Y:S02]  /*3030*/  LOP3.LUT R9, R12, R9, RZ, 0x3c, !PT ;  /* 0x000000090c097212 */ /* 0x000fe400078e3cff */
[----:B----4-:R-:W-:Y:S01]  /*3040*/  LOP3.LUT R13, R171, UR6, R10, 0x96, !PT ;  /* 0x00000006ab0d7c12 */ /* 0x010fe2000f8e960a */
[----:B------:R-:W-:Y:S02]  /*3050*/  UIADD3 UR6, UR11, -0x255992d5, URZ ;  /* 0xdaa66d2b0b067890 */ /* 0x000fe4000fffe03f */
[----:B------:R-:W-:Y:S04]  /*3060*/  IMAD.WIDE.U32 R8, R9, -0x326172a9, RZ ;  /* 0xcd9e8d5709087825 */ /* 0x000fe800078e00ff */
[----:B------:R2:W-:Y:S01]  /*3070*/  MUFU.EX2 R203, R16 ;  /* 0x0000001000cb7308 */ /* 0x0005e20000000800 */
[----:B------:R-:W-:Y:S01]  /*3080*/  LOP3.LUT R172, R175, UR6, R8, 0x96, !PT ;  /* 0x00000006afac7c12 */ /* 0x000fe2000f8e9608 */
[----:B------:R-:W-:Y:S01]  /*3090*/  IMAD.WIDE.U32 R12, R13, -0x326172a9, RZ ;  /* 0xcd9e8d570d0c7825 */ /* 0x000fe200078e00ff */
[----:B---3--:R-:W-:Y:S01]  /*30a0*/  LOP3.LUT R14, R248, UR7, RZ, 0x3c, !PT ;  /* 0x00000007f80e7c12 */ /* 0x008fe2000f8e3cff */
[----:B------:R-:W-:Y:S01]  /*30b0*/  UIADD3 UR7, UR10, -0x126145ec, URZ ;  /* 0xed9eba140a077890 */ /* 0x000fe2000fffe03f */
[-C--:B-1----:R-:W-:Y:S03]  /*30c0*/  HMMA.16816.F32.BF16 R20, R188, R4.reuse, R20 ;  /* 0x00000004bc14723c */ /* 0x082fe60000041814 */
[----:B------:R-:W-:Y:S02]  /*30d0*/  IMAD.WIDE.U32 R10, R11, -0x326172a9, RZ ;  /* 0xcd9e8d570b0a7825 */ /* 0x000fe400078e00ff */
[----:B------:R1:W-:Y:S01]  /*30e0*/  MUFU.EX2 R202, R17 ;  /* 0x0000001100ca7308 */ /* 0x0003e20000000800 */
[----:B------:R-:W-:Y:S01]  /*30f0*/  LOP3.LUT R9, R14, R9, RZ, 0x3c, !PT ;  /* 0x000000090e097212 */ /* 0x000fe200078e3cff */
[----:B------:R-:W-:Y:S01]  /*3100*/  IMAD.WIDE.U32 R172, R172, -0x2daee0ad, RZ ;  /* 0xd2511f53acac7825 */ /* 0x000fe200078e00ff */
[C---:B------:R-:W-:Y:S04]  /*3110*/  HMMA.16816.F32.BF16 R24, R164.reuse, R4, R24 ;  /* 0x00000004a418723c */ /* 0x040fe80000041818 */
[----:B------:R-:W-:Y:S01]  /*3120*/  LOP3.LUT R11, R14, R11, RZ, 0x3c, !PT ;  /* 0x0000000b0e0b7212 */ /* 0x000fe200078e3cff */
[----:B------:R-:W-:Y:S01]  /*3130*/  IMAD.WIDE.U32 R8, R9, -0x2daee0ad, RZ ;  /* 0xd2511f5309087825 */ /* 0x000fe200078e00ff */
[----:B------:R-:W-:Y:S01]  /*3140*/  LOP3.LUT R15, R13, UR6, R10, 0x96, !PT ;  /* 0x000000060d0f7c12 */ /* 0x000fe2000f8e960a */
[----:B------:R-:W-:Y:S01]  /*3150*/  UIADD3 UR6, UR10, 0x32370b8f, URZ ;  /* 0x32370b8f0a067890 */ /* 0x000fe2000fffe03f */
[-C--:B------:R-:W-:Y:S01]  /*3160*/  HMMA.16816.F32.BF16 R28, R164, R6.reuse, R28 ;  /* 0x00000006a41c723c */ /* 0x080fe2000004181c */
[----:B------:R3:W-:Y:S03]  /*3170*/  MUFU.EX2 R226, R169 ;  /* 0x000000a900e27308 */ /* 0x0007e60000000800 */
[----:B------:R-:W-:Y:S01]  /*3180*/  IMAD.WIDE.U32 R10, R11, -0x2daee0ad, RZ ;  /* 0xd2511f530b0a7825 */ /* 0x000fe200078e00ff */
[----:B------:R-:W-:Y:S02]  /*3190*/  LOP3.LUT R13, R9, UR6, R176, 0x96, !PT ;  /* 0x00000006090d7c12 */ /* 0x000fe4000f8e96b0 */
[----:B--2---:R-:W-:Y:S01]  /*31a0*/  LOP3.LUT R16, R173, UR7, R8, 0x96, !PT ;  /* 0x00000007ad107c12 */ /* 0x004fe2000f8e9608 */
[----:B------:R-:W-:Y:S03]  /*31b0*/  HMMA.16816.F32.BF16 R32, R188, R6, R32 ;  /* 0x00000006bc20723c */ /* 0x000fe60000041820 */
[----:B------:R2:W-:Y:S01]  /*31c0*/  MUFU.EX2 R201, R18 ;  /* 0x0000001200c97308 */ /* 0x0005e20000000800 */
[----:B------:R-:W-:Y:S01]  /*31d0*/  IMAD.WIDE.U32 R14, R15, -0x2daee0ad, RZ ;  /* 0xd2511f530f0e7825 */ /* 0x000fe200078e00ff */
[----:B------:R-:W-:Y:S01]  /*31e0*/  LOP3.LUT R11, R11, UR6, R170, 0x96, !PT ;  /* 0x000000060b0b7c12 */ /* 0x000fe2000f8e96aa */
[----:B------:R-:W-:Y:S02]  /*31f0*/  UIADD3 UR6, UR11, 0x78dde6e4, URZ ;  /* 0x78dde6e40b067890 */ /* 0x000fe4000fffe03f */
[----:B------:R-:W-:Y:S01]  /*3200*/  FFMA.FTZ R20, R20, c[0x0][0x23c], -R168 ;  /* 0x00008f0014147a23 */ /* 0x000fe200000108a8 */
[----:B------:R-:W-:Y:S01]  /*3210*/  LOP3.LUT R170, R15, UR7, R10, 0x96, !PT ;  /* 0x000000070faa7c12 */ /* 0x000fe2000f8e960a */
[----:B------:R-:W-:Y:S02]  /*3220*/  UIADD3 UR7, UR11, 0x1715609d, URZ ;  /* 0x1715609d0b077890 */ /* 0x000fe4000fffe03f */
[----:B------:R-:W-:Y:S01]  /*3230*/  IMAD.WIDE.U32 R10, R11, -0x326172a9, RZ ;  /* 0xcd9e8d570b0a7825 */ /* 0x000fe200078e00ff */
[----:B------:R4:W2:Y:S03]  /*3240*/  MUFU.EX2 R199, R20 ;  /* 0x0000001400c77308 */ /* 0x0008a60000000800 */
[----:B------:R-:W-:Y:S01]  /*3250*/  IMAD.WIDE.U32 R170, R170, -0x326172a9, RZ ;  /* 0xcd9e8d57aaaa7825 */ /* 0x000fe200078e00ff */
[----:B------:R-:W-:Y:S03]  /*3260*/  LOP3.LUT R8, R11, UR6, R12, 0x96, !PT ;  /* 0x000000060b087c12 */ /* 0x000fe6000f8e960c */
[----:B------:R-:W-:Y:S01]  /*3270*/  IMAD.WIDE.U32 R12, R13, -0x326172a9, RZ ;  /* 0xcd9e8d570d0c7825 */ /* 0x000fe200078e00ff */
[----:B------:R-:W-:Y:S03]  /*3280*/  LOP3.LUT R10, R171, UR7, R10, 0x96, !PT ;  /* 0x00000007ab0a7c12 */ /* 0x000fe6000f8e960a */
[----:B-1----:R-:W-:Y:S01]  /*3290*/  IMAD.WIDE.U32 R16, R16, -0x326172a9, RZ ;  /* 0xcd9e8d5710107825 */ /* 0x002fe200078e00ff */
[----:B------:R-:W-:Y:S01]  /*32a0*/  LOP3.LUT R15, R13, UR6, R174, 0x96, !PT ;  /* 0x000000060d0f7c12 */ /* 0x000fe2000f8e96ae */
[----:B------:R-:W-:Y:S02]  /*32b0*/  ULDC.U8 UR6, c[0x0][0x2d8] ;  /* 0x0000b60000067ab9 */ /* 0x000fe40000000000 */
[----:B------:R-:W-:Y:S01]  /*32c0*/  IMAD.WIDE.U32 R8, R8, -0x2daee0ad, RZ ;  /* 0xd2511f5308087825 */ /* 0x000fe200078e00ff */
[----:B------:R-:W-:Y:S01]  /*32d0*/  LOP3.LUT R12, R17, UR7, R12, 0x96, !PT ;  /* 0x00000007110c7c12 */ /* 0x000fe2000f8e960c */
[----:B------:R-:W-:Y:S02]  /*32e0*/  UIADD3 UR7, UR11, -0x4ab325aa, URZ ;  /* 0xb54cda560b077890 */ /* 0x000fe4000fffe03f */
[----:B------:R-:W-:Y:S01]  /*32f0*/  IMAD.WIDE.U32 R10, R10, -0x2daee0ad, RZ ;  /* 0xd2511f530a0a7825 */ /* 0x000fe200078e00ff */
[----:B---3--:R-:W-:Y:S03]  /*3300*/  LOP3.LUT R169, R9, UR8, R14, 0x96, !PT ;  /* 0x0000000809a97c12 */ /* 0x008fe6000f8e960e */
[----:B------:R-:W-:Y:S01]  /*3310*/  IMAD.WIDE.U32 R14, R15, -0x2daee0ad, RZ ;  /* 0xd2511f530f0e7825 */ /* 0x000fe200078e00ff */
[----:B------:R-:W-:Y:S02]  /*3320*/  SHF.R.U32.HI R176, RZ, 0x10, R10 ;  /* 0x00000010ffb07819 */ /* 0x000fe4000001160a */
[----:B------:R-:W-:Y:S01]  /*3330*/  LOP3.LUT R175, R10, 0xffff, RZ, 0xc0, !PT ;  /* 0x0000ffff0aaf7812 */ /* 0x000fe200078ec0ff */
[--C-:B------:R-:W-:Y:S01]  /*3340*/  FFMA.FTZ R28, R28, c[0x0][0x23c], -R2.reuse ;  /* 0x00008f001c1c7a23 */ /* 0x100fe20000010802 */
[----:B--2---:R-:W-:Y:S01]  /*3350*/  LOP3.LUT R18, R10, 0xff, RZ, 0xc0, !PT ;  /* 0x000000ff0a127812 */ /* 0x004fe200078ec0ff */
[----:B------:R-:W-:Y:S01]  /*3360*/  FFMA.FTZ R24, R24, c[0x0][0x23c], -R2 ;  /* 0x00008f0018187a23 */ /* 0x000fe20000010802 */
[----:B------:R-:W-:Y:S01]  /*3370*/  SHF.R.U32.HI R17, RZ, 0x18, R10 ;  /* 0x00000018ff117819 */ /* 0x000fe2000001160a */
[----:B------:R-:W-:Y:S01]  /*3380*/  FFMA.FTZ R25, R25, c[0x0][0x23c], -R2 ;  /* 0x00008f0019197a23 */ /* 0x000fe20000010802 */
[----:B------:R-:W-:Y:S01]  /*3390*/  LOP3.LUT R13, R11, UR9, R8, 0x96, !PT ;  /* 0x000000090b0d7c12 */ /* 0x000fe2000f8e9608 */
[----:B------:R-:W-:Y:S01]  /*33a0*/  IMAD.WIDE.U32 R8, R12, -0x2daee0ad, RZ ;  /* 0xd2511f530c087825 */ /* 0x000fe200078e00ff */
[----:B------:R-:W-:Y:S01]  /*33b0*/  LOP3.LUT R172, R15, UR8, R172, 0x96, !PT ;  /* 0x000000080fac7c12 */ /* 0x000fe2000f8e96ac */
[----:B------:R-:W-:Y:S01]  /*33c0*/  MUFU.EX2 R197, R24 ;  /* 0x0000001800c57308 */ /* 0x000fe20000000800 */
[----:B------:R-:W-:Y:S01]  /*33d0*/  ISETP.LE.U32.AND P5, PT, R17, UR6, PT ;  /* 0x0000000611007c0c */ /* 0x000fe2000bfa3070 */
[----:B------:R-:W-:Y:S01]  /*33e0*/  IMAD.WIDE.U32 R10, R169, -0x326172a9, RZ ;  /* 0xcd9e8d57a90a7825 */ /* 0x000fe200078e00ff */
[----:B------:R-:W-:Y:S02]  /*33f0*/  LOP3.LUT R171, R8, 0xffff, RZ, 0xc0, !PT ;  /* 0x0000ffff08ab7812 */ /* 0x000fe400078ec0ff */
[----:B------:R-:W-:Y:S01]  /*3400*/  LOP3.LUT R12, R9, UR9, R14, 0x96, !PT ;  /* 0x00000009090c7c12 */ /* 0x000fe2000f8e960e */
[----:B------:R-:W-:Y:S01]  /*3410*/  IMAD.WIDE.U32 R4, R172, -0x326172a9, RZ ;  /* 0xcd9e8d57ac047825 */ /* 0x000fe200078e00ff */
[----:B------:R-:W-:Y:S02]  /*3420*/  LOP3.LUT R9, R11, UR7, R170, 0x96, !PT ;  /* 0x000000070b097c12 */ /* 0x000fe4000f8e96aa */
[----:B------:R-:W-:Y:S01]  /*3430*/  LOP3.LUT R169, R8, 0xff, RZ, 0xc0, !PT ;  /* 0x000000ff08a97812 */ /* 0x000fe200078ec0ff */
[----:B------:R-:W-:Y:S01]  /*3440*/  FFMA.FTZ R2, R29, c[0x0][0x23c], -R2 ;  /* 0x00008f001d027a23 */ /* 0x000fe20000010802 */
[----:B------:R-:W-:Y:S01]  /*3450*/  SHF.R.U32.HI R173, RZ, 0x18, R8 ;  /* 0x00000018ffad7819 */ /* 0x000fe20000011608 */
[----:B------:R-:W-:Y:S01]  /*3460*/  FFMA.FTZ R21, R21, c[0x0][0x23c], -R168 ;  /* 0x00008f0015157a23 */ /* 0x000fe200000108a8 */
[----:B------:R-:W-:Y:S01]  /*3470*/  SHF.R.U32.HI R174, RZ, 0x10, R8 ;  /* 0x00000010ffae7819 */ /* 0x000fe20000011608 */
[----:B------:R-:W-:Y:S01]  /*3480*/  MUFU.EX2 R188, R2 ;  /* 0x0000000200bc7308 */ /* 0x000fe20000000800 */
[----:B------:R-:W-:Y:S01]  /*3490*/  LOP3.LUT R17, R10, 0xffff, RZ, 0xc0, !PT ;  /* 0x0000ffff0a117812 */ /* 0x000fe200078ec0ff */
[--C-:B------:R-:W-:Y:S01]  /*34a0*/  FFMA.FTZ R22, R22, c[0x0][0x23c], -R3.reuse ;  /* 0x00008f0016167a23 */ /* 0x100fe20000010803 */
[----:B------:R-:W-:Y:S01]  /*34b0*/  LOP3.LUT R8, R13, 0xff, RZ, 0xc0, !PT ;  /* 0x000000ff0d087812 */ /* 0x000fe200078ec0ff */
[----:B------:R-:W-:Y:S01]  /*34c0*/  FFMA.FTZ R32, R32, c[0x0][0x23c], -R168 ;  /* 0x00008f0020207a23 */ /* 0x000fe200000108a8 */
[----:B------:R-:W-:Y:S01]  /*34d0*/  LOP3.LUT R11, R9, 0xffff, RZ, 0xc0, !PT ;  /* 0x0000ffff090b7812 */ /* 0x000fe200078ec0ff */
[--C-:B------:R-:W-:Y:S01]  /*34e0*/  FFMA.FTZ R34, R34, c[0x0][0x23c], -R3.reuse ;  /* 0x00008f0022227a23 */ /* 0x100fe20000010803 */
[----:B------:R-:W-:Y:S01]  /*34f0*/  LOP3.LUT R19, R10, 0xff, RZ, 0xc0, !PT ;  /* 0x000000ff0a137812 */ /* 0x000fe200078ec0ff */
[--C-:B------:R-:W-:Y:S01]  /*3500*/  FFMA.FTZ R23, R23, c[0x0][0x23c], -R3.reuse ;  /* 0x00008f0017177a23 */ /* 0x100fe20000010803 */
[----:B------:R-:W-:Y:S01]  /*3510*/  ISETP.LE.U32.AND P1, PT, R18, UR6, PT ;  /* 0x0000000612007c0c */ /* 0x000fe2000bf23070 */
[----:B------:R-:W-:Y:S01]  /*3520*/  MUFU.EX2 R192, R21 ;  /* 0x0000001500c07308 */ /* 0x000fe20000000800 */
[--C-:B------:R-:W-:Y:S01]  /*3530*/  SHF.R.U32.HI R18, RZ, 0x10, R10.reuse ;  /* 0x00000010ff127819 */ /* 0x100fe2000001160a */
[----:B------:R-:W-:Y:S01]  /*3540*/  FFMA.FTZ R3, R35, c[0x0][0x23c], -R3 ;  /* 0x00008f0023037a23 */ /* 0x000fe20000010803 */
[----:B----4-:R-:W-:Y:S01]  /*3550*/  SHF.R.U32.HI R20, RZ, 0x18, R10 ;  /* 0x00000018ff147819 */ /* 0x010fe2000001160a */
[----:B------:R-:W-:Y:S01]  /*3560*/  FFMA.FTZ R168, R33, c[0x0][0x23c], -R168 ;  /* 0x00008f0021a87a23 */ /* 0x000fe200000108a8 */
[----:B------:R-:W-:Y:S01]  /*3570*/  LOP3.LUT R10, R9, 0xff, RZ, 0xc0, !PT ;  /* 0x000000ff090a7812 */ /* 0x000fe200078ec0ff */
[--C-:B------:R-:W-:Y:S01]  /*3580*/  FFMA.FTZ R30, R30, c[0x0][0x23c], -R0.reuse ;  /* 0x00008f001e1e7a23 */ /* 0x100fe20000010800 */
[----:B------:R-:W-:Y:S01]  /*3590*/  ISETP.LE.U32.AND P4, PT, R8, UR6, PT ;  /* 0x0000000608007c0c */ /* 0x000fe2000bf83070 */
[----:B------:R-:W-:Y:S01]  /*35a0*/  FFMA.FTZ R26, R26, c[0x0][0x23c], -R0 ;  /* 0x00008f001a1a7a23 */ /* 0x000fe20000010800 */
[----:B------:R-:W-:Y:S01]  /*35b0*/  LOP3.LUT R8, R5, UR7, R16, 0x96, !PT ;  /* 0x0000000705087c12 */ /* 0x000fe2000f8e9610 */
[----:B------:R-:W-:Y:S01]  /*35c0*/  MUFU.EX2 R194, R22 ;  /* 0x0000001600c27308 */ /* 0x000fe20000000800 */
[----:B------:R-:W-:Y:S01]  /*35d0*/  LOP3.LUT R14, R4, 0xffff, RZ, 0xc0, !PT ;  /* 0x0000ffff040e7812 */ /* 0x000fe200078ec0ff */
[--C-:B------:R-:W-:Y:S01]  /*35e0*/  FFMA.FTZ R27, R27, c[0x0][0x23c], -R0.reuse ;  /* 0x00008f001b1b7a23 */ /* 0x100fe20000010800 */
[----:B------:R-:W-:Y:S01]  /*35f0*/  SHF.R.U32.HI R5, RZ, 0x8, R11 ;  /* 0x00000008ff057819 */ /* 0x000fe2000001160b */
[----:B------:R-:W-:Y:S01]  /*3600*/  FFMA.FTZ R0, R31, c[0x0][0x23c], -R0 ;  /* 0x00008f001f007a23 */ /* 0x000fe20000010800 */
[----:B------:R-:W-:Y:S01]  /*3610*/  ISETP.LE.U32.AND P2, PT, R10, UR6, PT ;  /* 0x000000060a007c0c */ /* 0x000fe2000bf43070 */
[----:B------:R-:W-:Y:S01]  /*3620*/  IMAD.MOV.U32 R191, RZ, RZ, c[0x0][0x1c0] ;  /* 0x00007000ffbf7624 */ /* 0x000fe200078e00ff */
[--C-:B------:R-:W-:Y:S02]  /*3630*/  SHF.R.U32.HI R10, RZ, 0x10, R9.reuse ;  /* 0x00000010ff0a7819 */ /* 0x100fe40000011609 */
[----:B------:R-:W-:Y:S01]  /*3640*/  LOP3.LUT R5, R5, 0xffff, RZ, 0xc0, !PT ;  /* 0x0000ffff05057812 */ /* 0x000fe200078ec0ff */
[----:B------:R-:W-:Y:S01]  /*3650*/  @!P4 FADD.FTZ R199, -R199, -RZ ;  /* 0x800000ffc7c7c221 */ /* 0x000fe20000010100 */
[----:B------:R-:W-:Y:S01]  /*3660*/  LOP3.LUT R10, R10, 0xff, RZ, 0xc0, !PT ;  /* 0x000000ff0a0a7812 */ /* 0x000fe200078ec0ff */
[----:B------:R-:W1:Y:S01]  /*3670*/  MUFU.EX2 R183, R32 ;  /* 0x0000002000b77308 */ /* 0x000e620000000800 */
[--C-:B------:R-:W-:Y:S01]  /*3680*/  SHF.R.U32.HI R16, RZ, 0x18, R4.reuse ;  /* 0x00000018ff107819 */ /* 0x100fe20000011604 */
[----:B------:R-:W-:Y:S01]  /*3690*/  IMAD R191, R191, c[0x0][0x22c], RZ ;  /* 0x00008b00bfbf7a24 */ /* 0x000fe200078e02ff */
[----:B------:R-:W-:Y:S02]  /*36a0*/  LOP3.LUT R15, R4, 0xff, RZ, 0xc0, !PT ;  /* 0x000000ff040f7812 */ /* 0x000fe400078ec0ff */
[----:B------:R-:W-:Y:S01]  /*36b0*/  SHF.R.U32.HI R11, RZ, 0x10, R4 ;  /* 0x00000010ff0b7819 */ /* 0x000fe20000011604 */
[----:B------:R-:W-:Y:S01]  /*36c0*/  @!P2 FADD.FTZ R206, -R206, -RZ ;  /* 0x800000ffcecea221 */ /* 0x000fe20000010100 */
[----:B------:R-:W-:Y:S01]  /*36d0*/  LOP3.LUT R4, R8, 0xffff, RZ, 0xc0, !PT ;  /* 0x0000ffff08047812 */ /* 0x000fe200078ec0ff */
[----:B------:R-:W-:Y:S01]  /*36e0*/  IMAD.U32 R191, R191, -0x40, RZ ;  /* 0xffffffc0bfbf7824 */ /* 0x000fe200078e00ff */
[----:B------:R-:W-:Y:S01]  /*36f0*/  ISETP.LE.U32.AND P0, PT, R5, UR6, PT ;  /* 0x0000000605007c0c */ /* 0x000fe2000bf03070 */
[----:B------:R-:W2:Y:S01]  /*3700*/  MUFU.EX2 R180, R3 ;  /* 0x0000000300b47308 */ /* 0x000ea20000000800 */
[----:B------:R-:W-:Y:S02]  /*3710*/  ISETP.LE.U32.AND P6, PT, R10, UR6, PT ;  /* 0x000000060a007c0c */ /* 0x000fe4000bfc3070 */
[----:B------:R-:W-:Y:S02]  /*3720*/  LOP3.LUT R5, R8, 0xff, RZ, 0xc0, !PT ;  /* 0x000000ff08057812 */ /* 0x000fe400078ec0ff */
[----:B------:R-:W-:Y:S02]  /*3730*/  SHF.R.U32.HI R4, RZ, 0x8, R4 ;  /* 0x00000008ff047819 */ /* 0x000fe40000011604 */
[----:B------:R-:W-:Y:S02]  /*3740*/  ISETP.LE.U32.AND P2, PT, R5, UR6, PT ;  /* 0x0000000605007c0c */ /* 0x000fe4000bf43070 */
[----:B------:R-:W-:Y:S01]  /*3750*/  LOP3.LUT R5, R4, 0xffff, RZ, 0xc0, !PT ;  /* 0x0000ffff04057812 */ /* 0x000fe200078ec0ff */
[----:B------:R-:W-:Y:S01]  /*3760*/  MUFU.EX2 R181, R168 ;  /* 0x000000a800b57308 */ /* 0x000fe20000000800 */
[----:B------:R-:W-:Y:S01]  /*3770*/  SHF.R.U32.HI R4, RZ, 0x10, R8 ;  /* 0x00000010ff047819 */ /* 0x000fe20000011608 */
[----:B------:R-:W-:Y:S01]  /*3780*/  @!P0 FADD.FTZ R205, -R205, -RZ ;  /* 0x800000ffcdcd8221 */ /* 0x000fe20000010100 */
[----:B------:R-:W-:Y:S01]  /*3790*/  SHF.R.U32.HI R9, RZ, 0x18, R9 ;  /* 0x00000018ff097819 */ /* 0x000fe20000011609 */
[----:B------:R-:W-:Y:S01]  /*37a0*/  @!P6 FADD.FTZ R204, -R204, -RZ ;  /* 0x800000ffcccce221 */ /* 0x000fe20000010100 */
[----:B------:R-:W-:Y:S01]  /*37b0*/  LOP3.LUT R4, R4, 0xff, RZ, 0xc0, !PT ;  /* 0x000000ff04047812 */ /* 0x000fe200078ec0ff */
[----:B-1----:R-:W-:Y:S01]  /*37c0*/  @!P1 FADD.FTZ R183, -R183, -RZ ;  /* 0x800000ffb7b79221 */ /* 0x002fe20000010100 */
[----:B------:R-:W-:Y:S02]  /*37d0*/  ISETP.LE.U32.AND P0, PT, R5, UR6, PT ;  /* 0x0000000605007c0c */ /* 0x000fe4000bf03070 */
[----:B------:R-:W-:Y:S01]  /*37e0*/  ISETP.LE.U32.AND P6, PT, R4, UR6, PT ;  /* 0x0000000604007c0c */ /* 0x000fe2000bfc3070 */
[----:B------:R-:W-:Y:S01]  /*37f0*/  @!P2 FADD.FTZ R230, -R230, -RZ ;  /* 0x800000ffe6e6a221 */ /* 0x000fe20000010100 */
[----:B------:R-:W-:Y:S01]  /*3800*/  ISETP.LE.U32.AND P3, PT, R9, UR6, PT ;  /* 0x0000000609007c0c */ /* 0x000fe2000bf63070 */
[----:B------:R-:W-:Y:S01]  /*3810*/  MUFU.EX2 R186, R0 ;  /* 0x0000000000ba7308 */ /* 0x000fe20000000800 */
[----:B------:R-:W-:Y:S01]  /*3820*/  SHF.R.U32.HI R4, RZ, 0x8, R14 ;  /* 0x00000008ff047819 */ /* 0x000fe2000001160e */
[----:B--2---:R-:W-:Y:S01]  /*3830*/  @!P5 FADD.FTZ R180, -R180, -RZ ;  /* 0x800000ffb4b4d221 */ /* 0x004fe20000010100 */
[----:B------:R-:W-:Y:S02]  /*3840*/  ISETP.LE.U32.AND P2, PT, R15, UR6, PT ;  /* 0x000000060f007c0c */ /* 0x000fe4000bf43070 */
[----:B------:R-:W-:Y:S02]  /*3850*/  LOP3.LUT R5, R4, 0xffff, RZ, 0xc0, !PT ;  /* 0x0000ffff04057812 */ /* 0x000fe400078ec0ff */
[----:B------:R-:W-:Y:S01]  /*3860*/  LOP3.LUT R4, R11, 0xff, RZ, 0xc0, !PT ;  /* 0x000000ff0b047812 */ /* 0x000fe200078ec0ff */
[----:B------:R-:W-:Y:S01]  /*3870*/  @!P0 FADD.FTZ R229, -R229, -RZ ;  /* 0x800000ffe5e58221 */ /* 0x000fe20000010100 */
[----:B------:R-:W-:Y:S01]  /*3880*/  ISETP.LE.U32.AND P0, PT, R5, UR6, PT ;  /* 0x0000000605007c0c */ /* 0x000fe2000bf03070 */
[----:B------:R-:W-:Y:S01]  /*3890*/  @!P6 FADD.FTZ R232, -R232, -RZ ;  /* 0x800000ffe8e8e221 */ /* 0x000fe20000010100 */
[----:B------:R-:W-:Y:S01]  /*38a0*/  SHF.R.U32.HI R8, RZ, 0x18, R8 ;  /* 0x00000018ff087819 */ /* 0x000fe20000011608 */
[----:B------:R-:W-:Y:S01]  /*38b0*/  @!P3 FADD.FTZ R223, -R223, -RZ ;  /* 0x800000ffdfdfb221 */ /* 0x000fe20000010100 */
[----:B------:R-:W-:Y:S01]  /*38c0*/  ISETP.LE.U32.AND P6, PT, R4, UR6, PT ;  /* 0x0000000604007c0c */ /* 0x000fe2000bfc3070 */
[----:B------:R-:W1:Y:S01]  /*38d0*/  MUFU.EX2 R193, R23 ;  /* 0x0000001700c17308 */ /* 0x000e620000000800 */
[----:B------:R-:W-:Y:S01]  /*38e0*/  ISETP.LE.U32.AND P3, PT, R8, UR6, PT ;  /* 0x0000000608007c0c */ /* 0x000fe2000bf63070 */
[----:B------:R-:W-:Y:S01]  /*38f0*/  @!P2 FADD.FTZ R228, -R228, -RZ ;  /* 0x800000ffe4e4a221 */ /* 0x000fe20000010100 */
[----:B------:R-:W-:Y:S02]  /*3900*/  SHF.R.U32.HI R4, RZ, 0x8, R17 ;  /* 0x00000008ff047819 */ /* 0x000fe40000011611 */
[----:B------:R-:W-:Y:S02]  /*3910*/  ISETP.LE.U32.AND P2, PT, R19, UR6, PT ;  /* 0x0000000613007c0c */ /* 0x000fe4000bf43070 */
[----:B------:R-:W-:Y:S01]  /*3920*/  LOP3.LUT R5, R18, 0xff, RZ, 0xc0, !PT ;  /* 0x000000ff12057812 */ /* 0x000fe200078ec0ff */
[----:B------:R-:W-:Y:S01]  /*3930*/  @!P0 FADD.FTZ R207, -R207, -RZ ;  /* 0x800000ffcfcf8221 */ /* 0x000fe20000010100 */
[----:B------:R-:W-:Y:S01]  /*3940*/  LOP3.LUT R4, R4, 0xffff, RZ, 0xc0, !PT ;  /* 0x0000ffff04047812 */ /* 0x000fe200078ec0ff */
[----:B------:R-:W2:Y:S01]  /*3950*/  MUFU.EX2 R198, R26 ;  /* 0x0000001a00c67308 */ /* 0x000ea20000000800 */
[----:B------:R-:W-:Y:S01]  /*3960*/  ISETP.LE.U32.AND P0, PT, R5, UR6, PT ;  /* 0x0000000605007c0c */ /* 0x000fe2000bf03070 */
[----:B------:R-:W-:Y:S01]  /*3970*/  @!P6 FADD.FTZ R227, -R227, -RZ ;  /* 0x800000ffe3e3e221 */ /* 0x000fe20000010100 */
[----:B------:R-:W-:Y:S01]  /*3980*/  ISETP.LE.U32.AND P6, PT, R4, UR6, PT ;  /* 0x0000000604007c0c */ /* 0x000fe2000bfc3070 */
[----:B------:R-:W-:Y:S01]  /*3990*/  @!P3 FADD.FTZ R231, -R231, -RZ ;  /* 0x800000ffe7e7b221 */ /* 0x000fe20000010100 */
[----:B------:R-:W-:Y:S02]  /*39a0*/  LOP3.LUT R4, R13, 0xffff, RZ, 0xc0, !PT ;  /* 0x0000ffff0d047812 */ /* 0x000fe400078ec0ff */
[----:B------:R-:W-:Y:S01]  /*39b0*/  ISETP.LE.U32.AND P3, PT, R16, UR6, PT ;  /* 0x0000000610007c0c */ /* 0x000fe2000bf63070 */
[----:B------:R-:W-:Y:S01]  /*39c0*/  @!P2 FADD.FTZ R203, -R203, -RZ ;  /* 0x800000ffcbcba221 */ /* 0x000fe20000010100 */
[----:B------:R-:W-:Y:S01]  /*39d0*/  SHF.R.U32.HI R2, RZ, 0x8, R4 ;  /* 0x00000008ff027819 */ /* 0x000fe20000011604 */
[----:B------:R-:W3:Y:S01]  /*39e0*/  MUFU.EX2 R195, R25 ;  /* 0x0000001900c37308 */ /* 0x000ee20000000800 */
[----:B------:R-:W-:Y:S02]  /*39f0*/  ISETP.LE.U32.AND P2, PT, R20, UR6, PT ;  /* 0x0000000614007c0c */ /* 0x000fe4000bf43070 */
[--C-:B------:R-:W-:Y:S01]  /*3a00*/  SHF.R.U32.HI R5, RZ, 0x18, R13.reuse ;  /* 0x00000018ff057819 */ /* 0x100fe2000001160d */
[----:B------:R-:W-:Y:S01]  /*3a10*/  @!P0 FADD.FTZ R201, -R201, -RZ ;  /* 0x800000ffc9c98221 */ /* 0x000fe20000010100 */
[----:B------:R-:W-:Y:S01]  /*3a20*/  SHF.R.U32.HI R13, RZ, 0x10, R13 ;  /* 0x00000010ff0d7819 */ /* 0x000fe2000001160d */
[----:B------:R-:W-:Y:S01]  /*3a30*/  @!P6 FADD.FTZ R202, -R202, -RZ ;  /* 0x800000ffcacae221 */ /* 0x000fe20000010100 */
[----:B------:R-:W-:Y:S02]  /*3a40*/  LOP3.LUT R2, R2, 0xffff, RZ, 0xc0, !PT ;  /* 0x0000ffff02027812 */ /* 0x000fe400078ec0ff */
[----:B------:R-:W-:Y:S01]  /*3a50*/  LOP3.LUT R13, R13, 0xff, RZ, 0xc0, !PT ;  /* 0x000000ff0d0d7812 */ /* 0x000fe200078ec0ff */
[----:B------:R-:W-:Y:S01]  /*3a60*/  @!P3 FADD.FTZ R226, -R226, -RZ ;  /* 0x800000ffe2e2b221 */ /* 0x000fe20000010100 */
[----:B------:R-:W-:Y:S01]  /*3a70*/  ISETP.LE.U32.AND P0, PT, R2, UR6, PT ;  /* 0x0000000602007c0c */ /* 0x000fe2000bf03070 */
[----:B------:R-:W4:Y:S01]  /*3a80*/  MUFU.EX2 R182, R34 ;  /* 0x0000002200b67308 */ /* 0x000f220000000800 */
[----:B------:R-:W-:Y:S01]  /*3a90*/  LOP3.LUT R2, R12, 0xffff, RZ, 0xc0, !PT ;  /* 0x0000ffff0c027812 */ /* 0x000fe200078ec0ff */
[----:B------:R-:W-:Y:S01]  /*3aa0*/  @!P2 FADD.FTZ R200, -R200, -RZ ;  /* 0x800000ffc8c8a221 */ /* 0x000fe20000010100 */
[----:B------:R-:W-:Y:S02]  /*3ab0*/  ISETP.LE.U32.AND P3, PT, R5, UR6, PT ;  /* 0x0000000605007c0c */ /* 0x000fe4000bf63070 */
[----:B------:R-:W-:Y:S02]  /*3ac0*/  LOP3.LUT R5, R12, 0xff, RZ, 0xc0, !PT ;  /* 0x000000ff0c057812 */ /* 0x000fe400078ec0ff */
[----:B------:R-:W-:Y:S02]  /*3ad0*/  ISETP.LE.U32.AND P6, PT, R13, UR6, PT ;  /* 0x000000060d007c0c */ /* 0x000fe4000bfc3070 */
[----:B------:R-:W-:Y:S01]  /*3ae0*/  SHF.R.U32.HI R4, RZ, 0x10, R12 ;  /* 0x00000010ff047819 */ /* 0x000fe2000001160c */
[----:B------:R-:W-:Y:S01]  /*3af0*/  MUFU.EX2 R196, R27 ;  /* 0x0000001b00c47308 */ /* 0x000fe20000000800 */
[----:B------:R-:W-:Y:S01]  /*3b00*/  SHF.R.U32.HI R2, RZ, 0x8, R2 ;  /* 0x00000008ff027819 */ /* 0x000fe20000011602 */
[----:B------:R-:W-:Y:S01]  /*3b10*/  @!P0 FADD.FTZ R192, -R192, -RZ ;  /* 0x800000ffc0c08221 */ /* 0x000fe20000010100 */
[----:B------:R-:W-:Y:S02]  /*3b20*/  ISETP.LE.U32.AND P2, PT, R5, UR6, PT ;  /* 0x0000000605007c0c */ /* 0x000fe4000bf43070 */
[----:B------:R-:W-:Y:S01]  /*3b30*/  LOP3.LUT R4, R4, 0xff, RZ, 0xc0, !PT ;  /* 0x000000ff04047812 */ /* 0x000fe200078ec0ff */
[----:B-1----:R-:W-:Y:S01]  /*3b40*/  @!P3 FADD.FTZ R193, -R193, -RZ ;  /* 0x800000ffc1c1b221 */ /* 0x002fe20000010100 */
[----:B------:R-:W-:Y:S02]  /*3b50*/  LOP3.LUT R2, R2, 0xffff, RZ, 0xc0, !PT ;  /* 0x0000ffff02027812 */ /* 0x000fe400078ec0ff */
[----:B------:R-:W-:Y:S01]  /*3b60*/  ISETP.LE.U32.AND P4, PT, R4, UR6, PT ;  /* 0x0000000604007c0c */ /* 0x000fe2000bf83070 */
[----:B------:R-:W-:Y:S01]  /*3b70*/  @!P6 FADD.FTZ R194, -R194, -RZ ;  /* 0x800000ffc2c2e221 */ /* 0x000fe20000010100 */
[----:B------:R-:W-:Y:S01]  /*3b80*/  SHF.R.U32.HI R4, RZ, 0x8, R175 ;  /* 0x00000008ff047819 */ /* 0x000fe200000116af */
[----:B------:R-:W-:Y:S01]  /*3b90*/  MUFU.EX2 R189, R28 ;  /* 0x0000001c00bd7308 */ /* 0x000fe20000000800 */
[----:B------:R-:W-:Y:S02]  /*3ba0*/  ISETP.LE.U32.AND P0, PT, R2, UR6, PT ;  /* 0x0000000602007c0c */ /* 0x000fe4000bf03070 */
[----:B------:R-:W-:Y:S01]  /*3bb0*/  LOP3.LUT R2, R176, 0xff, RZ, 0xc0, !PT ;  /* 0x000000ffb0027812 */ /* 0x000fe200078ec0ff */
[----:B------:R-:W-:Y:S01]  /*3bc0*/  @!P2 FADD.FTZ R197, -R197, -RZ ;  /* 0x800000ffc5c5a221 */ /* 0x000fe20000010100 */
[----:B------:R-:W-:Y:S02]  /*3bd0*/  LOP3.LUT R5, R174, 0xff, RZ, 0xc0, !PT ;  /* 0x000000ffae057812 */ /* 0x000fe400078ec0ff */
[----:B------:R-:W-:Y:S02]  /*3be0*/  ISETP.LE.U32.AND P6, PT, R2, UR6, PT ;  /* 0x0000000602007c0c */ /* 0x000fe4000bfc3070 */
[----:B------:R-:W-:Y:S01]  /*3bf0*/  LOP3.LUT R2, R4, 0xffff, RZ, 0xc0, !PT ;  /* 0x0000ffff04027812 */ /* 0x000fe200078ec0ff */
[----:B------:R-:W1:Y:S01]  /*3c00*/  MUFU.EX2 R187, R30 ;  /* 0x0000001e00bb7308 */ /* 0x000e620000000800 */
[----:B------:R-:W-:Y:S01]  /*3c10*/  SHF.R.U32.HI R4, RZ, 0x8, R171 ;  /* 0x00000008ff047819 */ /* 0x000fe200000116ab */
[----:B--2---:R-:W-:Y:S01]  /*3c20*/  @!P4 FADD.FTZ R198, -R198, -RZ ;  /* 0x800000ffc6c6c221 */ /* 0x004fe20000010100 */
[----:B------:R-:W-:Y:S01]  /*3c30*/  ISETP.LE.U32.AND P2, PT, R2, UR6, PT ;  /* 0x0000000602007c0c */ /* 0x000fe2000bf43070 */
[----:B---3--:R-:W-:Y:S01]  /*3c40*/  @!P0 FADD.FTZ R195, -R195, -RZ ;  /* 0x800000ffc3c38221 */ /* 0x008fe20000010100 */
[----:B------:R-:W-:Y:S02]  /*3c50*/  F2FP.RELU.BF16.PACK_AB R2, R205, R206 ;  /* 0x000000cecd02723e */ /* 0x000fe400000018ff */
[----:B------:R-:W-:Y:S02]  /*3c60*/  ISETP.LE.U32.AND P1, PT, R5, UR6, PT ;  /* 0x0000000605007c0c */ /* 0x000fe4000bf23070 */
[----:B------:R-:W-:Y:S01]  /*3c70*/  F2FP.RELU.BF16.PACK_AB R5, R223, R204 ;  /* 0x000000ccdf05723e */ /* 0x000fe200000018ff */
[----:B------:R2:W-:Y:S01]  /*3c80*/  STS [R239+0x20000], R2 ;  /* 0x02000002ef007388 */ /* 0x0005e20000000800 */
[----:B------:R-:W-:Y:S01]  /*3c90*/  F2FP.RELU.BF16.PACK_AB R3, R202, R203 ;  /* 0x000000cbca03723e */ /* 0x000fe200000018ff */
[----:B----4-:R-:W-:Y:S01]  /*3ca0*/  @!P6 FADD.FTZ R182, -R182, -RZ ;  /* 0x800000ffb6b6e221 */ /* 0x010fe20000010100 */
[----:B------:R-:W-:Y:S01]  /*3cb0*/  LOP3.LUT R4, R4, 0xffff, RZ, 0xc0, !PT ;  /* 0x0000ffff04047812 */ /* 0x000fe200078ec0ff */
[----:B------:R3:W-:Y:S01]  /*3cc0*/  STS [R239+0x20400], R5 ;  /* 0x02040005ef007388 */ /* 0x0007e20000000800 */
[----:B------:R-:W-:Y:S01]  /*3cd0*/  F2FP.RELU.BF16.PACK_AB R0, R231, R232 ;  /* 0x000000e8e700723e */ /* 0x000fe200000018ff */
[----:B------:R-:W-:Y:S01]  /*3ce0*/  @!P2 FADD.FTZ R181, -R181, -RZ ;  /* 0x800000ffb5b5a221 */ /* 0x000fe20000010100 */
[----:B------:R-:W-:Y:S01]  /*3cf0*/  ISETP.LE.U32.AND P2, PT, R4, UR6, PT ;  /* 0x0000000604007c0c */ /* 0x000fe2000bf43070 */
[----:B------:R4:W-:Y:S01]  /*3d00*/  STS [R240+0x20000], R3 ;  /* 0x02000003f0007388 */ /* 0x0009e20000000800 */
[----:B------:R-:W-:Y:S02]  /*3d10*/  F2FP.RELU.BF16.PACK_AB R4, R229, R230 ;  /* 0x000000e6e504723e */ /* 0x000fe400000018ff */
[----:B------:R-:W-:Y:S02]  /*3d20*/  SHF.R.U32.HI R12, RZ, 0x18, R12 ;  /* 0x00000018ff0c7819 */ /* 0x000fe4000001160c */
[----:B------:R-:W-:Y:S01]  /*3d30*/  ISETP.LE.U32.AND P3, PT, R169, UR6, PT ;  /* 0x00000006a9007c0c */ /* 0x000fe2000bf63070 */
[----:B-1----:R-:W-:Y:S01]  /*3d40*/  @!P1 FADD.FTZ R187, -R187, -RZ ;  /* 0x800000ffbbbb9221 */ /* 0x002fe20000010100 */
[----:B------:R-:W-:Y:S02]  /*3d50*/  ISETP.LE.U32.AND P4, PT, R12, UR6, PT ;  /* 0x000000060c007c0c */ /* 0x000fe4000bf83070 */
[----:B------:R-:W-:Y:S02]  /*3d60*/  ISETP.LE.U32.AND P0, PT, R173, UR6, PT ;  /* 0x00000006ad007c0c */ /* 0x000fe4000bf03070 */
[----:B------:R-:W-:Y:S01]  /*3d70*/  FSETP.GE.FTZ.AND P1, PT, R205, RZ, PT ;  /* 0x000000ffcd00720b */ /* 0x000fe20003f36000 */
[----:B------:R-:W-:Y:S01]  /*3d80*/  @!P2 FADD.FTZ R188, -R188, -RZ ;  /* 0x800000ffbcbca221 */ /* 0x000fe20000010100 */
[----:B------:R-:W-:Y:S02]  /*3d90*/  FSETP.GE.FTZ.AND P2, PT, R206, RZ, PT ;  /* 0x000000ffce00720b */ /* 0x000fe40003f56000 */
[----:B------:R-:W-:Y:S02]  /*3da0*/  FSETP.GE.FTZ.AND P5, PT, R203, RZ, PT ;  /* 0x000000ffcb00720b */ /* 0x000fe40003fb6000 */
[----:B--2---:R-:W-:Y:S01]  /*3db0*/  F2FP.RELU.BF16.PACK_AB R2, R200, R201 ;  /* 0x000000c9c802723e */ /* 0x004fe200000018ff */
[----:B------:R-:W-:Y:S01]  /*3dc0*/  @!P3 FADD.FTZ R189, -R189, -RZ ;  /* 0x800000ffbdbdb221 */ /* 0x000fe20000010100 */
[----:B------:R-:W-:Y:S01]  /*3dd0*/  FSETP.GE.FTZ.AND P3, PT, R199, RZ, PT ;  /* 0x000000ffc700720b */ /* 0x000fe20003f76000 */
[----:B------:R-:W-:Y:S01]  /*3de0*/  @!P4 FADD.FTZ R196, -R196, -RZ ;  /* 0x800000ffc4c4c221 */ /* 0x000fe20000010100 */
[----:B---3--:R-:W-:Y:S01]  /*3df0*/  F2FP.RELU.BF16.PACK_AB R5, R207, R228 ;  /* 0x000000e4cf05723e */ /* 0x008fe200000018ff */
[----:B------:R1:W-:Y:S01]  /*3e00*/  STS [R240+0x20400], R2 ;  /* 0x02040002f0007388 */ /* 0x0003e20000000800 */
[----:B------:R-:W-:Y:S01]  /*3e10*/  @!P0 FADD.FTZ R186, -R186, -RZ ;  /* 0x800000ffbaba8221 */ /* 0x000fe20000010100 */
[----:B------:R-:W-:Y:S02]  /*3e20*/  FSETP.GE.FTZ.AND P4, PT, R202, RZ, PT ;  /* 0x000000ffca00720b */ /* 0x000fe40003f96000 */
[----:B------:R2:W-:Y:S01]  /*3e30*/  STS [R239+0x21000], R4 ;  /* 0x02100004ef007388 */ /* 0x0005e20000000800 */
[----:B----4-:R-:W-:Y:S03]  /*3e40*/  F2FP.RELU.BF16.PACK_AB R3, R192, R199 ;  /* 0x000000c7c003723e */ /* 0x010fe600000018ff */
[----:B------:R3:W-:Y:S04]  /*3e50*/  STS [R239+0x21400], R0 ;  /* 0x02140000ef007388 */ /* 0x0007e80000000800 */
[----:B------:R4:W-:Y:S01]  /*3e60*/  STS [R240+0x21000], R5 ;  /* 0x02100005f0007388 */ /* 0x0009e20000000800 */
[----:B-1----:R-:W-:Y:S02]  /*3e70*/  F2FP.RELU.BF16.PACK_AB R2, R193, R194 ;  /* 0x000000c2c102723e */ /* 0x002fe400000018ff */
[----:B--2---:R-:W-:Y:S02]  /*3e80*/  F2FP.RELU.BF16.PACK_AB R4, R226, R227 ;  /* 0x000000e3e204723e */ /* 0x004fe400000018ff */
[----:B---3--:R-:W-:Y:S03]  /*3e90*/  F2FP.RELU.BF16.PACK_AB R0, R181, R183 ;  /* 0x000000b7b500723e */ /* 0x008fe600000018ff */
[----:B------:R1:W-:Y:S01]  /*3ea0*/  STS [R240+0x21400], R4 ;  /* 0x02140004f0007388 */ /* 0x0003e20000000800 */
[----:B----4-:R-:W-:Y:S03]  /*3eb0*/  F2FP.RELU.BF16.PACK_AB R5, R195, R197 ;  /* 0x000000c5c305723e */ /* 0x010fe600000018ff */
        /* <DEDUP_REMOVED lines=14> */
[----:B------:R-:W1:Y:S01]  /*3fa0*/  LDSM.16.M88.4 R16, [R218+0x14000] ;  /* 0x01400000da10783b */ /* 0x000e620000000200 */
[----:B------:R-:W-:Y:S07]  /*3fb0*/  IMAD.IADD R184, R214, 0x1, R3 ;  /* 0x00000001d6b87824 */ /* 0x000fee00078e0203 */
        /* <DEDUP_REMOVED lines=102> */
[----:B------:R-:W-:Y:S03]  /*4620*/  FSEL R0, R0, R176, P0 ;  /* 0x000000b000007208 */ /* 0x000fe60000000000 */
[----:B------:R-:W-:Y:S01]  /*4630*/  FMUL.FTZ R205, R205, R2 ;  /* 0x00000002cdcd7220 */ /* 0x000fe20000410000 */
[----:B------:R-:W-:Y:S01]  /*4640*/  FSEL R4, R4, R177, P2 ;  /* 0x000000b104047208 */ /* 0x000fe20001000000 */
[----:B------:R-:W-:Y:S01]  /*4650*/  FMUL.FTZ R204, R204, R0 ;  /* 0x00000000cccc7220 */ /* 0x000fe20000410000 */
[----:B------:R-:W2:Y:S01]  /*4660*/  LDG.E R2, [R178.64+0x80] ;  /* 0x00008026b2027981 */ /* 0x000ea2000c1e1900 */
[C---:B------:R-:W-:Y:S02]  /*4670*/  LEA R224, P0, R191.reuse, R224, 0x2 ;  /* 0x000000e0bfe07211 */ /* 0x040fe400078010ff */
[----:B------:R-:W-:Y:S01]  /*4680*/  FMUL.FTZ R206, R206, R4 ;  /* 0x00000004cece7220 */ /* 0x000fe20000410000 */
[----:B------:R-:W3:Y:S01]  /*4690*/  LDG.E R0, [R178.64+0xa0] ;  /* 0x0000a026b2007981 */ /* 0x000ee2000c1e1900 */
[----:B------:R-:W-:Y:S02]  /*46a0*/  LEA.HI.X.SX32 R225, R191, R225, 0x2, P0 ;  /* 0x000000e1bfe17211 */ /* 0x000fe400000f16ff */
[----:B------:R-:W-:Y:S02]  /*46b0*/  FSETP.GE.FTZ.AND P0, PT, R181, RZ, PT ;  /* 0x000000ffb500720b */ /* 0x000fe40003f16000 */
[C---:B------:R-:W-:Y:S01]  /*46c0*/  FADD.FTZ R4, -R177.reuse, R16 ;  /* 0x00000010b1047221 */ /* 0x040fe20000010100 */
[----:B------:R-:W-:Y:S01]  /*46d0*/  FSETP.GE.FTZ.AND P2, PT, R192, RZ, PT ;  /* 0x000000ffc000720b */ /* 0x000fe20003f56000 */
        /* <DEDUP_REMOVED lines=18> */
[----:B------:R-:W-:Y:S02]  /*4800*/  FADD.FTZ R6, -R176, R7 ;  /* 0x00000007b0067221 */ /* 0x000fe40000010100 */
        /* <DEDUP_REMOVED lines=41> */
[----:B------:R-:W-:Y:S01]  /*4aa0*/  FADD.FTZ R24, -R2, R24 ;  /* 0x0000001802187221 */ /* 0x000fe20000010100 */
[----:B------:R-:W-:Y:S01]  /*4ab0*/  FSETP.GE.FTZ.AND P1, PT, R228, RZ, PT ;  /* 0x000000ffe400720b */ /* 0x000fe20003f36000 */
[----:B------:R-:W-:Y:S01]  /*4ac0*/  FADD.FTZ R28, -R2, R28 ;  /* 0x0000001c021c7221 */ /* 0x000fe20000010100 */
[----:B------:R-:W-:Y:S01]  /*4ad0*/  FSEL R13, R13, R2, P3 ;  /* 0x000000020d0d7208 */ /* 0x000fe20001800000 */
[----:B------:R-:W-:Y:S01]  /*4ae0*/  FMUL.FTZ R22, R229, R4 ;  /* 0x00000004e5167220 */ /* 0x000fe20000410000 */
[-C--:B------:R-:W-:Y:S01]  /*4af0*/  FSEL R12, R12, R2.reuse, P1 ;  /* 0x000000020c0c7208 */ /* 0x080fe20000800000 */
[C---:B---3--:R-:W-:Y:S01]  /*4b00*/  FADD.FTZ R4, -R0.reuse, R14 ;  /* 0x0000000e00047221 */ /* 0x048fe20000010100 */
        /* <DEDUP_REMOVED lines=66> */
.L_x_1620:
        /* <DEDUP_REMOVED lines=125> */
[----:B------:R-:W2:Y:S01]  /*5700*/  LDL.64 R178, [R1+0x10] ;  /* 0x0000100001b27983 */ /* 0x000ea20000100a00 */
[----:B------:R-:W-:Y:S02]  /*5710*/  IMAD.MOV.U32 R6, RZ, RZ, c[0x0][0x370] ;  /* 0x0000dc00ff067624 */ /* 0x000fe400078e00ff */
[----:B------:R-:W-:Y:S01]  /*5720*/  IMAD.MOV.U32 R7, RZ, RZ, c[0x0][0x374] ;  /* 0x0000dd00ff077624 */ /* 0x000fe200078e00ff */
[----:B------:R-:W1:Y:S01]  /*5730*/  S2R R180, SR_TID.X ;  /* 0x0000000000b47919 */ /* 0x000e620000002100 */
[----:B------:R-:W-:Y:S03]  /*5740*/  IMAD.U32 R2, R6, -0x40, RZ ;  /* 0xffffffc006027824 */ /* 0x000fe600078e00ff */
[----:B------:R-:W3:Y:S02]  /*5750*/  S2R R181, SR_TID.X ;  /* 0x0000000000b57919 */ /* 0x000ee40000002100 */
[C---:B------:R-:W-:Y:S04]  /*5760*/  LEA R5, P1, R2.reuse, R236, 0x1 ;  /* 0x000000ec02057211 */ /* 0x040fe800078208ff */
[----:B------:R-:W-:Y:S01]  /*5770*/  LEA.HI.X.SX32 R2, R2, R237, 0x1, P1 ;  /* 0x000000ed02027211 */ /* 0x000fe200008f0eff */
[----:B------:R-:W-:Y:S04]  /*5780*/  IMAD.MOV.U32 R236, RZ, RZ, R5 ;  /* 0x000000ffffec7224 */ /* 0x000fe800078e0005 */
[----:B------:R-:W-:Y:S01]  /*5790*/  IMAD.MOV.U32 R237, RZ, RZ, R2 ;  /* 0x000000ffffed7224 */ /* 0x000fe200078e0002 */
[----:B--2---:R-:W2:Y:S01]  /*57a0*/  S2R R179, SR_TID.X ;  /* 0x0000000000b37919 */ /* 0x004ea20000002100 */
[----:B-1----:R-:W-:Y:S04]  /*57b0*/  SHF.R.S32.HI R180, RZ, 0x1f, R180 ;  /* 0x0000001fffb47819 */ /* 0x002fe800000114b4 */
[----:B---3--:R-:W-:Y:S04]  /*57c0*/  LEA.HI R180, R180, R181, RZ, 0x3 ;  /* 0x000000b5b4b47211 */ /* 0x008fe800078f18ff */
[----:B------:R-:W-:Y:S05]  /*57d0*/  SHF.R.S32.HI R180, RZ, 0x3, R180 ;  /* 0x00000003ffb47819 */ /* 0x000fea00000114b4 */
[----:B------:R-:W-:Y:S05]  /*57e0*/  IMAD.SHL.U32 R0, R180, 0x40, RZ ;  /* 0x00000040b4007824 */ /* 0x000fea00078e00ff */
[----:B------:R-:W-:Y:S04]  /*57f0*/  LOP3.LUT R0, R0, 0x1c0, RZ, 0xc0, !PT ;  /* 0x000001c000007812 */ /* 0x000fe800078ec0ff */
[----:B------:R-:W-:Y:S02]  /*5800*/  LOP3.LUT R4, R0, 0x38, R178, 0xf8, !PT ;  /* 0x0000003800047812 */ /* 0x000fe400078ef8b2 */
[----:B------:R-:W1:Y:S01]  /*5810*/  S2R R178, SR_TID.X ;  /* 0x0000000000b27919 */ /* 0x000e620000002100 */
[----:B------:R-:W-:Y:S04]  /*5820*/  SHF.R.U32.HI R0, RZ, 0x3, R0 ;  /* 0x00000003ff007819 */ /* 0x000fe80000011600 */
[----:B------:R-:W-:Y:S02]  /*5830*/  LOP3.LUT R0, R4, R0, RZ, 0x3c, !PT ;  /* 0x0000000004007212 */ /* 0x000fe400078e3cff */
[C---:B------:R-:W-:Y:S04]  /*5840*/  LEA R4, P1, R6.reuse, R236, 0x6 ;  /* 0x000000ec06047211 */ /* 0x040fe800078230ff */
[----:B------:R-:W-:Y:S02]  /*5850*/  LEA.HI.X R5, R6, R237, R7, 0x6, P1 ;  /* 0x000000ed06057211 */ /* 0x000fe400008f3407 */
[----:B-1----:R-:W-:Y:S04]  /*5860*/  SHF.R.S32.HI R178, RZ, 0x1f, R178 ;  /* 0x0000001fffb27819 */ /* 0x002fe800000114b2 */
[----:B--2---:R-:W-:Y:S04]  /*5870*/  LEA.HI R178, R178, R179, RZ, 0x6 ;  /* 0x000000b3b2b27211 */ /* 0x004fe800078f30ff */
[----:B------:R-:W-:Y:S05]  /*5880*/  SHF.R.S32.HI R178, RZ, 0x6, R178 ;  /* 0x00000006ffb27819 */ /* 0x000fea00000114b2 */
[----:B------:R-:W-:Y:S04]  /*5890*/  IMAD R0, R178, 0x200, R0 ;  /* 0x00000200b2007824 */ /* 0x000fe800078e0200 */
[----:B------:R-:W-:Y:S05]  /*58a0*/  IMAD.SHL.U32 R0, R0, 0x2, RZ ;  /* 0x0000000200007824 */ /* 0x000fea00078e00ff */
        /* <DEDUP_REMOVED lines=8> */
.L_x_1621:
[----:B------:R-:W-:Y:S01]  /*5930*/  LDSM.16.M88.4 R32, [R212+0x1c000] ;  /* 0x01c00000d420783b */ /* 0x000fe20000000200 */
[----:B-1----:R-:W-:Y:S01]  /*5940*/  IMAD.MOV.U32 R0, RZ, RZ, 0x4 ;  /* 0x00000004ff007424 */ /* 0x002fe200078e00ff */
[----:B------:R-:W-:Y:S01]  /*5950*/  LEA R2, P1, R242, R224, 0x2 ;  /* 0x000000e0f2027211 */ /* 0x000fe200078210ff */
[----:B------:R-:W-:Y:S01]  /*5960*/  IMAD.MOV.U32 R188, RZ, RZ, c[0x0][0x22c] ;  /* 0x00008b00ffbc7624 */ /* 0x000fe200078e00ff */
[----:B------:R-:W-:Y:S01]  /*5970*/  ULOP3.LUT UR6, UR46, 0x1, URZ, 0xc0, !UPT ;  /* 0x000000012e067892 */ /* 0x000fe2000f8ec03f */
[----:B------:R-:W1:Y:S01]  /*5980*/  LDSM.16.MT88.4 R16, [R208] ;  /* 0x00000000d010783b */ /* 0x000e620000004200 */
[----:B------:R-:W-:Y:S01]  /*5990*/  IMAD.MOV.U32 R189, RZ, RZ, c[0x0][0x22c] ;  /* 0x00008b00ffbd7624 */ /* 0x000fe200078e00ff */
[----:B------:R-:W-:Y:S01]  /*59a0*/  @UP2 UIADD3 UR7, UP1, UR40, -0x100, URZ ;  /* 0xffffff0028072890 */ /* 0x000fe2000ff3e03f */
[----:B------:R-:W-:Y:S01]  /*59b0*/  IMAD R188, R188, c[0x0][0x1c0], RZ ;  /* 0x00007000bcbc7a24 */ /* 0x000fe200078e02ff */
[----:B------:R-:W-:Y:S01]  /*59c0*/  UISETP.NE.U32.AND UP0, UPT, UR6, 0x1, UPT ;  /* 0x000000010600788c */ /* 0x000fe2000bf05070 */
[----:B------:R-:W2:Y:S01]  /*59d0*/  LDSM.16.M88.4 R28, [R212+0x1d000] ;  /* 0x01d00000d41c783b */ /* 0x000ea20000000200 */
[----:B------:R-:W-:Y:S01]  /*59e0*/  IMAD R189, R189, c[0x0][0x1c0], RZ ;  /* 0x00007000bdbd7a24 */ /* 0x000fe200078e02ff */
[----:B------:R-:W-:Y:S01]  /*59f0*/  UIADD3 UR8, UR46, -0x1, URZ ;  /* 0xffffffff2e087890 */ /* 0x000fe2000fffe03f */
[----:B------:R-:W-:Y:S01]  /*5a00*/  IMAD.SHL.U32 R188, R188, 0x10, RZ ;  /* 0x00000010bcbc7824 */ /* 0x000fe200078e00ff */
[----:B------:R-:W-:Y:S01]  /*5a10*/  @UP2 UIADD3.X UR6, UR41, -0x1, URZ, UP1, !UPT ;  /* 0xffffffff29062890 */ /* 0x000fe20008ffe43f */
[----:B------:R-:W3:Y:S01]  /*5a20*/  LDSM.16.MT88.4 R164, [R208+0x4000] ;  /* 0x00400000d0a4783b */ /* 0x000ee20000004200 */
[----:B------:R-:W-:Y:S02]  /*5a30*/  IMAD R189, R189, 0x18, RZ ;  /* 0x00000018bdbd7824 */ /* 0x000fe400078e02ff */
[----:B------:R-:W-:Y:S02]  /*5a40*/  IMAD.MOV.U32 R192, RZ, RZ, c[0x0][0x22c] ;  /* 0x00008b00ffc07624 */ /* 0x000fe400078e00ff */
[----:B------:R-:W-:Y:S01]  /*5a50*/  LDSM.16.M88.4 R168, [R3+0x1c000] ;  /* 0x01c0000003a8783b */ /* 0x000fe20000000200 */
[----:B------:R-:W-:Y:S02]  /*5a60*/  IMAD.MOV.U32 R190, RZ, RZ, c[0x0][0x22c] ;  /* 0x00008b00ffbe7624 */ /* 0x000fe400078e00ff */
[----:B------:R-:W-:Y:S02]  /*5a70*/  IMAD R192, R192, c[0x0][0x1c0], RZ ;  /* 0x00007000c0c07a24 */ /* 0x000fe400078e02ff */
[----:B------:R-:W4:Y:S01]  /*5a80*/  LDSM.16.MT88.4 R172, [R208+0x800] ;  /* 0x00080000d0ac783b */ /* 0x000f220000004200 */
[----:B------:R-:W-:Y:S02]  /*5a90*/  IMAD R190, R190, c[0x0][0x1c0], RZ ;  /* 0x00007000bebe7a24 */ /* 0x000fe400078e02ff */
[----:B------:R-:W-:Y:S02]  /*5aa0*/  IMAD.SHL.U32 R192, R192, 0x20, RZ ;  /* 0x00000020c0c07824 */ /* 0x000fe400078e00ff */
[----:B------:R-:W3:Y:S01]  /*5ab0*/  LDSM.16.M88.4 R176, [R3+0x1d000] ;  /* 0x01d0000003b0783b */ /* 0x000ee20000000200 */
[----:B------:R-:W-:Y:S02]  /*5ac0*/  IMAD R190, R190, 0x28, RZ ;  /* 0x00000028bebe7824 */ /* 0x000fe400078e02ff */
[----:B------:R-:W-:Y:S02]  /*5ad0*/  IMAD.MOV.U32 R191, RZ, RZ, c[0x0][0x22c] ;  /* 0x00008b00ffbf7624 */ /* 0x000fe400078e00ff */
[----:B------:R-:W3:Y:S02]  /*5ae0*/  LDSM.16.MT88.4 R180, [R208+0x4800] ;  /* 0x00480000d0b4783b */ /* 0x000ee40000004200 */
[----:B------:R-:W-:Y:S04]  /*5af0*/  IMAD R191, R191, c[0x0][0x1c0], RZ ;  /* 0x00007000bfbf7a24 */ /* 0x000fe800078e02ff */
[----:B------:R-:W-:Y:S01]  /*5b00*/  IMAD R191, R191, 0x38, RZ ;  /* 0x00000038bfbf7824 */ /* 0x000fe200078e02ff */
        /* <DEDUP_REMOVED lines=57> */
[-C--:B-1----:R-:W-:Y:S05]  /*5ea0*/  HMMA.16816.F32.BF16 R4, R172, R176.reuse, R4 ;  /* 0x000000b0ac04723c */ /* 0x082fea0000041804 */
[-C--:B--2---:R-:W-:Y:S03]  /*5eb0*/  LEA.HI.X.SX32 R3, R242, R225.reuse, 0x2, P1 ;  /* 0x000000e1f2037211 */ /* 0x084fe600008f16ff */
[C---:B---3--:R-:W-:Y:S08]  /*5ec0*/  HMMA.16816.F32.BF16 R8, R180.reuse, R176, R8 ;  /* 0x000000b0b408723c */ /* 0x048ff00000041808 */
[-C--:B------:R-:W-:Y:S08]  /*5ed0*/  HMMA.16816.F32.BF16 R12, R180, R178.reuse, R12 ;  /* 0x000000b2b40c723c */ /* 0x080ff0000004180c */
[C---:B------:R-:W-:Y:S01]  /*5ee0*/  HMMA.16816.F32.BF16 R16, R172.reuse, R178, R16 ;  /* 0x000000b2ac10723c */ /* 0x040fe20000041810 */
[----:B------:R-:W1:Y:S07]  /*5ef0*/  LDSM.16.MT88.4 R176, [R208+0x3000] ;  /* 0x00300000d0b0783b */ /* 0x000e6e0000004200 */
[-C--:B----4-:R-:W-:Y:S08]  /*5f00*/  HMMA.16816.F32.BF16 R20, R172, R164.reuse, R20 ;  /* 0x000000a4ac14723c */ /* 0x090ff00000041814 */
        /* <DEDUP_REMOVED lines=14> */
[----:B------:R-:W-:Y:S01]  /*5ff0*/  @P0 IADD3 R164, R247, -0x40, RZ ;  /* 0xffffffc0f7a40810 */ /* 0x000fe20007ffe0ff */
[-C--:B------:R-:W-:Y:S01]  /*6000*/  HMMA.16816.F32.BF16 R28, R180, R166.reuse, R28 ;  /* 0x000000a6b41c723c */ /* 0x080fe2000004181c */
[----:B------:R-:W2:Y:S03]  /*6010*/  LDSM.16.MT88.4 R180, [R208+0x7800] ;  /* 0x00780000d0b4783b */ /* 0x000ea60000004200 */
[----:B------:R-:W-:Y:S01]  /*6020*/  @P0 IMAD.WIDE R164, R164, R0, UR40 ;  /* 0x00000028a4a40e25 */ /* 0x000fe2000f8e0200 */
[----:B------:R-:W-:Y:S01]  /*6030*/  @UP2 UMOV UR40, UR7 ;  /* 0x0000000700282c82 */ /* 0x000fe20008000000 */
[----:B------:R-:W3:Y:S01]  /*6040*/  LDL R0, [R1] ;  /* 0x0000000001007983 */ /* 0x000ee20000100800 */
[----:B------:R-:W-:Y:S01]  /*6050*/  @UP2 UMOV UR41, UR6 ;  /* 0x0000000600292c82 */ /* 0x000fe20008000000 */
[----:B------:R-:W-:Y:S03]  /*6060*/  HMMA.16816.F32.BF16 R32, R168, R166, R32 ;  /* 0x000000a6a820723c */ /* 0x000fe60000041820 */
[----:B------:R4:W5:Y:S04]  /*6070*/  @P0 LDG.E R246, [R164.64] ;  /* 0x00000026a4f60981 */ /* 0x000968000c1e1900 */
[CC--:B------:R-:W-:Y:S01]  /*6080*/  LEA R168, P1, R189.reuse, R224.reuse, 0x2 ;  /* 0x000000e0bda87211 */ /* 0x0c0fe200078210ff */
[----:B------:R4:W5:Y:S01]  /*6090*/  @P0 LDG.E R245, [R164.64+0x20] ;  /* 0x00002026a4f50981 */ /* 0x000962000c1e1900 */
[-C--:B-1----:R-:W-:Y:S04]  /*60a0*/  HMMA.16816.F32.BF16 R4, R172, R176.reuse, R4 ;  /* 0x000000b0ac04723c */ /* 0x082fe80000041804 */
[----:B------:R4:W5:Y:S01]  /*60b0*/  @P0 LDG.E R244, [R164.64+0x80] ;  /* 0x00008026a4f40981 */ /* 0x000962000c1e1900 */
[-C--:B------:R-:W-:Y:S01]  /*60c0*/  LEA.HI.X.SX32 R169, R189, R225.reuse, 0x2, P1 ;  /* 0x000000e1bda97211 */ /* 0x080fe200008f16ff */
[----:B------:R-:W-:Y:S02]  /*60d0*/  IMAD.MOV.U32 R189, RZ, RZ, c[0x0][0x22c] ;  /* 0x00008b00ffbd7624 */ /* 0x000fe400078e00ff */
[C---:B------:R-:W-:Y:S01]  /*60e0*/  HMMA.16816.F32.BF16 R8, R184.reuse, R176, R8 ;  /* 0x000000b0b808723c */ /* 0x040fe20000041808 */
[----:B------:R-:W3:Y:S03]  /*60f0*/  LDL R176, [R1+0x4] ;  /* 0x0000040001b07983 */ /* 0x000ee60000100800 */
[----:B------:R-:W-:Y:S02]  /*6100*/  IMAD R189, R189, c[0x0][0x1c0], RZ ;  /* 0x00007000bdbd7a24 */ /* 0x000fe400078e02ff */
[----:B------:R4:W5:Y:S01]  /*6110*/  @P0 LDG.E R243, [R164.64+0xa0] ;  /* 0x0000a026a4f30981 */ /* 0x000962000c1e1900 */
[CC--:B------:R-:W-:Y:S01]  /*6120*/  LEA R170, P0, R188.reuse, R224.reuse, 0x2 ;  /* 0x000000e0bcaa7211 */ /* 0x0c0fe200078010ff */
        /* <DEDUP_REMOVED lines=9> */
[----:B------:R2:W-:Y:S05]  /*61c0*/  RED.E.ADD.F32.FTZ.RN.STRONG.GPU [R170.64], R6 ;  /* 0x00000006aa00798e */ /* 0x0005ea000c10e7a6 */
[----:B------:R2:W-:Y:S01]  /*61d0*/  RED.E.ADD.F32.FTZ.RN.STRONG.GPU [R168.64], R7 ;  /* 0x00000007a800798e */ /* 0x0005e2000c10e7a6 */
[CC--:B----4-:R-:W-:Y:S01]  /*61e0*/  LEA R164, P2, R190.reuse, R224.reuse, 0x2 ;  /* 0x000000e0bea47211 */ /* 0x0d0fe200078410ff */
[C---:B------:R-:W-:Y:S03]  /*61f0*/  HMMA.16816.F32.BF16 R24, R184.reuse, R180, R24 ;  /* 0x000000b4b818723c */ /* 0x040fe60000041818 */
[----:B------:R-:W-:Y:S01]  /*6200*/  RED.E.ADD.F32.FTZ.RN.STRONG.GPU [R166.64], R8 ;  /* 0x00000008a600798e */ /* 0x000fe2000c10e7a6 */
[-C--:B------:R-:W-:Y:S01]  /*6210*/  LEA.HI.X.SX32 R165, R190, R225.reuse, 0x2, P2 ;  /* 0x000000e1bea57211 */ /* 0x080fe200010f16ff */
[----:B------:R-:W-:Y:S03]  /*6220*/  IMAD.MOV.U32 R190, RZ, RZ, c[0x0][0x22c] ;  /* 0x00008b00ffbe7624 */ /* 0x000fe600078e00ff */
[-C--:B------:R-:W-:Y:S01]  /*6230*/  HMMA.16816.F32.BF16 R28, R184, R182.reuse, R28 ;  /* 0x000000b6b81c723c */ /* 0x080fe2000004181c */
[----:B------:R-:W-:Y:S03]  /*6240*/  RED.E.ADD.F32.FTZ.RN.STRONG.GPU [R164.64], R9 ;  /* 0x00000009a400798e */ /* 0x000fe6000c10e7a6 */
[CC--:B-1----:R-:W-:Y:S01]  /*6250*/  LEA R4, P1, R189.reuse, R224.reuse, 0x2 ;  /* 0x000000e0bd047211 */ /* 0x0c2fe200078210ff */
[----:B------:R-:W-:Y:S03]  /*6260*/  IMAD R190, R190, c[0x0][0x1c0], RZ ;  /* 0x00007000bebe7a24 */ /* 0x000fe600078e02ff */
[----:B------:R-:W-:Y:S04]  /*6270*/  HMMA.16816.F32.BF16 R32, R172, R182, R32 ;  /* 0x000000b6ac20723c */ /* 0x000fe80000041820 */
[-C--:B------:R-:W-:Y:S01]  /*6280*/  LEA.HI.X.SX32 R5, R189, R225.reuse, 0x2, P1 ;  /* 0x000000e1bd057211 */ /* 0x080fe200008f16ff */
[----:B------:R-:W-:Y:S01]  /*6290*/  IMAD.SHL.U32 R190, R190, 0x10, RZ ;  /* 0x00000010bebe7824 */ /* 0x000fe200078e00ff */
[CC--:B--2---:R-:W-:Y:S01]  /*62a0*/  LEA R6, P0, R191.reuse, R224.reuse, 0x2 ;  /* 0x000000e0bf067211 */ /* 0x0c4fe200078010ff */
[----:B------:R-:W-:Y:S02]  /*62b0*/  IMAD.MOV.U32 R189, RZ, RZ, c[0x0][0x22c] ;  /* 0x00008b00ffbd7624 */ /* 0x000fe400078e00ff */
[----:B------:R1:W-:Y:S03]  /*62c0*/  RED.E.ADD.F32.FTZ.RN.STRONG.GPU [R4.64], R10 ;  /* 0x0000000a0400798e */ /* 0x0003e6000c10e7a6 */
[-C--:B------:R-:W-:Y:S01]  /*62d0*/  LEA.HI.X.SX32 R7, R191, R225.reuse, 0x2, P0 ;  /* 0x000000e1bf077211 */ /* 0x080fe200000f16ff */
[----:B------:R-:W-:Y:S01]  /*62e0*/  IMAD R189, R189, c[0x0][0x1c0], RZ ;  /* 0x00007000bdbd7a24 */ /* 0x000fe200078e02ff */
[----:B------:R-:W-:Y:S03]  /*62f0*/  IADD3 R177, R190, 0x20, RZ ;  /* 0x00000020beb17810 */ /* 0x000fe60007ffe0ff */
[----:B------:R2:W-:Y:S01]  /*6300*/  RED.E.ADD.F32.FTZ.RN.STRONG.GPU [R6.64], R11 ;  /* 0x0000000b0600798e */ /* 0x0005e2000c10e7a6 */
[----:B------:R-:W-:Y:S04]  /*6310*/  IMAD.SHL.U32 R189, R189, 0x10, RZ ;  /* 0x00000010bdbd7824 */ /* 0x000fe800078e00ff */
[----:B------:R4:W-:Y:S01]  /*6320*/  RED.E.ADD.F32.FTZ.RN.STRONG.GPU [R224.64+0x80], R16 ;  /* 0x00008010e000798e */ /* 0x0009e2000c10e7a6 */
[C---:B------:R-:W-:Y:S02]  /*6330*/  IADD3 R179, R189.reuse, 0x20, RZ ;  /* 0x00000020bdb37810 */ /* 0x040fe40007ffe0ff */
[----:B------:R-:W-:Y:S02]  /*6340*/  IADD3 R178, R189, 0x20, RZ ;  /* 0x00000020bdb27810 */ /* 0x000fe40007ffe0ff */
[----:B------:R4:W-:Y:S01]  /*6350*/  RED.E.ADD.F32.FTZ.RN.STRONG.GPU [R2.64+0x80], R17 ;  /* 0x000080110200798e */ /* 0x0009e2000c10e7a6 */
[C---:B------:R-:W-:Y:S02]  /*6360*/  IMAD.IADD R179, R242.reuse, 0x1, R179 ;  /* 0x00000001f2b37824 */ /* 0x040fe400078e02b3 */
[C---:B------:R-:W-:Y:S04]  /*6370*/  IMAD.IADD R178, R242.reuse, 0x1, R178 ;  /* 0x00000001f2b27824 */ /* 0x040fe800078e02b2 */
[----:B------:R-:W-:Y:S01]  /*6380*/  IMAD.IADD R178, R242, 0x1, R178 ;  /* 0x00000001f2b27824 */ /* 0x000fe200078e02b2 */
[CC--:B-1----:R-:W-:Y:S04]  /*6390*/  LEA R4, P0, R177.reuse, R224.reuse, 0x2 ;  /* 0x000000e0b1047211 */ /* 0x0c2fe800078010ff */
[-C--:B------:R-:W-:Y:S02]  /*63a0*/  LEA.HI.X.SX32 R5, R177, R225.reuse, 0x2, P0 ;  /* 0x000000e1b1057211 */ /* 0x080fe400000f16ff */
[----:B------:R-:W-:Y:S01]  /*63b0*/  IADD3 R177, R189, 0x20, RZ ;  /* 0x00000020bdb17810 */ /* 0x000fe20007ffe0ff */
[----:B------:R-:W-:Y:S01]  /*63c0*/  IMAD.MOV.U32 R189, RZ, RZ, c[0x0][0x22c] ;  /* 0x00008b00ffbd7624 */ /* 0x000fe200078e00ff */
[CC--:B--2---:R-:W-:Y:S01]  /*63d0*/  LEA R6, P1, R179.reuse, R224.reuse, 0x2 ;  /* 0x000000e0b3067211 */ /* 0x0c4fe200078210ff */
[----:B------:R-:W-:Y:S01]  /*63e0*/  RED.E.ADD.F32.FTZ.RN.STRONG.GPU [R4.64], R18 ;  /* 0x000000120400798e */ /* 0x000fe2000c10e7a6 */
[-C--:B------:R-:W-:Y:S01]  /*63f0*/  LEA R10, P0, R178, R224.reuse, 0x2 ;  /* 0x000000e0b20a7211 */ /* 0x080fe200078010ff */
[----:B------:R-:W-:Y:S01]  /*6400*/  IMAD.IADD R177, R242, 0x1, R177 ;  /* 0x00000001f2b17824 */ /* 0x000fe200078e02b1 */
[-C--:B------:R-:W-:Y:S01]  /*6410*/  LEA.HI.X.SX32 R7, R179, R225.reuse, 0x2, P1 ;  /* 0x000000e1b3077211 */ /* 0x080fe200008f16ff */
[----:B------:R-:W-:Y:S01]  /*6420*/  IMAD R189, R189, c[0x0][0x1c0], RZ ;  /* 0x00007000bdbd7a24 */ /* 0x000fe200078e02ff */
[-C--:B------:R-:W-:Y:S01]  /*6430*/  LEA.HI.X.SX32 R11, R178, R225.reuse, 0x2, P0 ;  /* 0x000000e1b20b7211 */ /* 0x080fe200000f16ff */
[----:B------:R-:W-:Y:S01]  /*6440*/  IMAD.IADD R177, R242, 0x1, R177 ;  /* 0x00000001f2b17824 */ /* 0x000fe200078e02b1 */
[C---:B----4-:R-:W-:Y:S01]  /*6450*/  IADD3 R16, R188.reuse, 0x60, RZ ;  /* 0x00000060bc107810 */ /* 0x050fe20007ffe0ff */
[----:B------:R-:W-:Y:S01]  /*6460*/  RED.E.ADD.F32.FTZ.RN.STRONG.GPU [R6.64], R19 ;  /* 0x000000130600798e */ /* 0x000fe2000c10e7a6 */
[----:B------:R-:W-:Y:S01]  /*6470*/  IMAD.SHL.U32 R189, R189, 0x10, RZ ;  /* 0x00000010bdbd7824 */ /* 0x000fe200078e00ff */
[----:B------:R-:W-:Y:S01]  /*6480*/  IADD3 R17, R188, 0x60, RZ ;  /* 0x00000060bc117810 */ /* 0x000fe20007ffe0ff */
[C---:B------:R-:W-:Y:S02]  /*6490*/  IMAD.IADD R177, R242.reuse, 0x1, R177 ;  /* 0x00000001f2b17824 */ /* 0x040fe400078e02b1 */
[----:B------:R-:W-:Y:S01]  /*64a0*/  RED.E.ADD.F32.FTZ.RN.STRONG.GPU [R10.64], R12 ;  /* 0x0000000c0a00798e */ /* 0x000fe2000c10e7a6 */
[----:B------:R-:W-:Y:S01]  /*64b0*/  IADD3 R167, R189, 0x40, RZ ;  /* 0x00000040bda77810 */ /* 0x000fe20007ffe0ff */
[C---:B------:R-:W-:Y:S01]  /*64c0*/  IMAD.IADD R16, R242.reuse, 0x1, R16 ;  /* 0x00000001f2107824 */ /* 0x040fe200078e0210 */
[-C--:B------:R-:W-:Y:S02]  /*64d0*/  LEA R8, P2, R177, R224.reuse, 0x2 ;  /* 0x000000e0b1087211 */ /* 0x080fe400078410ff */
[----:B------:R-:W-:Y:S01]  /*64e0*/  IADD3 R166, R189, 0x40, RZ ;  /* 0x00000040bda67810 */ /* 0x000fe20007ffe0ff */
[C---:B------:R-:W-:Y:S01]  /*64f0*/  IMAD.IADD R167, R242.reuse, 0x1, R167 ;  /* 0x00000001f2a77824 */ /* 0x040fe200078e02a7 */
[-C--:B------:R-:W-:Y:S01]  /*6500*/  LEA.HI.X.SX32 R9, R177, R225.reuse, 0x2, P2 ;  /* 0x000000e1b1097211 */ /* 0x080fe200010f16ff */
[C---:B------:R-:W-:Y:S02]  /*6510*/  IMAD.IADD R16, R242.reuse, 0x1, R16 ;  /* 0x00000001f2107824 */ /* 0x040fe400078e0210 */
[C---:B------:R-:W-:Y:S02]  /*6520*/  IMAD.IADD R166, R242.reuse, 0x1, R166 ;  /* 0x00000001f2a67824 */ /* 0x040fe400078e02a6 */
[----:B------:R1:W-:Y:S01]  /*6530*/  RED.E.ADD.F32.FTZ.RN.STRONG.GPU [R8.64], R13 ;  /* 0x0000000d0800798e */ /* 0x0003e2000c10e7a6 */
[C---:B------:R-:W-:Y:S02]  /*6540*/  IMAD.IADD R167, R242.reuse, 0x1, R167 ;  /* 0x00000001f2a77824 */ /* 0x040fe400078e02a7 */
[C---:B------:R-:W-:Y:S04]  /*6550*/  IMAD.IADD R166, R242.reuse, 0x1, R166 ;  /* 0x00000001f2a67824 */ /* 0x040fe800078e02a6 */
[----:B------:R-:W-:Y:S05]  /*6560*/  IMAD.IADD R166, R242, 0x1, R166 ;  /* 0x00000001f2a67824 */ /* 0x000fea00078e02a6 */
[CC--:B-1----:R-:W-:Y:S04]  /*6570*/  LEA R8, P2, R166.reuse, R224.reuse, 0x2 ;  /* 0x000000e0a6087211 */ /* 0x0c2fe800078410ff */
[-C--:B------:R-:W-:Y:S02]  /*6580*/  LEA.HI.X.SX32 R9, R166, R225.reuse, 0x2, P2 ;  /* 0x000000e1a6097211 */ /* 0x080fe400010f16ff */
[CC--:B---3--:R-:W-:Y:S04]  /*6590*/  LEA R4, P1, R0.reuse, R224.reuse, 0x2 ;  /* 0x000000e000047211 */ /* 0x0c8fe800078210ff */
[-C--:B------:R-:W-:Y:S01]  /*65a0*/  LEA.HI.X.SX32 R5, R0, R225.reuse, 0x2, P1 ;  /* 0x000000e100057211 */ /* 0x080fe200008f16ff */
[----:B------:R-:W-:Y:S04]  /*65b0*/  IMAD.MOV.U32 R0, RZ, RZ, c[0x0][0x22c] ;  /* 0x00008b00ff007624 */ /* 0x000fe800078e00ff */
[----:B------:R1:W-:Y:S01]  /*65c0*/  RED.E.ADD.F32.FTZ.RN.STRONG.GPU [R4.64], R14 ;  /* 0x0000000e0400798e */ /* 0x0003e2000c10e7a6 */
[----:B------:R-:W-:Y:S04]  /*65d0*/  IMAD R0, R0, c[0x0][0x1c0], RZ ;  /* 0x0000700000007a24 */ /* 0x000fe800078e02ff */
[----:B------:R-:W-:Y:S05]  /*65e0*/  IMAD.SHL.U32 R0, R0, 0x10, RZ ;  /* 0x0000001000007824 */ /* 0x000fea00078e00ff */
[----:B------:R-:W-:Y:S02]  /*65f0*/  IADD3 R168, R0, 0x40, RZ ;  /* 0x0000004000a87810 */ /* 0x000fe40007ffe0ff */
[CC--:B------:R-:W-:Y:S02]  /*6600*/  LEA R6, P0, R176.reuse, R224.reuse, 0x2 ;  /* 0x000000e0b0067211 */ /* 0x0c0fe400078010ff */
[----:B------:R-:W-:Y:S02]  /*6610*/  IADD3 R0, R189, 0x40, RZ ;  /* 0x00000040bd007810 */ /* 0x000fe40007ffe0ff */
[-C--:B------:R-:W-:Y:S03]  /*6620*/  LEA.HI.X.SX32 R7, R176, R225.reuse, 0x2, P0 ;  /* 0x000000e1b0077211 */ /* 0x080fe600000f16ff */
[----:B------:R-:W-:Y:S02]  /*6630*/  IMAD.IADD R0, R242, 0x1, R0 ;  /* 0x00000001f2007824 */ /* 0x000fe400078e0200 */
[----:B------:R2:W-:Y:S05]  /*6640*/  RED.E.ADD.F32.FTZ.RN.STRONG.GPU [R6.64], R15 ;  /* 0x0000000f0600798e */ /* 0x0005ea000c10e7a6 */
[----:B------:R-:W-:Y:S01]  /*6650*/  RED.E.ADD.F32.FTZ.RN.STRONG.GPU [R224.64+0x100], R20 ;  /* 0x00010014e000798e */ /* 0x000fe2000c10e7a6 */
[CC--:B-1----:R-:W-:Y:S04]  /*6660*/  LEA R4, P0, R168.reuse, R224.reuse, 0x2 ;  /* 0x000000e0a8047211 */ /* 0x0c2fe800078010ff */
[----:B------:R-:W-:Y:S01]  /*6670*/  RED.E.ADD.F32.FTZ.RN.STRONG.GPU [R2.64+0x100], R21 ;  /* 0x000100150200798e */ /* 0x000fe2000c10e7a6 */
[-C--:B------:R-:W-:Y:S02]  /*6680*/  LEA.HI.X.SX32 R5, R168, R225.reuse, 0x2, P0 ;  /* 0x000000e1a8057211 */ /* 0x080fe400000f16ff */
[CC--:B------:R-:W-:Y:S02]  /*6690*/  LEA R10, P0, R167.reuse, R224.reuse, 0x2 ;  /* 0x000000e0a70a7211 */ /* 0x0c0fe400078010ff */
[----:B------:R-:W-:Y:S02]  /*66a0*/  LDSM.16.MT88.4 R12, [R209+0x1e000] ;  /* 0x01e00000d10c783b */ /* 0x000fe40000004200 */
[-C--:B------:R-:W-:Y:S03]  /*66b0*/  LEA.HI.X.SX32 R11, R167, R225.reuse, 0x2, P0 ;  /* 0x000000e1a70b7211 */ /* 0x080fe600000f16ff */
[----:B------:R1:W-:Y:S05]  /*66c0*/  RED.E.ADD.F32.FTZ.RN.STRONG.GPU [R4.64], R22 ;  /* 0x000000160400798e */ /* 0x0003ea000c10e7a6 */
[----:B------:R-:W-:Y:S01]  /*66d0*/  LDSM.16.MT88.4 R168, [R210+0x2800] ;  /* 0x00280000d2a8783b */ /* 0x000fe20000004200 */
[CC--:B--2---:R-:W-:Y:S04]  /*66e0*/  LEA R6, P1, R0.reuse, R224.reuse, 0x2 ;  /* 0x000000e000067211 */ /* 0x0c4fe800078210ff */
[-C--:B------:R-:W-:Y:S01]  /*66f0*/  LEA.HI.X.SX32 R7, R0, R225.reuse, 0x2, P1 ;  /* 0x000000e100077211 */ /* 0x080fe200008f16ff */
[----:B------:R-:W-:Y:S04]  /*6700*/  IMAD.IADD R0, R242, 0x1, R252 ;  /* 0x00000001f2007824 */ /* 0x000fe800078e02fc */
[----:B------:R2:W-:Y:S05]  /*6710*/  RED.E.ADD.F32.FTZ.RN.STRONG.GPU [R6.64], R23 ;  /* 0x000000170600798e */ /* 0x0005ea000c10e7a6 */
[----:B------:R-:W-:Y:S05]  /*6720*/  RED.E.ADD.F32.FTZ.RN.STRONG.GPU [R10.64], R24 ;  /* 0x000000180a00798e */ /* 0x000fea000c10e7a6 */
[----:B------:R3:W-:Y:S01]  /*6730*/  RED.E.ADD.F32.FTZ.RN.STRONG.GPU [R8.64], R25 ;  /* 0x000000190800798e */ /* 0x0007e2000c10e7a6 */
[CC--:B-1----:R-:W-:Y:S04]  /*6740*/  LEA R4, P1, R252.reuse, R224.reuse, 0x2 ;  /* 0x000000e0fc047211 */ /* 0x0c2fe800078210ff */
[-C--:B------:R-:W-:Y:S01]  /*6750*/  LEA.HI.X.SX32 R5, R252, R225.reuse, 0x2, P1 ;  /* 0x000000e1fc057211 */ /* 0x080fe200008f16ff */
[----:B------:R-:W-:Y:S05]  /*6760*/  LDSM.16.MT88.4 R20, [R210+0x2000] ;  /* 0x00200000d214783b */ /* 0x000fea0000004200 */
[----:B------:R1:W-:Y:S01]  /*6770*/  RED.E.ADD.F32.FTZ.RN.STRONG.GPU [R4.64], R26 ;  /* 0x0000001a0400798e */ /* 0x0003e2000c10e7a6 */
[CC--:B--2---:R-:W-:Y:S04]  /*6780*/  LEA R6, P0, R0.reuse, R224.reuse, 0x2 ;  /* 0x000000e000067211 */ /* 0x0c4fe800078010ff */
[-C--:B------:R-:W-:Y:S02]  /*6790*/  LEA.HI.X.SX32 R7, R0, R225.reuse, 0x2, P0 ;  /* 0x000000e100077211 */ /* 0x080fe400000f16ff */
[----:B------:R-:W-:Y:S03]  /*67a0*/  IADD3 R0, R188, 0x60, RZ ;  /* 0x00000060bc007810 */ /* 0x000fe60007ffe0ff */
[----:B------:R2:W-:Y:S01]  /*67b0*/  RED.E.ADD.F32.FTZ.RN.STRONG.GPU [R6.64], R27 ;  /* 0x0000001b0600798e */ /* 0x0005e2000c10e7a6 */
[-C--:B---3--:R-:W-:Y:S01]  /*67c0*/  LEA R8, P3, R16, R224.reuse, 0x2 ;  /* 0x000000e010087211 */ /* 0x088fe200078610ff */
[----:B------:R-:W-:Y:S03]  /*67d0*/  IMAD.IADD R0, R242, 0x1, R0 ;  /* 0x00000001f2007824 */ /* 0x000fe600078e0200 */
[----:B------:R-:W-:Y:S01]  /*67e0*/  RED.E.ADD.F32.FTZ.RN.STRONG.GPU [R224.64+0x180], R32 ;  /* 0x00018020e000798e */ /* 0x000fe2000c10e7a6 */
[-C--:B------:R-:W-:Y:S02]  /*67f0*/  LEA.HI.X.SX32 R9, R16, R225.reuse, 0x2, P3 ;  /* 0x000000e110097211 */ /* 0x080fe400018f16ff */
[CC--:B------:R-:W-:Y:S02]  /*6800*/  LEA R10, P0, R0.reuse, R224.reuse, 0x2 ;  /* 0x000000e0000a7211 */ /* 0x0c0fe400078010ff */
[----:B------:R3:W-:Y:S01]  /*6810*/  RED.E.ADD.F32.FTZ.RN.STRONG.GPU [R2.64+0x180], R33 ;  /* 0x000180210200798e */ /* 0x0007e2000c10e7a6 */
[CC--:B-1----:R-:W-:Y:S02]  /*6820*/  LEA R4, P1, R17.reuse, R224.reuse, 0x2 ;  /* 0x000000e011047211 */ /* 0x0c2fe400078210ff */
[-C--:B------:R-:W-:Y:S01]  /*6830*/  LEA.HI.X.SX32 R11, R0, R225.reuse, 0x2, P0 ;  /* 0x000000e1000b7211 */ /* 0x080fe200000f16ff */
[----:B------:R-:W-:Y:S01]  /*6840*/  IMAD.IADD R0, R242, 0x1, R250 ;  /* 0x00000001f2007824 */ /* 0x000fe200078e02fa */
[-C--:B------:R-:W-:Y:S05]  /*6850*/  LEA.HI.X.SX32 R5, R17, R225.reuse, 0x2, P1 ;  /* 0x000000e111057211 */ /* 0x080fea00008f16ff */
[----:B------:R1:W-:Y:S05]  /*6860*/  RED.E.ADD.F32.FTZ.RN.STRONG.GPU [R4.64], R34 ;  /* 0x000000220400798e */ /* 0x0003ea000c10e7a6 */
[----:B------:R-:W-:Y:S01]  /*6870*/  RED.E.ADD.F32.FTZ.RN.STRONG.GPU [R10.64], R35 ;  /* 0x000000230a00798e */ /* 0x000fe2000c10e7a6 */
[CC--:B--2---:R-:W-:Y:S04]  /*6880*/  LEA R6, P2, R251.reuse, R224.reuse, 0x2 ;  /* 0x000000e0fb067211 */ /* 0x0c4fe800078410ff */
[----:B------:R-:W-:Y:S01]  /*6890*/  RED.E.ADD.F32.FTZ.RN.STRONG.GPU [R8.64], R28 ;  /* 0x0000001c0800798e */ /* 0x000fe2000c10e7a6 */
[-C--:B------:R-:W-:Y:S04]  /*68a0*/  LEA.HI.X.SX32 R7, R251, R225.reuse, 0x2, P2 ;  /* 0x000000e1fb077211 */ /* 0x080fe800010f16ff */
[----:B------:R-:W-:Y:S01]  /*68b0*/  LDSM.16.MT88.4 R8, [R210] ;  /* 0x00000000d208783b */ /* 0x000fe20000004200 */
[CC--:B---3--:R-:W-:Y:S04]  /*68c0*/  LEA R2, P0, R0.reuse, R224.reuse, 0x2 ;  /* 0x000000e000027211 */ /* 0x0c8fe800078010ff */
[----:B------:R-:W-:Y:S01]  /*68d0*/  RED.E.ADD.F32.FTZ.RN.STRONG.GPU [R6.64], R29 ;  /* 0x0000001d0600798e */ /* 0x000fe2000c10e7a6 */
[-C--:B------:R-:W-:Y:S01]  /*68e0*/  LEA.HI.X.SX32 R3, R0, R225.reuse, 0x2, P0 ;  /* 0x000000e100037211 */ /* 0x080fe200000f16ff */
[----:B------:R-:W-:Y:S01]  /*68f0*/  IMAD.IADD R0, R214, 0x1, R210 ;  /* 0x00000001d6007824 */ /* 0x000fe200078e02d2 */
[----:B------:R-:W-:Y:S01]  /*6900*/  PLOP3.LUT P0, PT, PT, PT, UP0, 0x80, 0x0 ;  /* 0x000000000000781c */ /* 0x000fe20003f0f008 */
[----:B------:R-:W-:Y:S01]  /*6910*/  @UP2 UIADD3 UR4, UP0, UR4, -0x100, URZ ;  /* 0xffffff0004042890 */ /* 0x000fe2000ff1e03f */
[----:B------:R-:W-:Y:S01]  /*6920*/  LDSM.16.MT88.4 R32, [R209+0x1e800] ;  /* 0x01e80000d120783b */ /* 0x000fe20000004200 */
[C---:B-1----:R-:W-:Y:S02]  /*6930*/  LEA R4, P1, R250.reuse, R224, 0x2 ;  /* 0x000000e0fa047211 */ /* 0x042fe400078210ff */
[----:B------:R-:W-:Y:S02]  /*6940*/  @UP2 UIADD3.X UR5, UR5, -0x1, URZ, UP0, !UPT ;  /* 0xffffffff05052890 */ /* 0x000fe400087fe43f */
[----:B------:R-:W-:Y:S01]  /*6950*/  LDSM.16.MT88.4 R16, [R0] ;  /* 0x000000000010783b */ /* 0x000fe20000004200 */
[----:B------:R-:W-:Y:S02]  /*6960*/  LEA.HI.X.SX32 R5, R250, R225, 0x2, P1 ;  /* 0x000000e1fa057211 */ /* 0x000fe400008f16ff */
[----:B------:R-:W-:Y:S01]  /*6970*/  ISETP.LT.AND P1, PT, RZ, UR46, PT ;  /* 0x0000002eff007c0c */ /* 0x000fe2000bf21270 */
[----:B------:R-:W-:Y:S01]  /*6980*/  UMOV UR46, UR8 ;  /* 0x00000008002e7c82 */ /* 0x000fe20008000000 */
[----:B------:R-:W-:Y:S05]  /*6990*/  LDSM.16.MT88.4 R24, [R0+0x2000] ;  /* 0x002000000018783b */ /* 0x000fea0000004200 */
[----:B------:R-:W-:Y:S05]  /*69a0*/  RED.E.ADD.F32.FTZ.RN.STRONG.GPU [R4.64], R30 ;  /* 0x0000001e0400798e */ /* 0x000fea000c10e7a6 */
        /* <DEDUP_REMOVED lines=86> */
.L_x_1619:
[----:B------:R-:W2:Y:S04]  /*6f10*/  LDL R173, [R1+0x20] ;  /* 0x0000200001ad7983 */ /* 0x000ea80000100800 */
[----:B------:R-:W3:Y:S04]  /*6f20*/  LDL R172, [R1+0x30] ;  /* 0x0000300001ac7983 */ /* 0x000ee80000100800 */
[----:B------:R-:W4:Y:S01]  /*6f30*/  LDL R174, [R1+0x3c] ;  /* 0x00003c0001ae7983 */ /* 0x000f220000100800 */
[----:B------:R-:W-:Y:S01]  /*6f40*/  FMUL.FTZ R27, R55, c[0x0][0x2dc] ;  /* 0x0000b700371b7a20 */ /* 0x000fe20000410000 */
[----:B------:R-:W-:-:S02]  /*6f50*/  ULDC.64 UR6, c[0x0][0x3a0] ;  /* 0x0000e80000067ab9 */ /* 0x000fc40000000a00 */
[----:B------:R-:W4:Y:S04]  /*6f60*/  LDL R171, [R1+0x24] ;  /* 0x0000240001ab7983 */ /* 0x000f280000100800 */
[----:B------:R-:W4:Y:S04]  /*6f70*/  LDL R170, [R1+0x34] ;  /* 0x0000340001aa7983 */ /* 0x000f280000100800 */
[----:B------:R-:W4:Y:S01]  /*6f80*/  LDL.64 R176, [R1+0x10] ;  /* 0x0000100001b07983 */ /* 0x000f220000100a00 */
[----:B------:R-:W-:Y:S01]  /*6f90*/  FMUL.FTZ R100, R100, c[0x0][0x2e0] ;  /* 0x0000b80064647a20 */ /* 0x000fe20000410000 */
[----:B------:R-:W-:-:S02]  /*6fa0*/  ULDC.64 UR4, c[0x0][0x3a8] ;  /* 0x0000ea0000047ab9 */ /* 0x000fc40000000a00 */
[----:B------:R-:W4:Y:S01]  /*6fb0*/  LDL R55, [R1+0x38] ;  /* 0x0000380001377983 */ /* 0x000f220000100800 */
[----:B-1----:R-:W-:Y:S02]  /*6fc0*/  FMUL.FTZ R2, R101, c[0x0][0x2e0] ;  /* 0x0000b80065027a20 */ /* 0x002fe40000410000 */
[----:B------:R-:W-:Y:S02]  /*6fd0*/  FMUL.FTZ R102, R102, c[0x0][0x2e0] ;  /* 0x0000b80066667a20 */ /* 0x000fe40000410000 */
[----:B------:R-:W-:Y:S02]  /*6fe0*/  FMUL.FTZ R0, R103, c[0x0][0x2e0] ;  /* 0x0000b80067007a20 */ /* 0x000fe40000410000 */
[----:B------:R-:W-:Y:S02]  /*6ff0*/  FMUL.FTZ R112, R112, c[0x0][0x2e0] ;  /* 0x0000b80070707a20 */ /* 0x000fe40000410000 */
[----:B------:R-:W-:Y:S02]  /*7000*/  FMUL.FTZ R6, R113, c[0x0][0x2e0] ;  /* 0x0000b80071067a20 */ /* 0x000fe40000410000 */
[----:B------:R-:W-:-:S02]  /*7010*/  FMUL.FTZ R34, R41, c[0x0][0x2dc] ;  /* 0x0000b70029227a20 */ /* 0x000fc40000410000 */
[----:B------:R-:W-:Y:S02]  /*7020*/  FMUL.FTZ R114, R114, c[0x0][0x2e0] ;  /* 0x0000b80072727a20 */ /* 0x000fe40000410000 */
[----:B------:R-:W-:Y:S01]  /*7030*/  FMUL.FTZ R8, R115, c[0x0][0x2e0] ;  /* 0x0000b80073087a20 */ /* 0x000fe20000410000 */
[----:B------:R-:W-:Y:S01]  /*7040*/  F2FP.BF16.PACK_AB R2, R2, R100 ;  /* 0x000000640202723e */ /* 0x000fe200000010ff */
[----:B------:R-:W-:Y:S01]  /*7050*/  BAR.SYNC.DEFER_BLOCKING 0x0 ;  /* 0x0000000000007b1d */ /* 0x000fe20000010000 */
[----:B------:R-:W-:Y:S02]  /*7060*/  FMUL.FTZ R104, R104, c[0x0][0x2e0] ;  /* 0x0000b80068687a20 */ /* 0x000fe40000410000 */
[----:B------:R-:W-:Y:S01]  /*7070*/  FMUL.FTZ R41, R105, c[0x0][0x2e0] ;  /* 0x0000b80069297a20 */ /* 0x000fe20000410000 */
[----:B------:R-:W-:Y:S01]  /*7080*/  F2FP.BF16.PACK_AB R0, R0, R102 ;  /* 0x000000660000723e */ /* 0x000fe200000010ff */
[----:B------:R-:W-:Y:S02]  /*7090*/  FMUL.FTZ R4, R44, c[0x0][0x2dc] ;  /* 0x0000b7002c047a20 */ /* 0x000fe40000410000 */
        /* <DEDUP_REMOVED lines=29> */
[----:B------:R-:W-:Y:S02]  /*7270*/  FMUL.FTZ R120, R120, c[0x0][0x2e0] ;  /* 0x0000b80078787a20 */ /* 0x000fe40000410000 */
        /* <DEDUP_REMOVED lines=58> */
[----:B------:R-:W1:Y:S01]  /*7620*/  S2R R168, SR_TID.X ;  /* 0x0000000000a87919 */ /* 0x000e620000002100 */
        /* <DEDUP_REMOVED lines=10> */
[----:B------:R-:W1:Y:S01]  /*76d0*/  S2R R169, SR_TID.X ;  /* 0x0000000000a97919 */ /* 0x000e620000002100 */
[----:B------:R-:W-:-:S02]  /*76e0*/  F2FP.BF16.PACK_AB R36, R36, R167 ;  /* 0x000000a72424723e */ /* 0x000fc400000010ff */
        /* <DEDUP_REMOVED lines=40> */
[----:B------:R-:W2:Y:S01]  /*7970*/  S2R R52, SR_CTAID.Y ;  /* 0x0000000000347919 */ /* 0x000ea20000002600 */
        /* <DEDUP_REMOVED lines=9> */
[----:B-1----:R-:W-:Y:S01]  /*7a10*/  SHF.R.S32.HI R168, RZ, 0x1f, R168 ;  /* 0x0000001fffa87819 */ /* 0x002fe200000114a8 */
[----:B------:R-:W-:Y:S01]  /*7a20*/  FMUL.FTZ R13, R79, c[0x0][0x2dc] ;  /* 0x0000b7004f0d7a20 */ /* 0x000fe20000410000 */
[----:B------:R-:W-:Y:S02]  /*7a30*/  F2FP.BF16.PACK_AB R18, R18, R72 ;  /* 0x000000481212723e */ /* 0x000fe400000010ff */
[----:B------:R-:W-:Y:S01]  /*7a40*/  F2FP.BF16.PACK_AB R17, R17, R74 ;  /* 0x0000004a1111723e */ /* 0x000fe200000010ff */
[----:B--2---:R-:W-:Y:S04]  /*7a50*/  STS [R173], R2 ;  /* 0x00000002ad007388 */ /* 0x004fe80000000800 */
[----:B------:R1:W-:Y:S04]  /*7a60*/  STS [R173+0x400], R0 ;  /* 0x00040000ad007388 */ /* 0x0003e80000000800 */
[----:B---3--:R-:W-:Y:S04]  /*7a70*/  STS [R172], R6 ;  /* 0x00000006ac007388 */ /* 0x008fe80000000800 */
[----:B----4-:R-:W-:Y:S04]  /*7a80*/  STS [R174], R8 ;  /* 0x00000008ae007388 */ /* 0x010fe80000000800 */
[----:B------:R-:W-:Y:S04]  /*7a90*/  STS [R173+0x2000], R41 ;  /* 0x00200029ad007388 */ /* 0x000fe80000000800 */
[----:B------:R-:W-:Y:S04]  /*7aa0*/  STS [R173+0x2400], R9 ;  /* 0x00240009ad007388 */ /* 0x000fe80000000800 */
[----:B------:R-:W-:Y:S04]  /*7ab0*/  STS [R172+0x2000], R44 ;  /* 0x0020002cac007388 */ /* 0x000fe80000000800 */
[----:B------:R-:W-:Y:S04]  /*7ac0*/  STS [R172+0x2400], R43 ;  /* 0x0024002bac007388 */ /* 0x000fe80000000800 */
        /* <DEDUP_REMOVED lines=38> */
[----:B------:R-:W-:-:S03]  /*7d30*/  F2FP.BF16.PACK_AB R14, R14, R76 ;  /* 0x0000004c0e0e723e */ /* 0x000fc600000010ff */
[----:B------:R-:W-:Y:S01]  /*7d40*/  STS [R170+0xa000], R22 ;  /* 0x00a00016aa007388 */ /* 0x000fe20000000800 */
[----:B------:R-:W-:-:S03]  /*7d50*/  F2FP.BF16.PACK_AB R13, R13, R78 ;  /* 0x0000004e0d0d723e */ /* 0x000fc600000010ff */
[----:B------:R-:W-:Y:S01]  /*7d60*/  STS [R55+0xa000], R21 ;  /* 0x00a0001537007388 */ /* 0x000fe20000000800 */
[----:B------:R-:W-:-:S03]  /*7d70*/  LEA.HI R168, R168, R169, RZ, 0x3 ;  /* 0x000000a9a8a87211 */ /* 0x000fc600078f18ff */
[----:B------:R-:W-:Y:S04]  /*7d80*/  STS [R173+0xc000], R20 ;  /* 0x00c00014ad007388 */ /* 0x000fe80000000800 */
[----:B------:R-:W-:Y:S04]  /*7d90*/  STS [R173+0xc400], R19 ;  /* 0x00c40013ad007388 */ /* 0x000fe80000000800 */
[----:B------:R-:W-:Y:S01]  /*7da0*/  STS [R172+0xc000], R16 ;  /* 0x00c00010ac007388 */ /* 0x000fe20000000800 */
[----:B------:R-:W-:-:S03]  /*7db0*/  SHF.R.S32.HI R168, RZ, 0x3, R168 ;  /* 0x00000003ffa87819 */ /* 0x000fc600000114a8 */
[----:B------:R-:W-:Y:S04]  /*7dc0*/  STS [R172+0xc400], R15 ;  /* 0x00c4000fac007388 */ /* 0x000fe80000000800 */
[----:B------:R-:W-:Y:S04]  /*7dd0*/  STS [R173+0xe000], R18 ;  /* 0x00e00012ad007388 */ /* 0x000fe80000000800 */
[----:B------:R2:W-:Y:S04]  /*7de0*/  STS [R173+0xe400], R17 ;  /* 0x00e40011ad007388 */ /* 0x0005e80000000800 */
[----:B------:R-:W-:Y:S01]  /*7df0*/  STS [R172+0xe000], R14 ;  /* 0x00e0000eac007388 */ /* 0x000fe20000000800 */
[----:B-1----:R-:W-:-:S03]  /*7e00*/  SHF.L.U32 R0, R168, 0x6, RZ ;  /* 0x00000006a8007819 */ /* 0x002fc600000006ff */
[----:B------:R1:W-:Y:S01]  /*7e10*/  STS [R172+0xe400], R13 ;  /* 0x00e4000dac007388 */ /* 0x0003e20000000800 */
[----:B------:R-:W-:Y:S02]  /*7e20*/  FMUL.FTZ R84, R84, c[0x0][0x2dc] ;  /* 0x0000b70054547a20 */ /* 0x000fe40000410000 */
[----:B------:R-:W-:Y:S01]  /*7e30*/  FMUL.FTZ R12, R85, c[0x0][0x2dc] ;  /* 0x0000b700550c7a20 */ /* 0x000fe20000410000 */
[----:B------:R-:W3:Y:S01]  /*7e40*/  S2R R53, SR_CTAID.Z ;  /* 0x0000000000357919 */ /* 0x000ee20000002700 */
[----:B------:R-:W-:Y:S01]  /*7e50*/  FMUL.FTZ R86, R86, c[0x0][0x2dc] ;  /* 0x0000b70056567a20 */ /* 0x000fe20000410000 */
[----:B------:R-:W-:Y:S01]  /*7e60*/  SHF.R.S32.HI R3, RZ, 0x1f, R176 ;  /* 0x0000001fff037819 */ /* 0x000fe200000114b0 */
[----:B------:R-:W-:Y:S01]  /*7e70*/  FMUL.FTZ R11, R87, c[0x0][0x2dc] ;  /* 0x0000b700570b7a20 */ /* 0x000fe20000410000 */
[----:B------:R-:W-:Y:S01]  /*7e80*/  MOV R4, UR36 ;  /* 0x0000002400047c02 */ /* 0x000fe20008000f00 */
[----:B------:R-:W-:Y:S01]  /*7e90*/  FMUL.FTZ R96, R96, c[0x0][0x2dc] ;  /* 0x0000b70060607a20 */ /* 0x000fe20000410000 */
[----:B------:R-:W-:Y:S01]  /*7ea0*/  UIMAD UR8, UR35, UR6, URZ ;  /* 0x00000006230872a4 */ /* 0x000fe2000f8e023f */
[----:B------:R-:W-:Y:S01]  /*7eb0*/  FMUL.FTZ R10, R97, c[0x0][0x2dc] ;  /* 0x0000b700610a7a20 */ /* 0x000fe20000410000 */
[----:B------:R-:W-:Y:S01]  /*7ec0*/  MOV R2, R176 ;  /* 0x000000b000027202 */ /* 0x000fe20000000f00 */
[----:B------:R-:W-:Y:S01]  /*7ed0*/  FMUL.FTZ R98, R98, c[0x0][0x2dc] ;  /* 0x0000b70062627a20 */ /* 0x000fe20000410000 */
[----:B------:R-:W-:Y:S01]  /*7ee0*/  LOP3.LUT R0, R0, 0x1c0, RZ, 0xc0, !PT ;  /* 0x000001c000007812 */ /* 0x000fe200078ec0ff */
[----:B------:R-:W-:Y:S01]  /*7ef0*/  FMUL.FTZ R7, R99, c[0x0][0x2dc] ;  /* 0x0000b70063077a20 */ /* 0x000fe20000410000 */
[----:B--2---:R-:W2:Y:S01]  /*7f00*/  S2R R173, SR_TID.X ;  /* 0x0000000000ad7919 */ /* 0x004ea20000002100 */
[----:B------:R-:W-:-:S03]  /*7f10*/  FMUL.FTZ R88, R88, c[0x0][0x2dc] ;  /* 0x0000b70058587a20 */ /* 0x000fc60000410000 */
[----:B-1----:R-:W1:Y:S01]  /*7f20*/  S2R R172, SR_TID.X ;  /* 0x0000000000ac7919 */ /* 0x002e620000002100 */
[----:B------:R-:W-:Y:S01]  /*7f30*/  FMUL.FTZ R39, R89, c[0x0][0x2dc] ;  /* 0x0000b70059277a20 */ /* 0x000fe20000410000 */
[----:B------:R-:W-:Y:S01]  /*7f40*/  F2FP.BF16.PACK_AB R12, R12, R84 ;  /* 0x000000540c0c723e */ /* 0x000fe200000010ff */
[----:B------:R-:W-:Y:S01]  /*7f50*/  FMUL.FTZ R90, R90, c[0x0][0x2dc] ;  /* 0x0000b7005a5a7a20 */ /* 0x000fe20000410000 */
[----:B------:R-:W-:Y:S01]  /*7f60*/  F2FP.BF16.PACK_AB R11, R11, R86 ;  /* 0x000000560b0b723e */ /* 0x000fe200000010ff */
[----:B------:R-:W-:Y:S01]  /*7f70*/  FMUL.FTZ R38, R91, c[0x0][0x2dc] ;  /* 0x0000b7005b267a20 */ /* 0x000fe20000410000 */
[----:B------:R-:W-:Y:S01]  /*7f80*/  MOV R42, UR36 ;  /* 0x00000024002a7c02 */ /* 0x000fe20008000f00 */
[----:B------:R-:W-:Y:S01]  /*7f90*/  FMUL.FTZ R92, R92, c[0x0][0x2dc] ;  /* 0x0000b7005c5c7a20 */ /* 0x000fe20000410000 */
[----:B------:R-:W-:Y:S01]  /*7fa0*/  UIMAD UR8, UR36, UR7, UR8 ;  /* 0x00000007240872a4 */ /* 0x000fe2000f8e0208 */
[----:B------:R-:W-:Y:S01]  /*7fb0*/  FMUL.FTZ R37, R93, c[0x0][0x2dc] ;  /* 0x0000b7005d257a20 */ /* 0x000fe20000410000 */
[----:B------:R-:W-:Y:S01]  /*7fc0*/  F2FP.BF16.PACK_AB R10, R10, R96 ;  /* 0x000000600a0a723e */ /* 0x000fe200000010ff */
[----:B------:R-:W-:Y:S01]  /*7fd0*/  FMUL.FTZ R94, R94, c[0x0][0x2dc] ;  /* 0x0000b7005e5e7a20 */ /* 0x000fe20000410000 */
[----:B------:R-:W-:Y:S01]  /*7fe0*/  UIMAD UR35, UR35, UR4, URZ ;  /* 0x00000004232372a4 */ /* 0x000fe2000f8e023f */
[----:B------:R-:W-:Y:S01]  /*7ff0*/  FMUL.FTZ R40, R95, c[0x0][0x2dc] ;  /* 0x0000b7005f287a20 */ /* 0x000fe20000410000 */
[----:B------:R-:W-:Y:S01]  /*8000*/  LOP3.LUT R6, R0, 0x38, R176, 0xf8, !PT ;  /* 0x0000003800067812 */ /* 0x000fe200078ef8b0 */
[----:B------:R-:W-:Y:S01]  /*8010*/  IMAD.WIDE.U32 R4, R4, c[0x0][0x3a0], R2 ;  /* 0x0000e80004047a25 */ /* 0x000fe200078e0002 */
[----:B------:R-:W-:-:S02]  /*8020*/  F2FP.BF16.PACK_AB R7, R7, R98 ;  /* 0x000000620707723e */ /* 0x000fc400000010ff */
[----:B------:R-:W-:Y:S02]  /*8030*/  SHF.R.U32.HI R0, RZ, 0x3, R0 ;  /* 0x00000003ff007819 */ /* 0x000fe40000011600 */
[----:B------:R-:W-:Y:S01]  /*8040*/  SHF.R.S32.HI R54, RZ, 0x1f, R52 ;  /* 0x0000001fff367819 */ /* 0x000fe20000011434 */
[----:B------:R-:W-:Y:S01]  /*8050*/  STS [R171+0xc000], R12 ;  /* 0x00c0000cab007388 */ /* 0x000fe20000000800 */
[----:B------:R-:W-:Y:S01]  /*8060*/  F2FP.BF16.PACK_AB R39, R39, R88 ;  /* 0x000000582727723e */ /* 0x000fe200000010ff */
[----:B------:R-:W-:Y:S01]  /*8070*/  UIMAD UR35, UR36, UR5, UR35 ;  /* 0x00000005242372a4 */ /* 0x000fe2000f8e0223 */
[----:B------:R-:W-:Y:S01]  /*8080*/  F2FP.BF16.PACK_AB R38, R38, R90 ;  /* 0x0000005a2626723e */ /* 0x000fe200000010ff */
[----:B------:R-:W-:Y:S01]  /*8090*/  IMAD.WIDE.U32 R2, R42, c[0x0][0x3a8], R2 ;  /* 0x0000ea002a027a25 */ /* 0x000fe200078e0002 */
[----:B------:R-:W-:Y:S01]  /*80a0*/  F2FP.BF16.PACK_AB R37, R37, R92 ;  /* 0x0000005c2525723e */ /* 0x000fe200000010ff */
[----:B------:R-:W-:Y:S01]  /*80b0*/  STS [R171+0xc400], R11 ;  /* 0x00c4000bab007388 */ /* 0x000fe20000000800 */
[----:B------:R-:W-:-:S02]  /*80c0*/  F2FP.BF16.PACK_AB R40, R40, R94 ;  /* 0x0000005e2828723e */ /* 0x000fc400000010ff */
[----:B------:R-:W-:Y:S01]  /*80d0*/  IADD3 R5, R5, UR8, RZ ;  /* 0x0000000805057c10 */ /* 0x000fe2000fffe0ff */
[----:B------:R4:W-:Y:S01]  /*80e0*/  STS [R170+0xc000], R10 ;  /* 0x00c0000aaa007388 */ /* 0x0009e20000000800 */
[----:B------:R-:W-:Y:S01]  /*80f0*/  LOP3.LUT R42, R6, R0, RZ, 0x3c, !PT ;  /* 0x00000000062a7212 */ /* 0x000fe200078e3cff */
[----:B------:R-:W-:Y:S02]  /*8100*/  IMAD R6, R54, c[0x0][0x388], RZ ;  /* 0x0000e20036067a24 */ /* 0x000fe400078e02ff */
[----:B------:R4:W-:Y:S01]  /*8110*/  STS [R170+0xc400], R7 ;  /* 0x00c40007aa007388 */ /* 0x0009e20000000800 */
[----:B------:R-:W-:-:S03]  /*8120*/  IADD3 R3, R3, UR35, RZ ;  /* 0x0000002303037c10 */ /* 0x000fc6000fffe0ff */
[----:B------:R-:W-:Y:S01]  /*8130*/  STS [R171+0xe000], R39 ;  /* 0x00e00027ab007388 */ /* 0x000fe20000000800 */
[----:B------:R-:W-:-:S03]  /*8140*/  IMAD R6, R52, c[0x0][0x38c], R6 ;  /* 0x0000e30034067a24 */ /* 0x000fc600078e0206 */
[----:B------:R-:W-:Y:S01]  /*8150*/  STS [R171+0xe400], R38 ;  /* 0x00e40026ab007388 */ /* 0x000fe20000000800 */
[----:B------:R-:W-:-:S03]  /*8160*/  IMAD.WIDE.U32 R4, R52, c[0x0][0x388], R4 ;  /* 0x0000e20034047a25 */ /* 0x000fc600078e0004 */
[----:B------:R-:W-:Y:S01]  /*8170*/  STS [R170+0xe000], R37 ;  /* 0x00e00025aa007388 */ /* 0x000fe20000000800 */
[----:B------:R-:W-:-:S03]  /*8180*/  IMAD R0, R54, c[0x0][0x390], RZ ;  /* 0x0000e40036007a24 */ /* 0x000fc600078e02ff */
[----:B------:R-:W-:Y:S01]  /*8190*/  STS [R170+0xe400], R40 ;  /* 0x00e40028aa007388 */ /* 0x000fe20000000800 */
[----:B-1----:R-:W-:Y:S01]  /*81a0*/  SHF.R.S32.HI R172, RZ, 0x1f, R172 ;  /* 0x0000001fffac7819 */ /* 0x002fe200000114ac */
[C---:B------:R-:W-:Y:S01]  /*81b0*/  IMAD R0, R52.reuse, c[0x0][0x394], R0 ;  /* 0x0000e50034007a24 */ /* 0x040fe200078e0200 */
[----:B------:R-:W-:Y:S01]  /*81c0*/  IADD3 R5, R5, R6, RZ ;  /* 0x0000000605057210 */ /* 0x000fe20007ffe0ff */
[----:B------:R-:W-:Y:S01]  /*81d0*/  IMAD.WIDE.U32 R2, R52, c[0x0][0x390], R2 ;  /* 0x0000e40034027a25 */ /* 0x000fe200078e0002 */
[----:B---3--:R-:W-:Y:S02]  /*81e0*/  SHF.R.S32.HI R6, RZ, 0x1f, R53 ;  /* 0x0000001fff067819 */ /* 0x008fe40000011435 */
[----:B--2---:R-:W-:Y:S02]  /*81f0*/  LEA.HI R172, R172, R173, RZ, 0x6 ;  /* 0x000000adacac7211 */ /* 0x004fe400078f30ff */
[----:B------:R-:W-:Y:S01]  /*8200*/  IADD3 R3, R3, R0, RZ ;  /* 0x0000000003037210 */ /* 0x000fe20007ffe0ff */
[C---:B------:R-:W-:Y:S01]  /*8210*/  IMAD R0, R6.reuse, c[0x0][0x3b8], RZ ;  /* 0x0000ee0006007a24 */ /* 0x040fe200078e02ff */
[----:B------:R-:W-:Y:S01]  /*8220*/  SHF.R.S32.HI R172, RZ, 0x6, R172 ;  /* 0x00000006ffac7819 */ /* 0x000fe200000114ac */
[----:B------:R-:W-:-:S02]  /*8230*/  IMAD R41, R6, c[0x0][0x3c0], RZ ;  /* 0x0000f00006297a24 */ /* 0x000fc400078e02ff */
[----:B------:R-:W-:Y:S01]  /*8240*/  IMAD R6, R53, c[0x0][0x3bc], R0 ;  /* 0x0000ef0035067a24 */ /* 0x000fe200078e0200 */
[----:B------:R-:W-:-:S04]  /*8250*/  LEA R0, R172, R42, 0x9 ;  /* 0x0000002aac007211 */ /* 0x000fc800078e48ff */
[----:B------:R-:W-:Y:S01]  /*8260*/  SHF.L.U32 R0, R0, 0x1, RZ ;  /* 0x0000000100007819 */ /* 0x000fe200000006ff */
[----:B------:R-:W-:Y:S01]  /*8270*/  BAR.SYNC.DEFER_BLOCKING 0x0 ;  /* 0x0000000000007b1d */ /* 0x000fe20000010000 */
[----:B------:R-:W-:Y:S01]  /*8280*/  IMAD.WIDE.U32 R4, R53, c[0x0][0x3b8], R4 ;  /* 0x0000ee0035047a25 */ /* 0x000fe200078e0004 */
[----:B----4-:R-:W-:-:S03]  /*8290*/  SHF.R.S32.HI R10, RZ, 0x1f, R168 ;  /* 0x0000001fff0a7819 */ /* 0x010fc600000114a8 */
[----:B------:R-:W-:Y:S01]  /*82a0*/  IMAD.WIDE.U32 R8, R53, c[0x0][0x3c0], R2 ;  /* 0x0000f00035087a25 */ /* 0x000fe200078e0002 */
[----:B------:R-:W-:Y:S02]  /*82b0*/  IADD3 R3, R5, R6, RZ ;  /* 0x0000000605037210 */ /* 0x000fe40007ffe0ff */
[----:B------:R-:W-:Y:S01]  /*82c0*/  MOV R2, R4 ;  /* 0x0000000400027202 */ /* 0x000fe20000000f00 */
[----:B------:R-:W-:Y:S02]  /*82d0*/  IMAD R41, R53, c[0x0][0x3c4], R41 ;  /* 0x0000f10035297a24 */ /* 0x000fe400078e0229 */
[----:B------:R-:W-:Y:S01]  /*82e0*/  IMAD R6, R10, c[0x0][0x3a0], RZ ;  /* 0x0000e8000a067a24 */ /* 0x000fe200078e02ff */
[----:B------:R-:W1:Y:S04]  /*82f0*/  LDS.128 R68, [R0+0xc000] ;  /* 0x00c0000000447984 */ /* 0x000e680000000c00 */
[----:B------:R-:W2:Y:S04]  /*8300*/  LDS.128 R72, [R0+0x10000] ;  /* 0x0100000000487984 */ /* 0x000ea80000000c00 */
[----:B------:R-:W3:Y:S04]  /*8310*/  LDS.128 R64, [R0+0xd000] ;  /* 0x00d0000000407984 */ /* 0x000ee80000000c00 */
[----:B------:R-:W4:Y:S04]  /*8320*/  LDS.128 R56, [R0+0x11000] ;  /* 0x0110000000387984 */ /* 0x000f280000000c00 */
[----:B------:R-:W1:Y:S04]  /*8330*/  LDS.128 R48, [R0+0xe000] ;  /* 0x00e0000000307984 */ /* 0x000e680000000c00 */
[----:B------:R-:W1:Y:S01]  /*8340*/  LDS.128 R52, [R0+0x12000] ;  /* 0x0120000000347984 */ /* 0x000e620000000c00 */
[----:B------:R-:W-:-:S02]  /*8350*/  IMAD R6, R168, c[0x0][0x3a4], R6 ;  /* 0x0000e900a8067a24 */ /* 0x000fc400078e0206 */
[----:B------:R-:W-:Y:S01]  /*8360*/  IMAD.WIDE.U32 R4, R168, c[0x0][0x3a0], R2 ;  /* 0x0000e800a8047a25 */ /* 0x000fe200078e0002 */
[----:B------:R-:W1:Y:S04]  /*8370*/  LDS.128 R60, [R0+0xf000] ;  /* 0x00f00000003c7984 */ /* 0x000e680000000c00 */
[----:B------:R-:W1:Y:S01]  /*8380*/  LDS.128 R44, [R0+0x13000] ;  /* 0x01300000002c7984 */ /* 0x000e620000000c00 */
[----:B------:R-:W-:Y:S02]  /*8390*/  IADD3 R3, R9, R41, RZ ;  /* 0x0000002909037210 */ /* 0x000fe40007ffe0ff */
[----:B------:R-:W-:Y:S01]  /*83a0*/  IADD3 R7, R5, R6, RZ ;  /* 0x0000000605077210 */ /* 0x000fe20007ffe0ff */
[----:B------:R-:W-:Y:S01]  /*83b0*/  IMAD R5, R10, c[0x0][0x3a8], RZ ;  /* 0x0000ea000a057a24 */ /* 0x000fe200078e02ff */
[----:B------:R-:W-:Y:S01]  /*83c0*/  MOV R2, R8 ;  /* 0x0000000800027202 */ /* 0x000fe20000000f00 */
[----:B------:R-:W1:Y:S01]  /*83d0*/  LDS.128 R40, [R0+0x14000] ;  /* 0x0140000000287984 */ /* 0x000e620000000c00 */
[----:B------:R-:W-:Y:S01]  /*83e0*/  USHF.L.U64.HI UR7, UR6, UR17, UR7 ;  /* 0x0000001106077299 */ /* 0x000fe20008010207 */
[----:B------:R-:W-:-:S02]  /*83f0*/  LEA R6, P0, R4, c[0x0][0x340], 0x1 ;  /* 0x0000d00004067a11 */ /* 0x000fc400078008ff */
[----:B------:R-:W2:Y:S01]  /*8400*/  LDS.128 R24, [R0+0x18000] ;  /* 0x0180000000187984 */ /* 0x000ea20000000c00 */
[C---:B------:R-:W-:Y:S01]  /*8410*/  IMAD R5, R168.reuse, c[0x0][0x3ac], R5 ;  /* 0x0000eb00a8057a24 */ /* 0x040fe200078e0205 */
[----:B------:R-:W-:Y:S01]  /*8420*/  USHF.L.U32 UR6, UR6, 0x6, URZ ;  /* 0x0000000606067899 */ /* 0x000fe2000800063f */
[----:B------:R-:W-:Y:S01]  /*8430*/  IMAD.WIDE.U32 R2, R168, c[0x0][0x3a8], R2 ;  /* 0x0000ea00a8027a25 */ /* 0x000fe200078e0002 */
[----:B------:R-:W3:Y:S04]  /*8440*/  LDS.128 R36, [R0+0x15000] ;  /* 0x0150000000247984 */ /* 0x000ee80000000c00 */
[----:B------:R-:W4:Y:S04]  /*8450*/  LDS.128 R20, [R0+0x19000] ;  /* 0x0190000000147984 */ /* 0x000f280000000c00 */
[----:B------:R-:W4:Y:S04]  /*8460*/  LDS.128 R32, [R0+0x16000] ;  /* 0x0160000000207984 */ /* 0x000f280000000c00 */
[----:B------:R-:W4:Y:S01]  /*8470*/  LDS.128 R16, [R0+0x1a000] ;  /* 0x01a0000000107984 */ /* 0x000f220000000c00 */
[----:B------:R-:W-:-:S03]  /*8480*/  LEA.HI.X R7, R4, c[0x0][0x344], R7, 0x1, P0 ;  /* 0x0000d10004077a11 */ /* 0x000fc600000f0c07 */
[----:B------:R-:W4:Y:S04]  /*8490*/  LDS.128 R28, [R0+0x17000] ;  /* 0x01700000001c7984 */ /* 0x000f280000000c00 */
[----:B------:R-:W4:Y:S01]  /*84a0*/  LDS.128 R12, [R0+0x1b000] ;  /* 0x01b00000000c7984 */ /* 0x000f220000000c00 */
[----:B------:R-:W-:Y:S02]  /*84b0*/  IADD3 R5, R3, R5, RZ ;  /* 0x0000000503057210 */ /* 0x000fe40007ffe0ff */
[----:B------:R-:W-:Y:S02]  /*84c0*/  LEA R8, P0, R2, c[0x0][0x348], 0x1 ;  /* 0x0000d20002087a11 */ /* 0x000fe400078008ff */
[----:B------:R-:W-:Y:S02]  /*84d0*/  IADD3 R4, P1, R6, UR6, RZ ;  /* 0x0000000606047c10 */ /* 0x000fe4000ff3e0ff */
[----:B------:R-:W-:-:S02]  /*84e0*/  LEA.HI.X R9, R2, c[0x0][0x34c], R5, 0x1, P0 ;  /* 0x0000d30002097a11 */ /* 0x000fc400000f0c05 */
[----:B------:R-:W-:Y:S02]  /*84f0*/  IADD3.X R5, R7, UR7, RZ, P1, !PT ;  /* 0x0000000707057c10 */ /* 0x000fe40008ffe4ff */
[----:B------:R-:W-:Y:S01]  /*8500*/  IADD3 R2, P0, R4, UR6, RZ ;  /* 0x0000000604027c10 */ /* 0x000fe2000ff1e0ff */
[----:B-1----:R-:W-:Y:S03]  /*8510*/  STG.E.128 [R6.64], R68 ;  /* 0x0000004406007986 */ /* 0x002fe6000c101d26 */
[----:B------:R-:W-:Y:S01]  /*8520*/  IADD3.X R3, R5, UR7, RZ, P0, !PT ;  /* 0x0000000705037c10 */ /* 0x000fe200087fe4ff */
[----:B--2---:R1:W-:Y:S04]  /*8530*/  STG.E.128 [R6.64+0x80], R72 ;  /* 0x0000804806007986 */ /* 0x0043e8000c101d26 */
[----:B---3--:R-:W-:Y:S04]  /*8540*/  STG.E.128 [R4.64], R64 ;  /* 0x0000004004007986 */ /* 0x008fe8000c101d26 */
[----:B----4-:R2:W-:Y:S04]  /*8550*/  STG.E.128 [R4.64+0x80], R56 ;  /* 0x0000803804007986 */ /* 0x0105e8000c101d26 */
[----:B------:R-:W-:Y:S04]  /*8560*/  STG.E.128 [R2.64], R48 ;  /* 0x0000003002007986 */ /* 0x000fe8000c101d26 */
[----:B------:R3:W-:Y:S01]  /*8570*/  STG.E.128 [R2.64+0x80], R52 ;  /* 0x0000803402007986 */ /* 0x0007e2000c101d26 */
[----:B-1----:R-:W-:Y:S01]  /*8580*/  IADD3 R6, P0, R2, UR6, RZ ;  /* 0x0000000602067c10 */ /* 0x002fe2000ff1e0ff */
[----:B------:R-:W-:-:S02]  /*8590*/  USHF.L.U32 UR6, UR4, 0x6, URZ ;  /* 0x0000000604067899 */ /* 0x000fc4000800063f */
[----:B------:R-:W-:Y:S01]  /*85a0*/  USHF.L.U64.HI UR4, UR4, UR17, UR5 ;  /* 0x0000001104047299 */ /* 0x000fe20008010205 */
[----:B------:R-:W-:-:S03]  /*85b0*/  IADD3.X R7, R3, UR7, RZ, P0, !PT ;  /* 0x0000000703077c10 */ /* 0x000fc600087fe4ff */
[----:B--2---:R-:W-:-:S04]  /*85c0*/  IADD3 R4, P0, R8, UR6, RZ ;  /* 0x0000000608047c10 */ /* 0x004fc8000ff1e0ff */
[----:B------:R-:W-:Y:S02]  /*85d0*/  IADD3.X R5, R9, UR4, RZ, P0, !PT ;  /* 0x0000000409057c10 */ /* 0x000fe400087fe4ff */
[----:B---3--:R-:W-:Y:S01]  /*85e0*/  IADD3 R2, P0, R4, UR6, RZ ;  /* 0x0000000604027c10 */ /* 0x008fe2000ff1e0ff */
[----:B------:R-:W-:Y:S03]  /*85f0*/  STG.E.128 [R6.64], R60 ;  /* 0x0000003c06007986 */ /* 0x000fe6000c101d26 */
[----:B------:R-:W-:Y:S01]  /*8600*/  IADD3.X R3, R5, UR4, RZ, P0, !PT ;  /* 0x0000000405037c10 */ /* 0x000fe200087fe4ff */
[----:B------:R1:W-:Y:S04]  /*8610*/  STG.E.128 [R6.64+0x80], R44 ;  /* 0x0000802c06007986 */ /* 0x0003e8000c101d26 */
[----:B------:R2:W-:Y:S04]  /*8620*/  STG.E.128 [R8.64], R40 ;  /* 0x0000002808007986 */ /* 0x0005e8000c101d26 */
[----:B------:R2:W-:Y:S04]  /*8630*/  STG.E.128 [R8.64+0x80], R24 ;  /* 0x0000801808007986 */ /* 0x0005e8000c101d26 */
[----:B------:R2:W-:Y:S04]  /*8640*/  STG.E.128 [R4.64], R36 ;  /* 0x0000002404007986 */ /* 0x0005e8000c101d26 */
[----:B------:R2:W-:Y:S04]  /*8650*/  STG.E.128 [R4.64+0x80], R20 ;  /* 0x0000801404007986 */ /* 0x0005e8000c101d26 */
[----:B------:R2:W-:Y:S04]  /*8660*/  STG.E.128 [R2.64], R32 ;  /* 0x0000002002007986 */ /* 0x0005e8000c101d26 */
[----:B------:R2:W-:Y:S01]  /*8670*/  STG.E.128 [R2.64+0x80], R16 ;  /* 0x0000801002007986 */ /* 0x0005e2000c101d26 */
[----:B-1----:R-:W-:-:S04]  /*8680*/  IADD3 R6, P0, R2, UR6, RZ ;  /* 0x0000000602067c10 */ /* 0x002fc8000ff1e0ff */
[----:B------:R-:W-:-:S05]  /*8690*/  IADD3.X R7, R3, UR4, RZ, P0, !PT ;  /* 0x0000000403077c10 */ /* 0x000fca00087fe4ff */
[----:B------:R2:W-:Y:S04]  /*86a0*/  STG.E.128 [R6.64], R28 ;  /* 0x0000001c06007986 */ /* 0x0005e8000c101d26 */
[----:B------:R2:W-:Y:S02]  /*86b0*/  STG.E.128 [R6.64+0x80], R12 ;  /* 0x0000800c06007986 */ /* 0x0005e4000c101d26 */
.L_x_1616:
        /* <DEDUP_REMOVED lines=11> */
.L_x_1623:
[----:B------:R-:W-:Y:S05]  /*8770*/  EXIT ;  /* 0x000000000000794d */ /* 0x000fea0003800000 */
.L_x_1625:
        /* <DEDUP_REMOVED lines=16> */
.L_x_2084:


//--------------------- .text._ZN5flash44flash_bwd_dq_dk_dv_loop_seqk_parallel_kernelI23Flash_bwd_kernel_traitsILi128ELi64ELi128ELi8ELi2ELi4ELi2ELb0ELb0EN7cutlass10bfloat16_tE19Flash_kernel_traitsILi128ELi64ELi128ELi8ES3_EELb0ELb0ELb0ELb0ELb1ELb1ELb1EEEvNS_16Flash_bwd_paramsE --------------------------
	.section	.text._ZN5flash44flash_bwd_dq_dk_dv_loop_seqk_parallel_kernelI23Flash_bwd_kernel_traitsILi128ELi64ELi128ELi8ELi2ELi4ELi2ELb0ELb0EN7cutlass10bfloat16_tE19Flash_kernel_traitsILi128ELi64ELi128ELi8ES3_EELb0ELb0ELb0ELb0ELb1ELb1ELb1EEEvNS_16Flash_bwd_paramsE,"ax",@progbits
	.sectioninfo	@"SHI_REGISTERS=255"
	.align	128
        .global         _ZN5flash44flash_bwd_dq_dk_dv_loop_seqk_parallel_kernelI23Flash_bwd_kernel_traitsILi128ELi64ELi128ELi8ELi2ELi4ELi2ELb0ELb0EN7cutlass10bfloat16_tE19Flash_kernel_traitsILi128ELi64ELi128ELi8ES3_EELb0ELb0ELb0ELb0ELb1ELb1ELb1EEEvNS_16Flash_bwd_paramsE
        .type           _ZN5flash44flash_bwd_dq_dk_dv_loop_seqk_parallel_kernelI23Flash_bwd_kernel_traitsILi128ELi64ELi128ELi8ELi2ELi4ELi2ELb0ELb0EN7cutlass10bfloat16_tE19Flash_kernel_traitsILi128ELi64ELi128ELi8ES3_EELb0ELb0ELb0ELb0ELb1ELb1ELb1EEEvNS_16Flash_bwd_paramsE,@function
        .size           _ZN5flash44flash_bwd_dq_dk_dv_loop_seqk_parallel_kernelI23Flash_bwd_kernel_traitsILi128ELi64ELi128ELi8ELi2ELi4ELi2ELb0ELb0EN7cutlass10bfloat16_tE19Flash_kernel_traitsILi128ELi64ELi128ELi8ES3_EELb0ELb0ELb0ELb0ELb1ELb1ELb1EEEvNS_16Flash_bwd_paramsE,(.L_x_2085 - _ZN5flash44flash_bwd_dq_dk_dv_loop_seqk_parallel_kernelI23Flash_bwd_kernel_traitsILi128ELi64ELi128ELi8ELi2ELi4ELi2ELb0ELb0EN7cutlass10bfloat16_tE19Flash_kernel_traitsILi128ELi64ELi128ELi8ES3_EELb0ELb0ELb0ELb0ELb1ELb1ELb1EEEvNS_16Flash_bwd_paramsE)
        .other          _ZN5flash44flash_bwd_dq_dk_dv_loop_seqk_parallel_kernelI23Flash_bwd_kernel_traitsILi128ELi64ELi128ELi8ELi2ELi4ELi2ELb0ELb0EN7cutlass10bfloat16_tE19Flash_kernel_traitsILi128ELi64ELi128ELi8ES3_EELb0ELb0ELb0ELb0ELb1ELb1ELb1EEEvNS_16Flash_bwd_paramsE,@"STO_CUDA_ENTRY STV_DEFAULT"
_ZN5flash44flash_bwd_dq_dk_dv_loop_seqk_parallel_kernelI23Flash_bwd_kernel_traitsILi128ELi64ELi128ELi8ELi2ELi4ELi2ELb0ELb0EN7cutlass10bfloat16_tE19Flash_kernel_traitsILi128ELi64ELi128ELi8ES3_EELb0ELb0ELb0ELb0ELb1ELb1ELb1EEEvNS_16Flash_bwd_paramsE:
.text._ZN5flash44flash_bwd_dq_dk_dv_loop_seqk_parallel_kernelI23Flash_bwd_kernel_traitsILi128ELi64ELi128ELi8ELi2ELi4ELi2ELb0ELb0EN7cutlass10bfloat16_tE19Flash_kernel_traitsILi128ELi64ELi128ELi8ES3_EELb0ELb0ELb0ELb0ELb1ELb1ELb1EEEvNS_16Flash_bwd_paramsE:
        /* <DEDUP_REMOVED lines=119> */
[----:B------:R1:W-:Y:S01]  /*0770*/  STL [R1+0x28], R4 ;  /* 0x0000280401007387 */ /* 0x0003e20000100800 */
        /* <DEDUP_REMOVED lines=60> */
.L_x_1634:
        /* <DEDUP_REMOVED lines=31> */
[----:B------:R-:W-:Y:S05]  /*0d30*/  @P0 BRA `(.L_x_1626) ;  /* 0x000071c000000947 */ /* 0x000fea0003800000 */
        /* <DEDUP_REMOVED lines=72> */
.L_x_1627:
[----:B------:R-:W-:-:S04]  /*11c0*/  UIMAD UR41, UR38, UR15, UR37 ;  /* 0x0000000f262972a4 */ /* 0x000fc8000f8e0225 */
[----:B------:R-:W-:Y:S02]  /*11d0*/  UIMAD UR41, UR41, UR14, URZ ;  /* 0x0000000e292972a4 */ /* 0x000fe4000f8e023f */
.L_x_1628:
        /* <DEDUP_REMOVED lines=44> */
[----:B------:R-:W3:Y:S01]  /*14a0*/  LDL R22, [R1+0x28] ;  /* 0x0000280001167983 */ /* 0x000ee20000100800 */
        /* <DEDUP_REMOVED lines=213> */
[----:B------:R1:W2:Y:S04]  /*2200*/  LDG.E R6, [R2.64] ;  /* 0x0000002202067981 */ /* 0x0002a8000c1e1900 */
[----:B------:R1:W3:Y:S04]  /*2210*/  LDG.E R5, [R2.64+0x20] ;  /* 0x0000202202057981 */ /* 0x0002e8000c1e1900 */
[----:B------:R1:W4:Y:S04]  /*2220*/  LDG.E R4, [R2.64+0x80] ;  /* 0x0000802202047981 */ /* 0x000328000c1e1900 */
[----:B-1----:R1:W5:Y:S01]  /*2230*/  LDG.E R3, [R2.64+0xa0] ;  /* 0x0000a02202037981 */ /* 0x002362000c1e1900 */
[----:B------:R-:W-:Y:S01]  /*2240*/  IADD3 R210, R216, 0x2000, RZ ;  /* 0x00002000d8d27810 */ /* 0x000fe20007ffe0ff */
[----:B------:R-:W-:Y:S01]  /*2250*/  IMAD.MOV.U32 R159, RZ, RZ, RZ ;  /* 0x000000ffff9f7224 */ /* 0x000fe200078e00ff */
[----:B------:R-:W-:-:S02]  /*2260*/  UMOV UR8, UR6 ;  /* 0x0000000600087c82 */ /* 0x000fc40008000000 */
[----:B------:R-:W-:-:S05]  /*2270*/  SEL R210, R210, R216, !P0 ;  /* 0x000000d8d2d27207 */ /* 0x000fca0004000000 */
[----:B------:R-:W-:Y:S01]  /*2280*/  IMAD.SHL.U32 R210, R210, 0x2, RZ ;  /* 0x00000002d2d27824 */ /* 0x000fe200078e00ff */
[----:B-1----:R-:W-:-:S04]  /*2290*/  IADD3 R2, R215, 0x2000, RZ ;  /* 0x00002000d7027810 */ /* 0x002fc80007ffe0ff */
[----:B------:R-:W-:-:S05]  /*22a0*/  SEL R2, R2, R215, !P0 ;  /* 0x000000d702027207 */ /* 0x000fca0004000000 */
[----:B------:R-:W-:Y:S01]  /*22b0*/  IMAD.SHL.U32 R206, R2, 0x2, RZ ;  /* 0x0000000202ce7824 */ /* 0x000fe200078e00ff */
[----:B-----5:R1:W-:Y:S04]  /*22c0*/  STL [R1], R3 ;  /* 0x0000000301007387 */ /* 0x0203e80000100800 */
[----:B----4-:R1:W-:Y:S04]  /*22d0*/  STL [R1+0x4], R4 ;  /* 0x0000040401007387 */ /* 0x0103e80000100800 */
[----:B---3--:R1:W-:Y:S04]  /*22e0*/  STL [R1+0x8], R5 ;  /* 0x0000080501007387 */ /* 0x0083e80000100800 */
[----:B--2---:R1:W-:Y:S02]  /*22f0*/  STL [R1+0xc], R6 ;  /* 0x00000c0601007387 */ /* 0x0043e40000100800 */
[----:B------:R-:W-:Y:S01]  /*2300*/  IMAD.MOV.U32 R2, RZ, RZ, c[0x0][0x22c] ;  /* 0x00008b00ff027624 */ /* 0x000fe200078e00ff */
[----:B-1----:R-:W-:Y:S01]  /*2310*/  SHF.L.U64.HI R3, R13, 0x2, R0 ;  /* 0x000000020d037819 */ /* 0x002fe20000010200 */
[----:B------:R-:W-:Y:S01]  /*2320*/  IMAD.MOV.U32 R218, RZ, RZ, 0x20 ;  /* 0x00000020ffda7424 */ /* 0x000fe200078e00ff */
[----:B------:R-:W-:Y:S01]  /*2330*/  SHF.L.U32 R208, R216, 0x1, RZ ;  /* 0x00000001d8d07819 */ /* 0x000fe200000006ff */
[----:B------:R-:W-:-:S02]  /*2340*/  IMAD R0, R2, c[0x0][0x1c0], RZ ;  /* 0x0000700002007a24 */ /* 0x000fc400078e02ff */
[----:B------:R-:W-:Y:S01]  /*2350*/  IMAD.SHL.U32 R2, R13, 0x4, RZ ;  /* 0x000000040d027824 */ /* 0x000fe200078e00ff */
[----:B------:R1:W-:Y:S01]  /*2360*/  STL [R1+0x2c], R3 ;  /* 0x00002c0301007387 */ /* 0x0003e20000100800 */
[----:B------:R-:W-:Y:S01]  /*2370*/  IMAD.MOV.U32 R217, RZ, RZ, 0x40 ;  /* 0x00000040ffd97424 */ /* 0x000fe200078e00ff */
[C---:B------:R-:W-:Y:S02]  /*2380*/  SHF.L.U32 R5, R0.reuse, 0x4, RZ ;  /* 0x0000000400057819 */ /* 0x040fe400000006ff */
[----:B------:R-:W-:Y:S01]  /*2390*/  SHF.L.U32 R249, R0, 0x3, RZ ;  /* 0x0000000300f97819 */ /* 0x000fe200000006ff */
[----:B------:R2:W-:Y:S01]  /*23a0*/  STL [R1+0x30], R2 ;  /* 0x0000300201007387 */ /* 0x0005e20000100800 */
[----:B------:R-:W-:-:S05]  /*23b0*/  IADD3 R4, R5, 0x20, RZ ;  /* 0x0000002005047810 */ /* 0x000fca0007ffe0ff */
[----:B------:R-:W-:-:S05]  /*23c0*/  IMAD.IADD R4, R249, 0x1, R4 ;  /* 0x00000001f9047824 */ /* 0x000fca00078e0204 */
[----:B------:R-:W-:-:S05]  /*23d0*/  IADD3 R4, R249, R4, RZ ;  /* 0x00000004f9047210 */ /* 0x000fca0007ffe0ff */
[----:B------:R-:W-:Y:S01]  /*23e0*/  IMAD.IADD R4, R249, 0x1, R4 ;  /* 0x00000001f9047824 */ /* 0x000fe200078e0204 */
[----:B-1----:R-:W-:-:S04]  /*23f0*/  IADD3 R3, R5, 0x40, RZ ;  /* 0x0000004005037810 */ /* 0x002fc80007ffe0ff */
[C---:B------:R-:W-:Y:S02]  /*2400*/  IADD3 R4, R249.reuse, R4, RZ ;  /* 0x00000004f9047210 */ /* 0x040fe40007ffe0ff */
[----:B------:R-:W-:Y:S02]  /*2410*/  IADD3 R3, R249, R3, RZ ;  /* 0x00000003f9037210 */ /* 0x000fe40007ffe0ff */
[----:B--2---:R-:W-:Y:S01]  /*2420*/  IADD3 R2, R5, 0x60, RZ ;  /* 0x0000006005027810 */ /* 0x004fe20007ffe0ff */
[C---:B------:R-:W-:Y:S01]  /*2430*/  IMAD.IADD R0, R249.reuse, 0x1, R4 ;  /* 0x00000001f9007824 */ /* 0x040fe200078e0204 */
[----:B------:R-:W-:Y:S01]  /*2440*/  STL [R1+0x18], R4 ;  /* 0x0000180401007387 */ /* 0x000fe20000100800 */
[C---:B------:R-:W-:Y:S02]  /*2450*/  IMAD.IADD R3, R249.reuse, 0x1, R3 ;  /* 0x00000001f9037824 */ /* 0x040fe400078e0203 */
[----:B------:R-:W-:-:S03]  /*2460*/  IMAD.IADD R2, R249, 0x1, R2 ;  /* 0x00000001f9027824 */ /* 0x000fc600078e0202 */
[C---:B------:R-:W-:Y:S02]  /*2470*/  IADD3 R3, R249.reuse, R3, RZ ;  /* 0x00000003f9037210 */ /* 0x040fe40007ffe0ff */
[----:B------:R-:W-:-:S03]  /*2480*/  IADD3 R2, R249, R2, RZ ;  /* 0x00000002f9027210 */ /* 0x000fc60007ffe0ff */
[C---:B------:R-:W-:Y:S02]  /*2490*/  IMAD.IADD R3, R249.reuse, 0x1, R3 ;  /* 0x00000001f9037824 */ /* 0x040fe400078e0203 */
[----:B------:R-:W-:-:S03]  /*24a0*/  IMAD.IADD R2, R249, 0x1, R2 ;  /* 0x00000001f9027824 */ /* 0x000fc600078e0202 */
[----:B------:R1:W-:Y:S02]  /*24b0*/  STL [R1+0x14], R3 ;  /* 0x0000140301007387 */ /* 0x0003e40000100800 */
[C---:B------:R-:W-:Y:S02]  /*24c0*/  IADD3 R2, R249.reuse, R2, RZ ;  /* 0x00000002f9027210 */ /* 0x040fe40007ffe0ff */
[----:B------:R2:W-:Y:S04]  /*24d0*/  STL [R1+0x24], R0 ;  /* 0x0000240001007387 */ /* 0x0005e80000100800 */
[----:B------:R3:W-:Y:S01]  /*24e0*/  STL [R1+0x10], R2 ;  /* 0x0000100201007387 */ /* 0x0007e20000100800 */
[C---:B-1----:R-:W-:Y:S01]  /*24f0*/  IADD3 R3, R249.reuse, R3, RZ ;  /* 0x00000003f9037210 */ /* 0x042fe20007ffe0ff */
[----:B--2---:R-:W-:-:S04]  /*2500*/  IMAD.IADD R0, R249, 0x1, R2 ;  /* 0x00000001f9007824 */ /* 0x004fc800078e0202 */
[----:B------:R3:W-:Y:S04]  /*2510*/  STL [R1+0x20], R3 ;  /* 0x0000200301007387 */ /* 0x0007e80000100800 */
[----:B------:R3:W-:Y:S02]  /*2520*/  STL [R1+0x1c], R0 ;  /* 0x00001c0001007387 */ /* 0x0007e40000100800 */
.L_x_1632:
[----:B---3--:R-:W2:Y:S01]  /*2530*/  LDL R0, [R1+0x44] ;  /* 0x0000440001007983 */ /* 0x008ea20000100800 */
[----:B------:R-:W-:Y:S03]  /*2540*/  UISETP.GE.AND UP2, UPT, UR45, 0x1, UPT ;  /* 0x000000012d00788c */ /* 0x000fe6000bf46270 */
[----:B------:R-:W0:Y:S08]  /*2550*/  LDGDEPBAR ;  /* 0x00000000000079af */ /* 0x000e300000000000 */
        /* <DEDUP_REMOVED lines=10> */
[----:B------:R-:W-:Y:S04]  /*2600*/  STL [R1+0x74], R40 ;  /* 0x0000742801007387 */ /* 0x000fe80000100800 */
[----:B------:R-:W-:Y:S04]  /*2610*/  STL [R1+0x70], R39 ;  /* 0x0000702701007387 */ /* 0x000fe80000100800 */
[----:B------:R-:W-:Y:S04]  /*2620*/  STL [R1+0x6c], R38 ;  /* 0x00006c2601007387 */ /* 0x000fe80000100800 */
[----:B------:R3:W-:Y:S04]  /*2630*/  STL [R1+0x68], R37 ;  /* 0x0000682501007387 */ /* 0x0007e80000100800 */
[----:B------:R4:W-:Y:S04]  /*2640*/  STL [R1+0x64], R36 ;  /* 0x0000642401007387 */ /* 0x0009e80000100800 */
[----:B-1----:R-:W2:Y:S04]  /*2650*/  LDL R41, [R1+0x8] ;  /* 0x0000080001297983 */ /* 0x002ea80000100800 */
[----:B---3--:R-:W3:Y:S04]  /*2660*/  LDL R37, [R1+0xc] ;  /* 0x00000c0001257983 */ /* 0x008ee80000100800 */
[----:B----4-:R-:W4:Y:S01]  /*2670*/  LDL R36, [R1+0x4] ;  /* 0x0000040001247983 */ /* 0x010f220000100800 */
[----:B------:R-:W-:Y:S04]  /*2680*/  DEPBAR.LE SB0, 0x0 ;  /* 0x000080000000791a */ /* 0x000fe80000000000 */
        /* <DEDUP_REMOVED lines=16> */
[----:B------:R-:W-:Y:S02]  /*2790*/  HMMA.16816.F32.BF16 R32, R32, R166, RZ ;  /* 0x000000a62020723c */ /* 0x000fe400000418ff */
[----:B--2---:R-:W-:Y:S05]  /*27a0*/  R2P PR, R0, 0x6 ;  /* 0x0000000600007804 */ /* 0x004fea0000000000 */
[----:B------:R-:W-:Y:S02]  /*27b0*/  SEL R207, R218, 0xffffffe0, !P1 ;  /* 0xffffffe0dacf7807 */ /* 0x000fe40004800000 */
[----:B------:R-:W-:Y:S03]  /*27c0*/  SEL R209, R217, 0xffffffc0, !P2 ;  /* 0xffffffc0d9d17807 */ /* 0x000fe60005000000 */
[C---:B------:R-:W-:Y:S02]  /*27d0*/  IADD3 R0, R210.reuse, R207, RZ ;  /* 0x000000cfd2007210 */ /* 0x040fe40007ffe0ff */
[----:B------:R-:W-:Y:S02]  /*27e0*/  IADD3 R3, R210, R209, RZ ;  /* 0x000000d1d2037210 */ /* 0x000fe40007ffe0ff */
[----:B------:R-:W-:Y:S01]  /*27f0*/  IADD3 R2, R209, R0, RZ ;  /* 0x00000000d1027210 */ /* 0x000fe20007ffe0ff */
[----:B------:R-:W1:Y:S08]  /*2800*/  LDSM.16.M88.4 R168, [R0] ;  /* 0x0000000000a8783b */ /* 0x000e700000000200 */
[----:B------:R-:W2:Y:S08]  /*2810*/  LDSM.16.M88.4 R176, [R0+0x1000] ;  /* 0x0010000000b0783b */ /* 0x000eb00000000200 */
[----:B------:R-:W2:Y:S08]  /*2820*/  LDSM.16.M88.4 R184, [R3] ;  /* 0x0000000003b8783b */ /* 0x000eb00000000200 */
[----:B------:R-:W3:Y:S08]  /*2830*/  LDSM.16.M88.4 R192, [R3+0x1000] ;  /* 0x0010000003c0783b */ /* 0x000ef00000000200 */
[----:B------:R-:W-:Y:S01]  /*2840*/  LDSM.16.M88.4 R164, [R2] ;  /* 0x0000000002a4783b */ /* 0x000fe20000000200 */
[-C--:B-1----:R-:W-:Y:S07]  /*2850*/  HMMA.16816.F32.BF16 R4, R168, R172.reuse, R4 ;  /* 0x000000aca804723c */ /* 0x082fee0000041804 */
[----:B------:R-:W-:Y:S01]  /*2860*/  LDSM.16.M88.4 R200, [R2+0x1000] ;  /* 0x0010000002c8783b */ /* 0x000fe20000000200 */
[C---:B--2---:R-:W-:Y:S08]  /*2870*/  HMMA.16816.F32.BF16 R8, R176.reuse, R172, R8 ;  /* 0x000000acb008723c */ /* 0x044ff00000041808 */
[-C--:B------:R-:W-:Y:S08]  /*2880*/  HMMA.16816.F32.BF16 R12, R176, R174.reuse, R12 ;  /* 0x000000aeb00c723c */ /* 0x080ff0000004180c */
[C---:B------:R-:W-:Y:S01]  /*2890*/  HMMA.16816.F32.BF16 R16, R168.reuse, R174, R16 ;  /* 0x000000aea810723c */ /* 0x040fe20000041810 */
[----:B------:R-:W1:Y:S07]  /*28a0*/  LDSM.16.M88.4 R172, [R213+0xc000] ;  /* 0x00c00000d5ac783b */ /* 0x000e6e0000000200 */
[-C--:B------:R-:W-:Y:S03]  /*28b0*/  HMMA.16816.F32.BF16 R20, R168, R180.reuse, R20 ;  /* 0x000000b4a814723c */ /* 0x080fe60000041814 */
[----:B---3--:R-:W-:Y:S05]  /*28c0*/  FSETP.NEU.FTZ.AND P0, PT, R37, -INF , PT ;  /* 0xff8000002500780b */ /* 0x008fea0003f1d000 */
[C---:B------:R-:W-:Y:S08]  /*28d0*/  HMMA.16816.F32.BF16 R24, R176.reuse, R180, R24 ;  /* 0x000000b4b018723c */ /* 0x040ff00000041818 */
[-C--:B------:R-:W-:Y:S01]  /*28e0*/  HMMA.16816.F32.BF16 R28, R176, R182.reuse, R28 ;  /* 0x000000b6b01c723c */ /* 0x080fe2000004181c */
[----:B------:R-:W2:Y:S07]  /*28f0*/  LDSM.16.M88.4 R176, [R213+0xc800] ;  /* 0x00c80000d5b0783b */ /* 0x000eae0000000200 */
[----:B------:R-:W-:Y:S01]  /*2900*/  HMMA.16816.F32.BF16 R32, R168, R182, R32 ;  /* 0x000000b6a820723c */ /* 0x000fe20000041820 */
[----:B------:R-:W-:Y:S07]  /*2910*/  LDSM.16.M88.4 R168, [R210+0x2000] ;  /* 0x00200000d2a8783b */ /* 0x000fee0000000200 */
[-C--:B------:R-:W-:Y:S01]  /*2920*/  HMMA.16816.F32.BF16 R4, R184, R188.reuse, R4 ;  /* 0x000000bcb804723c */ /* 0x080fe20000041804 */
[----:B------:R-:W3:Y:S07]  /*2930*/  LDSM.16.M88.4 R180, [R211+0x10000] ;  /* 0x01000000d3b4783b */ /* 0x000eee0000000200 */
[C---:B------:R-:W-:Y:S08]  /*2940*/  HMMA.16816.F32.BF16 R8, R192.reuse, R188, R8 ;  /* 0x000000bcc008723c */ /* 0x040ff00000041808 */
[-C--:B------:R-:W-:Y:S08]  /*2950*/  HMMA.16816.F32.BF16 R12, R192, R190.reuse, R12 ;  /* 0x000000bec00c723c */ /* 0x080ff0000004180c */
[C---:B------:R-:W-:Y:S01]  /*2960*/  HMMA.16816.F32.BF16 R16, R184.reuse, R190, R16 ;  /* 0x000000beb810723c */ /* 0x040fe20000041810 */
[----:B------:R-:W2:Y:S07]  /*2970*/  LDSM.16.M88.4 R188, [R210+0x3000] ;  /* 0x00300000d2bc783b */ /* 0x000eae0000000200 */
[-C--:B------:R-:W-:Y:S08]  /*2980*/  HMMA.16816.F32.BF16 R20, R184, R196.reuse, R20 ;  /* 0x000000c4b814723c */ /* 0x080ff00000041814 */
[C---:B------:R-:W-:Y:S08]  /*2990*/  HMMA.16816.F32.BF16 R24, R192.reuse, R196, R24 ;  /* 0x000000c4c018723c */ /* 0x040ff00000041818 */
[-C--:B------:R-:W-:Y:S01]  /*29a0*/  HMMA.16816.F32.BF16 R28, R192, R198.reuse, R28 ;  /* 0x000000c6c01c723c */ /* 0x080fe2000004181c */
[----:B------:R-:W2:Y:S07]  /*29b0*/  LDSM.16.M88.4 R192, [R211+0x10800] ;  /* 0x01080000d3c0783b */ /* 0x000eae0000000200 */
[----:B------:R-:W-:Y:S01]  /*29c0*/  HMMA.16816.F32.BF16 R32, R184, R198, R32 ;  /* 0x000000c6b820723c */ /* 0x000fe20000041820 */
[----:B------:R-:W-:Y:S07]  /*29d0*/  LDSM.16.M88.4 R184, [R212+0x10000] ;  /* 0x01000000d4b8783b */ /* 0x000fee0000000200 */
[-C--:B-1----:R-:W-:Y:S01]  /*29e0*/  HMMA.16816.F32.BF16 R4, R164, R172.reuse, R4 ;  /* 0x000000aca404723c */ /* 0x082fe20000041804 */
[----:B------:R-:W-:Y:S07]  /*29f0*/  LDSM.16.M88.4 R196, [R0+0x3000] ;  /* 0x0030000000c4783b */ /* 0x000fee0000000200 */
[C---:B------:R-:W-:Y:S08]  /*2a00*/  HMMA.16816.F32.BF16 R8, R200.reuse, R172, R8 ;  /* 0x000000acc808723c */ /* 0x040ff00000041808 */
[-C--:B------:R-:W-:Y:S08]  /*2a10*/  HMMA.16816.F32.BF16 R12, R200, R174.reuse, R12 ;  /* 0x000000aec80c723c */ /* 0x080ff0000004180c */
[C---:B------:R-:W-:Y:S01]  /*2a20*/  HMMA.16816.F32.BF16 R16, R164.reuse, R174, R16 ;  /* 0x000000aea410723c */ /* 0x040fe20000041810 */
[----:B------:R-:W1:Y:S07]  /*2a30*/  LDSM.16.M88.4 R172, [R0+0x2000] ;  /* 0x0020000000ac783b */ /* 0x000e6e0000000200 */
[-C--:B--2---:R-:W-:Y:S08]  /*2a40*/  HMMA.16816.F32.BF16 R20, R164, R176.reuse, R20 ;  /* 0x000000b0a414723c */ /* 0x084ff00000041814 */
[C---:B------:R-:W-:Y:S08]  /*2a50*/  HMMA.16816.F32.BF16 R24, R200.reuse, R176, R24 ;  /* 0x000000b0c818723c */ /* 0x040ff00000041818 */
[-C--:B------:R-:W-:Y:S01]  /*2a60*/  HMMA.16816.F32.BF16 R28, R200, R178.reuse, R28 ;  /* 0x000000b2c81c723c */ /* 0x080fe2000004181c */
[----:B------:R-:W-:Y:S07]  /*2a70*/  LDSM.16.M88.4 R200, [R213+0x10000] ;  /* 0x01000000d5c8783b */ /* 0x000fee0000000200 */
[----:B------:R-:W-:Y:S01]  /*2a80*/  HMMA.16816.F32.BF16 R32, R164, R178, R32 ;  /* 0x000000b2a420723c */ /* 0x000fe20000041820 */
[----:B------:R-:W2:Y:S07]  /*2a90*/  LDSM.16.M88.4 R164, [R212+0x10800] ;  /* 0x01080000d4a4783b */ /* 0x000eae0000000200 */
[-C--:B---3--:R-:W-:Y:S01]  /*2aa0*/  HMMA.16816.F32.BF16 R4, R168, R180.reuse, R4 ;  /* 0x000000b4a804723c */ /* 0x088fe20000041804 */
[----:B------:R-:W-:Y:S07]  /*2ab0*/  LDSM.16.M88.4 R176, [R3+0x2000] ;  /* 0x0020000003b0783b */ /* 0x000fee0000000200 */
[C---:B------:R-:W-:Y:S08]  /*2ac0*/  HMMA.16816.F32.BF16 R8, R188.reuse, R180, R8 ;  /* 0x000000b4bc08723c */ /* 0x040ff00000041808 */
[-C--:B------:R-:W-:Y:S08]  /*2ad0*/  HMMA.16816.F32.BF16 R12, R188, R182.reuse, R12 ;  /* 0x000000b6bc0c723c */ /* 0x080ff0000004180c */
[C---:B------:R-:W-:Y:S01]  /*2ae0*/  HMMA.16816.F32.BF16 R16, R168.reuse, R182, R16 ;  /* 0x000000b6a810723c */ /* 0x040fe20000041810 */
[----:B------:R-:W3:Y:S07]  /*2af0*/  LDSM.16.M88.4 R180, [R214+0x10000] ;  /* 0x01000000d6b4783b */ /* 0x000eee0000000200 */
[-C--:B------:R-:W-:Y:S08]  /*2b00*/  HMMA.16816.F32.BF16 R20, R168, R192.reuse, R20 ;  /* 0x000000c0a814723c */ /* 0x080ff00000041814 */
[C---:B------:R-:W-:Y:S08]  /*2b10*/  HMMA.16816.F32.BF16 R24, R188.reuse, R192, R24 ;  /* 0x000000c0bc18723c */ /* 0x040ff00000041818 */
[-C--:B------:R-:W-:Y:S01]  /*2b20*/  HMMA.16816.F32.BF16 R28, R188, R194.reuse, R28 ;  /* 0x000000c2bc1c723c */ /* 0x080fe2000004181c */
[----:B------:R-:W-:Y:S07]  /*2b30*/  LDSM.16.M88.4 R188, [R214+0x10800] ;  /* 0x01080000d6bc783b */ /* 0x000fee0000000200 */
[----:B------:R-:W-:Y:S01]  /*2b40*/  HMMA.16816.F32.BF16 R32, R168, R194, R32 ;  /* 0x000000c2a820723c */ /* 0x000fe20000041820 */
[----:B------:R2:W3:Y:S07]  /*2b50*/  LDSM.16.M88.4 R168, [R3+0x3000] ;  /* 0x0030000003a8783b */ /* 0x0004ee0000000200 */
[-C--:B-1----:R-:W-:Y:S01]  /*2b60*/  HMMA.16816.F32.BF16 R4, R172, R184.reuse, R4 ;  /* 0x000000b8ac04723c */ /* 0x082fe20000041804 */
[----:B------:R-:W1:Y:S07]  /*2b70*/  LDSM.16.M88.4 R192, [R2+0x2000] ;  /* 0x0020000002c0783b */ /* 0x000e6e0000000200 */
[C---:B------:R-:W-:Y:S08]  /*2b80*/  HMMA.16816.F32.BF16 R8, R196.reuse, R184, R8 ;  /* 0x000000b8c408723c */ /* 0x040ff00000041808 */
[-C--:B------:R-:W-:Y:S04]  /*2b90*/  HMMA.16816.F32.BF16 R12, R196, R186.reuse, R12 ;  /* 0x000000bac40c723c */ /* 0x080fe8000004180c */
[----:B--2---:R-:W-:Y:S04]  /*2ba0*/  FMUL.FTZ R3, R41, 1.4426950216293334961 ;  /* 0x3fb8aa3b29037820 */ /* 0x004fe80000410000 */
[C---:B------:R-:W-:Y:S08]  /*2bb0*/  HMMA.16816.F32.BF16 R16, R172.reuse, R186, R16 ;  /* 0x000000baac10723c */ /* 0x040ff00000041810 */
[-C--:B------:R-:W-:Y:S08]  /*2bc0*/  HMMA.16816.F32.BF16 R20, R172, R164.reuse, R20 ;  /* 0x000000a4ac14723c */ /* 0x080ff00000041814 */
[C---:B------:R-:W-:Y:S08]  /*2bd0*/  HMMA.16816.F32.BF16 R24, R196.reuse, R164, R24 ;  /* 0x000000a4c418723c */ /* 0x040ff00000041818 */
[-C--:B------:R-:W-:Y:S08]  /*2be0*/  HMMA.16816.F32.BF16 R28, R196, R166.reuse, R28 ;  /* 0x000000a6c41c723c */ /* 0x080ff0000004181c */
[----:B------:R-:W-:Y:S01]  /*2bf0*/  HMMA.16816.F32.BF16 R32, R172, R166, R32 ;  /* 0x000000a6ac20723c */ /* 0x000fe20000041820 */
[----:B------:R4:W2:Y:S07]  /*2c00*/  LDSM.16.M88.4 R164, [R2+0x3000] ;  /* 0x0030000002a4783b */ /* 0x0008ae0000000200 */
[-C--:B---3--:R-:W-:Y:S08]  /*2c10*/  HMMA.16816.F32.BF16 R4, R176, R180.reuse, R4 ;  /* 0x000000b4b004723c */ /* 0x088ff00000041804 */
[C---:B------:R-:W-:Y:S08]  /*2c20*/  HMMA.16816.F32.BF16 R8, R168.reuse, R180, R8 ;  /* 0x000000b4a808723c */ /* 0x040ff00000041808 */
[-C--:B------:R-:W-:Y:S04]  /*2c30*/  HMMA.16816.F32.BF16 R12, R168, R182.reuse, R12 ;  /* 0x000000b6a80c723c */ /* 0x080fe8000004180c */
[----:B----4-:R-:W-:Y:S04]  /*2c40*/  FMUL.FTZ R2, R36, 1.4426950216293334961 ;  /* 0x3fb8aa3b24027820 */ /* 0x010fe80000410000 */
[C---:B------:R-:W-:Y:S08]  /*2c50*/  HMMA.16816.F32.BF16 R16, R176.reuse, R182, R16 ;  /* 0x000000b6b010723c */ /* 0x040ff00000041810 */
[-C--:B------:R-:W-:Y:S08]  /*2c60*/  HMMA.16816.F32.BF16 R20, R176, R188.reuse, R20 ;  /* 0x000000bcb014723c */ /* 0x080ff00000041814 */
[C---:B------:R-:W-:Y:S08]  /*2c70*/  HMMA.16816.F32.BF16 R24, R168.reuse, R188, R24 ;  /* 0x000000bca818723c */ /* 0x040ff00000041818 */
[-C--:B------:R-:W-:Y:S08]  /*2c80*/  HMMA.16816.F32.BF16 R28, R168, R190.reuse, R28 ;  /* 0x000000bea81c723c */ /* 0x080ff0000004181c */
[----:B------:R-:W-:Y:S08]  /*2c90*/  HMMA.16816.F32.BF16 R32, R176, R190, R32 ;  /* 0x000000beb020723c */ /* 0x000ff00000041820 */
[-C--:B-1----:R-:W-:Y:S08]  /*2ca0*/  HMMA.16816.F32.BF16 R4, R192, R200.reuse, R4 ;  /* 0x000000c8c004723c */ /* 0x082ff00000041804 */
[C---:B--2---:R-:W-:Y:S08]  /*2cb0*/  HMMA.16816.F32.BF16 R8, R164.reuse, R200, R8 ;  /* 0x000000c8a408723c */ /* 0x044ff00000041808 */
[-C--:B------:R-:W-:Y:S08]  /*2cc0*/  HMMA.16816.F32.BF16 R12, R164, R202.reuse, R12 ;  /* 0x000000caa40c723c */ /* 0x080ff0000004180c */
[----:B------:R-:W-:Y:S01]  /*2cd0*/  FMUL.FTZ R4, R4, c[0x0][0x2ec] ;  /* 0x0000bb0004047a20 */ /* 0x000fe20000410000 */
[C---:B------:R-:W-:Y:S03]  /*2ce0*/  HMMA.16816.F32.BF16 R16, R192.reuse, R202, R16 ;  /* 0x000000cac010723c */ /* 0x040fe60000041810 */
[----:B------:R-:W1:Y:S01]  /*2cf0*/  MUFU.TANH R245, R4 ;  /* 0x0000000400f57308 */ /* 0x000e620000002400 */
[----:B------:R-:W-:Y:S02]  /*2d00*/  FMUL.FTZ R5, R5, c[0x0][0x2ec] ;  /* 0x0000bb0005057a20 */ /* 0x000fe40000410000 */
[----:B------:R-:W-:Y:S02]  /*2d10*/  FMUL.FTZ R6, R6, c[0x0][0x2ec] ;  /* 0x0000bb0006067a20 */ /* 0x000fe40000410000 */
[----:B------:R-:W-:Y:S04]  /*2d20*/  FMUL.FTZ R10, R10, c[0x0][0x2ec] ;  /* 0x0000bb000a0a7a20 */ /* 0x000fe80000410000 */
[----:B------:R-:W-:Y:S01]  /*2d30*/  FMUL.FTZ R7, R7, c[0x0][0x2ec] ;  /* 0x0000bb0007077a20 */ /* 0x000fe20000410000 */
[----:B------:R2:W-:Y:S01]  /*2d40*/  MUFU.TANH R40, R10 ;  /* 0x0000000a00287308 */ /* 0x0005e20000002400 */
[----:B------:R-:W-:Y:S02]  /*2d50*/  FMUL.FTZ R8, R8, c[0x0][0x2ec] ;  /* 0x0000bb0008087a20 */ /* 0x000fe40000410000 */
[----:B------:R-:W-:Y:S02]  /*2d60*/  FMUL.FTZ R12, R12, c[0x0][0x2ec] ;  /* 0x0000bb000c0c7a20 */ /* 0x000fe40000410000 */
[----:B------:R-:W-:Y:S02]  /*2d70*/  FMUL.FTZ R13, R13, c[0x0][0x2ec] ;  /* 0x0000bb000d0d7a20 */ /* 0x000fe40000410000 */
[----:B------:R-:W-:Y:S02]  /*2d80*/  FMUL.FTZ R14, R14, c[0x0][0x2ec] ;  /* 0x0000bb000e0e7a20 */ /* 0x000fe40000410000 */
[----:B------:R-:W-:Y:S01]  /*2d90*/  FMUL.FTZ R15, R15, c[0x0][0x2ec] ;  /* 0x0000bb000f0f7a20 */ /* 0x000fe20000410000 */
[----:B------:R-:W3:Y:S01]  /*2da0*/  MUFU.TANH R250, R5 ;  /* 0x0000000500fa7308 */ /* 0x000ee20000002400 */
[----:B------:R-:W-:Y:S02]  /*2db0*/  FMUL.FTZ R16, R16, c[0x0][0x2ec] ;  /* 0x0000bb0010107a20 */ /* 0x000fe40000410000 */
[----:B------:R-:W-:Y:S02]  /*2dc0*/  FMUL.FTZ R17, R17, c[0x0][0x2ec] ;  /* 0x0000bb0011117a20 */ /* 0x000fe40000410000 */
[----:B------:R-:W-:Y:S02]  /*2dd0*/  FMUL.FTZ R18, R18, c[0x0][0x2ec] ;  /* 0x0000bb0012127a20 */ /* 0x000fe40000410000 */
[----:B------:R-:W-:Y:S02]  /*2de0*/  FMUL.FTZ R19, R19, c[0x0][0x2ec] ;  /* 0x0000bb0013137a20 */ /* 0x000fe40000410000 */
[----:B------:R-:W-:Y:S01]  /*2df0*/  FMUL.FTZ R9, R9, c[0x0][0x2ec] ;  /* 0x0000bb0009097a20 */ /* 0x000fe20000410000 */
[----:B------:R4:W-:Y:S01]  /*2e00*/  MUFU.TANH R48, R8 ;  /* 0x0000000800307308 */ /* 0x0009e20000002400 */
[----:B------:R-:W-:Y:S01]  /*2e10*/  FMUL.FTZ R11, R11, c[0x0][0x2ec] ;  /* 0x0000bb000b0b7a20 */ /* 0x000fe20000410000 */
[----:B--2---:R-:W2:Y:S08]  /*2e20*/  LDL R10, [R1] ;  /* 0x00000000010a7983 */ /* 0x004eb00000100800 */
[----:B------:R-:W1:Y:S10]  /*2e30*/  MUFU.TANH R185, R6 ;  /* 0x0000000600b97308 */ /* 0x000e740000002400 */
[----:B------:R3:W-:Y:S01]  /*2e40*/  MUFU.TANH R184, R7 ;  /* 0x0000000700b87308 */ /* 0x0007e20000002400 */
[----:B----4-:R-:W-:Y:S05]  /*2e50*/  FMUL.FTZ R8, R37, 1.4426950216293334961 ;  /* 0x3fb8aa3b25087820 */ /* 0x010fea0000410000 */
[----:B------:R-:W-:Y:S04]  /*2e60*/  FSEL R8, R8, RZ, P0 ;  /* 0x000000ff08087208 */ /* 0x000fe80000000000 */
[----:B------:R-:W4:Y:S01]  /*2e70*/  MUFU.TANH R46, R12 ;  /* 0x0000000c002e7308 */ /* 0x000f220000002400 */
[----:B------:R-:W-:Y:S01]  /*2e80*/  FSETP.NEU.FTZ.AND P0, PT, R41, -INF , PT ;  /* 0xff8000002900780b */ /* 0x000fe20003f1d000 */
[--C-:B-1----:R-:W-:Y:S03]  /*2e90*/  FFMA.FTZ R0, R245, c[0x0][0x23c], -R8.reuse ;  /* 0x00008f00f5007a23 */ /* 0x102fe60000010808 */
[----:B------:R-:W-:Y:S02]  /*2ea0*/  FSEL R3, R3, RZ, P0 ;  /* 0x000000ff03037208 */ /* 0x000fe40000000000 */
[----:B------:R-:W-:Y:S03]  /*2eb0*/  FSETP.NEU.FTZ.AND P0, PT, R36, -INF , PT ;  /* 0xff8000002400780b */ /* 0x000fe60003f1d000 */
[----:B------:R1:W-:Y:S01]  /*2ec0*/  MUFU.EX2 R191, R0 ;  /* 0x0000000000bf7308 */ /* 0x0003e20000000800 */
[----:B------:R-:W-:Y:S01]  /*2ed0*/  FSEL R2, R2, RZ, P0 ;  /* 0x000000ff02027208 */ /* 0x000fe20000000000 */
[----:B---3--:R-:W3:Y:S08]  /*2ee0*/  LDSM.16.M88.4 R4, [R213+0x10800] ;  /* 0x01080000d504783b */ /* 0x008ef00000000200 */
[----:B------:R-:W3:Y:S10]  /*2ef0*/  MUFU.TANH R45, R13 ;  /* 0x0000000d002d7308 */ /* 0x000ef40000002400 */
[----:B------:R-:W-:Y:S01]  /*2f00*/  MUFU.TANH R38, R14 ;  /* 0x0000000e00267308 */ /* 0x000fe20000002400 */
[----:B-1----:R-:W-:Y:S09]  /*2f10*/  FFMA.FTZ R0, R250, c[0x0][0x23c], -R8 ;  /* 0x00008f00fa007a23 */ /* 0x002ff20000010808 */
[----:B------:R1:W-:Y:S10]  /*2f20*/  MUFU.EX2 R190, R0 ;  /* 0x0000000000be7308 */ /* 0x0003f40000000800 */
[----:B------:R-:W-:Y:S01]  /*2f30*/  MUFU.TANH R37, R15 ;  /* 0x0000000f00257308 */ /* 0x000fe20000002400 */
[-C--:B---3--:R-:W-:Y:S09]  /*2f40*/  HMMA.16816.F32.BF16 R20, R192, R4.reuse, R20 ;  /* 0x00000004c014723c */ /* 0x088ff20000041814 */
[----:B------:R-:W-:Y:S01]  /*2f50*/  MUFU.TANH R248, R16 ;  /* 0x0000001000f87308 */ /* 0x000fe20000002400 */
[C---:B------:R-:W-:Y:S04]  /*2f60*/  HMMA.16816.F32.BF16 R24, R164.reuse, R4, R24 ;  /* 0x00000004a418723c */ /* 0x040fe80000041818 */
[--C-:B-1----:R-:W-:Y:S03]  /*2f70*/  FFMA.FTZ R0, R185, c[0x0][0x23c], -R3.reuse ;  /* 0x00008f00b9007a23 */ /* 0x102fe60000010803 */
[--C-:B----4-:R-:W-:Y:S01]  /*2f80*/  FFMA.FTZ R4, R46, c[0x0][0x23c], -R2.reuse ;  /* 0x00008f002e047a23 */ /* 0x110fe20000010802 */
[-C--:B------:R-:W-:Y:S01]  /*2f90*/  HMMA.16816.F32.BF16 R28, R164, R6.reuse, R28 ;  /* 0x00000006a41c723c */ /* 0x080fe2000004181c */
[----:B------:R1:W-:Y:S07]  /*2fa0*/  MUFU.EX2 R202, R0 ;  /* 0x0000000000ca7308 */ /* 0x0003ee0000000800 */
[----:B------:R-:W-:Y:S03]  /*2fb0*/  HMMA.16816.F32.BF16 R32, R192, R6, R32 ;  /* 0x00000006c020723c */ /* 0x000fe60000041820 */
[----:B------:R3:W-:Y:S01]  /*2fc0*/  MUFU.EX2 R222, R4 ;  /* 0x0000000400de7308 */ /* 0x0007e20000000800 */
[----:B------:R-:W-:Y:S02]  /*2fd0*/  FMUL.FTZ R20, R20, c[0x0][0x2ec] ;  /* 0x0000bb0014147a20 */ /* 0x000fe40000410000 */
[----:B------:R-:W-:Y:S02]  /*2fe0*/  FMUL.FTZ R21, R21, c[0x0][0x2ec] ;  /* 0x0000bb0015157a20 */ /* 0x000fe40000410000 */
[----:B------:R-:W-:Y:S04]  /*2ff0*/  FMUL.FTZ R22, R22, c[0x0][0x2ec] ;  /* 0x0000bb0016167a20 */ /* 0x000fe80000410000 */
[----:B------:R-:W-:Y:S01]  /*3000*/  FMUL.FTZ R23, R23, c[0x0][0x2ec] ;  /* 0x0000bb0017177a20 */ /* 0x000fe20000410000 */
[----:B------:R-:W-:Y:S01]  /*3010*/  MUFU.TANH R247, R17 ;  /* 0x0000001100f77308 */ /* 0x000fe20000002400 */
[----:B------:R-:W-:Y:S02]  /*3020*/  FMUL.FTZ R5, R24, c[0x0][0x2ec] ;  /* 0x0000bb0018057a20 */ /* 0x000fe40000410000 */
[----:B------:R-:W-:Y:S02]  /*3030*/  FMUL.FTZ R25, R25, c[0x0][0x2ec] ;  /* 0x0000bb0019197a20 */ /* 0x000fe40000410000 */
[--C-:B-1----:R-:W-:Y:S02]  /*3040*/  FFMA.FTZ R0, R184, c[0x0][0x23c], -R3.reuse ;  /* 0x00008f00b8007a23 */ /* 0x102fe40000010803 */
[----:B------:R-:W-:Y:S02]  /*3050*/  FMUL.FTZ R26, R26, c[0x0][0x2ec] ;  /* 0x0000bb001a1a7a20 */ /* 0x000fe40000410000 */
[----:B------:R-:W-:Y:S01]  /*3060*/  FMUL.FTZ R27, R27, c[0x0][0x2ec] ;  /* 0x0000bb001b1b7a20 */ /* 0x000fe20000410000 */
[----:B------:R1:W-:Y:S01]  /*3070*/  MUFU.EX2 R201, R0 ;  /* 0x0000000000c97308 */ /* 0x0003e20000000800 */
[----:B------:R-:W-:Y:S02]  /*3080*/  FMUL.FTZ R29, R29, c[0x0][0x2ec] ;  /* 0x0000bb001d1d7a20 */ /* 0x000fe40000410000 */
[----:B------:R-:W-:Y:S02]  /*3090*/  FMUL.FTZ R30, R30, c[0x0][0x2ec] ;  /* 0x0000bb001e1e7a20 */ /* 0x000fe40000410000 */
[--C-:B---3--:R-:W-:Y:S02]  /*30a0*/  FFMA.FTZ R4, R45, c[0x0][0x23c], -R2.reuse ;  /* 0x00008f002d047a23 */ /* 0x108fe40000010802 */
[----:B------:R-:W-:Y:S02]  /*30b0*/  FMUL.FTZ R34, R34, c[0x0][0x2ec] ;  /* 0x0000bb0022227a20 */ /* 0x000fe40000410000 */
[----:B------:R-:W-:Y:S01]  /*30c0*/  FMUL.FTZ R31, R31, c[0x0][0x2ec] ;  /* 0x0000bb001f1f7a20 */ /* 0x000fe20000410000 */
[----:B------:R-:W-:Y:S01]  /*30d0*/  MUFU.EX2 R219, R4 ;  /* 0x0000000400db7308 */ /* 0x000fe20000000800 */
[----:B------:R-:W-:Y:S02]  /*30e0*/  FMUL.FTZ R35, R35, c[0x0][0x2ec] ;  /* 0x0000bb0023237a20 */ /* 0x000fe40000410000 */
[----:B------:R-:W-:Y:S07]  /*30f0*/  FMUL.FTZ R33, R33, c[0x0][0x2ec] ;  /* 0x0000bb0021217a20 */ /* 0x000fee0000410000 */
[----:B------:R-:W-:Y:S01]  /*3100*/  MUFU.TANH R50, R18 ;  /* 0x0000001200327308 */ /* 0x000fe20000002400 */
[--C-:B-1----:R-:W-:Y:S09]  /*3110*/  FFMA.FTZ R0, R48, c[0x0][0x23c], -R2.reuse ;  /* 0x00008f0030007a23 */ /* 0x102ff20000010802 */
[----:B------:R-:W-:Y:S10]  /*3120*/  MUFU.EX2 R226, R0 ;  /* 0x0000000000e27308 */ /* 0x000ff40000000800 */
[----:B------:R-:W-:Y:S10]  /*3130*/  MUFU.TANH R49, R19 ;  /* 0x0000001300317308 */ /* 0x000ff40000002400 */
[----:B------:R-:W-:Y:S10]  /*3140*/  MUFU.TANH R246, R20 ;  /* 0x0000001400f67308 */ /* 0x000ff40000002400 */
[----:B------:R-:W-:Y:S10]  /*3150*/  MUFU.TANH R244, R21 ;  /* 0x0000001500f47308 */ /* 0x000ff40000002400 */
[----:B------:R-:W-:Y:S10]  /*3160*/  MUFU.TANH R252, R22 ;  /* 0x0000001600fc7308 */ /* 0x000ff40000002400 */
[----:B------:R-:W-:Y:S10]  /*3170*/  MUFU.TANH R251, R23 ;  /* 0x0000001700fb7308 */ /* 0x000ff40000002400 */
[----:B------:R1:W-:Y:S10]  /*3180*/  MUFU.TANH R44, R5 ;  /* 0x00000005002c7308 */ /* 0x0003f40000002400 */
[----:B------:R-:W-:Y:S10]  /*3190*/  MUFU.TANH R43, R25 ;  /* 0x00000019002b7308 */ /* 0x000ff40000002400 */
[----:B------:R-:W-:Y:S01]  /*31a0*/  MUFU.TANH R36, R26 ;  /* 0x0000001a00247308 */ /* 0x000fe20000002400 */
[----:B-1----:R-:W-:Y:S09]  /*31b0*/  FMUL.FTZ R5, R28, c[0x0][0x2ec] ;  /* 0x0000bb001c057a20 */ /* 0x002ff20000410000 */
[----:B------:R-:W-:Y:S10]  /*31c0*/  MUFU.TANH R217, R27 ;  /* 0x0000001b00d97308 */ /* 0x000ff40000002400 */
[----:B------:R-:W1:Y:S10]  /*31d0*/  MUFU.TANH R47, R9 ;  /* 0x00000009002f7308 */ /* 0x000e740000002400 */
[----:B------:R3:W-:Y:S10]  /*31e0*/  MUFU.TANH R42, R5 ;  /* 0x00000005002a7308 */ /* 0x0007f40000002400 */
[----:B------:R-:W-:Y:S01]  /*31f0*/  MUFU.TANH R41, R29 ;  /* 0x0000001d00297308 */ /* 0x000fe20000002400 */
[----:B-1----:R-:W-:Y:S09]  /*3200*/  FFMA.FTZ R9, R47, c[0x0][0x23c], -R2 ;  /* 0x00008f002f097a23 */ /* 0x002ff20000010802 */
[----:B------:R-:W-:Y:S01]  /*3210*/  MUFU.TANH R218, R30 ;  /* 0x0000001e00da7308 */ /* 0x000fe20000002400 */
[----:B---3--:R-:W-:Y:S09]  /*3220*/  FMUL.FTZ R5, R32, c[0x0][0x2ec] ;  /* 0x0000bb0020057a20 */ /* 0x008ff20000410000 */
[----:B------:R1:W-:Y:S01]  /*3230*/  MUFU.TANH R241, R5 ;  /* 0x0000000500f17308 */ /* 0x0003e20000002400 */
[C---:B--2---:R-:W-:Y:S01]  /*3240*/  FMUL.FTZ R0, R10.reuse, 1.4426950216293334961 ;  /* 0x3fb8aa3b0a007820 */ /* 0x044fe20000410000 */
[----:B------:R-:W-:Y:S04]  /*3250*/  FSETP.NEU.FTZ.AND P0, PT, R10, -INF , PT ;  /* 0xff8000000a00780b */ /* 0x000fe80003f1d000 */
[----:B------:R-:W-:Y:S04]  /*3260*/  FSEL R0, R0, RZ, P0 ;  /* 0x000000ff00007208 */ /* 0x000fe80000000000 */
[----:B------:R-:W-:Y:S01]  /*3270*/  MUFU.TANH R243, R34 ;  /* 0x0000002200f37308 */ /* 0x000fe20000002400 */
[--C-:B------:R-:W-:Y:S09]  /*3280*/  FFMA.FTZ R4, R38, c[0x0][0x23c], -R0.reuse ;  /* 0x00008f0026047a23 */ /* 0x100ff20000010800 */
[----:B------:R2:W-:Y:S01]  /*3290*/  MUFU.EX2 R228, R4 ;  /* 0x0000000400e47308 */ /* 0x0005e20000000800 */
[----:B-1----:R-:W-:Y:S05]  /*32a0*/  F2FP.BF16.PACK_AB R5, R201, R202 ;  /* 0x000000cac905723e */ /* 0x002fea00000010ff */
[----:B------:R1:W-:Y:S04]  /*32b0*/  STS [R231+0x20400], R5 ;  /* 0x02040005e7007388 */ /* 0x0003e80000000800 */
[----:B------:R3:W-:Y:S10]  /*32c0*/  MUFU.EX2 R225, R9 ;  /* 0x0000000900e17308 */ /* 0x0007f40000000800 */
[----:B------:R-:W4:Y:S01]  /*32d0*/  MUFU.TANH R39, R11 ;  /* 0x0000000b00277308 */ /* 0x000f220000002400 */
[--C-:B--2---:R-:W-:Y:S09]  /*32e0*/  FFMA.FTZ R4, R37, c[0x0][0x23c], -R0.reuse ;  /* 0x00008f0025047a23 */ /* 0x104ff20000010800 */
[----:B------:R2:W-:Y:S01]  /*32f0*/  MUFU.EX2 R227, R4 ;  /* 0x0000000400e37308 */ /* 0x0005e20000000800 */
[----:B---3--:R-:W-:Y:S01]  /*3300*/  FFMA.FTZ R9, R40, c[0x0][0x23c], -R0 ;  /* 0x00008f0028097a23 */ /* 0x008fe20000010800 */
[----:B-1----:R-:W-:Y:S08]  /*3310*/  F2FP.BF16.PACK_AB R5, R219, R222 ;  /* 0x000000dedb05723e */ /* 0x002ff000000010ff */
[----:B------:R-:W1:Y:S10]  /*3320*/  MUFU.TANH R249, R31 ;  /* 0x0000001f00f97308 */ /* 0x000e740000002400 */
[----:B------:R4:W-:Y:S01]  /*3330*/  MUFU.EX2 R230, R9 ;  /* 0x0000000900e67308 */ /* 0x0009e20000000800 */
[----:B--2---:R-:W-:Y:S09]  /*3340*/  FFMA.FTZ R4, R248, c[0x0][0x23c], -R8 ;  /* 0x00008f00f8047a23 */ /* 0x004ff20000010808 */
[----:B------:R2:W-:Y:S10]  /*3350*/  MUFU.EX2 R187, R4 ;  /* 0x0000000400bb7308 */ /* 0x0005f40000000800 */
[----:B------:R-:W-:Y:S01]  /*3360*/  MUFU.TANH R242, R35 ;  /* 0x0000002300f27308 */ /* 0x000fe20000002400 */
[----:B----4-:R-:W-:Y:S09]  /*3370*/  FFMA.FTZ R9, R39, c[0x0][0x23c], -R0 ;  /* 0x00008f0027097a23 */ /* 0x010ff20000010800 */
[----:B------:R-:W-:Y:S01]  /*3380*/  MUFU.EX2 R229, R9 ;  /* 0x0000000900e57308 */ /* 0x000fe20000000800 */
[--C-:B--2---:R-:W-:Y:S09]  /*3390*/  FFMA.FTZ R4, R247, c[0x0][0x23c], -R8.reuse ;  /* 0x00008f00f7047a23 */ /* 0x104ff20000010808 */
[----:B------:R2:W-:Y:S10]  /*33a0*/  MUFU.EX2 R186, R4 ;  /* 0x0000000400ba7308 */ /* 0x0005f40000000800 */
[----:B------:R-:W3:Y:S01]  /*33b0*/  MUFU.TANH R240, R33 ;  /* 0x0000002100f07308 */ /* 0x000ee20000002400 */
[--C-:B--2---:R-:W-:Y:S09]  /*33c0*/  FFMA.FTZ R4, R50, c[0x0][0x23c], -R3.reuse ;  /* 0x00008f0032047a23 */ /* 0x104ff20000010803 */
[----:B------:R2:W-:Y:S02]  /*33d0*/  MUFU.EX2 R197, R4 ;  /* 0x0000000400c57308 */ /* 0x0005e40000000800 */
[--C-:B--2---:R-:W-:Y:S08]  /*33e0*/  FFMA.FTZ R4, R49, c[0x0][0x23c], -R3.reuse ;  /* 0x00008f0031047a23 */ /* 0x104ff00000010803 */
[----:B------:R2:W4:Y:S02]  /*33f0*/  MUFU.EX2 R196, R4 ;  /* 0x0000000400c47308 */ /* 0x0005240000000800 */
[--C-:B--2---:R-:W-:Y:S08]  /*3400*/  FFMA.FTZ R4, R246, c[0x0][0x23c], -R8.reuse ;  /* 0x00008f00f6047a23 */ /* 0x104ff00000010808 */
[----:B------:R2:W-:Y:S02]  /*3410*/  MUFU.EX2 R183, R4 ;  /* 0x0000000400b77308 */ /* 0x0005e40000000800 */
[----:B--2---:R-:W-:Y:S08]  /*3420*/  FFMA.FTZ R4, R244, c[0x0][0x23c], -R8 ;  /* 0x00008f00f4047a23 */ /* 0x004ff00000010808 */
        /* <DEDUP_REMOVED lines=8> */
[----:B------:R2:W-:Y:S02]  /*34b0*/  MUFU.EX2 R198, R4 ;  /* 0x0000000400c67308 */ /* 0x0005e40000000800 */
[--C-:B--2---:R-:W-:Y:S08]  /*34c0*/  FFMA.FTZ R4, R36, c[0x0][0x23c], -R0.reuse ;  /* 0x00008f0024047a23 */ /* 0x104ff00000010800 */
[----:B------:R2:W-:Y:S02]  /*34d0*/  MUFU.EX2 R224, R4 ;  /* 0x0000000400e07308 */ /* 0x0005e40000000800 */
[----:B--2---:R-:W-:Y:S08]  /*34e0*/  FFMA.FTZ R4, R217, c[0x0][0x23c], -R0 ;  /* 0x00008f00d9047a23 */ /* 0x004ff00000010800 */
[----:B------:R2:W-:Y:S02]  /*34f0*/  MUFU.EX2 R223, R4 ;  /* 0x0000000400df7308 */ /* 0x0005e40000000800 */
[--C-:B--2---:R-:W-:Y:S02]  /*3500*/  FFMA.FTZ R4, R42, c[0x0][0x23c], -R2.reuse ;  /* 0x00008f002a047a23 */ /* 0x104fe40000010802 */
[----:B------:R-:W-:Y:S06]  /*3510*/  FFMA.FTZ R2, R41, c[0x0][0x23c], -R2 ;  /* 0x00008f0029027a23 */ /* 0x000fec0000010802 */
[----:B------:R2:W-:Y:S10]  /*3520*/  MUFU.EX2 R195, R4 ;  /* 0x0000000400c37308 */ /* 0x0005f40000000800 */
[----:B------:R1:W-:Y:S01]  /*3530*/  MUFU.EX2 R194, R2 ;  /* 0x0000000200c27308 */ /* 0x0003e20000000800 */
[----:B--2---:R-:W-:Y:S01]  /*3540*/  F2FP.BF16.PACK_AB R4, R225, R226 ;  /* 0x000000e2e104723e */ /* 0x004fe200000010ff */
[--C-:B-1----:R-:W-:Y:S02]  /*3550*/  FFMA.FTZ R2, R218, c[0x0][0x23c], -R0.reuse ;  /* 0x00008f00da027a23 */ /* 0x102fe40000010800 */
[----:B------:R-:W-:Y:S06]  /*3560*/  FFMA.FTZ R0, R249, c[0x0][0x23c], -R0 ;  /* 0x00008f00f9007a23 */ /* 0x000fec0000010800 */
[----:B------:R1:W-:Y:S10]  /*3570*/  MUFU.EX2 R203, R2 ;  /* 0x0000000200cb7308 */ /* 0x0003f40000000800 */
[----:B------:R4:W-:Y:S01]  /*3580*/  MUFU.EX2 R200, R0 ;  /* 0x0000000000c87308 */ /* 0x0009e20000000800 */
[--C-:B-1----:R-:W-:Y:S02]  /*3590*/  FFMA.FTZ R2, R241, c[0x0][0x23c], -R8.reuse ;  /* 0x00008f00f1027a23 */ /* 0x102fe40000010808 */
[----:B---3--:R-:W-:Y:S07]  /*35a0*/  FFMA.FTZ R8, R240, c[0x0][0x23c], -R8 ;  /* 0x00008f00f0087a23 */ /* 0x008fee0000010808 */
[----:B------:R1:W-:Y:S01]  /*35b0*/  MUFU.EX2 R181, R2 ;  /* 0x0000000200b57308 */ /* 0x0003e20000000800 */
[----:B----4-:R-:W-:Y:S09]  /*35c0*/  F2FP.BF16.PACK_AB R0, R196, R197 ;  /* 0x000000c5c400723e */ /* 0x010ff200000010ff */
[----:B------:R-:W2:Y:S01]  /*35d0*/  MUFU.EX2 R180, R8 ;  /* 0x0000000800b47308 */ /* 0x000ea20000000800 */
[--C-:B-1----:R-:W-:Y:S02]  /*35e0*/  FFMA.FTZ R2, R243, c[0x0][0x23c], -R3.reuse ;  /* 0x00008f00f3027a23 */ /* 0x102fe40000010803 */
[----:B------:R-:W-:Y:S07]  /*35f0*/  FFMA.FTZ R3, R242, c[0x0][0x23c], -R3 ;  /* 0x00008f00f2037a23 */ /* 0x000fee0000010803 */
[----:B------:R1:W-:Y:S10]  /*3600*/  MUFU.EX2 R189, R2 ;  /* 0x0000000200bd7308 */ /* 0x0003f40000000800 */
[----:B------:R3:W4:Y:S01]  /*3610*/  MUFU.EX2 R188, R3 ;  /* 0x0000000300bc7308 */ /* 0x0007220000000800 */
[----:B-1----:R-:W-:Y:S05]  /*3620*/  F2FP.BF16.PACK_AB R2, R190, R191 ;  /* 0x000000bfbe02723e */ /* 0x002fea00000010ff */
        /* <DEDUP_REMOVED lines=27> */
[C---:B-1----:R-:W-:Y:S02]  /*37e0*/  IADD3 R3, R208.reuse, R207, RZ ;  /* 0x000000cfd0037210 */ /* 0x042fe40007ffe0ff */
[----:B------:R-:W-:Y:S05]  /*37f0*/  MOV R207, R185 ;  /* 0x000000b900cf7202 */ /* 0x000fea0000000f00 */
[----:B------:R-:W1:Y:S01]  /*3800*/  LDSM.16.M88.4 R16, [R211+0x14000] ;  /* 0x01400000d310783b */ /* 0x000e620000000200 */
[----:B------:R-:W-:Y:S07]  /*3810*/  IADD3 R185, R208, R209, RZ ;  /* 0x000000d1d0b97210 */ /* 0x000fee0007ffe0ff */
[----:B------:R-:W4:Y:S01]  /*3820*/  LDSM.16.M88.4 R28, [R208+0x9000] ;  /* 0x00900000d01c783b */ /* 0x000f220000000200 */
[----:B--2---:R-:W-:Y:S02]  /*3830*/  MOV R2, R184 ;  /* 0x000000b800027202 */ /* 0x004fe40000000f00 */
[----:B------:R-:W-:Y:S05]  /*3840*/  IADD3 R184, R209, R3, RZ ;  /* 0x00000003d1b87210 */ /* 0x000fea0007ffe0ff */
[----:B------:R-:W2:Y:S08]  /*3850*/  LDSM.16.M88.4 R164, [R211+0x14800] ;  /* 0x01480000d3a4783b */ /* 0x000eb00000000200 */
[----:B---3--:R-:W3:Y:S04]  /*3860*/  LDL R0, [R1+0x2c] ;  /* 0x00002c0001007983 */ /* 0x008ee80000100800 */
[----:B------:R-:W-:Y:S08]  /*3870*/  LDSM.16.M88.4 R168, [R3+0x8000] ;  /* 0x0080000003a8783b */ /* 0x000ff00000000200 */
[----:B------:R-:W2:Y:S01]  /*3880*/  LDSM.16.M88.4 R172, [R212+0x14000] ;  /* 0x01400000d4ac783b */ /* 0x000ea20000000200 */
[-C--:B-1----:R-:W-:Y:S07]  /*3890*/  HMMA.16816.F32.BF16 R4, R32, R16.reuse, RZ ;  /* 0x000000102004723c */ /* 0x082fee00000418ff */
[----:B------:R-:W1:Y:S01]  /*38a0*/  LDSM.16.M88.4 R176, [R3+0x9000] ;  /* 0x0090000003b0783b */ /* 0x000e620000000200 */
[C---:B----4-:R-:W-:Y:S08]  /*38b0*/  HMMA.16816.F32.BF16 R8, R28.reuse, R16, RZ ;  /* 0x000000101c08723c */ /* 0x050ff000000418ff */
[-C--:B------:R-:W-:Y:S08]  /*38c0*/  HMMA.16816.F32.BF16 R12, R28, R18.reuse, RZ ;  /* 0x000000121c0c723c */ /* 0x080ff000000418ff */
[C---:B------:R-:W-:Y:S08]  /*38d0*/  HMMA.16816.F32.BF16 R16, R32.reuse, R18, RZ ;  /* 0x000000122010723c */ /* 0x040ff000000418ff */
[-C--:B--2---:R-:W-:Y:S08]  /*38e0*/  HMMA.16816.F32.BF16 R20, R32, R164.reuse, RZ ;  /* 0x000000a42014723c */ /* 0x084ff000000418ff */
[C---:B------:R-:W-:Y:S08]  /*38f0*/  HMMA.16816.F32.BF16 R24, R28.reuse, R164, RZ ;  /* 0x000000a41c18723c */ /* 0x040ff000000418ff */
[-C--:B------:R-:W-:Y:S08]  /*3900*/  HMMA.16816.F32.BF16 R28, R28, R166.reuse, RZ ;  /* 0x000000a61c1c723c */ /* 0x080ff000000418ff */
[----:B------:R-:W-:Y:S01]  /*3910*/  HMMA.16816.F32.BF16 R32, R32, R166, RZ ;  /* 0x000000a62020723c */ /* 0x000fe200000418ff */
[----:B------:R-:W2:Y:S07]  /*3920*/  LDSM.16.M88.4 R164, [R212+0x14800] ;  /* 0x01480000d4a4783b */ /* 0x000eae0000000200 */
[-C--:B------:R-:W-:Y:S08]  /*3930*/  HMMA.16816.F32.BF16 R4, R168, R172.reuse, R4 ;  /* 0x000000aca804723c */ /* 0x080ff00000041804 */
        /* <DEDUP_REMOVED lines=10> */
[----:B------:R-:W4:Y:S01]  /*39e0*/  LDSM.16.M88.4 R168, [R214+0x14800] ;  /* 0x01480000d6a8783b */ /* 0x000f220000000200 */
[-C--:B-1----:R-:W-:Y:S08]  /*39f0*/  HMMA.16816.F32.BF16 R4, R172, R176.reuse, R4 ;  /* 0x000000b0ac04723c */ /* 0x082ff00000041804 */
[C---:B--2---:R-:W-:Y:S01]  /*3a00*/  HMMA.16816.F32.BF16 R8, R164.reuse, R176, R8 ;  /* 0x000000b0a408723c */ /* 0x044fe20000041808 */
[----:B------:R-:W2:Y:S07]  /*3a10*/  LDL R177, [R1+0x30] ;  /* 0x0000300001b17983 */ /* 0x000eae0000100800 */
[-C--:B------:R-:W-:Y:S08]  /*3a20*/  HMMA.16816.F32.BF16 R12, R164, R178.reuse, R12 ;  /* 0x000000b2a40c723c */ /* 0x080ff0000004180c */
[C---:B------:R-:W-:Y:S08]  /*3a30*/  HMMA.16816.F32.BF16 R16, R172.reuse, R178, R16 ;  /* 0x000000b2ac10723c */ /* 0x040ff00000041810 */
[-C--:B----4-:R-:W-:Y:S08]  /*3a40*/  HMMA.16816.F32.BF16 R20, R172, R168.reuse, R20 ;  /* 0x000000a8ac14723c */ /* 0x090ff00000041814 */
        /* <DEDUP_REMOVED lines=26> */
[----:B------:R-:W-:Y:S03]  /*3bf0*/  LDSM.16.M88.4 R168, [R3+0xa000] ;  /* 0x00a0000003a8783b */ /* 0x000fe60000000200 */
[----:B--2---:R-:W-:Y:S04]  /*3c00*/  IADD3 R178, P0, R177, UR8, RZ ;  /* 0x00000008b1b27c10 */ /* 0x004fe8000ff1e0ff */
[----:B------:R-:W-:Y:S01]  /*3c10*/  HMMA.16816.F32.BF16 R32, R172, R166, R32 ;  /* 0x000000a6ac20723c */ /* 0x000fe20000041820 */
[----:B------:R-:W1:Y:S03]  /*3c20*/  LDSM.16.M88.4 R164, [R212+0x18000] ;  /* 0x01800000d4a4783b */ /* 0x000e660000000200 */
[----:B---3--:R-:W-:Y:S05]  /*3c30*/  IADD3.X R179, R0, UR7, RZ, P0, !PT ;  /* 0x0000000700b37c10 */ /* 0x008fea00087fe4ff */
[----:B------:R-:W2:Y:S08]  /*3c40*/  LDSM.16.M88.4 R172, [R3+0xb000] ;  /* 0x00b0000003ac783b */ /* 0x000eb00000000200 */
[----:B------:R3:W4:Y:S04]  /*3c50*/  LDG.E R176, [R178.64] ;  /* 0x00000022b2b07981 */ /* 0x000728000c1e1900 */
[----:B------:R3:W4:Y:S04]  /*3c60*/  LDG.E R0, [R178.64+0x80] ;  /* 0x00008022b2007981 */ /* 0x000728000c1e1900 */
[----:B------:R3:W4:Y:S01]  /*3c70*/  LDG.E R177, [R178.64+0xa0] ;  /* 0x0000a022b2b17981 */ /* 0x000722000c1e1900 */
        /* <DEDUP_REMOVED lines=18> */
[C---:B------:R-:W-:Y:S07]  /*3da0*/  HMMA.16816.F32.BF16 R24, R168.reuse, R164, R24 ;  /* 0x000000a4a818723c */ /* 0x040fee0000041818 */
[----:B------:R-:W-:Y:S01]  /*3db0*/  MOV R165, R207 ;  /* 0x000000cf00a57202 */ /* 0x000fe20000000f00 */
[-C--:B------:R-:W-:Y:S01]  /*3dc0*/  HMMA.16816.F32.BF16 R28, R168, R166.reuse, R28 ;  /* 0x000000a6a81c723c */ /* 0x080fe2000004181c */
[----:B------:R-:W-:Y:S03]  /*3dd0*/  LDSM.16.M88.4 R168, [R213+0x18000] ;  /* 0x01800000d5a8783b */ /* 0x000fe60000000200 */
[----:B------:R-:W-:Y:S04]  /*3de0*/  MOV R207, R2 ;  /* 0x0000000200cf7202 */ /* 0x000fe80000000f00 */
[----:B------:R-:W-:Y:S01]  /*3df0*/  HMMA.16816.F32.BF16 R32, R172, R166, R32 ;  /* 0x000000a6ac20723c */ /* 0x000fe20000041820 */
[----:B------:R3:W2:Y:S06]  /*3e00*/  LDG.E R2, [R178.64+0x20] ;  /* 0x00002022b2027981 */ /* 0x0006ac000c1e1900 */
[----:B------:R-:W-:Y:S01]  /*3e10*/  FFMA.FTZ R172, -R245, R245, 1 ;  /* 0x3f800000f5ac7423 */ /* 0x000fe200000101f5 */
[----:B------:R-:W-:Y:S04]  /*3e20*/  MOV R245, c[0x0][0x1c0] ;  /* 0x0000700000f57a02 */ /* 0x000fe80000000f00 */
[----:B------:R-:W-:Y:S02]  /*3e30*/  FMUL.FTZ R172, R172, c[0x0][0x2ec] ;  /* 0x0000bb00acac7a20 */ /* 0x000fe40000410000 */
[----:B------:R-:W-:Y:S05]  /*3e40*/  IMAD R245, R245, c[0x0][0x22c], RZ ;  /* 0x00008b00f5f57a24 */ /* 0x000fea00078e02ff */
[----:B------:R-:W-:Y:S04]  /*3e50*/  LEA R245, -R245, RZ, 0x6 ;  /* 0x000000fff5f57211 */ /* 0x000fe800078e31ff */
[C---:B------:R-:W-:Y:S02]  /*3e60*/  LEA R220, P0, R245.reuse, R220, 0x2 ;  /* 0x000000dcf5dc7211 */ /* 0x040fe400078010ff */
[----:B---3--:R-:W-:Y:S02]  /*3e70*/  MOV R178, R165 ;  /* 0x000000a500b27202 */ /* 0x008fe40000000f00 */
[----:B------:R-:W1:Y:S01]  /*3e80*/  LDSM.16.M88.4 R164, [R184+0xa000] ;  /* 0x00a00000b8a4783b */ /* 0x000e620000000200 */
[----:B------:R-:W-:Y:S02]  /*3e90*/  LEA.HI.X.SX32 R221, R245, R221, 0x2, P0 ;  /* 0x000000ddf5dd7211 */ /* 0x000fe400000f16ff */
[----:B------:R-:W-:Y:S02]  /*3ea0*/  MOV R245, R178 ;  /* 0x000000b200f57202 */ /* 0x000fe40000000f00 */
[----:B------:R-:W-:Y:S01]  /*3eb0*/  PLOP3.LUT P0, PT, PT, PT, UP2, 0x80, 0x0 ;  /* 0x000000000000781c */ /* 0x000fe20003f0f028 */
[-C--:B-1----:R-:W-:Y:S11]  /*3ec0*/  HMMA.16816.F32.BF16 R4, R164, R168.reuse, R4 ;  /* 0x000000a8a404723c */ /* 0x082ff60000041804 */
[----:B------:R-:W-:Y:S11]  /*3ed0*/  @!UPT UIADD3 URZ, URZ, URZ, URZ ;  /* 0x0000003f3f3ff290 */ /* 0x000ff6000fffe03f */
[----:B------:R-:W-:Y:S02]  /*3ee0*/  @!UPT UIADD3 URZ, URZ, URZ, URZ ;  /* 0x0000003f3f3ff290 */ /* 0x000fe4000fffe03f */
[C---:B----4-:R-:W-:Y:S02]  /*3ef0*/  FADD.FTZ R4, -R176.reuse, R4 ;  /* 0x00000004b0047221 */ /* 0x050fe40000010100 */
[----:B------:R-:W-:Y:S02]  /*3f00*/  FADD.FTZ R5, -R176, R5 ;  /* 0x00000005b0057221 */ /* 0x000fe40000010100 */
[----:B------:R-:W-:Y:S02]  /*3f10*/  FMUL.FTZ R4, R191, R4 ;  /* 0x00000004bf047220 */ /* 0x000fe40000410000 */
[----:B------:R-:W-:Y:S02]  /*3f20*/  FMUL.FTZ R5, R190, R5 ;  /* 0x00000005be057220 */ /* 0x000fe40000410000 */
[----:B------:R-:W-:Y:S02]  /*3f30*/  FMUL.FTZ R179, R172, R4 ;  /* 0x00000004acb37220 */ /* 0x000fe40000410000 */
[----:B------:R-:W-:Y:S01]  /*3f40*/  FFMA.FTZ R4, -R250, R250, 1 ;  /* 0x3f800000fa047423 */ /* 0x000fe200000101fa */
[----:B------:R-:W1:Y:S03]  /*3f50*/  LDSM.16.M88.4 R172, [R184+0xb000] ;  /* 0x00b00000b8ac783b */ /* 0x000e660000000200 */
[----:B------:R-:W-:Y:S04]  /*3f60*/  FMUL.FTZ R4, R4, c[0x0][0x2ec] ;  /* 0x0000bb0004047a20 */ /* 0x000fe80000410000 */
[----:B------:R-:W-:Y:S01]  /*3f70*/  FMUL.FTZ R178, R4, R5 ;  /* 0x0000000504b27220 */ /* 0x000fe20000410000 */
[C---:B-1----:R-:W-:Y:S08]  /*3f80*/  HMMA.16816.F32.BF16 R8, R172.reuse, R168, R8 ;  /* 0x000000a8ac08723c */ /* 0x042ff00000041808 */
[-C--:B------:R-:W-:Y:S08]  /*3f90*/  HMMA.16816.F32.BF16 R12, R172, R170.reuse, R12 ;  /* 0x000000aaac0c723c */ /* 0x080ff0000004180c */
[C---:B------:R-:W-:Y:S01]  /*3fa0*/  HMMA.16816.F32.BF16 R16, R164.reuse, R170, R16 ;  /* 0x000000aaa410723c */ /* 0x040fe20000041810 */
[----:B------:R-:W1:Y:S11]  /*3fb0*/  LDSM.16.M88.4 R168, [R213+0x18800] ;  /* 0x01880000d5a8783b */ /* 0x000e760000000200 */
[----:B------:R-:W-:Y:S11]  /*3fc0*/  @!UPT UIADD3 URZ, URZ, URZ, URZ ;  /* 0x0000003f3f3ff290 */ /* 0x000ff6000fffe03f */
[----:B------:R-:W-:Y:S01]  /*3fd0*/  @!UPT UIADD3 URZ, URZ, URZ, URZ ;  /* 0x0000003f3f3ff290 */ /* 0x000fe2000fffe03f */
[C---:B------:R-:W-:Y:S02]  /*3fe0*/  FADD.FTZ R16, -R176.reuse, R16 ;  /* 0x00000010b0107221 */ /* 0x040fe40000010100 */
[----:B------:R-:W-:Y:S02]  /*3ff0*/  FADD.FTZ R17, -R176, R17 ;  /* 0x00000011b0117221 */ /* 0x000fe40000010100 */
[----:B------:R-:W-:Y:S02]  /*4000*/  FMUL.FTZ R5, R187, R16 ;  /* 0x00000010bb057220 */ /* 0x000fe40000410000 */
[----:B------:R-:W-:Y:S01]  /*4010*/  FMUL.FTZ R4, R186, R17 ;  /* 0x00000011ba047220 */ /* 0x000fe20000410000 */
[-C--:B-1----:R-:W-:Y:S08]  /*4020*/  HMMA.16816.F32.BF16 R20, R164, R168.reuse, R20 ;  /* 0x000000a8a414723c */ /* 0x082ff00000041814 */
[C---:B------:R-:W-:Y:S08]  /*4030*/  HMMA.16816.F32.BF16 R24, R172.reuse, R168, R24 ;  /* 0x000000a8ac18723c */ /* 0x040ff00000041818 */
[-C--:B------:R-:W-:Y:S08]  /*4040*/  HMMA.16816.F32.BF16 R28, R172, R170.reuse, R28 ;  /* 0x000000aaac1c723c */ /* 0x080ff0000004181c */
[C---:B------:R-:W-:Y:S01]  /*4050*/  FADD.FTZ R17, -R176.reuse, R20 ;  /* 0x00000014b0117221 */ /* 0x040fe20000010100 */
[----:B------:R-:W-:Y:S04]  /*4060*/  HMMA.16816.F32.BF16 R32, R164, R170, R32 ;  /* 0x000000aaa420723c */ /* 0x000fe80000041820 */
[----:B------:R-:W-:Y:S02]  /*4070*/  FADD.FTZ R16, -R176, R21 ;  /* 0x00000015b0107221 */ /* 0x000fe40000010100 */
[----:B------:R-:W-:Y:S02]  /*4080*/  FFMA.FTZ R21, -R248, R248, 1 ;  /* 0x3f800000f8157423 */ /* 0x000fe400000101f8 */
[----:B------:R-:W-:Y:S04]  /*4090*/  FFMA.FTZ R20, -R247, R247, 1 ;  /* 0x3f800000f7147423 */ /* 0x000fe800000101f7 */
[----:B------:R-:W-:Y:S02]  /*40a0*/  FMUL.FTZ R21, R21, c[0x0][0x2ec] ;  /* 0x0000bb0015157a20 */ /* 0x000fe40000410000 */
[----:B------:R-:W-:Y:S02]  /*40b0*/  FMUL.FTZ R20, R20, c[0x0][0x2ec] ;  /* 0x0000bb0014147a20 */ /* 0x000fe40000410000 */
[----:B------:R-:W-:Y:S02]  /*40c0*/  FMUL.FTZ R175, R21, R5 ;  /* 0x0000000515af7220 */ /* 0x000fe40000410000 */
[----:B------:R-:W-:Y:S02]  /*40d0*/  FMUL.FTZ R174, R20, R4 ;  /* 0x0000000414ae7220 */ /* 0x000fe40000410000 */
[----:B------:R-:W-:Y:S02]  /*40e0*/  FFMA.FTZ R21, -R241, R241, 1 ;  /* 0x3f800000f1157423 */ /* 0x000fe400000101f1 */
[----:B------:R-:W-:Y:S02]  /*40f0*/  FFMA.FTZ R20, -R240, R240, 1 ;  /* 0x3f800000f0147423 */ /* 0x000fe400000101f0 */
[C---:B------:R-:W-:Y:S02]  /*4100*/  FADD.FTZ R32, -R176.reuse, R32 ;  /* 0x00000020b0207221 */ /* 0x040fe40000010100 */
[----:B------:R-:W-:Y:S02]  /*4110*/  FADD.FTZ R33, -R176, R33 ;  /* 0x00000021b0217221 */ /* 0x000fe40000010100 */
[----:B------:R-:W-:Y:S02]  /*4120*/  FMUL.FTZ R5, R181, R32 ;  /* 0x00000020b5057220 */ /* 0x000fe40000410000 */
[----:B------:R-:W-:Y:S02]  /*4130*/  FMUL.FTZ R4, R180, R33 ;  /* 0x00000021b4047220 */ /* 0x000fe40000410000 */
[----:B------:R-:W-:Y:S02]  /*4140*/  FFMA.FTZ R33, -R246, R246, 1 ;  /* 0x3f800000f6217423 */ /* 0x000fe400000101f6 */
[----:B------:R-:W-:Y:S02]  /*4150*/  FMUL.FTZ R21, R21, c[0x0][0x2ec] ;  /* 0x0000bb0015157a20 */ /* 0x000fe40000410000 */
[----:B------:R-:W-:Y:S02]  /*4160*/  FMUL.FTZ R20, R20, c[0x0][0x2ec] ;  /* 0x0000bb0014147a20 */ /* 0x000fe40000410000 */
[----:B------:R-:W-:Y:S02]  /*4170*/  FMUL.FTZ R17, R183, R17 ;  /* 0x00000011b7117220 */ /* 0x000fe40000410000 */
[----:B------:R-:W-:Y:S02]  /*4180*/  FMUL.FTZ R33, R33, c[0x0][0x2ec] ;  /* 0x0000bb0021217a20 */ /* 0x000fe40000410000 */
[----:B------:R-:W-:Y:S02]  /*4190*/  FMUL.FTZ R171, R21, R5 ;  /* 0x0000000515ab7220 */ /* 0x000fe40000410000 */
[----:B------:R-:W-:Y:S02]  /*41a0*/  FMUL.FTZ R170, R20, R4 ;  /* 0x0000000414aa7220 */ /* 0x000fe40000410000 */
[----:B------:R-:W-:Y:S02]  /*41b0*/  FFMA.FTZ R32, -R244, R244, 1 ;  /* 0x3f800000f4207423 */ /* 0x000fe400000101f4 */
[----:B------:R-:W-:Y:S02]  /*41c0*/  FMUL.FTZ R173, R33, R17 ;  /* 0x0000001121ad7220 */ /* 0x000fe40000410000 */
[----:B------:R-:W-:Y:S02]  /*41d0*/  FFMA.FTZ R17, -R50, R50, 1 ;  /* 0x3f80000032117423 */ /* 0x000fe40000010132 */
[----:B------:R-:W-:Y:S01]  /*41e0*/  FMUL.FTZ R16, R182, R16 ;  /* 0x00000010b6107220 */ /* 0x000fe20000410000 */
[----:B------:R1:W5:Y:S01]  /*41f0*/  LDL.LU R50, [R1+0x9c] ;  /* 0x00009c0001327983 */ /* 0x0003620000300800 */
[----:B------:R-:W-:Y:S02]  /*4200*/  FMUL.FTZ R32, R32, c[0x0][0x2ec] ;  /* 0x0000bb0020207a20 */ /* 0x000fe40000410000 */
[----:B------:R-:W-:Y:S02]  /*4210*/  FMUL.FTZ R17, R17, c[0x0][0x2ec] ;  /* 0x0000bb0011117a20 */ /* 0x000fe40000410000 */
[----:B------:R-:W-:Y:S02]  /*4220*/  FMUL.FTZ R172, R32, R16 ;  /* 0x0000001020ac7220 */ /* 0x000fe40000410000 */
[----:B------:R-:W-:Y:S02]  /*4230*/  FFMA.FTZ R16, -R49, R49, 1 ;  /* 0x3f80000031107423 */ /* 0x000fe40000010131 */
[----:B------:R-:W-:Y:S01]  /*4240*/  FFMA.FTZ R33, -R48, R48, 1 ;  /* 0x3f80000030217423 */ /* 0x000fe20000010130 */
[----:B------:R1:W5:Y:S01]  /*4250*/  LDL.LU R49, [R1+0x98] ;  /* 0x0000980001317983 */ /* 0x0003620000300800 */
[----:B------:R-:W-:Y:S02]  /*4260*/  FMUL.FTZ R16, R16, c[0x0][0x2ec] ;  /* 0x0000bb0010107a20 */ /* 0x000fe40000410000 */
[----:B------:R-:W-:Y:S01]  /*4270*/  FFMA.FTZ R32, -R46, R46, 1 ;  /* 0x3f8000002e207423 */ /* 0x000fe2000001012e */
[----:B------:R1:W5:Y:S01]  /*4280*/  LDL.LU R48, [R1+0x94] ;  /* 0x0000940001307983 */ /* 0x0003620000300800 */
[----:B------:R-:W-:Y:S02]  /*4290*/  FFMA.FTZ R21, -R43, R43, 1 ;  /* 0x3f8000002b157423 */ /* 0x000fe4000001012b */
[----:B------:R-:W-:Y:S02]  /*42a0*/  FFMA.FTZ R20, -R41, R41, 1 ;  /* 0x3f80000029147423 */ /* 0x000fe40000010129 */
[----:B------:R-:W-:Y:S02]  /*42b0*/  FMUL.FTZ R33, R33, c[0x0][0x2ec] ;  /* 0x0000bb0021217a20 */ /* 0x000fe40000410000 */
[----:B------:R-:W-:Y:S02]  /*42c0*/  FMUL.FTZ R32, R32, c[0x0][0x2ec] ;  /* 0x0000bb0020207a20 */ /* 0x000fe40000410000 */
[C---:B--2---:R-:W-:Y:S02]  /*42d0*/  FADD.FTZ R5, -R2.reuse, R6 ;  /* 0x0000000602057221 */ /* 0x044fe40000010100 */
[----:B------:R-:W-:Y:S02]  /*42e0*/  FADD.FTZ R4, -R2, R7 ;  /* 0x0000000702047221 */ /* 0x000fe40000010100 */
[----:B------:R-:W-:Y:S02]  /*42f0*/  FFMA.FTZ R7, -R245, R245, 1 ;  /* 0x3f800000f5077423 */ /* 0x000fe400000101f5 */
[----:B------:R-:W-:Y:S02]  /*4300*/  FFMA.FTZ R6, -R207, R207, 1 ;  /* 0x3f800000cf067423 */ /* 0x000fe400000101cf */
[----:B------:R-:W-:Y:S02]  /*4310*/  FMUL.FTZ R5, R202, R5 ;  /* 0x00000005ca057220 */ /* 0x000fe40000410000 */
[----:B------:R-:W-:Y:S02]  /*4320*/  FMUL.FTZ R7, R7, c[0x0][0x2ec] ;  /* 0x0000bb0007077a20 */ /* 0x000fe40000410000 */
[----:B------:R-:W-:Y:S02]  /*4330*/  FADD.FTZ R18, -R2, R18 ;  /* 0x0000001202127221 */ /* 0x000fe40000010100 */
[----:B------:R-:W-:Y:S02]  /*4340*/  FMUL.FTZ R4, R201, R4 ;  /* 0x00000004c9047220 */ /* 0x000fe40000410000 */
[----:B------:R-:W-:Y:S02]  /*4350*/  FMUL.FTZ R6, R6, c[0x0][0x2ec] ;  /* 0x0000bb0006067a20 */ /* 0x000fe40000410000 */
        /* <DEDUP_REMOVED lines=8> */
[----:B------:R-:W-:Y:S02]  /*43e0*/  FMUL.FTZ R167, R17, R7 ;  /* 0x0000000711a77220 */ /* 0x000fe40000410000 */
[----:B------:R-:W-:Y:S02]  /*43f0*/  FFMA.FTZ R7, -R242, R242, 1 ;  /* 0x3f800000f2077423 */ /* 0x000fe400000101f2 */
[----:B------:R-:W-:Y:S02]  /*4400*/  FMUL.FTZ R4, R196, R19 ;  /* 0x00000013c4047220 */ /* 0x000fe40000410000 */
[----:B------:R-:W-:Y:S02]  /*4410*/  FMUL.FTZ R2, R188, R2 ;  /* 0x00000002bc027220 */ /* 0x000fe40000410000 */
[----:B------:R-:W-:Y:S02]  /*4420*/  FMUL.FTZ R7, R7, c[0x0][0x2ec] ;  /* 0x0000bb0007077a20 */ /* 0x000fe40000410000 */
[----:B------:R-:W-:Y:S02]  /*4430*/  FMUL.FTZ R166, R16, R4 ;  /* 0x0000000410a67220 */ /* 0x000fe40000410000 */
[----:B------:R-:W-:Y:S02]  /*4440*/  FMUL.FTZ R4, R189, R34 ;  /* 0x00000022bd047220 */ /* 0x000fe40000410000 */
[----:B------:R-:W-:Y:S02]  /*4450*/  FFMA.FTZ R17, -R251, R251, 1 ;  /* 0x3f800000fb117423 */ /* 0x000fe400000101fb */
[----:B------:R-:W-:Y:S02]  /*4460*/  FMUL.FTZ R34, R7, R2 ;  /* 0x0000000207227220 */ /* 0x000fe40000410000 */
[----:B------:R-:W-:Y:S02]  /*4470*/  FADD.FTZ R2, -R0, R13 ;  /* 0x0000000d00027221 */ /* 0x000fe40000010100 */
[----:B------:R-:W-:Y:S02]  /*4480*/  FFMA.FTZ R13, -R47, R47, 1 ;  /* 0x3f8000002f0d7423 */ /* 0x000fe4000001012f */
[----:B------:R-:W-:Y:S01]  /*4490*/  FMUL.FTZ R5, R192, R5 ;  /* 0x00000005c0057220 */ /* 0x000fe20000410000 */
[----:B------:R1:W5:Y:S01]  /*44a0*/  LDL.LU R47, [R1+0x90] ;  /* 0x00009000012f7983 */ /* 0x0003620000300800 */
[----:B------:R-:W-:Y:S02]  /*44b0*/  FMUL.FTZ R17, R17, c[0x0][0x2ec] ;  /* 0x0000bb0011117a20 */ /* 0x000fe40000410000 */
[----:B------:R-:W-:Y:S01]  /*44c0*/  FFMA.FTZ R23, -R44, R44, 1 ;  /* 0x3f8000002c177423 */ /* 0x000fe2000001012c */
[----:B------:R1:W5:Y:S01]  /*44d0*/  LDL.LU R46, [R1+0x8c] ;  /* 0x00008c00012e7983 */ /* 0x0003620000300800 */
[----:B------:R-:W-:Y:S02]  /*44e0*/  FMUL.FTZ R164, R17, R5 ;  /* 0x0000000511a47220 */ /* 0x000fe40000410000 */
[----:B------:R-:W-:Y:S02]  /*44f0*/  FADD.FTZ R5, -R0, R9 ;  /* 0x0000000900057221 */ /* 0x000fe40000010100 */
[----:B------:R-:W-:Y:S02]  /*4500*/  FFMA.FTZ R9, -R45, R45, 1 ;  /* 0x3f8000002d097423 */ /* 0x000fe4000001012d */
[----:B------:R-:W-:Y:S01]  /*4510*/  FFMA.FTZ R18, -R252, R252, 1 ;  /* 0x3f800000fc127423 */ /* 0x000fe200000101fc */
[----:B------:R1:W5:Y:S01]  /*4520*/  LDL.LU R45, [R1+0x88] ;  /* 0x00008800012d7983 */ /* 0x0003620000300800 */
[----:B------:R-:W-:Y:S02]  /*4530*/  FFMA.FTZ R22, -R42, R42, 1 ;  /* 0x3f8000002a167423 */ /* 0x000fe4000001012a */
[----:B------:R-:W-:Y:S01]  /*4540*/  FMUL.FTZ R6, R193, R6 ;  /* 0x00000006c1067220 */ /* 0x000fe20000410000 */
[----:B------:R1:W5:Y:S01]  /*4550*/  LDL.LU R44, [R1+0x84] ;  /* 0x00008400012c7983 */ /* 0x0003620000300800 */
[----:B------:R-:W-:Y:S02]  /*4560*/  FFMA.FTZ R16, -R243, R243, 1 ;  /* 0x3f800000f3107423 */ /* 0x000fe400000101f3 */
[----:B------:R-:W-:Y:S01]  /*4570*/  FMUL.FTZ R18, R18, c[0x0][0x2ec] ;  /* 0x0000bb0012127a20 */ /* 0x000fe20000410000 */
[----:B------:R1:W5:Y:S01]  /*4580*/  LDL.LU R43, [R1+0x80] ;  /* 0x00008000012b7983 */ /* 0x0003620000300800 */
[----:B------:R-:W-:Y:S02]  /*4590*/  FMUL.FTZ R16, R16, c[0x0][0x2ec] ;  /* 0x0000bb0010107a20 */ /* 0x000fe40000410000 */
[----:B------:R-:W-:Y:S01]  /*45a0*/  FMUL.FTZ R165, R18, R6 ;  /* 0x0000000612a57220 */ /* 0x000fe20000410000 */
[----:B------:R1:W5:Y:S01]  /*45b0*/  LDL.LU R42, [R1+0x7c] ;  /* 0x00007c00012a7983 */ /* 0x0003620000300800 */
[----:B------:R-:W-:Y:S02]  /*45c0*/  FADD.FTZ R6, -R0, R8 ;  /* 0x0000000800067221 */ /* 0x000fe40000010100 */
[----:B------:R-:W-:Y:S01]  /*45d0*/  FFMA.FTZ R7, -R40, R40, 1 ;  /* 0x3f80000028077423 */ /* 0x000fe20000010128 */
[----:B------:R1:W5:Y:S01]  /*45e0*/  LDL.LU R41, [R1+0x78] ;  /* 0x0000780001297983 */ /* 0x0003620000300800 */
[----:B------:R-:W-:Y:S02]  /*45f0*/  FMUL.FTZ R35, R16, R4 ;  /* 0x0000000410237220 */ /* 0x000fe40000410000 */
[----:B------:R-:W-:Y:S01]  /*4600*/  FADD.FTZ R4, -R0, R12 ;  /* 0x0000000c00047221 */ /* 0x000fe20000010100 */
[----:B------:R1:W5:Y:S01]  /*4610*/  LDL.LU R40, [R1+0x74] ;  /* 0x0000740001287983 */ /* 0x0003620000300800 */
[----:B------:R-:W-:Y:S02]  /*4620*/  FMUL.FTZ R6, R226, R6 ;  /* 0x00000006e2067220 */ /* 0x000fe40000410000 */
[----:B------:R-:W-:Y:S02]  /*4630*/  FFMA.FTZ R12, -R39, R39, 1 ;  /* 0x3f800000270c7423 */ /* 0x000fe40000010127 */
[----:B------:R-:W-:Y:S01]  /*4640*/  FMUL.FTZ R33, R33, R6 ;  /* 0x0000000621217220 */ /* 0x000fe20000410000 */
[----:B------:R1:W5:Y:S01]  /*4650*/  LDL.LU R39, [R1+0x70] ;  /* 0x0000700001277983 */ /* 0x0003620000300800 */
[----:B------:R-:W-:Y:S02]  /*4660*/  FFMA.FTZ R6, -R38, R38, 1 ;  /* 0x3f80000026067423 */ /* 0x000fe40000010126 */
[----:B------:R-:W-:Y:S01]  /*4670*/  FFMA.FTZ R8, -R37, R37, 1 ;  /* 0x3f80000025087423 */ /* 0x000fe20000010125 */
[----:B------:R1:W5:Y:S01]  /*4680*/  LDL.LU R38, [R1+0x6c] ;  /* 0x00006c0001267983 */ /* 0x0003620000300800 */
[----:B------:R-:W-:Y:S02]  /*4690*/  FFMA.FTZ R19, -R36, R36, 1 ;  /* 0x3f80000024137423 */ /* 0x000fe40000010124 */
[----:B------:R-:W-:Y:S01]  /*46a0*/  FMUL.FTZ R5, R225, R5 ;  /* 0x00000005e1057220 */ /* 0x000fe20000410000 */
[----:B------:R1:W5:Y:S01]  /*46b0*/  LDL.LU R37, [R1+0x68] ;  /* 0x0000680001257983 */ /* 0x0003620000300800 */
[----:B------:R-:W-:Y:S02]  /*46c0*/  FMUL.FTZ R4, R222, R4 ;  /* 0x00000004de047220 */ /* 0x000fe40000410000 */
[----:B------:R-:W-:Y:S01]  /*46d0*/  FMUL.FTZ R2, R219, R2 ;  /* 0x00000002db027220 */ /* 0x000fe20000410000 */
[----:B------:R1:W5:Y:S01]  /*46e0*/  LDL.LU R36, [R1+0x64] ;  /* 0x0000640001247983 */ /* 0x0003620000300800 */
[----:B------:R-:W-:Y:S02]  /*46f0*/  FMUL.FTZ R13, R13, c[0x0][0x2ec] ;  /* 0x0000bb000d0d7a20 */ /* 0x000fe40000410000 */
[----:B------:R-:W-:Y:S02]  /*4700*/  FMUL.FTZ R9, R9, c[0x0][0x2ec] ;  /* 0x0000bb0009097a20 */ /* 0x000fe40000410000 */
[----:B------:R-:W-:Y:S02]  /*4710*/  FMUL.FTZ R13, R13, R5 ;  /* 0x000000050d0d7220 */ /* 0x000fe40000410000 */
[----:B------:R-:W-:Y:S02]  /*4720*/  FMUL.FTZ R32, R32, R4 ;  /* 0x0000000420207220 */ /* 0x000fe40000410000 */
        /* <DEDUP_REMOVED lines=29> */
[----:B------:R-:W-:Y:S01]  /*4900*/  FFMA.FTZ R16, -R249, R249, 1 ;  /* 0x3f800000f9107423 */ /* 0x000fe200000101f9 */
[----:B------:R-:W-:Y:S01]  /*4910*/  MOV R249, c[0x0][0x22c] ;  /* 0x00008b0000f97a02 */ /* 0x000fe20000000f00 */
        /* <DEDUP_REMOVED lines=8> */
[----:B------:R-:W-:Y:S01]  /*49a0*/  FFMA.FTZ R17, -R217, R217, 1 ;  /* 0x3f800000d9117423 */ /* 0x000fe200000101d9 */
[----:B------:R-:W-:Y:S01]  /*49b0*/  MOV R217, 0x40 ;  /* 0x0000004000d97802 */ /* 0x000fe20000000f00 */
[----:B------:R-:W-:Y:S01]  /*49c0*/  FFMA.FTZ R18, -R218, R218, 1 ;  /* 0x3f800000da127423 */ /* 0x000fe200000101da */
[----:B------:R-:W-:Y:S01]  /*49d0*/  MOV R218, 0x20 ;  /* 0x0000002000da7802 */ /* 0x000fe20000000f00 */
[----:B------:R-:W-:Y:S02]  /*49e0*/  IMAD R249, R249, c[0x0][0x1c0], RZ ;  /* 0x00007000f9f97a24 */ /* 0x000fe400078e02ff */
[----:B------:R-:W-:Y:S02]  /*49f0*/  FMUL.FTZ R5, R224, R5 ;  /* 0x00000005e0057220 */ /* 0x000fe40000410000 */
[----:B------:R-:W-:Y:S01]  /*4a00*/  FMUL.FTZ R4, R223, R4 ;  /* 0x00000004df047220 */ /* 0x000fe20000410000 */
[----:B------:R-:W-:Y:S01]  /*4a10*/  SHF.L.U32 R249, R249, 0x3, RZ ;  /* 0x00000003f9f97819 */ /* 0x000fe200000006ff */
        /* <DEDUP_REMOVED lines=33> */
.L_x_1630:
[----:B-1----:R-:W-:Y:S02]  /*4c30*/  F2FP.BF16.PACK_AB R15, R178, R179 ;  /* 0x000000b3b20f723e */ /* 0x002fe400000010ff */
        /* <DEDUP_REMOVED lines=39> */
[----:B------:R-:W3:Y:S05]  /*4eb0*/  LDSM.16.MT88.4 R24, [R2+0xa000] ;  /* 0x00a000000218783b */ /* 0x000eea0000004200 */
[----:B------:R-:W-:Y:S05]  /*4ec0*/  LDSM.16.MT88.4 R28, [R0+0x8800] ;  /* 0x00880000001c783b */ /* 0x000fea0000004200 */
[----:B------:R-:W-:Y:S05]  /*4ed0*/  LDSM.16.MT88.4 R32, [R205+0x22800] ;  /* 0x02280000cd20783b */ /* 0x000fea0000004200 */
[----:B------:R-:W-:Y:S01]  /*4ee0*/  LDSM.16.MT88.4 R164, [R2+0x8800] ;  /* 0x0088000002a4783b */ /* 0x000fe20000004200 */
[-C--:B-1---5:R-:W-:Y:S04]  /*4ef0*/  HMMA.16816.F32.BF16 R36, R4, R8.reuse, R36 ;  /* 0x000000080424723c */ /* 0x0a2fe80000041824 */
        /* <DEDUP_REMOVED lines=80> */
[----:B------:R-:W2:Y:S01]  /*5400*/  LDL R176, [R1+0x28] ;  /* 0x0000280001b07983 */ /* 0x000ea20000100800 */
        /* <DEDUP_REMOVED lines=18> */
.L_x_1631:
        /* <DEDUP_REMOVED lines=8> */
[----:B------:R-:W-:Y:S04]  /*55b0*/  IMAD.SHL.U32 R192, R192, 0x20, RZ ;  /* 0x00000020c0c07824 */ /* 0x000fe800078e00ff */
[----:B------:R-:W4:Y:S05]  /*55c0*/  LDSM.16.MT88.4 R164, [R204+0x4000] ;  /* 0x00400000cca4783b */ /* 0x000f2a0000004200 */
[----:B------:R-:W5:Y:S05]  /*55d0*/  LDL R191, [R1+0x3c] ;  /* 0x00003c0001bf7983 */ /* 0x000f6a0000100800 */
[----:B------:R-:W-:Y:S05]  /*55e0*/  LDSM.16.M88.4 R168, [R3+0x1c000] ;  /* 0x01c0000003a8783b */ /* 0x000fea0000000200 */
[----:B------:R-:W5:Y:S05]  /*55f0*/  LDL R2, [R1+0x40] ;  /* 0x0000400001027983 */ /* 0x000f6a0000100800 */
[----:B------:R-:W1:Y:S05]  /*5600*/  LDSM.16.MT88.4 R172, [R204+0x800] ;  /* 0x00080000ccac783b */ /* 0x000e6a0000004200 */
[----:B------:R1:W5:Y:S02]  /*5610*/  LDL R188, [R1+0xc] ;  /* 0x00000c0001bc7983 */ /* 0x0003640000100800 */
[-C--:B-12---:R-:W-:Y:S03]  /*5620*/  HMMA.16816.F32.BF16 R4, R32, R16.reuse, RZ ;  /* 0x000000102004723c */ /* 0x086fe600000418ff */
[----:B------:R-:W1:Y:S05]  /*5630*/  LDSM.16.M88.4 R176, [R3+0x1d000] ;  /* 0x01d0000003b0783b */ /* 0x000e6a0000000200 */
[----:B------:R2:W2:Y:S01]  /*5640*/  LDL R0, [R1] ;  /* 0x0000000001007983 */ /* 0x0004a20000100800 */
[C---:B---3--:R-:W-:Y:S04]  /*5650*/  HMMA.16816.F32.BF16 R8, R28.reuse, R16, RZ ;  /* 0x000000101c08723c */ /* 0x048fe800000418ff */
[----:B------:R-:W3:Y:S04]  /*5660*/  LDSM.16.MT88.4 R180, [R204+0x4800] ;  /* 0x00480000ccb4783b */ /* 0x000ee80000004200 */
[-C--:B------:R-:W-:Y:S01]  /*5670*/  HMMA.16816.F32.BF16 R12, R28, R18.reuse, RZ ;  /* 0x000000121c0c723c */ /* 0x080fe200000418ff */
[----:B------:R1:W2:Y:S05]  /*5680*/  LDL R189, [R1+0x4] ;  /* 0x0000040001bd7983 */ /* 0x0002aa0000100800 */
        /* <DEDUP_REMOVED lines=67> */
[-C--:B-1----:R-:W-:Y:S03]  /*5ac0*/  HMMA.16816.F32.BF16 R4, R168, R176.reuse, R4 ;  /* 0x000000b0a804723c */ /* 0x082fe60000041804 */
[----:B------:R-:W-:Y:S05]  /*5ad0*/  LDSM.16.M88.4 R184, [R184+0x1f000] ;  /* 0x01f00000b8b8783b */ /* 0x000fea0000000200 */
[C---:B---3--:R-:W-:Y:S08]  /*5ae0*/  HMMA.16816.F32.BF16 R8, R180.reuse, R176, R8 ;  /* 0x000000b0b408723c */ /* 0x048ff00000041808 */
[-C--:B------:R-:W-:Y:S08]  /*5af0*/  HMMA.16816.F32.BF16 R12, R180, R178.reuse, R12 ;  /* 0x000000b2b40c723c */ /* 0x080ff0000004180c */
[C---:B------:R-:W-:Y:S01]  /*5b00*/  HMMA.16816.F32.BF16 R16, R168.reuse, R178, R16 ;  /* 0x000000b2a810723c */ /* 0x040fe20000041810 */
[----:B------:R-:W1:Y:S07]  /*5b10*/  LDSM.16.MT88.4 R176, [R204+0x3800] ;  /* 0x00380000ccb0783b */ /* 0x000e6e0000004200 */
[-C--:B----4-:R-:W-:Y:S08]  /*5b20*/  HMMA.16816.F32.BF16 R20, R168, R164.reuse, R20 ;  /* 0x000000a4a814723c */ /* 0x090ff00000041814 */
[C---:B------:R-:W-:Y:S07]  /*5b30*/  HMMA.16816.F32.BF16 R24, R180.reuse, R164, R24 ;  /* 0x000000a4b418723c */ /* 0x040fee0000041818 */
[----:B-----5:R-:W-:Y:S01]  /*5b40*/  @P0 IADD3 R164, P1, R191, UR4, RZ ;  /* 0x00000004bfa40c10 */ /* 0x020fe2000ff3e0ff */
[-C--:B------:R-:W-:Y:S01]  /*5b50*/  HMMA.16816.F32.BF16 R28, R180, R166.reuse, R28 ;  /* 0x000000a6b41c723c */ /* 0x080fe2000004181c */
[----:B------:R-:W3:Y:S01]  /*5b60*/  LDSM.16.MT88.4 R180, [R204+0x7800] ;  /* 0x00780000ccb4783b */ /* 0x000ee20000004200 */
[----:B------:R-:W-:Y:S02]  /*5b70*/  @UP2 UIADD3 UR4, UP1, UR4, -0x100, URZ ;  /* 0xffffff0004042890 */ /* 0x000fe4000ff3e03f */
[----:B------:R-:W-:Y:S01]  /*5b80*/  @P0 IADD3.X R165, R2, UR5, RZ, P1, !PT ;  /* 0x0000000502a50c10 */ /* 0x000fe20008ffe4ff */
[----:B------:R-:W-:Y:S01]  /*5b90*/  IMAD.MOV.U32 R191, RZ, RZ, c[0x0][0x22c] ;  /* 0x00008b00ffbf7624 */ /* 0x000fe200078e00ff */
[CC--:B------:R-:W-:Y:S01]  /*5ba0*/  LEA R2, P1, R249.reuse, R220.reuse, 0x2 ;  /* 0x000000dcf9027211 */ /* 0x0c0fe200078210ff */
[----:B------:R-:W-:Y:S01]  /*5bb0*/  @UP2 UIADD3.X UR5, UR5, -0x1, URZ, UP1, !UPT ;  /* 0xffffffff05052890 */ /* 0x000fe20008ffe43f */
[----:B------:R-:W-:Y:S01]  /*5bc0*/  HMMA.16816.F32.BF16 R32, R168, R166, R32 ;  /* 0x000000a6a820723c */ /* 0x000fe20000041820 */
[----:B------:R-:W4:Y:S03]  /*5bd0*/  @P0 LDG.E R188, [R164.64] ;  /* 0x00000022a4bc0981 */ /* 0x000f26000c1e1900 */
[-C--:B------:R-:W-:Y:S01]  /*5be0*/  LEA.HI.X.SX32 R3, R249, R221.reuse, 0x2, P1 ;  /* 0x000000ddf9037211 */ /* 0x080fe200008f16ff */
[----:B------:R-:W-:Y:S01]  /*5bf0*/  IMAD R191, R191, c[0x0][0x1c0], RZ ;  /* 0x00007000bfbf7a24 */ /* 0x000fe200078e02ff */
[----:B--2---:R-:W2:Y:S02]  /*5c00*/  @P0 LDG.E R0, [R164.64+0xa0] ;  /* 0x0000a022a4000981 */ /* 0x004ea4000c1e1900 */
[-C--:B-1----:R-:W-:Y:S03]  /*5c10*/  HMMA.16816.F32.BF16 R4, R172, R176.reuse, R4 ;  /* 0x000000b0ac04723c */ /* 0x082fe60000041804 */
[----:B------:R-:W5:Y:S02]  /*5c20*/  @P0 LDG.E R189, [R164.64+0x80] ;  /* 0x00008022a4bd0981 */ /* 0x000f64000c1e1900 */
[----:B------:R-:W-:Y:S03]  /*5c30*/  IMAD R191, R191, 0x38, RZ ;  /* 0x00000038bfbf7824 */ /* 0x000fe600078e02ff */
[----:B------:R-:W5:Y:S01]  /*5c40*/  @P0 LDG.E R190, [R164.64+0x20] ;  /* 0x00002022a4be0981 */ /* 0x000f62000c1e1900 */
[C---:B------:R-:W-:Y:S08]  /*5c50*/  HMMA.16816.F32.BF16 R8, R184.reuse, R176, R8 ;  /* 0x000000b0b808723c */ /* 0x040ff00000041808 */
[-C--:B------:R-:W-:Y:S06]  /*5c60*/  HMMA.16816.F32.BF16 R12, R184, R178.reuse, R12 ;  /* 0x000000b2b80c723c */ /* 0x080fec000004180c */
[----:B------:R-:W-:Y:S02]  /*5c70*/  RED.E.ADD.F32.FTZ.RN.STRONG.GPU [R220.64], R4 ;  /* 0x00000004dc00798e */ /* 0x000fe4000c10e7a2 */
[C---:B------:R-:W-:Y:S03]  /*5c80*/  HMMA.16816.F32.BF16 R16, R172.reuse, R178, R16 ;  /* 0x000000b2ac10723c */ /* 0x040fe60000041810 */
[----:B------:R-:W-:Y:S05]  /*5c90*/  RED.E.ADD.F32.FTZ.RN.STRONG.GPU [R2.64], R5 ;  /* 0x000000050200798e */ /* 0x000fea000c10e7a2 */
[-C--:B---3--:R-:W-:Y:S08]  /*5ca0*/  HMMA.16816.F32.BF16 R20, R172, R180.reuse, R20 ;  /* 0x000000b4ac14723c */ /* 0x088ff00000041814 */
[C---:B------:R-:W-:Y:S08]  /*5cb0*/  HMMA.16816.F32.BF16 R24, R184.reuse, R180, R24 ;  /* 0x000000b4b818723c */ /* 0x040ff00000041818 */
[-C--:B------:R-:W-:Y:S08]  /*5cc0*/  HMMA.16816.F32.BF16 R28, R184, R182.reuse, R28 ;  /* 0x000000b6b81c723c */ /* 0x080ff0000004181c */
[----:B------:R-:W-:Y:S01]  /*5cd0*/  HMMA.16816.F32.BF16 R32, R172, R182, R32 ;  /* 0x000000b6ac20723c */ /* 0x000fe20000041820 */
[----:B----4-:R1:W-:Y:S05]  /*5ce0*/  @P0 STL [R1+0xc], R188 ;  /* 0x00000cbc01000387 */ /* 0x0103ea0000100800 */
[----:B------:R-:W3:Y:S05]  /*5cf0*/  LDL R176, [R1+0x18] ;  /* 0x0000180001b07983 */ /* 0x000eea0000100800 */
[----:B--2---:R2:W-:Y:S01]  /*5d00*/  @P0 STL [R1], R0 ;  /* 0x0000000001000387 */ /* 0x0045e20000100800 */
[----:B-1----:R-:W-:Y:S04]  /*5d10*/  IMAD.MOV.U32 R188, RZ, RZ, c[0x0][0x22c] ;  /* 0x00008b00ffbc7624 */ /* 0x002fe800078e00ff */
[----:B------:R-:W-:Y:S04]  /*5d20*/  IMAD R188, R188, c[0x0][0x1c0], RZ ;  /* 0x00007000bcbc7a24 */ /* 0x000fe800078e02ff */
[----:B------:R-:W-:Y:S01]  /*5d30*/  IMAD.SHL.U32 R188, R188, 0x10, RZ ;  /* 0x00000010bcbc7824 */ /* 0x000fe200078e00ff */
[----:B--2---:R-:W2:Y:S05]  /*5d40*/  LDL R0, [R1+0x24] ;  /* 0x0000240001007983 */ /* 0x004eaa0000100800 */
[----:B-----5:R1:W-:Y:S05]  /*5d50*/  @P0 STL [R1+0x4], R189 ;  /* 0x000004bd01000387 */ /* 0x0203ea0000100800 */
[----:B------:R4:W-:Y:S01]  /*5d60*/  @P0 STL [R1+0x8], R190 ;  /* 0x000008be01000387 */ /* 0x0009e20000100800 */
[CC--:B------:R-:W-:Y:S04]  /*5d70*/  LEA R170, P0, R188.reuse, R220.reuse, 0x2 ;  /* 0x000000dcbcaa7211 */ /* 0x0c0fe800078010ff */
        /* <DEDUP_REMOVED lines=10> */
[----:B------:R-:W-:Y:S03]  /*5e20*/  IMAD R190, R190, 0x28, RZ ;  /* 0x00000028bebe7824 */ /* 0x000fe600078e02ff */
[-C--:B------:R-:W-:Y:S01]  /*5e30*/  LEA.HI.X.SX32 R169, R189, R221.reuse, 0x2, P1 ;  /* 0x000000ddbda97211 */ /* 0x080fe200008f16ff */
[----:B------:R-:W-:Y:S01]  /*5e40*/  IMAD.MOV.U32 R189, RZ, RZ, c[0x0][0x22c] ;  /* 0x00008b00ffbd7624 */ /* 0x000fe200078e00ff */
[CC--:B------:R-:W-:Y:S02]  /*5e50*/  LEA R164, P2, R190.reuse, R220.reuse, 0x2 ;  /* 0x000000dcbea47211 */ /* 0x0c0fe400078410ff */
[-C--:B-----5:R-:W-:Y:S01]  /*5e60*/  LEA R6, P0, R191, R220.reuse, 0x2 ;  /* 0x000000dcbf067211 */ /* 0x0a0fe200078010ff */
[----:B------:R1:W-:Y:S01]  /*5e70*/  RED.E.ADD.F32.FTZ.RN.STRONG.GPU [R168.64], R7 ;  /* 0x00000007a800798e */ /* 0x0003e2000c10e7a2 */
[-C--:B------:R-:W-:Y:S01]  /*5e80*/  LEA.HI.X.SX32 R165, R190, R221.reuse, 0x2, P2 ;  /* 0x000000ddbea57211 */ /* 0x080fe200010f16ff */
[----:B------:R-:W-:Y:S02]  /*5e90*/  IMAD R189, R189, c[0x0][0x1c0], RZ ;  /* 0x00007000bdbd7a24 */ /* 0x000fe400078e02ff */
[----:B------:R-:W-:Y:S01]  /*5ea0*/  IMAD.MOV.U32 R190, RZ, RZ, c[0x0][0x22c] ;  /* 0x00008b00ffbe7624 */ /* 0x000fe200078e00ff */
[----:B------:R4:W-:Y:S01]  /*5eb0*/  RED.E.ADD.F32.FTZ.RN.STRONG.GPU [R166.64], R8 ;  /* 0x00000008a600798e */ /* 0x0009e2000c10e7a2 */
[----:B------:R-:W-:Y:S02]  /*5ec0*/  IMAD R189, R189, 0x30, RZ ;  /* 0x00000030bdbd7824 */ /* 0x000fe400078e02ff */
[----:B------:R-:W-:Y:S02]  /*5ed0*/  IMAD R190, R190, c[0x0][0x1c0], RZ ;  /* 0x00007000bebe7a24 */ /* 0x000fe400078e02ff */
[----:B------:R5:W-:Y:S01]  /*5ee0*/  RED.E.ADD.F32.FTZ.RN.STRONG.GPU [R164.64], R9 ;  /* 0x00000009a400798e */ /* 0x000be2000c10e7a2 */
[CC--:B------:R-:W-:Y:S01]  /*5ef0*/  LEA R4, P1, R189.reuse, R220.reuse, 0x2 ;  /* 0x000000dcbd047211 */ /* 0x0c0fe200078210ff */
[----:B------:R-:W-:Y:S03]  /*5f00*/  IMAD.SHL.U32 R190, R190, 0x10, RZ ;  /* 0x00000010bebe7824 */ /* 0x000fe600078e00ff */
[-C--:B------:R-:W-:Y:S01]  /*5f10*/  LEA.HI.X.SX32 R5, R189, R221.reuse, 0x2, P1 ;  /* 0x000000ddbd057211 */ /* 0x080fe200008f16ff */
[----:B------:R-:W-:Y:S01]  /*5f20*/  IMAD.MOV.U32 R189, RZ, RZ, c[0x0][0x22c] ;  /* 0x00008b00ffbd7624 */ /* 0x000fe200078e00ff */
[----:B------:R-:W-:Y:S01]  /*5f30*/  IADD3 R177, R190, 0x20, RZ ;  /* 0x00000020beb17810 */ /* 0x000fe20007ffe0ff */
[----:B------:R-:W-:Y:S02]  /*5f40*/  IMAD.MOV.U32 R190, RZ, RZ, c[0x0][0x22c] ;  /* 0x00008b00ffbe7624 */ /* 0x000fe400078e00ff */
[----:B------:R5:W-:Y:S01]  /*5f50*/  RED.E.ADD.F32.FTZ.RN.STRONG.GPU [R4.64], R10 ;  /* 0x0000000a0400798e */ /* 0x000be2000c10e7a2 */
[----:B------:R-:W-:Y:S02]  /*5f60*/  IMAD R189, R189, c[0x0][0x1c0], RZ ;  /* 0x00007000bdbd7a24 */ /* 0x000fe400078e02ff */
[----:B------:R-:W-:Y:S02]  /*5f70*/  IMAD R190, R190, c[0x0][0x1c0], RZ ;  /* 0x00007000bebe7a24 */ /* 0x000fe400078e02ff */
[----:B------:R-:W-:Y:S01]  /*5f80*/  IMAD.SHL.U32 R189, R189, 0x10, RZ ;  /* 0x00000010bdbd7824 */ /* 0x000fe200078e00ff */
[-C--:B-1----:R-:W-:Y:S01]  /*5f90*/  LEA.HI.X.SX32 R7, R191, R221.reuse, 0x2, P0 ;  /* 0x000000ddbf077211 */ /* 0x082fe200000f16ff */
[----:B------:R-:W-:Y:S03]  /*5fa0*/  IMAD.SHL.U32 R190, R190, 0x10, RZ ;  /* 0x00000010bebe7824 */ /* 0x000fe600078e00ff */
[C---:B------:R-:W-:Y:S01]  /*5fb0*/  IADD3 R179, R189.reuse, 0x20, RZ ;  /* 0x00000020bdb37810 */ /* 0x040fe20007ffe0ff */
[----:B------:R1:W-:Y:S01]  /*5fc0*/  RED.E.ADD.F32.FTZ.RN.STRONG.GPU [R6.64], R11 ;  /* 0x0000000b0600798e */ /* 0x0003e2000c10e7a2 */
[----:B------:R-:W-:Y:S03]  /*5fd0*/  IADD3 R178, R189, 0x20, RZ ;  /* 0x00000020bdb27810 */ /* 0x000fe60007ffe0ff */
[C---:B------:R-:W-:Y:S01]  /*5fe0*/  IMAD.IADD R179, R249.reuse, 0x1, R179 ;  /* 0x00000001f9b37824 */ /* 0x040fe200078e02b3 */
[----:B----4-:R-:W-:Y:S01]  /*5ff0*/  IADD3 R166, R190, 0x40, RZ ;  /* 0x00000040bea67810 */ /* 0x010fe20007ffe0ff */
[----:B-----5:R-:W4:Y:S01]  /*6000*/  LDL R165, [R1+0x14] ;  /* 0x0000140001a57983 */ /* 0x020f220000100800 */
[C---:B------:R-:W-:Y:S04]  /*6010*/  IMAD.IADD R178, R249.reuse, 0x1, R178 ;  /* 0x00000001f9b27824 */ /* 0x040fe800078e02b2 */
[----:B------:R-:W5:Y:S01]  /*6020*/  LDL R164, [R1+0x20] ;  /* 0x0000200001a47983 */ /* 0x000f620000100800 */
[----:B------:R-:W-:Y:S04]  /*6030*/  IMAD.IADD R178, R249, 0x1, R178 ;  /* 0x00000001f9b27824 */ /* 0x000fe800078e02b2 */
[----:B------:R-:W-:Y:S01]  /*6040*/  RED.E.ADD.F32.FTZ.RN.STRONG.GPU [R220.64+0x80], R16 ;  /* 0x00008010dc00798e */ /* 0x000fe2000c10e7a2 */
[CC--:B------:R-:W-:Y:S04]  /*6050*/  LEA R4, P0, R177.reuse, R220.reuse, 0x2 ;  /* 0x000000dcb1047211 */ /* 0x0c0fe800078010ff */
[----:B------:R1:W-:Y:S01]  /*6060*/  RED.E.ADD.F32.FTZ.RN.STRONG.GPU [R2.64+0x80], R17 ;  /* 0x000080110200798e */ /* 0x0003e2000c10e7a2 */
[-C--:B------:R-:W-:Y:S02]  /*6070*/  LEA.HI.X.SX32 R5, R177, R221.reuse, 0x2, P0 ;  /* 0x000000ddb1057211 */ /* 0x080fe400000f16ff */
[CC--:B------:R-:W-:Y:S02]  /*6080*/  LEA R10, P0, R178.reuse, R220.reuse, 0x2 ;  /* 0x000000dcb20a7211 */ /* 0x0c0fe400078010ff */
[----:B------:R-:W-:Y:S01]  /*6090*/  IADD3 R177, R189, 0x20, RZ ;  /* 0x00000020bdb17810 */ /* 0x000fe20007ffe0ff */
[----:B------:R1:W-:Y:S02]  /*60a0*/  RED.E.ADD.F32.FTZ.RN.STRONG.GPU [R4.64], R18 ;  /* 0x000000120400798e */ /* 0x0003e4000c10e7a2 */
[-C--:B-1----:R-:W-:Y:S01]  /*60b0*/  LEA R6, P1, R179, R220.reuse, 0x2 ;  /* 0x000000dcb3067211 */ /* 0x082fe200078210ff */
[----:B------:R-:W-:Y:S01]  /*60c0*/  IMAD.MOV.U32 R189, RZ, RZ, c[0x0][0x22c] ;  /* 0x00008b00ffbd7624 */ /* 0x000fe200078e00ff */
[-C--:B------:R-:W-:Y:S01]  /*60d0*/  LEA.HI.X.SX32 R11, R178, R221.reuse, 0x2, P0 ;  /* 0x000000ddb20b7211 */ /* 0x080fe200000f16ff */
[----:B------:R-:W-:Y:S01]  /*60e0*/  IMAD.IADD R177, R249, 0x1, R177 ;  /* 0x00000001f9b17824 */ /* 0x000fe200078e02b1 */
[-C--:B------:R-:W-:Y:S01]  /*60f0*/  LEA.HI.X.SX32 R7, R179, R221.reuse, 0x2, P1 ;  /* 0x000000ddb3077211 */ /* 0x080fe200008f16ff */
[----:B------:R-:W-:Y:S02]  /*6100*/  IMAD R189, R189, c[0x0][0x1c0], RZ ;  /* 0x00007000bdbd7a24 */ /* 0x000fe400078e02ff */
[----:B------:R-:W-:Y:S02]  /*6110*/  IMAD.IADD R177, R249, 0x1, R177 ;  /* 0x00000001f9b17824 */ /* 0x000fe400078e02b1 */
[----:B------:R-:W-:Y:S01]  /*6120*/  RED.E.ADD.F32.FTZ.RN.STRONG.GPU [R6.64], R19 ;  /* 0x000000130600798e */ /* 0x000fe2000c10e7a2 */
[----:B------:R-:W-:Y:S02]  /*6130*/  IMAD.SHL.U32 R189, R189, 0x10, RZ ;  /* 0x00000010bdbd7824 */ /* 0x000fe400078e00ff */
[----:B------:R-:W-:Y:S02]  /*6140*/  IMAD.IADD R177, R249, 0x1, R177 ;  /* 0x00000001f9b17824 */ /* 0x000fe400078e02b1 */
[----:B------:R1:W-:Y:S01]  /*6150*/  RED.E.ADD.F32.FTZ.RN.STRONG.GPU [R10.64], R12 ;  /* 0x0000000c0a00798e */ /* 0x0003e2000c10e7a2 */
[----:B------:R-:W-:Y:S02]  /*6160*/  IADD3 R168, R189, 0x40, RZ ;  /* 0x00000040bda87810 */ /* 0x000fe40007ffe0ff */
[-C--:B------:R-:W-:Y:S02]  /*6170*/  LEA R8, P2, R177, R220.reuse, 0x2 ;  /* 0x000000dcb1087211 */ /* 0x080fe400078410ff */
[----:B------:R-:W-:Y:S01]  /*6180*/  IADD3 R167, R189, 0x40, RZ ;  /* 0x00000040bda77810 */ /* 0x000fe20007ffe0ff */
[----:B------:R-:W-:Y:S01]  /*6190*/  IMAD.IADD R168, R249, 0x1, R168 ;  /* 0x00000001f9a87824 */ /* 0x000fe200078e02a8 */
[-C--:B------:R-:W-:Y:S02]  /*61a0*/  LEA.HI.X.SX32 R9, R177, R221.reuse, 0x2, P2 ;  /* 0x000000ddb1097211 */ /* 0x080fe400010f16ff */
[C---:B------:R-:W-:Y:S01]  /*61b0*/  IADD3 R17, R188.reuse, 0x60, RZ ;  /* 0x00000060bc117810 */ /* 0x040fe20007ffe0ff */
[C---:B------:R-:W-:Y:S02]  /*61c0*/  IMAD.IADD R167, R249.reuse, 0x1, R167 ;  /* 0x00000001f9a77824 */ /* 0x040fe400078e02a7 */
[----:B------:R-:W-:Y:S01]  /*61d0*/  RED.E.ADD.F32.FTZ.RN.STRONG.GPU [R8.64], R13 ;  /* 0x0000000d0800798e */ /* 0x000fe2000c10e7a2 */
[----:B------:R-:W-:Y:S01]  /*61e0*/  IADD3 R18, R188, 0x60, RZ ;  /* 0x00000060bc127810 */ /* 0x000fe20007ffe0ff */
[C---:B------:R-:W-:Y:S02]  /*61f0*/  IMAD.IADD R167, R249.reuse, 0x1, R167 ;  /* 0x00000001f9a77824 */ /* 0x040fe400078e02a7 */
[C---:B------:R-:W-:Y:S02]  /*6200*/  IMAD.IADD R17, R249.reuse, 0x1, R17 ;  /* 0x00000001f9117824 */ /* 0x040fe400078e0211 */
[C---:B------:R-:W-:Y:S02]  /*6210*/  IMAD.IADD R18, R249.reuse, 0x1, R18 ;  /* 0x00000001f9127824 */ /* 0x040fe400078e0212 */
[----:B------:R-:W-:Y:S01]  /*6220*/  IMAD.IADD R17, R249, 0x1, R17 ;  /* 0x00000001f9117824 */ /* 0x000fe200078e0211 */
[----:B-1----:R-:W5:Y:S01]  /*6230*/  LDL R12, [R1+0x10] ;  /* 0x00001000010c7983 */ /* 0x002f620000100800 */
[CC--:B---3--:R-:W-:Y:S04]  /*6240*/  LEA R4, P1, R176.reuse, R220.reuse, 0x2 ;  /* 0x000000dcb0047211 */ /* 0x0c8fe800078210ff */
[-C--:B------:R-:W-:Y:S05]  /*6250*/  LEA.HI.X.SX32 R5, R176, R221.reuse, 0x2, P1 ;  /* 0x000000ddb0057211 */ /* 0x080fea00008f16ff */
[----:B------:R1:W-:Y:S01]  /*6260*/  RED.E.ADD.F32.FTZ.RN.STRONG.GPU [R4.64], R14 ;  /* 0x0000000e0400798e */ /* 0x0003e2000c10e7a2 */
[CC--:B--2---:R-:W-:Y:S04]  /*6270*/  LEA R6, P0, R0.reuse, R220.reuse, 0x2 ;  /* 0x000000dc00067211 */ /* 0x0c4fe800078010ff */
[-C--:B------:R-:W-:Y:S02]  /*6280*/  LEA.HI.X.SX32 R7, R0, R221.reuse, 0x2, P0 ;  /* 0x000000dd00077211 */ /* 0x080fe400000f16ff */
[----:B------:R-:W2:Y:S01]  /*6290*/  LDL R0, [R1+0x1c] ;  /* 0x00001c0001007983 */ /* 0x000ea20000100800 */
[CC--:B-1----:R-:W-:Y:S04]  /*62a0*/  LEA R4, P0, R166.reuse, R220.reuse, 0x2 ;  /* 0x000000dca6047211 */ /* 0x0c2fe800078010ff */
[----:B------:R1:W-:Y:S01]  /*62b0*/  RED.E.ADD.F32.FTZ.RN.STRONG.GPU [R6.64], R15 ;  /* 0x0000000f0600798e */ /* 0x0003e2000c10e7a2 */
[-C--:B------:R-:W-:Y:S02]  /*62c0*/  LEA.HI.X.SX32 R5, R166, R221.reuse, 0x2, P0 ;  /* 0x000000dda6057211 */ /* 0x080fe400000f16ff */
[----:B------:R-:W-:Y:S01]  /*62d0*/  IADD3 R166, R189, 0x40, RZ ;  /* 0x00000040bda67810 */ /* 0x000fe20007ffe0ff */
[----:B------:R-:W-:Y:S01]  /*62e0*/  IMAD.MOV.U32 R189, RZ, RZ, c[0x0][0x22c] ;  /* 0x00008b00ffbd7624 */ /* 0x000fe200078e00ff */
[----:B------:R-:W-:Y:S01]  /*62f0*/  RED.E.ADD.F32.FTZ.RN.STRONG.GPU [R220.64+0x100], R20 ;  /* 0x00010014dc00798e */ /* 0x000fe2000c10e7a2 */
[-C--:B------:R-:W-:Y:S02]  /*6300*/  LEA R10, P0, R167, R220.reuse, 0x2 ;  /* 0x000000dca70a7211 */ /* 0x080fe400078010ff */
[----:B------:R-:W-:Y:S02]  /*6310*/  IMAD.IADD R166, R249, 0x1, R166 ;  /* 0x00000001f9a67824 */ /* 0x000fe400078e02a6 */
[----:B------:R-:W-:Y:S01]  /*6320*/  RED.E.ADD.F32.FTZ.RN.STRONG.GPU [R2.64+0x100], R21 ;  /* 0x000100150200798e */ /* 0x000fe2000c10e7a2 */
[-C--:B------:R-:W-:Y:S01]  /*6330*/  LEA.HI.X.SX32 R11, R167, R221.reuse, 0x2, P0 ;  /* 0x000000dda70b7211 */ /* 0x080fe200000f16ff */
[----:B------:R-:W-:Y:S02]  /*6340*/  IMAD.IADD R166, R249, 0x1, R166 ;  /* 0x00000001f9a67824 */ /* 0x000fe400078e02a6 */
[----:B------:R-:W-:Y:S01]  /*6350*/  IMAD R189, R189, c[0x0][0x1c0], RZ ;  /* 0x00007000bdbd7a24 */ /* 0x000fe200078e02ff */
[----:B------:R-:W-:Y:S01]  /*6360*/  RED.E.ADD.F32.FTZ.RN.STRONG.GPU [R4.64], R22 ;  /* 0x000000160400798e */ /* 0x000fe2000c10e7a2 */
[----:B------:R-:W-:Y:S02]  /*6370*/  IMAD.IADD R166, R249, 0x1, R166 ;  /* 0x00000001f9a67824 */ /* 0x000fe400078e02a6 */
[----:B------:R-:W-:Y:S03]  /*6380*/  IMAD.SHL.U32 R189, R189, 0x10, RZ ;  /* 0x00000010bdbd7824 */ /* 0x000fe600078e00ff */
[CC--:B------:R-:W-:Y:S02]  /*6390*/  LEA R8, P2, R166.reuse, R220.reuse, 0x2 ;  /* 0x000000dca6087211 */ /* 0x0c0fe400078410ff */
[----:B------:R-:W-:Y:S02]  /*63a0*/  IADD3 R16, R189, 0x60, RZ ;  /* 0x00000060bd107810 */ /* 0x000fe40007ffe0ff */
[-C--:B------:R-:W-:Y:S02]  /*63b0*/  LEA.HI.X.SX32 R9, R166, R221.reuse, 0x2, P2 ;  /* 0x000000dda6097211 */ /* 0x080fe400010f16ff */
[CC--:B-1----:R-:W-:Y:S04]  /*63c0*/  LEA R6, P1, R168.reuse, R220.reuse, 0x2 ;  /* 0x000000dca8067211 */ /* 0x0c2fe800078210ff */
[-C--:B------:R-:W-:Y:S02]  /*63d0*/  LEA.HI.X.SX32 R7, R168, R221.reuse, 0x2, P1 ;  /* 0x000000dda8077211 */ /* 0x080fe400008f16ff */
[----:B------:R-:W-:Y:S05]  /*63e0*/  LDSM.16.MT88.4 R168, [R206+0x2800] ;  /* 0x00280000cea8783b */ /* 0x000fea0000004200 */
[----:B------:R-:W-:Y:S05]  /*63f0*/  RED.E.ADD.F32.FTZ.RN.STRONG.GPU [R6.64], R23 ;  /* 0x000000170600798e */ /* 0x000fea000c10e7a2 */
[----:B------:R-:W-:Y:S05]  /*6400*/  RED.E.ADD.F32.FTZ.RN.STRONG.GPU [R10.64], R24 ;  /* 0x000000180a00798e */ /* 0x000fea000c10e7a2 */
[----:B------:R1:W-:Y:S05]  /*6410*/  RED.E.ADD.F32.FTZ.RN.STRONG.GPU [R8.64], R25 ;  /* 0x000000190800798e */ /* 0x0003ea000c10e7a2 */
[----:B------:R-:W-:Y:S01]  /*6420*/  LDSM.16.MT88.4 R20, [R206+0x2000] ;  /* 0x00200000ce14783b */ /* 0x000fe20000004200 */
[-C--:B-1----:R-:W-:Y:S02]  /*6430*/  LEA R8, P3, R17, R220.reuse, 0x2 ;  /* 0x000000dc11087211 */ /* 0x082fe400078610ff */
[-C--:B----4-:R-:W-:Y:S02]  /*6440*/  LEA R4, P1, R165, R220.reuse, 0x2 ;  /* 0x000000dca5047211 */ /* 0x090fe400078210ff */
[-C--:B------:R-:W-:Y:S02]  /*6450*/  LEA.HI.X.SX32 R9, R17, R221.reuse, 0x2, P3 ;  /* 0x000000dd11097211 */ /* 0x080fe400018f16ff */
[-C--:B------:R-:W-:Y:S02]  /*6460*/  LEA.HI.X.SX32 R5, R165, R221.reuse, 0x2, P1 ;  /* 0x000000dda5057211 */ /* 0x080fe400008f16ff */
[CC--:B-----5:R-:W-:Y:S03]  /*6470*/  LEA R6, P0, R164.reuse, R220.reuse, 0x2 ;  /* 0x000000dca4067211 */ /* 0x0e0fe600078010ff */
[----:B------:R1:W-:Y:S01]  /*6480*/  RED.E.ADD.F32.FTZ.RN.STRONG.GPU [R4.64], R26 ;  /* 0x0000001a0400798e */ /* 0x0003e2000c10e7a2 */
[-C--:B------:R-:W-:Y:S02]  /*6490*/  LEA.HI.X.SX32 R7, R164, R221.reuse, 0x2, P0 ;  /* 0x000000dda4077211 */ /* 0x080fe400000f16ff */
[CC--:B------:R-:W-:Y:S03]  /*64a0*/  LEA R10, P0, R18.reuse, R220.reuse, 0x2 ;  /* 0x000000dc120a7211 */ /* 0x0c0fe600078010ff */
[----:B------:R3:W-:Y:S01]  /*64b0*/  RED.E.ADD.F32.FTZ.RN.STRONG.GPU [R6.64], R27 ;  /* 0x0000001b0600798e */ /* 0x0007e2000c10e7a2 */
[-C--:B------:R-:W-:Y:S04]  /*64c0*/  LEA.HI.X.SX32 R11, R18, R221.reuse, 0x2, P0 ;  /* 0x000000dd120b7211 */ /* 0x080fe800000f16ff */
[----:B------:R-:W-:Y:S05]  /*64d0*/  RED.E.ADD.F32.FTZ.RN.STRONG.GPU [R220.64+0x180], R32 ;  /* 0x00018020dc00798e */ /* 0x000fea000c10e7a2 */
[----:B------:R-:W-:Y:S01]  /*64e0*/  RED.E.ADD.F32.FTZ.RN.STRONG.GPU [R2.64+0x180], R33 ;  /* 0x000180210200798e */ /* 0x000fe2000c10e7a2 */
[CC--:B-1----:R-:W-:Y:S04]  /*64f0*/  LEA R4, P1, R16.reuse, R220.reuse, 0x2 ;  /* 0x000000dc10047211 */ /* 0x0c2fe800078210ff */
[-C--:B------:R-:W-:Y:S02]  /*6500*/  LEA.HI.X.SX32 R5, R16, R221.reuse, 0x2, P1 ;  /* 0x000000dd10057211 */ /* 0x080fe400008f16ff */
[----:B------:R-:W-:Y:S03]  /*6510*/  IADD3 R16, R188, 0x60, RZ ;  /* 0x00000060bc107810 */ /* 0x000fe60007ffe0ff */
[----:B------:R1:W-:Y:S02]  /*6520*/  RED.E.ADD.F32.FTZ.RN.STRONG.GPU [R4.64], R34 ;  /* 0x000000220400798e */ /* 0x0003e4000c10e7a2 */
[C---:B------:R-:W-:Y:S03]  /*6530*/  IMAD.IADD R16, R249.reuse, 0x1, R16 ;  /* 0x00000001f9107824 */ /* 0x040fe600078e0210 */
[----:B------:R-:W-:Y:S01]  /*6540*/  RED.E.ADD.F32.FTZ.RN.STRONG.GPU [R10.64], R35 ;  /* 0x000000230a00798e */ /* 0x000fe2000c10e7a2 */
[C---:B------:R-:W-:Y:S04]  /*6550*/  IMAD.IADD R16, R249.reuse, 0x1, R16 ;  /* 0x00000001f9107824 */ /* 0x040fe800078e0210 */
[----:B------:R-:W-:Y:S01]  /*6560*/  IMAD.IADD R16, R249, 0x1, R16 ;  /* 0x00000001f9107824 */ /* 0x000fe200078e0210 */
[----:B------:R-:W-:Y:S04]  /*6570*/  RED.E.ADD.F32.FTZ.RN.STRONG.GPU [R8.64], R28 ;  /* 0x0000001c0800798e */ /* 0x000fe8000c10e7a2 */
[CC--:B---3--:R-:W-:Y:S01]  /*6580*/  LEA R6, P2, R16.reuse, R220.reuse, 0x2 ;  /* 0x000000dc10067211 */ /* 0x0c8fe200078410ff */
[----:B------:R-:W-:Y:S03]  /*6590*/  LDSM.16.MT88.4 R8, [R206] ;  /* 0x00000000ce08783b */ /* 0x000fe60000004200 */
[-C--:B------:R-:W-:Y:S02]  /*65a0*/  LEA.HI.X.SX32 R7, R16, R221.reuse, 0x2, P2 ;  /* 0x000000dd10077211 */ /* 0x080fe400010f16ff */
[----:B------:R-:W-:Y:S05]  /*65b0*/  LDSM.16.MT88.4 R32, [R205+0x1e800] ;  /* 0x01e80000cd20783b */ /* 0x000fea0000004200 */
[----:B------:R-:W-:Y:S01]  /*65c0*/  RED.E.ADD.F32.FTZ.RN.STRONG.GPU [R6.64], R29 ;  /* 0x0000001d0600798e */ /* 0x000fe2000c10e7a2 */
[CC--:B-1----:R-:W-:Y:S04]  /*65d0*/  LEA R4, P1, R12.reuse, R220.reuse, 0x2 ;  /* 0x000000dc0c047211 */ /* 0x0c2fe800078210ff */
[-C--:B------:R-:W-:Y:S02]  /*65e0*/  LEA.HI.X.SX32 R5, R12, R221.reuse, 0x2, P1 ;  /* 0x000000dd0c057211 */ /* 0x080fe400008f16ff */
[----:B------:R-:W-:Y:S01]  /*65f0*/  LDSM.16.MT88.4 R12, [R205+0x1e000] ;  /* 0x01e00000cd0c783b */ /* 0x000fe20000004200 */
[----:B------:R-:W-:Y:S01]  /*6600*/  ISETP.LT.AND P1, PT, RZ, UR45, PT ;  /* 0x0000002dff007c0c */ /* 0x000fe2000bf21270 */
[----:B------:R-:W-:Y:S03]  /*6610*/  UMOV UR45, UR6 ;  /* 0x00000006002d7c82 */ /* 0x000fe60008000000 */
[----:B------:R-:W-:Y:S05]  /*6620*/  RED.E.ADD.F32.FTZ.RN.STRONG.GPU [R4.64], R30 ;  /* 0x0000001e0400798e */ /* 0x000fea000c10e7a2 */
[----:B------:R-:W1:Y:S02]  /*6630*/  LDSM.16.MT88.4 R4, [R205+0x1c000] ;  /* 0x01c00000cd04783b */ /* 0x000e640000004200 */
[-C--:B-1----:R-:W-:Y:S08]  /*6640*/  HMMA.16816.F32.BF16 R100, R4, R8.reuse, R100 ;  /* 0x000000080464723c */ /* 0x082ff00000041864 */
[C---:B------:R-:W-:Y:S08]  /*6650*/  HMMA.16816.F32.BF16 R104, R12.reuse, R8, R104 ;  /* 0x000000080c68723c */ /* 0x040ff00000041868 */
[-C--:B------:R-:W-:Y:S08]  /*6660*/  HMMA.16816.F32.BF16 R108, R12, R10.reuse, R108 ;  /* 0x0000000a0c6c723c */ /* 0x080ff0000004186c */
[C---:B------:R-:W-:Y:S01]  /*6670*/  HMMA.16816.F32.BF16 R112, R4.reuse, R10, R112 ;  /* 0x0000000a0470723c */ /* 0x040fe20000041870 */
[----:B------:R-:W-:Y:S03]  /*6680*/  LDSM.16.MT88.4 R8, [R205+0x1c800] ;  /* 0x01c80000cd08783b */ /* 0x000fe60000004200 */
[C---:B--2---:R-:W-:Y:S04]  /*6690*/  LEA R2, P0, R0.reuse, R220, 0x2 ;  /* 0x000000dc00027211 */ /* 0x044fe800078010ff */
[----:B------:R-:W-:Y:S01]  /*66a0*/  LEA.HI.X.SX32 R3, R0, R221, 0x2, P0 ;  /* 0x000000dd00037211 */ /* 0x000fe200000f16ff */
[----:B------:R-:W-:Y:S01]  /*66b0*/  IMAD.IADD R0, R209, 0x1, R206 ;  /* 0x00000001d1007824 */ /* 0x000fe200078e02ce */
[----:B------:R-:W-:Y:S01]  /*66c0*/  PLOP3.LUT P0, PT, PT, PT, UP0, 0x80, 0x0 ;  /* 0x000000000000781c */ /* 0x000fe20003f0f008 */
[----:B------:R-:W-:Y:S02]  /*66d0*/  @UP2 UIADD3 UR8, UP0, UR8, -0x100, URZ ;  /* 0xffffff0008082890 */ /* 0x000fe4000ff1e03f */
[----:B------:R-:W-:Y:S02]  /*66e0*/  RED.E.ADD.F32.FTZ.RN.STRONG.GPU [R2.64], R31 ;  /* 0x0000001f0200798e */ /* 0x000fe4000c10e7a2 */
[----:B------:R-:W-:Y:S03]  /*66f0*/  @UP2 UIADD3.X UR7, UR7, -0x1, URZ, UP0, !UPT ;  /* 0xffffffff07072890 */ /* 0x000fe600087fe43f */
[----:B------:R-:W1:Y:S05]  /*6700*/  LDSM.16.MT88.4 R16, [R0] ;  /* 0x000000000010783b */ /* 0x000e6a0000004200 */
[----:B------:R-:W2:Y:S05]  /*6710*/  LDSM.16.MT88.4 R24, [R0+0x2000] ;  /* 0x002000000018783b */ /* 0x000eaa0000004200 */
[----:B------:R-:W3:Y:S05]  /*6720*/  LDSM.16.MT88.4 R28, [R206+0x800] ;  /* 0x00080000ce1c783b */ /* 0x000eea0000004200 */
[----:B------:R-:W4:Y:S05]  /*6730*/  LDSM.16.MT88.4 R164, [R0+0x800] ;  /* 0x0008000000a4783b */ /* 0x000f2a0000004200 */
[----:B------:R-:W5:Y:S01]  /*6740*/  LDSM.16.MT88.4 R172, [R0+0x2800] ;  /* 0x0028000000ac783b */ /* 0x000f620000004200 */
        /* <DEDUP_REMOVED lines=10> */
[-C--:B--2---:R-:W-:Y:S08]  /*67f0*/  HMMA.16816.F32.BF16 R148, R4, R24.reuse, R148 ;  /* 0x000000180494723c */ /* 0x084ff00000041894 */
[C---:B------:R-:W-:Y:S08]  /*6800*/  HMMA.16816.F32.BF16 R152, R12.reuse, R24, R152 ;  /* 0x000000180c98723c */ /* 0x040ff00000041898 */
[-C--:B------:R-:W-:Y:S01]  /*6810*/  HMMA.16816.F32.BF16 R156, R12, R26.reuse, R156 ;  /* 0x0000001a0c9c723c */ /* 0x080fe2000004189c */
[----:B------:R-:W-:Y:S07]  /*6820*/  LDSM.16.MT88.4 R12, [R206+0x1000] ;  /* 0x00100000ce0c783b */ /* 0x000fee0000004200 */
[----:B------:R-:W-:Y:S01]  /*6830*/  HMMA.16816.F32.BF16 R160, R4, R26, R160 ;  /* 0x0000001a04a0723c */ /* 0x000fe200000418a0 */
[----:B------:R-:W1:Y:S05]  /*6840*/  LDSM.16.MT88.4 R4, [R205+0x1d000] ;  /* 0x01d00000cd04783b */ /* 0x000e6a0000004200 */
[----:B------:R-:W2:Y:S02]  /*6850*/  LDSM.16.MT88.4 R24, [R206+0x3000] ;  /* 0x00300000ce18783b */ /* 0x000ea40000004200 */
[-C--:B---3--:R-:W-:Y:S08]  /*6860*/  HMMA.16816.F32.BF16 R100, R8, R28.reuse, R100 ;  /* 0x0000001c0864723c */ /* 0x088ff00000041864 */
[C---:B------:R-:W-:Y:S08]  /*6870*/  HMMA.16816.F32.BF16 R104, R32.reuse, R28, R104 ;  /* 0x0000001c2068723c */ /* 0x040ff00000041868 */
[-C--:B------:R-:W-:Y:S08]  /*6880*/  HMMA.16816.F32.BF16 R108, R32, R30.reuse, R108 ;  /* 0x0000001e206c723c */ /* 0x080ff0000004186c */
[C---:B------:R-:W-:Y:S01]  /*6890*/  HMMA.16816.F32.BF16 R112, R8.reuse, R30, R112 ;  /* 0x0000001e0870723c */ /* 0x040fe20000041870 */
[----:B------:R-:W3:Y:S07]  /*68a0*/  LDSM.16.MT88.4 R28, [R0+0x3000] ;  /* 0x00300000001c783b */ /* 0x000eee0000004200 */
[-C--:B----4-:R-:W-:Y:S08]  /*68b0*/  HMMA.16816.F32.BF16 R116, R8, R164.reuse, R116 ;  /* 0x000000a40874723c */ /* 0x090ff00000041874 */
        /* <DEDUP_REMOVED lines=20> */
[----:B------:R1:W3:Y:S07]  /*6a00*/  LDSM.16.MT88.4 R12, [R0+0x3800] ;  /* 0x00380000000c783b */ /* 0x0002ee0000004200 */
[-C--:B------:R-:W-:Y:S08]  /*6a10*/  HMMA.16816.F32.BF16 R116, R4, R20.reuse, R116 ;  /* 0x000000140474723c */ /* 0x080ff00000041874 */
[C---:B------:R-:W-:Y:S08]  /*6a20*/  HMMA.16816.F32.BF16 R120, R16.reuse, R20, R120 ;  /* 0x000000141078723c */ /* 0x040ff00000041878 */
[-C--:B------:R-:W-:Y:S04]  /*6a30*/  HMMA.16816.F32.BF16 R124, R16, R22.reuse, R124 ;  /* 0x00000016107c723c */ /* 0x080fe8000004187c */
[C---:B-1----:R-:W-:Y:S02]  /*6a40*/  IADD3 R0, R206.reuse, -0x4000, RZ ;  /* 0xffffc000ce007810 */ /* 0x042fe40007ffe0ff */
[----:B------:R-:W-:Y:S02]  /*6a50*/  @P0 IADD3 R0, R206, 0x4000, RZ ;  /* 0x00004000ce000810 */ /* 0x000fe40007ffe0ff */
[C---:B------:R-:W-:Y:S04]  /*6a60*/  HMMA.16816.F32.BF16 R128, R4.reuse, R22, R128 ;  /* 0x000000160480723c */ /* 0x040fe80000041880 */
[----:B------:R-:W-:Y:S04]  /*6a70*/  IMAD.MOV.U32 R206, RZ, RZ, R0 ;  /* 0x000000ffffce7224 */ /* 0x000fe800078e0000 */
[-C--:B--2---:R-:W-:Y:S08]  /*6a80*/  HMMA.16816.F32.BF16 R132, R4, R24.reuse, R132 ;  /* 0x000000180484723c */ /* 0x084ff00000041884 */
[C---:B------:R-:W-:Y:S08]  /*6a90*/  HMMA.16816.F32.BF16 R136, R16.reuse, R24, R136 ;  /* 0x000000181088723c */ /* 0x040ff00000041888 */
[-C--:B------:R-:W-:Y:S08]  /*6aa0*/  HMMA.16816.F32.BF16 R140, R16, R26.reuse, R140 ;  /* 0x0000001a108c723c */ /* 0x080ff0000004188c */
[C---:B------:R-:W-:Y:S08]  /*6ab0*/  HMMA.16816.F32.BF16 R144, R4.reuse, R26, R144 ;  /* 0x0000001a0490723c */ /* 0x040ff00000041890 */
[-C--:B---3--:R-:W-:Y:S08]  /*6ac0*/  HMMA.16816.F32.BF16 R148, R4, R28.reuse, R148 ;  /* 0x0000001c0494723c */ /* 0x088ff00000041894 */
        /* <DEDUP_REMOVED lines=20> */
.L_x_1629:
[----:B------:R-:W2:Y:S04]  /*6c10*/  LDL R166, [R1+0x34] ;  /* 0x0000340001a67983 */ /* 0x000ea80000100800 */
[----:B------:R-:W3:Y:S04]  /*6c20*/  LDL R165, [R1+0x48] ;  /* 0x0000480001a57983 */ /* 0x000ee80000100800 */
[----:B------:R-:W4:Y:S01]  /*6c30*/  LDL R167, [R1+0x60] ;  /* 0x0000600001a77983 */ /* 0x000f220000100800 */
[----:B------:R-:W-:-:S02]  /*6c40*/  F2FP.BF16.PACK_AB R42, R43, R42 ;  /* 0x0000002a2b2a723e */ /* 0x000fc400000010ff */
[----:B------:R-:W-:Y:S01]  /*6c50*/  F2FP.BF16.PACK_AB R40, R41, R40 ;  /* 0x000000282928723e */ /* 0x000fe200000010ff */
[----:B------:R-:W5:Y:S01]  /*6c60*/  LDL R43, [R1+0x38] ;  /* 0x00003800012b7983 */ /* 0x000f620000100800 */
[----:B------:R-:W-:-:S03]  /*6c70*/  F2FP.BF16.PACK_AB R44, R45, R44 ;  /* 0x0000002c2d2c723e */ /* 0x000fc600000010ff */
[----:B------:R-:W5:Y:S01]  /*6c80*/  LDL.64 R168, [R1+0x50] ;  /* 0x0000500001a87983 */ /* 0x000f620000100a00 */
[----:B------:R-:W-:Y:S01]  /*6c90*/  FMUL.FTZ R100, R100, c[0x0][0x2e0] ;  /* 0x0000b80064647a20 */ /* 0x000fe20000410000 */
[----:B------:R-:W-:Y:S01]  /*6ca0*/  F2FP.BF16.PACK_AB R36, R37, R36 ;  /* 0x000000242524723e */ /* 0x000fe200000010ff */
[----:B------:R-:W-:Y:S01]  /*6cb0*/  FMUL.FTZ R6, R101, c[0x0][0x2e0] ;  /* 0x0000b80065067a20 */ /* 0x000fe20000410000 */
[----:B------:R-:W5:Y:S01]  /*6cc0*/  LDL R41, [R1+0x4c] ;  /* 0x00004c0001297983 */ /* 0x000f620000100800 */
        /* <DEDUP_REMOVED lines=144> */
[----:B-----5:R-:W-:Y:S04]  /*75d0*/  STS [R43], R14 ;  /* 0x0000000e2b007388 */ /* 0x020fe80000000800 */
        /* <DEDUP_REMOVED lines=90> */
[----:B------:R-:W5:Y:S01]  /*7b80*/  LDS.128 R56, [R12+0xe000] ;  /* 0x00e000000c387984 */ /* 0x000f620000000c00 */
        /* <DEDUP_REMOVED lines=18> */
[----:B------:R-:W5:Y:S04]  /*7cb0*/  LDS.128 R16, [R12+0x1a000] ;  /* 0x01a000000c107984 */ /* 0x000f680000000c00 */
[----:B------:R-:W5:Y:S01]  /*7cc0*/  LDS.128 R28, [R12+0x17000] ;  /* 0x017000000c1c7984 */ /* 0x000f620000000c00 */
[----:B------:R-:W-:-:S03]  /*7cd0*/  LEA.HI.X R5, R2, c[0x0][0x344], R3, 0x1, P0 ;  /* 0x0000d10002057a11 */ /* 0x000fc600000f0c03 */
[----:B------:R-:W5:Y:S01]  /*7ce0*/  LDS.128 R12, [R12+0x1b000] ;  /* 0x01b000000c0c7984 */ /* 0x000f620000000c00 */
        /* <DEDUP_REMOVED lines=15> */
[----:B-----5:R-:W-:Y:S04]  /*7de0*/  STG.E.128 [R6.64], R56 ;  /* 0x0000003806007986 */ /* 0x020fe8000c101d22 */
        /* <DEDUP_REMOVED lines=17> */
.L_x_1626:
        /* <DEDUP_REMOVED lines=11> */
.L_x_1633:
[----:B------:R-:W-:Y:S05]  /*7fb0*/  EXIT ;  /* 0x000000000000794d */ /* 0x000fea0003800000 */
.L_x_1635:
        /* <DEDUP_REMOVED lines=12> */
.L_x_2085:


//--------------------- .text._ZN5flash44flash_bwd_dq_dk_dv_loop_seqk_parallel_kernelI23Flash_bwd_kernel_traitsILi128ELi64ELi128ELi8ELi2ELi4ELi2ELb0ELb0EN7cutlass10bfloat16_tE19Flash_kernel_traitsILi128ELi64ELi128ELi8ES3_EELb1ELb0ELb0ELb1ELb0ELb0ELb0EEEvNS_16Flash_bwd_paramsE --------------------------
	.section	.text._ZN5flash44flash_bwd_dq_dk_dv_loop_seqk_parallel_kernelI23Flash_bwd_kernel_traitsILi128ELi64ELi128ELi8ELi2ELi4ELi2ELb0ELb0EN7cutlass10bfloat16_tE19Flash_kernel_traitsILi128ELi64ELi128ELi8ES3_EELb1ELb0ELb0ELb1ELb0ELb0ELb0EEEvNS_16Flash_bwd_paramsE,"ax",@progbits
	.sectioninfo	@"SHI_REGISTERS=255"
	.align	128
        .global         _ZN5flash44flash_bwd_dq_dk_dv_loop_seqk_parallel_kernelI23Flash_bwd_kernel_traitsILi128ELi64ELi128ELi8ELi2ELi4ELi2ELb0ELb0EN7cutlass10bfloat16_tE19Flash_kernel_traitsILi128ELi64ELi128ELi8ES3_EELb1ELb0ELb0ELb1ELb0ELb0ELb0EEEvNS_16Flash_bwd_paramsE
        .type           _ZN5flash44flash_bwd_dq_dk_dv_loop_seqk_parallel_kernelI23Flash_bwd_kernel_traitsILi128ELi64ELi128ELi8ELi2ELi4ELi2ELb0ELb0EN7cutlass10bfloat16_tE19Flash_kernel_traitsILi128ELi64ELi128ELi8ES3_EELb1ELb0ELb0ELb1ELb0ELb0ELb0EEEvNS_16Flash_bwd_paramsE,@function
        .size           _ZN5flash44flash_bwd_dq_dk_dv_loop_seqk_parallel_kernelI23Flash_bwd_kernel_traitsILi128ELi64ELi128ELi8ELi2ELi4ELi2ELb0ELb0EN7cutlass10bfloat16_tE19Flash_kernel_traitsILi128ELi64ELi128ELi8ES3_EELb1ELb0ELb0ELb1ELb0ELb0ELb0EEEvNS_16Flash_bwd_paramsE,(.L_x_2086 - _ZN5flash44flash_bwd_dq_dk_dv_loop_seqk_parallel_kernelI23Flash_bwd_kernel_traitsILi128ELi64ELi128ELi8ELi2ELi4ELi2ELb0ELb0EN7cutlass10bfloat16_tE19Flash_kernel_traitsILi128ELi64ELi128ELi8ES3_EELb1ELb0ELb0ELb1ELb0ELb0ELb0EEEvNS_16Flash_bwd_paramsE)
        .other          _ZN5flash44flash_bwd_dq_dk_dv_loop_seqk_parallel_kernelI23Flash_bwd_kernel_traitsILi128ELi64ELi128ELi8ELi2ELi4ELi2ELb0ELb0EN7cutlass10bfloat16_tE19Flash_kernel_traitsILi128ELi64ELi128ELi8ES3_EELb1ELb0ELb0ELb1ELb0ELb0ELb0EEEvNS_16Flash_bwd_paramsE,@"STO_CUDA_ENTRY STV_DEFAULT"
_ZN5flash44flash_bwd_dq_dk_dv_loop_seqk_parallel_kernelI23Flash_bwd_kernel_traitsILi128ELi64ELi128ELi8ELi2ELi4ELi2ELb0ELb0EN7cutlass10bfloat16_tE19Flash_kernel_traitsILi128ELi64ELi128ELi8ES3_EELb1ELb0ELb0ELb1ELb0ELb0ELb0EEEvNS_16Flash_bwd_paramsE:
.text._ZN5flash44flash_bwd_dq_dk_dv_loop_seqk_parallel_kernelI23Flash_bwd_kernel_traitsILi128ELi64ELi128ELi8ELi2ELi4ELi2ELb0ELb0EN7cutlass10bfloat16_tE19Flash_kernel_traitsILi128ELi64ELi128ELi8ES3_EELb1ELb0ELb0ELb1ELb0ELb0ELb0EEEvNS_16Flash_bwd_paramsE:
        /* <DEDUP_REMOVED lines=87> */
[----:B------:R-:W-:Y:S01]  /*0570*/  IADD3 R249, R242, 0x40, RZ ;  /* 0x00000040f2f97810 */ /* 0x000fe20007ffe0ff */
[----:B------:R-:W-:-:S02]  /*0580*/  ULDC UR51, c[0x0][0x224] ;  /* 0x0000890000337ab9 */ /* 0x000fc40000000800 */
[----:B------:R-:W-:Y:S01]  /*0590*/  IMAD.IADD R17, R5, 0x1, -R0 ;  /* 0x0000000105117824 */ /* 0x000fe200078e0a00 */
[----:B------:R-:W-:Y:S01]  /*05a0*/  LOP3.LUT R0, R2, 0x1c0, RZ, 0xc0, !PT ;  /* 0x000001c002007812 */ /* 0x000fe200078ec0ff */
[----:B------:R-:W-:Y:S01]  /*05b0*/  IMAD.SHL.U32 R2, R9, 0x10, RZ ;  /* 0x0000001009027824 */ /* 0x000fe200078e00ff */
[----:B------:R-:W-:Y:S01]  /*05c0*/  @UP2 UIMAD UR55, UR31, UR50, URZ ;  /* 0x000000321f3722a4 */ /* 0x000fe2000f8e023f */
[----:B------:R-:W-:Y:S01]  /*05d0*/  IMAD.SHL.U32 R5, R18, 0x20, RZ ;  /* 0x0000002012057824 */ /* 0x000fe200078e00ff */
[C---:B------:R-:W-:Y:S01]  /*05e0*/  LOP3.LUT R210, R0.reuse, 0x8, R248, 0xf8, !PT ;  /* 0x0000000800d27812 */ /* 0x040fe200078ef8f8 */
[----:B------:R-:W-:Y:S01]  /*05f0*/  STL [R1+0x58], R17 ;  /* 0x0000581101007387 */ /* 0x000fe20000100800 */
[----:B------:R-:W-:Y:S01]  /*0600*/  LOP3.LUT R201, R0, 0x30, R2, 0xf8, !PT ;  /* 0x0000003000c97812 */ /* 0x000fe200078ef802 */
[----:B------:R-:W-:Y:S01]  /*0610*/  IMAD R2, R18, 0x800, R4 ;  /* 0x0000080012027824 */ /* 0x000fe200078e0204 */
[----:B------:R-:W-:Y:S01]  /*0620*/  SHF.R.U32.HI R3, RZ, 0x3, R0 ;  /* 0x00000003ff037819 */ /* 0x000fe20000011600 */
[----:B------:R-:W-:Y:S01]  /*0630*/  ULDC.64 UR6, c[0x0][0x118] ;  /* 0x0000460000067ab9 */ /* 0x000fe20000000a00 */
[----:B------:R-:W-:Y:S01]  /*0640*/  LOP3.LUT R0, R6, 0x1, RZ, 0xc0, !PT ;  /* 0x0000000106007812 */ /* 0x000fe200078ec0ff */
[----:B------:R-:W-:Y:S01]  /*0650*/  ULOP3.LUT UR57, UR34, UR57, URZ, 0x3c, !UPT ;  /* 0x0000003922397292 */ /* 0x000fe2000f8e3c3f */
[----:B------:R-:W-:Y:S01]  /*0660*/  LOP3.LUT R210, R210, R3, RZ, 0x3c, !PT ;  /* 0x00000003d2d27212 */ /* 0x000fe200078e3cff */
[----:B------:R-:W-:Y:S01]  /*0670*/  USHF.R.S32.HI UR58, URZ, 0x1f, UR34 ;  /* 0x0000001f3f3a7899 */ /* 0x000fe20008011422 */
        /* <DEDUP_REMOVED lines=24> */
[----:B------:R-:W-:-:S02]  /*0800*/  UISETP.NE.AND UP3, UPT, UR10, URZ, UPT ;  /* 0x0000003f0a00728c */ /* 0x000fc4000bf65270 */
[----:B------:R-:W-:Y:S01]  /*0810*/  LOP3.LUT R2, R2, 0x8, RZ, 0xc0, !PT ;  /* 0x0000000802027812 */ /* 0x000fe200078ec0ff */
[----:B------:R-:W-:Y:S01]  /*0820*/  USHF.R.S32.HI UR61, URZ, 0x1f, UR34 ;  /* 0x0000001f3f3d7899 */ /* 0x000fe20008011422 */
        /* <DEDUP_REMOVED lines=10> */
[----:B------:R-:W-:Y:S01]  /*08d0*/  UIMAD.WIDE.U32 UR40, UR36, UR42, URZ ;  /* 0x0000002a242872a5 */ /* 0x000fe2000f8e003f */
[----:B------:R-:W-:Y:S01]  /*08e0*/  IMAD.SHL.U32 R5, R8, 0x8, RZ ;  /* 0x0000000808057824 */ /* 0x000fe200078e00ff */
[----:B------:R-:W-:Y:S01]  /*08f0*/  UIMAD UR52, UR37, UR42, URZ ;  /* 0x0000002a253472a4 */ /* 0x000fe2000f8e023f */
[----:B------:R-:W-:Y:S01]  /*0900*/  IMAD.IADD R236, R2, 0x1, R0 ;  /* 0x0000000102ec7824 */ /* 0x000fe200078e0200 */
[----:B------:R-:W-:Y:S01]  /*0910*/  LOP3.LUT R3, R3, 0x1c0, RZ, 0xc0, !PT ;  /* 0x000001c003037812 */ /* 0x000fe200078ec0ff */
[----:B------:R-:W-:Y:S01]  /*0920*/  IMAD.IADD R6, R12, 0x1, R6 ;  /* 0x000000010c067824 */ /* 0x000fe200078e0206 */
[----:B------:R-:W-:Y:S01]  /*0930*/  LOP3.LUT R0, R4, 0xfffffe00, RZ, 0xc0, !PT ;  /* 0xfffffe0004007812 */ /* 0x000fe200078ec0ff */
[----:B------:R-:W-:Y:S01]  /*0940*/  IMAD.SHL.U32 R236, R236, 0x2, RZ ;  /* 0x00000002ecec7824 */ /* 0x000fe200078e00ff */
[----:B------:R-:W-:Y:S01]  /*0950*/  LOP3.LUT R2, R3, 0x8, R5, 0xf8, !PT ;  /* 0x0000000803027812 */ /* 0x000fe200078ef805 */
[----:B------:R-:W-:Y:S01]  /*0960*/  USHF.R.S32.HI UR54, URZ, 0x1f, UR47 ;  /* 0x0000001f3f367899 */ /* 0x000fe2000801142f */
[----:B------:R-:W-:Y:S01]  /*0970*/  SHF.R.U32.HI R4, RZ, 0x3, R3 ;  /* 0x00000003ff047819 */ /* 0x000fe20000011603 */
[----:B------:R-:W-:Y:S01]  /*0980*/  IMAD R5, R16, 0x400, R0 ;  /* 0x0000040010057824 */ /* 0x000fe200078e0200 */
[----:B------:R-:W-:Y:S01]  /*0990*/  LEA R6, R6, 0xc000, 0x1 ;  /* 0x0000c00006067811 */ /* 0x000fe200078e08ff */
[----:B------:R-:W-:Y:S01]  /*09a0*/  IMAD.IADD R237, R236, 0x1, R235 ;  /* 0x00000001eced7824 */ /* 0x000fe200078e02eb */
[----:B------:R-:W-:Y:S01]  /*09b0*/  LOP3.LUT R215, R2, R4, RZ, 0x3c, !PT ;  /* 0x0000000402d77212 */ /* 0x000fe200078e3cff */
[----:B------:R-:W-:Y:S01]  /*09c0*/  UIMAD UR51, UR5, UR51, URZ ;  /* 0x00000033053372a4 */ /* 0x000fe2000f8e023f */
[C-C-:B------:R-:W-:Y:S01]  /*09d0*/  LOP3.LUT R2, R4.reuse, R9, R3.reuse, 0x1e, !PT ;  /* 0x0000000904027212 */ /* 0x140fe200078e1e03 */
[----:B------:R-:W-:Y:S01]  /*09e0*/  @!UP2 UIMAD UR50, UR8, UR50, URZ ;  /* 0x000000320832a2a4 */ /* 0x000fe2000f8e023f */
[----:B------:R-:W-:Y:S01]  /*09f0*/  LOP3.LUT R200, R4, R200, R3, 0x1e, !PT ;  /* 0x000000c804c87212 */ /* 0x000fe200078e1e03 */
[----:B------:R-:W-:Y:S01]  /*0a00*/  IMAD.MOV.U32 R3, RZ, RZ, 0x20 ;  /* 0x00000020ff037424 */ /* 0x000fe200078e00ff */
[-C--:B------:R-:W-:Y:S01]  /*0a10*/  LOP3.LUT R213, R2, R0.reuse, RZ, 0xfc, !PT ;  /* 0x0000000002d57212 */ /* 0x080fe200078efcff */
[----:B------:R-:W-:Y:S01]  /*0a20*/  IMAD.MOV.U32 R4, RZ, RZ, 0x40 ;  /* 0x00000040ff047424 */ /* 0x000fe200078e00ff */
[----:B------:R-:W-:Y:S01]  /*0a30*/  SHF.R.S32.HI R2, RZ, 0x2, R15 ;  /* 0x00000002ff027819 */ /* 0x000fe2000001140f */
[----:B------:R-:W-:Y:S01]  /*0a40*/  IMAD.IADD R215, R5, 0x1, R215 ;  /* 0x0000000105d77824 */ /* 0x000fe200078e02d7 */
[----:B------:R-:W-:Y:S01]  /*0a50*/  LOP3.LUT R200, R200, R0, RZ, 0xfc, !PT ;  /* 0x00000000c8c87212 */ /* 0x000fe200078efcff */
[----:B------:R-:W-:Y:S01]  /*0a60*/  USHF.R.S32.HI UR49, URZ, 0x1f, UR45 ;  /* 0x0000001f3f317899 */ /* 0x000fe2000801142d */
[C---:B------:R-:W-:Y:S01]  /*0a70*/  SEL R0, R3.reuse, 0xffffffe0, !P4 ;  /* 0xffffffe003007807 */ /* 0x040fe20006000000 */
[----:B------:R-:W-:Y:S01]  /*0a80*/  IMAD R5, R16, 0x10, R2 ;  /* 0x0000001010057824 */ /* 0x000fe200078e0202 */
[----:B------:R-:W-:Y:S01]  /*0a90*/  SEL R3, R3, 0xffffffe0, !P1 ;  /* 0xffffffe003037807 */ /* 0x000fe20004800000 */
[----:B------:R-:W-:Y:S01]  /*0aa0*/  USHF.R.S32.HI UR48, URZ, 0x1f, UR44 ;  /* 0x0000001f3f307899 */ /* 0x000fe2000801142c */
[----:B------:R-:W-:Y:S01]  /*0ab0*/  SEL R2, R4, 0xffffffc0, !P2 ;  /* 0xffffffc004027807 */ /* 0x000fe20005000000 */
[----:B------:R-:W-:Y:S01]  /*0ac0*/  IMAD R208, R210, 0x2, R0 ;  /* 0x00000002d2d07824 */ /* 0x000fe200078e0200 */
[----:B------:R1:W-:Y:S01]  /*0ad0*/  STL [R1+0xc], R5 ;  /* 0x00000c0501007387 */ /* 0x0003e20000100800 */
[----:B------:R-:W-:Y:S01]  /*0ae0*/  IMAD.IADD R7, R3, 0x1, R6 ;  /* 0x0000000103077824 */ /* 0x000fe200078e0206 */
[----:B------:R-:W-:Y:S01]  /*0af0*/  SEL R209, R4, 0xffffffc0, !P3 ;  /* 0xffffffc004d17807 */ /* 0x000fe20005800000 */
[--C-:B------:R-:W-:Y:S01]  /*0b00*/  IMAD.IADD R0, R6, 0x1, R2.reuse ;  /* 0x0000000106007824 */ /* 0x100fe200078e0202 */
[----:B------:R-:W-:Y:S01]  /*0b10*/  STL [R1+0x3c], R6 ;  /* 0x00003c0601007387 */ /* 0x000fe20000100800 */
[----:B------:R-:W-:Y:S01]  /*0b20*/  IMAD.IADD R234, R236, 0x1, R3 ;  /* 0x00000001ecea7824 */ /* 0x000fe200078e0203 */
[----:B------:R-:W-:Y:S01]  /*0b30*/  LEA R200, R200, 0xc000, 0x1 ;  /* 0x0000c000c8c87811 */ /* 0x000fe200078e08ff */
[----:B------:R-:W-:Y:S01]  /*0b40*/  IMAD.IADD R3, R7, 0x1, R2 ;  /* 0x0000000107037824 */ /* 0x000fe200078e0202 */
[----:B------:R-:W-:Y:S01]  /*0b50*/  STL [R1+0x48], R7 ;  /* 0x0000480701007387 */ /* 0x000fe20000100800 */
[----:B------:R-:W-:Y:S01]  /*0b60*/  IMAD R210, R210, 0x2, R209 ;  /* 0x00000002d2d27824 */ /* 0x000fe200078e02d1 */
[----:B------:R-:W-:Y:S01]  /*0b70*/  UMOV UR39, 0xffffc000 ;  /* 0xffffc00000277882 */ /* 0x000fe20000000000 */
[----:B------:R-:W-:Y:S01]  /*0b80*/  IMAD.IADD R209, R209, 0x1, R208 ;  /* 0x00000001d1d17824 */ /* 0x000fe200078e02d0 */
[----:B------:R2:W-:Y:S01]  /*0b90*/  STL [R1+0x40], R0 ;  /* 0x0000400001007387 */ /* 0x0005e20000100800 */
[----:B------:R-:W-:Y:S01]  /*0ba0*/  IMAD.IADD R235, R235, 0x1, R234 ;  /* 0x00000001ebeb7824 */ /* 0x000fe200078e02ea */
[----:B-1----:R-:W-:-:S02]  /*0bb0*/  IADD3 R5, R6, 0x420, RZ ;  /* 0x0000042006057810 */ /* 0x002fc40007ffe0ff */
[----:B------:R-:W-:-:S05]  /*0bc0*/  @P1 IADD3 R5, R6, 0x3e0, RZ ;  /* 0x000003e006051810 */ /* 0x000fca0007ffe0ff */
[----:B------:R1:W-:Y:S04]  /*0bd0*/  STL [R1+0x54], R5 ;  /* 0x0000540501007387 */ /* 0x0003e80000100800 */
[----:B------:R1:W-:Y:S01]  /*0be0*/  STL [R1+0x4c], R3 ;  /* 0x00004c0301007387 */ /* 0x0003e20000100800 */
[----:B--2---:R-:W-:-:S05]  /*0bf0*/  IMAD.IADD R0, R2, 0x1, R5 ;  /* 0x0000000102007824 */ /* 0x004fca00078e0205 */
[----:B------:R1:W-:Y:S02]  /*0c00*/  STL [R1+0x50], R0 ;  /* 0x0000500001007387 */ /* 0x0003e40000100800 */
.L_x_1706:
        /* <DEDUP_REMOVED lines=53> */
.L_x_1636:
        /* <DEDUP_REMOVED lines=58> */
.L_x_1638:
        /* <DEDUP_REMOVED lines=18> */
.L_x_1639:
        /* <DEDUP_REMOVED lines=27> */
[----:B------:R-:W-:Y:S01]  /*15d0*/  USEL UR18, UR40, UR4, !UP1 ;  /* 0x0000000428127287 */ /* 0x000fe2000c800000 */
[--C-:B-1----:R-:W-:Y:S01]  /*15e0*/  IMAD.MOV R0, RZ, RZ, -R3.reuse ;  /* 0x000000ffff007224 */ /* 0x102fe200078e0a03 */
[----:B--2---:R-:W-:Y:S01]  /*15f0*/  UIMAD.WIDE.U32 UR4, UR12, UR10, URZ ;  /* 0x0000000a0c0472a5 */ /* 0x004fe2000f8e003f */
[----:B------:R-:W-:Y:S02]  /*1600*/  IMAD.MOV.U32 R2, RZ, RZ, RZ ;  /* 0x000000ffff027224 */ /* 0x000fe400078e00ff */
[----:B------:R-:W-:Y:S01]  /*1610*/  IMAD R0, R0, R5, RZ ;  /* 0x0000000500007224 */ /* 0x000fe200078e02ff */
[----:B------:R-:W-:Y:S02]  /*1620*/  USEL UR15, UR4, URZ, UP3 ;  /* 0x0000003f040f7287 */ /* 0x000fe40009800000 */
[----:B------:R-:W-:Y:S01]  /*1630*/  UIMAD UR11, UR12, UR11, UR5 ;  /* 0x0000000b0c0b72a4 */ /* 0x000fe2000f8e0205 */
[----:B------:R-:W-:Y:S01]  /*1640*/  IMAD.HI.U32 R0, R3, R0, R2 ;  /* 0x0000000003007227 */ /* 0x000fe200078e0002 */
[----:B------:R-:W-:-:S02]  /*1650*/  USHF.L.U64.HI UR4, UR31, 0x7, UR38 ;  /* 0x000000071f047899 */ /* 0x000fc40008010226 */
[----:B------:R-:W-:Y:S01]  /*1660*/  USHF.L.U32 UR12, UR31, 0x7, URZ ;  /* 0x000000071f0c7899 */ /* 0x000fe2000800063f */
[----:B------:R-:W-:Y:S01]  /*1670*/  IMAD.MOV.U32 R2, RZ, RZ, R4 ;  /* 0x000000ffff027224 */ /* 0x000fe200078e0004 */
[----:B------:R-:W-:Y:S02]  /*1680*/  USEL UR5, UR4, URZ, UP6 ;  /* 0x0000003f04057287 */ /* 0x000fe4000b000000 */
[----:B------:R-:W-:Y:S01]  /*1690*/  USEL UR4, UR12, URZ, UP6 ;  /* 0x0000003f0c047287 */ /* 0x000fe2000b000000 */
[----:B------:R-:W-:Y:S01]  /*16a0*/  IMAD.HI.U32 R0, R0, R2, RZ ;  /* 0x0000000200007227 */ /* 0x000fe200078e00ff */
[----:B------:R-:W-:Y:S02]  /*16b0*/  ULDC UR10, c[0x0][0x234] ;  /* 0x00008d00000a7ab9 */ /* 0x000fe40000000800 */
[----:B------:R-:W-:Y:S01]  /*16c0*/  UIADD3 UR4, UP0, UR17, UR4, URZ ;  /* 0x0000000411047290 */ /* 0x000fe2000ff1e03f */
[----:B------:R-:W-:Y:S01]  /*16d0*/  IMAD.MOV R3, RZ, RZ, -R0 ;  /* 0x000000ffff037224 */ /* 0x000fe200078e0a00 */
[----:B------:R-:W-:-:S02]  /*16e0*/  USEL UR11, UR11, URZ, UP3 ;  /* 0x0000003f0b0b7287 */ /* 0x000fc40009800000 */
[----:B------:R-:W-:Y:S01]  /*16f0*/  UIADD3.X UR9, UR30, UR5, URZ, UP0, !UPT ;  /* 0x000000051e097290 */ /* 0x000fe200087fe43f */
[C---:B------:R-:W-:Y:S01]  /*1700*/  IMAD R2, R5.reuse, R3, R2 ;  /* 0x0000000305027224 */ /* 0x040fe200078e0202 */
[----:B------:R-:W-:Y:S02]  /*1710*/  UIMAD UR5, UR37, UR4, URZ ;  /* 0x00000004250572a4 */ /* 0x000fe4000f8e023f */
[----:B------:R-:W-:Y:S02]  /*1720*/  USHF.R.S32.HI UR12, URZ, 0x1f, UR19 ;  /* 0x0000001f3f0c7899 */ /* 0x000fe40008011413 */
[----:B------:R-:W-:Y:S01]  /*1730*/  ISETP.GT.U32.AND P0, PT, R5, R2, PT ;  /* 0x000000020500720c */ /* 0x000fe20003f04070 */
[----:B------:R-:W-:Y:S02]  /*1740*/  UIMAD UR9, UR36, UR9, UR5 ;  /* 0x00000009240972a4 */ /* 0x000fe4000f8e0205 */
[----:B------:R-:W-:-:S04]  /*1750*/  @UP2 USEL UR5, UR55, UR16, !UP1 ;  /* 0x0000001037052287 */ /* 0x000fc8000c800000 */
[----:B------:R-:W-:Y:S02]  /*1760*/  @UP2 UIMAD UR14, UR34, UR10, UR5 ;  /* 0x0000000a220e22a4 */ /* 0x000fe4000f8e0205 */
[----:B------:R-:W-:-:S04]  /*1770*/  UIMAD.WIDE.U32 UR4, UR36, UR4, URZ ;  /* 0x00000004240472a5 */ /* 0x000fc8000f8e003f */
        /* <DEDUP_REMOVED lines=18> */
.L_x_1640:
[----:B------:R-:W-:Y:S02]  /*18a0*/  UMOV UR9, UR51 ;  /* 0x0000003300097c82 */ /* 0x000fe40008000000 */
.L_x_1641:
[----:B------:R-:W-:Y:S01]  /*18b0*/  UIADD3 UR4, UP5, UP4, UR4, UR45, UR47 ;  /* 0x0000002d04047290 */ /* 0x000fe2000fcbe02f */
[----:B------:R-:W-:Y:S01]  /*18c0*/  SHF.R.S32.HI R19, RZ, 0x1f, R248 ;  /* 0x0000001fff137819 */ /* 0x000fe200000114f8 */
[----:B------:R-:W1:Y:S01]  /*18d0*/  S2R R17, SR_TID.X ;  /* 0x0000000000117919 */ /* 0x000e620000002100 */
[----:B------:R-:W-:Y:S01]  /*18e0*/  IADD3 R0, P1, R248, UR17, RZ ;  /* 0x00000011f8007c10 */ /* 0x000fe2000ff3e0ff */
[----:B------:R-:W-:Y:S01]  /*18f0*/  UIADD3 UR15, UP1, UP0, UR15, UR4, UR18 ;  /* 0x000000040f0f7290 */ /* 0x000fe2000f83e012 */
[--C-:B------:R-:W-:Y:S01]  /*1900*/  SHF.R.S32.HI R243, RZ, 0x1f, R242.reuse ;  /* 0x0000001ffff37819 */ /* 0x100fe200000114f2 */
[----:B------:R-:W-:Y:S01]  /*1910*/  UIADD3.X UR4, UR10, UR49, UR54, UP5, UP4 ;  /* 0x000000310a047290 */ /* 0x000fe2000afe8436 */
[----:B------:R-:W-:Y:S01]  /*1920*/  IADD3.X R3, R19, UR30, RZ, P1, !PT ;  /* 0x0000001e13037c10 */ /* 0x000fe20008ffe4ff */
[----:B------:R-:W-:Y:S01]  /*1930*/  UIADD3 UR9, UR17, UR9, URZ ;  /* 0x0000000911097290 */ /* 0x000fe2000fffe03f */
[----:B------:R-:W-:Y:S01]  /*1940*/  IADD3 R2, P0, R242, UR27, RZ ;  /* 0x0000001bf2027c10 */ /* 0x000fe2000ff1e0ff */
[----:B------:R-:W-:Y:S01]  /*1950*/  IMAD.WIDE.U32 R4, R0, c[0x0][0x190], R242 ;  /* 0x0000640000047a25 */ /* 0x000fe200078e00f2 */
[----:B------:R-:W-:Y:S01]  /*1960*/  UIADD3.X UR13, UR11, UR4, UR13, UP1, UP0 ;  /* 0x000000040b0d7290 */ /* 0x000fe20008fe040d */
[----:B------:R-:W-:Y:S01]  /*1970*/  BSSY B1, `(.L_x_1637) ;  /* 0x0000aeb000017945 */ /* 0x000fe20003800000 */
[----:B------:R-:W-:Y:S01]  /*1980*/  UISETP.GE.AND UP0, UPT, UR28, 0x1, UPT ;  /* 0x000000011c00788c */ /* 0x000fe2000bf06270 */
[----:B------:R-:W-:Y:S01]  /*1990*/  IMAD R3, R3, c[0x0][0x190], RZ ;  /* 0x0000640003037a24 */ /* 0x000fe200078e02ff */
[----:B------:R-:W-:Y:S01]  /*19a0*/  ULDC.64 UR4, c[0x0][0x1a8] ;  /* 0x00006a0000047ab9 */ /* 0x000fe20000000a00 */
[----:B------:R-:W-:Y:S01]  /*19b0*/  IADD3 R4, P1, R4, UR35, RZ ;  /* 0x0000002304047c10 */ /* 0x000fe2000ff3e0ff */
[----:B------:R-:W-:Y:S01]  /*19c0*/  UIMAD UR4, UR58, UR4, URZ ;  /* 0x000000043a0472a4 */ /* 0x000fe2000f8e023f */
[----:B------:R-:W-:Y:S01]  /*19d0*/  IMAD R0, R0, c[0x0][0x194], R3 ;  /* 0x0000650000007a24 */ /* 0x000fe200078e0203 */
[----:B------:R-:W-:Y:S01]  /*19e0*/  IADD3.X R3, R243, UR29, RZ, P0, !PT ;  /* 0x0000001df3037c10 */ /* 0x000fe200087fe4ff */
[----:B------:R-:W-:-:S02]  /*19f0*/  UMOV UR16, 0x4 ;  /* 0x0000000400107882 */ /* 0x000fc40000000000 */
[----:B------:R-:W-:Y:S01]  /*1a00*/  UIMAD UR11, UR34, UR5, UR4 ;  /* 0x00000005220b72a4 */ /* 0x000fe2000f8e0204 */
[----:B------:R-:W-:Y:S01]  /*1a10*/  IADD3.X R5, R5, UR33, R0, P1, !PT ;  /* 0x0000002105057c10 */ /* 0x000fe20008ffe400 */
[----:B------:R-:W-:Y:S01]  /*1a20*/  IMAD.U32 R0, RZ, RZ, UR17 ;  /* 0x00000011ff007e24 */ /* 0x000fe2000f8e00ff */
[----:B------:R-:W-:Y:S02]  /*1a30*/  ULDC.64 UR4, c[0x0][0x378] ;  /* 0x0000de0000047ab9 */ /* 0x000fe40000000a00 */
[----:B------:R-:W-:Y:S01]  /*1a40*/  UIMAD UR4, UR58, UR4, URZ ;  /* 0x000000043a0472a4 */ /* 0x000fe2000f8e023f */
[----:B------:R-:W-:Y:S01]  /*1a50*/  IMAD.WIDE.U32 R2, R0, c[0x0][0x370], R2 ;  /* 0x0000dc0000027a25 */ /* 0x000fe200078e0002 */
[----:B-1----:R-:W-:Y:S02]  /*1a60*/  SHF.R.S32.HI R0, RZ, 0x1f, R17 ;  /* 0x0000001fff007819 */ /* 0x002fe40000011411 */
[----:B------:R-:W-:Y:S02]  /*1a70*/  UIMAD UR10, UR34, UR5, UR4 ;  /* 0x00000005220a72a4 */ /* 0x000fe4000f8e0204 */
[----:B------:R-:W-:Y:S01]  /*1a80*/  LEA.HI R0, R0, R17, RZ, 0x5 ;  /* 0x0000001100007211 */ /* 0x000fe200078f28ff */
[----:B------:R-:W-:-:S02]  /*1a90*/  ULDC.64 UR4, c[0x0][0x370] ;  /* 0x0000dc0000047ab9 */ /* 0x000fc40000000a00 */
[----:B------:R-:W-:Y:S01]  /*1aa0*/  UIMAD UR4, UR30, UR4, URZ ;  /* 0x000000041e0472a4 */ /* 0x000fe2000f8e023f */
[----:B------:R-:W-:Y:S02]  /*1ab0*/  LOP3.LUT R6, R0, 0xffffffe0, RZ, 0xc0, !PT ;  /* 0xffffffe000067812 */ /* 0x000fe400078ec0ff */
[----:B------:R-:W-:Y:S01]  /*1ac0*/  SHF.R.S32.HI R0, RZ, 0x5, R0 ;  /* 0x00000005ff007819 */ /* 0x000fe20000011400 */
[----:B------:R-:W-:Y:S02]  /*1ad0*/  UIMAD UR4, UR17, UR5, UR4 ;  /* 0x00000005110472a4 */ /* 0x000fe4000f8e0204 */
[----:B------:R-:W-:Y:S01]  /*1ae0*/  IMAD.IADD R17, R17, 0x1, -R6 ;  /* 0x0000000111117824 */ /* 0x000fe200078e0a06 */
[----:B------:R-:W-:Y:S01]  /*1af0*/  UIADD3 UR5, UR17, UR14, URZ ;  /* 0x0000000e11057290 */ /* 0x000fe2000fffe03f */
[----:B------:R-:W-:Y:S02]  /*1b00*/  IMAD.U32 R6, RZ, RZ, UR34 ;  /* 0x00000022ff067e24 */ /* 0x000fe4000f8e00ff */
[----:B------:R-:W-:Y:S01]  /*1b10*/  IMAD R0, R0, UR46, R17 ;  /* 0x0000002e00007c24 */ /* 0x000fe2000f8e0211 */
[----:B------:R-:W-:Y:S01]  /*1b20*/  IADD3 R3, R3, UR4, RZ ;  /* 0x0000000403037c10 */ /* 0x000fe2000fffe0ff */
[----:B------:R-:W-:-:S03]  /*1b30*/  IMAD.WIDE.U32 R4, R6, c[0x0][0x1a8], R4 ;  /* 0x00006a0006047a25 */ /* 0x000fc600078e0004 */
[----:B------:R-:W-:Y:S01]  /*1b40*/  IADD3 R10, P0, R0, UR15, RZ ;  /* 0x0000000f000a7c10 */ /* 0x000fe2000ff1e0ff */
[----:B------:R-:W-:Y:S01]  /*1b50*/  IMAD.WIDE.U32 R2, R6, c[0x0][0x378], R2 ;  /* 0x0000de0006027a25 */ /* 0x000fe200078e0002 */
[----:B------:R-:W-:Y:S01]  /*1b60*/  ULDC.64 UR14, c[0x0][0x200] ;  /* 0x00008000000e7ab9 */ /* 0x000fe20000000a00 */
[----:B------:R-:W-:Y:S01]  /*1b70*/  IADD3 R15, R5, UR11, RZ ;  /* 0x0000000b050f7c10 */ /* 0x000fe2000fffe0ff */
[----:B------:R-:W-:Y:S01]  /*1b80*/  UIMAD.WIDE UR14, UR5, UR16, UR14 ;  /* 0x00000010050e72a5 */ /* 0x000fe2000f8e020e */
[----:B------:R-:W-:Y:S01]  /*1b90*/  LEA.HI.X.SX32 R0, R0, UR13, 0x1, P0 ;  /* 0x0000000d00007c11 */ /* 0x000fe200080f0eff */
[----:B------:R-:W-:Y:S01]  /*1ba0*/  IMAD R6, R19, c[0x0][0x370], RZ ;  /* 0x0000dc0013067a24 */ /* 0x000fe200078e02ff */
[----:B------:R-:W-:Y:S02]  /*1bb0*/  PLOP3.LUT P0, PT, PT, PT, UP0, 0x80, 0x0 ;  /* 0x000000000000781c */ /* 0x000fe40003f0f008 */
[----:B------:R-:W-:Y:S01]  /*1bc0*/  IADD3 R3, R3, UR10, RZ ;  /* 0x0000000a03037c10 */ /* 0x000fe2000fffe0ff */
[----:B------:R-:W-:Y:S01]  /*1bd0*/  IMAD R6, R248, c[0x0][0x374], R6 ;  /* 0x0000dd00f8067a24 */ /* 0x000fe200078e0206 */
[----:B------:R-:W-:Y:S01]  /*1be0*/  ULEA.HI.SX32 UR10, UR32, 0xffffffff, 0x1a ;  /* 0xffffffff200a7891 */ /* 0x000fe2000f8fd23f */
[----:B------:R-:W-:-:S02]  /*1bf0*/  LEA R8, P3, R4, c[0x0][0x160], 0x1 ;  /* 0x0000580004087a11 */ /* 0x000fc400078608ff */
[----:B------:R-:W-:Y:S01]  /*1c00*/  IMAD.WIDE.U32 R2, R248, c[0x0][0x370], R2 ;  /* 0x0000dc00f8027a25 */ /* 0x000fe200078e0002 */
[----:B------:R-:W-:Y:S01]  /*1c10*/  ULDC.64 UR32, c[0x0][0x3c8] ;  /* 0x0000f20000207ab9 */ /* 0x000fe20000000a00 */
[----:B------:R-:W-:Y:S01]  /*1c20*/  LEA R14, P1, R10, c[0x0][0x350], 0x2 ;  /* 0x0000d4000a0e7a11 */ /* 0x000fe200078210ff */
[----:B------:R-:W-:Y:S01]  /*1c30*/  UIMAD.WIDE UR4, UR9, UR16, UR32 ;  /* 0x00000010090472a5 */ /* 0x000fe2000f8e0220 */
[----:B------:R-:W-:Y:S01]  /*1c40*/  IMAD.IADD R11, R3, 0x1, R6 ;  /* 0x00000001030b7824 */ /* 0x000fe200078e0206 */
[----:B------:R-:W-:Y:S02]  /*1c50*/  LEA R6, P2, R2, c[0x0][0x330], 0x1 ;  /* 0x0000cc0002067a11 */ /* 0x000fe400078408ff */
[----:B------:R-:W-:Y:S02]  /*1c60*/  LEA.HI.X R9, R4, c[0x0][0x164], R15, 0x1, P3 ;  /* 0x0000590004097a11 */ /* 0x000fe400018f0c0f */
[----:B------:R-:W-:Y:S02]  /*1c70*/  LEA.HI.X R7, R2, c[0x0][0x334], R11, 0x1, P2 ;  /* 0x0000cd0002077a11 */ /* 0x000fe400010f0c0b */
[----:B------:R-:W-:Y:S01]  /*1c80*/  LEA.HI.X R13, R10, c[0x0][0x354], R0, 0x2, P1 ;  /* 0x0000d5000a0d7a11 */ /* 0x000fe200008f1400 */
[----:B------:R-:W-:Y:S05]  /*1c90*/  @!P0 BRA `(.L_x_1642) ;  /* 0x00009ec000008947 */ /* 0x000fea0003800000 */
[----:B------:R-:W1:Y:S01]  /*1ca0*/  S2R R20, SR_TID.X ;  /* 0x0000000000147919 */ /* 0x000e620000002100 */
[----:B------:R-:W-:Y:S01]  /*1cb0*/  PLOP3.LUT P0, PT, PT, PT, UP3, 0x80, 0x0 ;  /* 0x000000000000781c */ /* 0x000fe20003f0f038 */
[----:B------:R-:W-:Y:S01]  /*1cc0*/  UMOV UR16, UR5 ;  /* 0x0000000500107c82 */ /* 0x000fe20008000000 */
[----:B------:R-:W-:Y:S01]  /*1cd0*/  IMAD.SHL.U32 R0, R248, 0x40, RZ ;  /* 0x00000040f8007824 */ /* 0x000fe200078e00ff */
[----:B------:R-:W2:Y:S01]  /*1ce0*/  S2R R21, SR_TID.X ;  /* 0x0000000000157919 */ /* 0x000ea20000002100 */
[----:B------:R-:W-:Y:S01]  /*1cf0*/  UMOV UR5, UR10 ;  /* 0x0000000a00057c82 */ /* 0x000fe20008000000 */
[----:B------:R-:W-:Y:S01]  /*1d00*/  BSSY B0, `(.L_x_1643) ;  /* 0x0000028000007945 */ /* 0x000fe20003800000 */
[----:B------:R-:W-:Y:S01]  /*1d10*/  UMOV UR17, UR4 ;  /* 0x0000000400117c82 */ /* 0x000fe20008000000 */
[----:B------:R-:W-:Y:S01]  /*1d20*/  LOP3.LUT R0, R0, 0x1c0, RZ, 0xc0, !PT ;  /* 0x000001c000007812 */ /* 0x000fe200078ec0ff */
[----:B------:R-:W-:Y:S01]  /*1d30*/  ULEA.HI UR4, UR5, UR5, URZ, 0x1 ;  /* 0x0000000505047291 */ /* 0x000fe2000f8f083f */
[----:B------:R-:W-:-:S02]  /*1d40*/  IMAD.MOV.U32 R246, RZ, RZ, R8 ;  /* 0x000000fffff67224 */ /* 0x000fc400078e0008 */
[----:B------:R-:W-:Y:S01]  /*1d50*/  LOP3.LUT R12, R0, 0x38, R242, 0xf8, !PT ;  /* 0x00000038000c7812 */ /* 0x000fe200078ef8f2 */
[----:B------:R-:W-:Y:S01]  /*1d60*/  ULOP3.LUT UR4, UR4, 0xfffffffe, URZ, 0xc0, !UPT ;  /* 0xfffffffe04047892 */ /* 0x000fe2000f8ec03f */
[----:B------:R-:W-:Y:S01]  /*1d70*/  @P0 BAR.SYNC.DEFER_BLOCKING 0x0 ;  /* 0x0000000000000b1d */ /* 0x000fe20000010000 */
[----:B------:R-:W-:Y:S01]  /*1d80*/  SHF.R.U32.HI R10, RZ, 0x3, R0 ;  /* 0x00000003ff0a7819 */ /* 0x000fe20000011600 */
[----:B------:R-:W-:Y:S01]  /*1d90*/  IMAD.MOV.U32 R247, RZ, RZ, R9 ;  /* 0x000000fffff77224 */ /* 0x000fe200078e0009 */
[----:B------:R-:W-:Y:S01]  /*1da0*/  UIADD3 UR4, UR5, -UR4, URZ ;  /* 0x8000000405047290 */ /* 0x000fe2000fffe03f */
[----:B------:R-:W-:Y:S01]  /*1db0*/  IMAD.MOV.U32 R244, RZ, RZ, R6 ;  /* 0x000000fffff47224 */ /* 0x000fe200078e0006 */
[----:B------:R-:W-:Y:S01]  /*1dc0*/  LOP3.LUT R10, R12, R10, RZ, 0x3c, !PT ;  /* 0x0000000a0c0a7212 */ /* 0x000fe200078e3cff */
[----:B------:R-:W-:Y:S01]  /*1dd0*/  IMAD.MOV.U32 R245, RZ, RZ, R7 ;  /* 0x000000fffff57224 */ /* 0x000fe200078e0007 */
[----:B------:R-:W-:Y:S01]  /*1de0*/  UISETP.NE.AND UP0, UPT, UR4, 0x1, UPT ;  /* 0x000000010400788c */ /* 0x000fe2000bf05270 */
[----:B------:R-:W-:Y:S01]  /*1df0*/  IMAD.MOV.U32 R239, RZ, RZ, R14 ;  /* 0x000000ffffef7224 */ /* 0x000fe200078e000e */
[----:B------:R-:W-:Y:S01]  /*1e00*/  UIMAD UR4, UR5, -0x40, UR28 ;  /* 0xffffffc0050478a4 */ /* 0x000fe2000f8e021c */
[----:B-1----:R-:W-:Y:S01]  /*1e10*/  SHF.R.S32.HI R20, RZ, 0x1f, R20 ;  /* 0x0000001fff147819 */ /* 0x002fe20000011414 */
[----:B------:R-:W-:-:S03]  /*1e20*/  IMAD.MOV.U32 R238, RZ, RZ, R13 ;  /* 0x000000ffffee7224 */ /* 0x000fc600078e000d */
[----:B--2---:R-:W-:Y:S02]  /*1e30*/  LEA.HI R20, R20, R21, RZ, 0x6 ;  /* 0x0000001514147211 */ /* 0x004fe400078f30ff */
[----:B------:R-:W-:Y:S02]  /*1e40*/  ISETP.GE.AND P2, PT, R248, UR4, PT ;  /* 0x00000004f8007c0c */ /* 0x000fe4000bf46270 */
        /* <DEDUP_REMOVED lines=19> */
.L_x_1644:
[----:B------:R-:W-:Y:S05]  /*1f80*/  BSYNC B0 ;  /* 0x0000000000007941 */ /* 0x000fea0003800000 */
.L_x_1643:
        /* <DEDUP_REMOVED lines=29> */
.L_x_1646:
[----:B------:R-:W-:Y:S05]  /*2160*/  BSYNC B0 ;  /* 0x0000000000007941 */ /* 0x000fea0003800000 */
.L_x_1645:
        /* <DEDUP_REMOVED lines=15> */
.L_x_1648:
        /* <DEDUP_REMOVED lines=19> */
.L_x_1649:
[----:B------:R-:W-:Y:S05]  /*2390*/  BSYNC B0 ;  /* 0x0000000000007941 */ /* 0x000fea0003800000 */
.L_x_1647:
        /* <DEDUP_REMOVED lines=14> */
.L_x_1651:
        /* <DEDUP_REMOVED lines=27> */
.L_x_1652:
[----:B------:R-:W-:Y:S05]  /*2630*/  BSYNC B0 ;  /* 0x0000000000007941 */ /* 0x000fea0003800000 */
.L_x_1650:
[----:B--2---:R-:W2:Y:S01]  /*2640*/  LDL R11, [R1+0xc] ;  /* 0x00000c00010b7983 */ /* 0x004ea20000100800 */
[----:B------:R-:W-:Y:S01]  /*2650*/  MOV R5, 0x4 ;  /* 0x0000000400057802 */ /* 0x000fe20000000f00 */
[----:B------:R-:W-:Y:S01]  /*2660*/  IMAD.MOV.U32 R7, RZ, RZ, 0x7f800000 ;  /* 0x7f800000ff077424 */ /* 0x000fe200078e00ff */
[----:B------:R-:W-:Y:S01]  /*2670*/  MOV R9, 0x7f800000 ;  /* 0x7f80000000097802 */ /* 0x000fe20000000f00 */
[----:B------:R-:W-:Y:S01]  /*2680*/  IMAD.MOV.U32 R8, RZ, RZ, 0x7f800000 ;  /* 0x7f800000ff087424 */ /* 0x000fe200078e00ff */
[----:B------:R-:W-:Y:S01]  /*2690*/  ULDC.64 UR10, c[0x0][0x198] ;  /* 0x00006600000a7ab9 */ /* 0x000fe20000000a00 */
[----:B------:R-:W-:Y:S01]  /*26a0*/  MOV R252, 0x7f800000 ;  /* 0x7f80000000fc7802 */ /* 0x000fe20000000f00 */
[----:B------:R-:W-:Y:S01]  /*26b0*/  UIMAD UR9, UR12, UR10, URZ ;  /* 0x0000000a0c0972a4 */ /* 0x000fe2000f8e023f */
[----:B------:R-:W-:-:S03]  /*26c0*/  IMAD.U32 R10, RZ, RZ, UR19 ;  /* 0x00000013ff0a7e24 */ /* 0x000fc6000f8e00ff */
[----:B------:R-:W-:-:S06]  /*26d0*/  UIMAD UR9, UR19, UR11, UR9 ;  /* 0x0000000b130972a4 */ /* 0x000fcc000f8e0209 */
[----:B------:R-:W-:Y:S01]  /*26e0*/  IMAD.U32 R6, RZ, RZ, UR9 ;  /* 0x00000009ff067e24 */ /* 0x000fe2000f8e00ff */
[C---:B--2---:R-:W-:Y:S02]  /*26f0*/  IADD3 R4, R11.reuse, 0x28, RZ ;  /* 0x000000280b047810 */ /* 0x044fe40007ffe0ff */
[C---:B-1----:R-:W-:Y:S02]  /*2700*/  IADD3 R3, R11.reuse, 0x8, RZ ;  /* 0x000000080b037810 */ /* 0x042fe40007ffe0ff */
[----:B------:R-:W-:Y:S02]  /*2710*/  ISETP.GE.AND P1, PT, R4, UR4, PT ;  /* 0x0000000404007c0c */ /* 0x000fe4000bf26270 */
[C---:B------:R-:W-:Y:S02]  /*2720*/  IADD3 R2, R11.reuse, 0x20, RZ ;  /* 0x000000200b027810 */ /* 0x040fe40007ffe0ff */
[----:B------:R-:W-:Y:S02]  /*2730*/  ISETP.GE.AND P4, PT, R11, UR4, PT ;  /* 0x000000040b007c0c */ /* 0x000fe4000bf86270 */
[----:B------:R-:W-:-:S02]  /*2740*/  ISETP.GE.AND P3, PT, R3, UR4, PT ;  /* 0x0000000403007c0c */ /* 0x000fc4000bf66270 */
[----:B------:R-:W-:Y:S01]  /*2750*/  ISETP.GE.AND P2, PT, R2, UR4, PT ;  /* 0x0000000402007c0c */ /* 0x000fe2000bf46270 */
[----:B------:R-:W-:-:S04]  /*2760*/  IMAD.MOV.U32 R2, RZ, RZ, 0x4 ;  /* 0x00000004ff027424 */ /* 0x000fc800078e00ff */
[----:B------:R-:W-:-:S04]  /*2770*/  @!P1 IMAD.WIDE R4, R4, R5, UR14 ;  /* 0x0000000e04049e25 */ /* 0x000fc8000f8e0205 */
[----:B------:R-:W-:Y:S01]  /*2780*/  IMAD.WIDE R2, R11, R2, UR14 ;  /* 0x0000000e0b027e25 */ /* 0x000fe2000f8e0202 */
[----:B------:R1:W2:Y:S04]  /*2790*/  @!P1 LDG.E R7, [R4.64] ;  /* 0x0000000604079981 */ /* 0x0002a8000c1e1900 */
[----:B----4-:R3:W4:Y:S04]  /*27a0*/  @!P4 LDG.E R9, [R2.64] ;  /* 0x000000060209c981 */ /* 0x010728000c1e1900 */
[----:B------:R3:W4:Y:S01]  /*27b0*/  @!P3 LDG.E R8, [R2.64+0x20] ;  /* 0x000020060208b981 */ /* 0x000722000c1e1900 */
[----:B------:R-:W-:-:S03]  /*27c0*/  UIMAD UR4, UR21, -0x80, UR8 ;  /* 0xffffff80150478a4 */ /* 0x000fc6000f8e0208 */
[----:B------:R3:W5:Y:S03]  /*27d0*/  @!P2 LDG.E R252, [R2.64+0x80] ;  /* 0x0000800602fca981 */ /* 0x000766000c1e1900 */
[----:B------:R-:W-:-:S13]  /*27e0*/  ISETP.GE.AND P6, PT, R248, UR4, PT ;  /* 0x00000004f8007c0c */ /* 0x000fda000bfc6270 */
[----:B------:R-:W-:Y:S04]  /*27f0*/  @P6 STS.128 [R0+0xc000], RZ ;  /* 0x00c000ff00006388 */ /* 0x000fe80000000c00 */
[----:B------:R-:W-:Y:S01]  /*2800*/  @P6 STS.128 [R0+0x10000], RZ ;  /* 0x010000ff00006388 */ /* 0x000fe20000000c00 */
[----:B---3--:R-:W-:-:S05]  /*2810*/  IMAD.WIDE.U32 R2, R10, c[0x0][0x198], R242 ;  /* 0x000066000a027a25 */ /* 0x008fca00078e00f2 */
[----:B-1----:R-:W-:Y:S01]  /*2820*/  IADD3 R4, P1, R2, UR23, RZ ;  /* 0x0000001702047c10 */ /* 0x002fe2000ff3e0ff */
[----:B------:R-:W-:-:S03]  /*2830*/  IMAD R2, R18, c[0x0][0x1b0], RZ ;  /* 0x00006c0012027a24 */ /* 0x000fc600078e02ff */
[----:B------:R-:W-:Y:S01]  /*2840*/  IADD3.X R5, R3, UR25, R6, P1, !PT ;  /* 0x0000001903057c10 */ /* 0x000fe20008ffe406 */
[C---:B------:R-:W-:Y:S01]  /*2850*/  IMAD R2, R16.reuse, c[0x0][0x1b4], R2 ;  /* 0x00006d0010027a24 */ /* 0x040fe200078e0202 */
[----:B------:R-:W-:Y:S03]  /*2860*/  BSSY B0, `(.L_x_1653) ;  /* 0x000001e000007945 */ /* 0x000fe60003800000 */
[----:B------:R-:W-:Y:S01]  /*2870*/  IMAD.WIDE.U32 R4, R16, c[0x0][0x1b0], R4 ;  /* 0x00006c0010047a25 */ /* 0x000fe200078e0004 */
[----:B--2---:R-:W-:Y:S04]  /*2880*/  STL [R1], R7 ;  /* 0x0000000701007387 */ /* 0x004fe80000100800 */
[----:B----4-:R1:W-:Y:S04]  /*2890*/  STL [R1+0x4], R9 ;  /* 0x0000040901007387 */ /* 0x0103e80000100800 */
[----:B------:R2:W-:Y:S01]  /*28a0*/  STL [R1+0x8], R8 ;  /* 0x0000080801007387 */ /* 0x0005e20000100800 */
[----:B-1----:R-:W-:Y:S01]  /*28b0*/  IADD3 R9, R5, R2, RZ ;  /* 0x0000000205097210 */ /* 0x002fe20007ffe0ff */
[----:B------:R-:W-:Y:S05]  /*28c0*/  @P6 BRA `(.L_x_1654) ;  /* 0x0000017000006947 */ /* 0x000fea0003800000 */
[----:B------:R-:W-:Y:S01]  /*28d0*/  ISETP.GE.AND P2, PT, R242, c[0x0][0x220], PT ;  /* 0x00008800f2007a0c */ /* 0x000fe20003f46270 */
[----:B--2---:R-:W-:Y:S01]  /*28e0*/  IMAD R8, R19, c[0x0][0x198], RZ ;  /* 0x0000660013087a24 */ /* 0x004fe200078e02ff */
        /* <DEDUP_REMOVED lines=21> */
.L_x_1654:
[----:B------:R-:W-:Y:S05]  /*2a40*/  BSYNC B0 ;  /* 0x0000000000007941 */ /* 0x000fea0003800000 */
.L_x_1653:
        /* <DEDUP_REMOVED lines=10> */
[----:B--2---:R-:W-:Y:S02]  /*2af0*/  IMAD R8, R2, c[0x0][0x198], RZ ;  /* 0x0000660002087a24 */ /* 0x004fe400078e02ff */
        /* <DEDUP_REMOVED lines=19> */
.L_x_1656:
[----:B------:R-:W-:Y:S05]  /*2c30*/  BSYNC B0 ;  /* 0x0000000000007941 */ /* 0x000fea0003800000 */
.L_x_1655:
        /* <DEDUP_REMOVED lines=31> */
.L_x_1658:
[----:B------:R-:W-:Y:S05]  /*2e30*/  BSYNC B0 ;  /* 0x0000000000007941 */ /* 0x000fea0003800000 */
.L_x_1657:
        /* <DEDUP_REMOVED lines=30> */
.L_x_1660:
[----:B------:R-:W-:Y:S05]  /*3020*/  BSYNC B0 ;  /* 0x0000000000007941 */ /* 0x000fea0003800000 */
.L_x_1659:
        /* <DEDUP_REMOVED lines=16> */
[----:B--2---:R-:W-:Y:S01]  /*3130*/  IMAD R8, R19, c[0x0][0x1a0], RZ ;  /* 0x0000680013087a24 */ /* 0x004fe200078e02ff */
        /* <DEDUP_REMOVED lines=21> */
.L_x_1662:
[----:B------:R-:W-:Y:S05]  /*3290*/  BSYNC B0 ;  /* 0x0000000000007941 */ /* 0x000fea0003800000 */
.L_x_1661:
[----:B------:R1:W-:Y:S01]  /*32a0*/  @P5 STS.128 [R0+0x15000], RZ ;  /* 0x015000ff00005388 */ /* 0x0003e20000000c00 */
[----:B------:R-:W-:Y:S03]  /*32b0*/  BSSY B0, `(.L_x_1663) ;  /* 0x000001c000007945 */ /* 0x000fe60003800000 */
        /* <DEDUP_REMOVED lines=27> */
.L_x_1664:
[----:B------:R-:W-:Y:S05]  /*3470*/  BSYNC B0 ;  /* 0x0000000000007941 */ /* 0x000fea0003800000 */
.L_x_1663:
        /* <DEDUP_REMOVED lines=29> */
.L_x_1666:
[----:B------:R-:W-:Y:S05]  /*3650*/  BSYNC B0 ;  /* 0x0000000000007941 */ /* 0x000fea0003800000 */
.L_x_1665:
        /* <DEDUP_REMOVED lines=9> */
[----:B--2---:R-:W-:-:S04]  /*36f0*/  IMAD.WIDE.U32 R6, R2, c[0x0][0x1a0], R4 ;  /* 0x0000680002067a25 */ /* 0x004fc800078e0004 */
        /* <DEDUP_REMOVED lines=17> */
.L_x_1668:
[----:B------:R-:W-:Y:S05]  /*3810*/  BSYNC B0 ;  /* 0x0000000000007941 */ /* 0x000fea0003800000 */
.L_x_1667:
[----:B------:R-:W-:Y:S01]  /*3820*/  ULDC.64 UR12, c[0x0][0x318] ;  /* 0x0000c600000c7ab9 */ /* 0x000fe20000000a00 */
[----:B--2---:R-:W2:Y:S01]  /*3830*/  LDL R9, [R1+0x58] ;  /* 0x0000580001097983 */ /* 0x004ea20000100800 */
[----:B------:R-:W-:Y:S01]  /*3840*/  UISETP.NE.U32.AND UP1, UPT, URZ, UR12, UPT ;  /* 0x0000000c3f00728c */ /* 0x000fe2000bf25070 */
[----:B------:R-:W-:Y:S01]  /*3850*/  IMAD.MOV.U32 R6, RZ, RZ, c[0x0][0x308] ;  /* 0x0000c200ff067624 */ /* 0x000fe200078e00ff */
[----:B------:R-:W-:Y:S01]  /*3860*/  ULDC.64 UR18, c[0x0][0x320] ;  /* 0x0000c80000127ab9 */ /* 0x000fe20000000a00 */
[----:B------:R-:W-:Y:S01]  /*3870*/  MOV R7, c[0x0][0x30c] ;  /* 0x0000c30000077a02 */ /* 0x000fe20000000f00 */
[----:B------:R-:W-:Y:S01]  /*3880*/  UISETP.NE.AND.EX UP1, UPT, URZ, UR13, UPT, UP1 ;  /* 0x0000000d3f00728c */ /* 0x000fe2000bf25310 */
[----:B------:R-:W1:Y:S01]  /*3890*/  S2R R4, SR_TID.X ;  /* 0x0000000000047919 */ /* 0x000e620000002100 */
[----:B------:R-:W-:-:S03]  /*38a0*/  IMAD.SHL.U32 R5, R20, 0x20, RZ ;  /* 0x0000002014057824 */ /* 0x000fc600078e00ff */
[----:B------:R-:W0:Y:S01]  /*38b0*/  LDGDEPBAR ;  /* 0x00000000000079af */ /* 0x000e220000000000 */
[----:B------:R-:W-:-:S05]  /*38c0*/  PLOP3.LUT P1, PT, PT, PT, UP1, 0x80, 0x0 ;  /* 0x000000000000781c */ /* 0x000fca0003f2f018 */
[----:B------:R-:W-:Y:S02]  /*38d0*/  @UP1 UMOV UR10, UR34 ;  /* 0x00000022000a1c82 */ /* 0x000fe40008000000 */
[----:B------:R-:W-:Y:S02]  /*38e0*/  @UP1 UMOV UR11, UR58 ;  /* 0x0000003a000b1c82 */ /* 0x000fe40008000000 */
[----:B------:R-:W-:Y:S02]  /*38f0*/  @UP1 UIMAD.WIDE.U32 UR10, UR31, UR18, UR10 ;  /* 0x000000121f0a12a5 */ /* 0x000fe4000f8e000a */
[----:B------:R-:W-:Y:S02]  /*3900*/  @UP1 UIMAD UR18, UR38, UR18, URZ ;  /* 0x00000012261212a4 */ /* 0x000fe4000f8e023f */
[----:B------:R-:W-:Y:S02]  /*3910*/  @UP1 ULEA UR12, UP0, UR10, UR12, 0x2 ;  /* 0x0000000c0a0c1291 */ /* 0x000fe4000f80103f */
[----:B------:R-:W-:-:S04]  /*3920*/  @UP1 UIMAD UR19, UR31, UR19, UR18 ;  /* 0x000000131f1312a4 */ /* 0x000fc8000f8e0212 */
[----:B------:R-:W-:Y:S01]  /*3930*/  @UP1 UIADD3 UR19, UR11, UR19, URZ ;  /* 0x000000130b131290 */ /* 0x000fe2000fffe03f */
[----:B------:R-:W-:-:S03]  /*3940*/  IMAD.U32 R2, RZ, RZ, UR12 ;  /* 0x0000000cff027e24 */ /* 0x000fc6000f8e00ff */
[----:B------:R-:W-:-:S06]  /*3950*/  @UP1 ULEA.HI.X UR13, UR10, UR13, UR19, 0x2, UP0 ;  /* 0x0000000d0a0d1291 */ /* 0x000fcc00080f1413 */
[----:B------:R-:W-:-:S05]  /*3960*/  IMAD.U32 R3, RZ, RZ, UR13 ;  /* 0x0000000dff037e24 */ /* 0x000fca000f8e00ff */
[----:B-1-34-:R1:W3:Y:S04]  /*3970*/  @P1 LDG.E R0, [R2.64] ;  /* 0x0000000602001981 */ /* 0x01a2e8000c1e1900 */
[----:B-1----:R1:W4:Y:S04]  /*3980*/  LDG.E.64 R2, [R6.64+0x8] ;  /* 0x0000080606027981 */ /* 0x002328000c1e1b00 */
[----:B-1----:R-:W4:Y:S01]  /*3990*/  LDG.E.64 R6, [R6.64] ;  /* 0x0000000606067981 */ /* 0x002f22000c1e1b00 */
[----:B------:R-:W3:Y:S01]  /*39a0*/  @P1 MUFU.RCP R8, c[0x0][0x238] ;  /* 0x00008e0000081b08 */ /* 0x000ee20000001000 */
[----:B------:R-:W-:Y:S01]  /*39b0*/  IMAD.SHL.U32 R4, R4, 0x2, RZ ;  /* 0x0000000204047824 */ /* 0x000fe200078e00ff */
[----:B------:R-:W-:Y:S01]  /*39c0*/  MOV R214, 0x20 ;  /* 0x0000002000d67802 */ /* 0x000fe20000000f00 */
[----:B------:R-:W-:Y:S01]  /*39d0*/  IMAD.MOV.U32 R212, RZ, RZ, 0x40 ;  /* 0x00000040ffd47424 */ /* 0x000fe200078e00ff */
[----:B------:R-:W-:Y:S01]  /*39e0*/  CS2R R158, SRZ ;  /* 0x00000000009e7805 */ /* 0x000fe2000001ff00 */
[----:B------:R-:W-:Y:S01]  /*39f0*/  IMAD.SHL.U32 R204, R215, 0x2, RZ ;  /* 0x00000002d7cc7824 */ /* 0x000fe200078e00ff */
[----:B------:R-:W-:Y:S01]  /*3a00*/  LOP3.LUT R5, R5, 0x6, R4, 0xf8, !PT ;  /* 0x0000000605057812 */ /* 0x000fe200078ef804 */
[----:B------:R-:W-:Y:S01]  /*3a10*/  IMAD.U32 R4, RZ, RZ, UR21 ;  /* 0x00000015ff047e24 */ /* 0x000fe2000f8e00ff */
[----:B------:R-:W-:Y:S01]  /*3a20*/  CS2R R156, SRZ ;  /* 0x00000000009c7805 */ /* 0x000fe2000001ff00 */
[----:B------:R-:W-:Y:S01]  /*3a30*/  IMAD.MOV.U32 R240, RZ, RZ, R217 ;  /* 0x000000fffff07224 */ /* 0x000fe200078e00d9 */
[----:B------:R-:W-:Y:S01]  /*3a40*/  CS2R R162, SRZ ;  /* 0x0000000000a27805 */ /* 0x000fe2000001ff00 */
[----:B------:R-:W-:Y:S01]  /*3a50*/  CS2R R160, SRZ ;  /* 0x0000000000a07805 */ /* 0x000fe2000001ff00 */
[----:B------:R-:W-:Y:S01]  /*3a60*/  LEA R233, R4, R5, 0x7 ;  /* 0x0000000504e97211 */ /* 0x000fe200078e38ff */
[----:B------:R-:W-:Y:S01]  /*3a70*/  CS2R R154, SRZ ;  /* 0x00000000009a7805 */ /* 0x000fe2000001ff00 */
[----:B------:R-:W-:Y:S01]  /*3a80*/  SHF.R.S32.HI R4, RZ, 0x1f, R17 ;  /* 0x0000001fff047819 */ /* 0x000fe20000011411 */
        /* <DEDUP_REMOVED lines=59> */
[----:B------:R-:W-:Y:S01]  /*3e40*/  UMOV UR4, URZ ;  /* 0x0000003f00047c82 */ /* 0x000fe20008000000 */
[----:B---3--:R-:W-:-:S04]  /*3e50*/  @P1 FMUL.FTZ R0, R0, R8 ;  /* 0x0000000800001220 */ /* 0x008fc80000410000 */
[----:B------:R1:W3:Y:S01]  /*3e60*/  @P1 R2UR UR9, R0 ;  /* 0x00000000000913c2 */ /* 0x0002e200000e0000 */
[----:B--2---:R-:W-:-:S04]  /*3e70*/  LOP3.LUT P1, RZ, R9, 0x2, RZ, 0xc0, !PT ;  /* 0x0000000209ff7812 */ /* 0x004fc8000782c0ff */
[----:B------:R-:W-:-:S05]  /*3e80*/  SEL R214, R214, 0xffffffe0, !P1 ;  /* 0xffffffe0d6d67807 */ /* 0x000fca0004800000 */
[----:B------:R-:W-:Y:S01]  /*3e90*/  IMAD.IADD R205, R214, 0x1, R204 ;  /* 0x00000001d6cd7824 */ /* 0x000fe200078e02cc */
[----:B----4-:R-:W-:Y:S02]  /*3ea0*/  IADD3 R17, P3, P2, R2, UR44, R17 ;  /* 0x0000002c02117c10 */ /* 0x010fe4000fa7e011 */
[----:B-1----:R-:W-:Y:S01]  /*3eb0*/  IADD3 R0, R213, 0x2000, RZ ;  /* 0x00002000d5007810 */ /* 0x002fe20007ffe0ff */
[----:B---3--:R-:W-:Y:S01]  /*3ec0*/  @UP1 UMOV UR4, UR9 ;  /* 0x0000000900041c82 */ /* 0x008fe20008000000 */
[----:B------:R-:W-:Y:S02]  /*3ed0*/  IADD3 R2, R215, 0x2000, RZ ;  /* 0x00002000d7027810 */ /* 0x000fe40007ffe0ff */
[----:B------:R-:W-:Y:S02]  /*3ee0*/  SEL R0, R0, R213, !P0 ;  /* 0x000000d500007207 */ /* 0x000fe40004000000 */
[----:B------:R-:W-:Y:S02]  /*3ef0*/  SEL R2, R2, R215, !P0 ;  /* 0x000000d702027207 */ /* 0x000fe40004000000 */
[----:B------:R-:W-:Y:S01]  /*3f00*/  IADD3.X R4, R3, UR48, R4, P3, P2 ;  /* 0x0000003003047c10 */ /* 0x000fe20009fe4404 */
[----:B------:R-:W-:Y:S01]  /*3f10*/  IMAD.U32 R3, RZ, RZ, UR21 ;  /* 0x00000015ff037e24 */ /* 0x000fe2000f8e00ff */
[----:B------:R-:W-:Y:S01]  /*3f20*/  SHF.L.U32 R202, R0, 0x1, RZ ;  /* 0x0000000100ca7819 */ /* 0x000fe200000006ff */
[----:B------:R-:W-:Y:S01]  /*3f30*/  IMAD.SHL.U32 R203, R2, 0x2, RZ ;  /* 0x0000000202cb7824 */ /* 0x000fe200078e00ff */
[----:B------:R-:W-:Y:S01]  /*3f40*/  IADD3 R0, R11, -UR28, -R233 ;  /* 0x8000001c0b007c10 */ /* 0x000fe2000fffe8e9 */
[----:B------:R-:W-:Y:S01]  /*3f50*/  IMAD R3, R3, 0x4, R20 ;  /* 0x0000000403037824 */ /* 0x000fe200078e0214 */
[----:B------:R-:W-:-:S02]  /*3f60*/  LOP3.LUT P0, RZ, R9, 0x4, RZ, 0xc0, !PT ;  /* 0x0000000409ff7812 */ /* 0x000fc4000780c0ff */
[----:B------:R-:W-:Y:S02]  /*3f70*/  IADD3 R0, R0, UR8, RZ ;  /* 0x0000000800007c10 */ /* 0x000fe4000fffe0ff */
[----:B------:R-:W-:-:S04]  /*3f80*/  SEL R212, R212, 0xffffffc0, !P0 ;  /* 0xffffffc0d4d47807 */ /* 0x000fc80004000000 */
[C---:B------:R-:W-:Y:S01]  /*3f90*/  IADD3 R207, R212.reuse, R204, RZ ;  /* 0x000000ccd4cf7210 */ /* 0x040fe20007ffe0ff */
[----:B------:R-:W1:Y:S01]  /*3fa0*/  R2UR UR13, R6 ;  /* 0x00000000060d73c2 */ /* 0x000e6200000e0000 */
[----:B------:R-:W-:-:S07]  /*3fb0*/  IMAD.IADD R206, R212, 0x1, R205 ;  /* 0x00000001d4ce7824 */ /* 0x000fce00078e02cd */
[----:B------:R-:W2:Y:S01]  /*3fc0*/  R2UR UR12, R7 ;  /* 0x00000000070c73c2 */ /* 0x000ea200000e0000 */
[----:B-1----:R-:W-:Y:S01]  /*3fd0*/  LOP3.LUT R2, R4, UR13, RZ, 0x3c, !PT ;  /* 0x0000000d04027c12 */ /* 0x002fe2000f8e3cff */
[----:B------:R-:W-:-:S04]  /*3fe0*/  IMAD.WIDE.U32 R4, R17, -0x2daee0ad, RZ ;  /* 0xd2511f5311047825 */ /* 0x000fc800078e00ff */
[----:B------:R-:W-:Y:S01]  /*3ff0*/  STL [R1+0x28], R2 ;  /* 0x0000280201007387 */ /* 0x000fe20000100800 */
[----:B--2---:R-:W-:-:S03]  /*4000*/  LOP3.LUT R3, R3, UR12, RZ, 0x3c, !PT ;  /* 0x0000000c03037c12 */ /* 0x004fc6000f8e3cff */
[----:B------:R1:W-:Y:S01]  /*4010*/  STL [R1+0x38], R0 ;  /* 0x0000380001007387 */ /* 0x0003e20000100800 */
[----:B------:R-:W-:-:S03]  /*4020*/  LOP3.LUT R3, R5, R3, RZ, 0x3c, !PT ;  /* 0x0000000305037212 */ /* 0x000fc600078e3cff */
[----:B------:R2:W-:Y:S02]  /*4030*/  STL.64 [R1+0x30], R4 ;  /* 0x0000300401007387 */ /* 0x0005e40000100a00 */
[----:B------:R-:W-:-:S04]  /*4040*/  IMAD.WIDE.U32 R250, R3, -0x326172a9, RZ ;  /* 0xcd9e8d5703fa7825 */ /* 0x000fc800078e00ff */
[----:B-1----:R-:W-:-:S04]  /*4050*/  IMAD.MOV.U32 R0, RZ, RZ, c[0x0][0x22c] ;  /* 0x00008b00ff007624 */ /* 0x002fc800078e00ff */
[----:B------:R-:W-:-:S04]  /*4060*/  IMAD R0, R0, c[0x0][0x1c0], RZ ;  /* 0x0000700000007a24 */ /* 0x000fc800078e02ff */
[C---:B--2---:R-:W-:Y:S01]  /*4070*/  IMAD.SHL.U32 R5, R0.reuse, 0x10, RZ ;  /* 0x0000001000057824 */ /* 0x044fe200078e00ff */
[----:B------:R-:W-:-:S04]  /*4080*/  SHF.L.U32 R241, R0, 0x3, RZ ;  /* 0x0000000300f17819 */ /* 0x000fc800000006ff */
[C---:B------:R-:W-:Y:S02]  /*4090*/  IADD3 R4, R5.reuse, 0x20, RZ ;  /* 0x0000002005047810 */ /* 0x040fe40007ffe0ff */
[C---:B------:R-:W-:Y:S02]  /*40a0*/  IADD3 R2, R5.reuse, 0x40, RZ ;  /* 0x0000004005027810 */ /* 0x040fe40007ffe0ff */
[----:B------:R-:W-:Y:S01]  /*40b0*/  IADD3 R5, R5, 0x60, RZ ;  /* 0x0000006005057810 */ /* 0x000fe20007ffe0ff */
[C---:B------:R-:W-:Y:S01]  /*40c0*/  IMAD.IADD R4, R241.reuse, 0x1, R4 ;  /* 0x00000001f1047824 */ /* 0x040fe200078e0204 */
[----:B------:R-:W-:-:S03]  /*40d0*/  IADD3 R2, R241, R2, RZ ;  /* 0x00000002f1027210 */ /* 0x000fc60007ffe0ff */
[C---:B------:R-:W-:Y:S01]  /*40e0*/  IMAD.IADD R0, R241.reuse, 0x1, R5 ;  /* 0x00000001f1007824 */ /* 0x040fe200078e0205 */
[C---:B------:R-:W-:Y:S01]  /*40f0*/  IADD3 R4, R241.reuse, R4, RZ ;  /* 0x00000004f1047210 */ /* 0x040fe20007ffe0ff */
[C---:B------:R-:W-:Y:S02]  /*4100*/  IMAD.IADD R2, R241.reuse, 0x1, R2 ;  /* 0x00000001f1027824 */ /* 0x040fe400078e0202 */
[C---:B------:R-:W-:Y:S02]  /*4110*/  IMAD.IADD R0, R241.reuse, 0x1, R0 ;  /* 0x00000001f1007824 */ /* 0x040fe400078e0200 */
[C---:B------:R-:W-:Y:S02]  /*4120*/  IMAD.IADD R4, R241.reuse, 0x1, R4 ;  /* 0x00000001f1047824 */ /* 0x040fe400078e0204 */
[C---:B------:R-:W-:Y:S01]  /*4130*/  IMAD.IADD R2, R241.reuse, 0x1, R2 ;  /* 0x00000001f1027824 */ /* 0x040fe200078e0202 */
[C---:B------:R-:W-:Y:S01]  /*4140*/  IADD3 R0, R241.reuse, R0, RZ ;  /* 0x00000000f1007210 */ /* 0x040fe20007ffe0ff */
[----:B------:R-:W-:-:S02]  /*4150*/  IMAD.IADD R4, R241, 0x1, R4 ;  /* 0x00000001f1047824 */ /* 0x000fc400078e0204 */
[C---:B------:R-:W-:Y:S01]  /*4160*/  IMAD.IADD R2, R241.reuse, 0x1, R2 ;  /* 0x00000001f1027824 */ /* 0x040fe200078e0202 */
[C---:B------:R-:W-:Y:S01]  /*4170*/  IADD3 R0, R241.reuse, R0, RZ ;  /* 0x00000000f1007210 */ /* 0x040fe20007ffe0ff */
[C---:B------:R-:W-:Y:S01]  /*4180*/  IMAD.IADD R3, R241.reuse, 0x1, R4 ;  /* 0x00000001f1037824 */ /* 0x040fe200078e0204 */
[----:B------:R-:W-:Y:S04]  /*4190*/  STL [R1+0x18], R4 ;  /* 0x0000180401007387 */ /* 0x000fe80000100800 */
[----:B------:R1:W-:Y:S04]  /*41a0*/  STL [R1+0x14], R2 ;  /* 0x0000140201007387 */ /* 0x0003e80000100800 */
[----:B------:R-:W-:Y:S04]  /*41b0*/  STL [R1+0x24], R3 ;  /* 0x0000240301007387 */ /* 0x000fe80000100800 */
[----:B------:R2:W-:Y:S01]  /*41c0*/  STL [R1+0x10], R0 ;  /* 0x0000100001007387 */ /* 0x0005e20000100800 */
[----:B-1----:R-:W-:-:S05]  /*41d0*/  IADD3 R2, R241, R2, RZ ;  /* 0x00000002f1027210 */ /* 0x002fca0007ffe0ff */
[----:B------:R1:W-:Y:S01]  /*41e0*/  STL [R1+0x20], R2 ;  /* 0x0000200201007387 */ /* 0x0003e20000100800 */
[----:B--2---:R-:W-:-:S05]  /*41f0*/  IMAD.IADD R0, R241, 0x1, R0 ;  /* 0x00000001f1007824 */ /* 0x004fca00078e0200 */
[----:B------:R1:W-:Y:S02]  /*4200*/  STL [R1+0x1c], R0 ;  /* 0x00001c0001007387 */ /* 0x0003e40000100800 */
.L_x_1671:
[----:B------:R-:W0:Y:S01]  /*4210*/  LDGDEPBAR ;  /* 0x00000000000079af */ /* 0x000e220000000000 */
[C---:B-1----:R-:W-:Y:S01]  /*4220*/  IMAD.IADD R0, R203.reuse, 0x1, R214 ;  /* 0x00000001cb007824 */ /* 0x042fe200078e02d6 */
[----:B------:R-:W-:Y:S01]  /*4230*/  USHF.L.U32 UR10, UR21, 0x7, URZ ;  /* 0x00000007150a7899 */ /* 0x000fe2000800063f */
[--C-:B------:R-:W-:Y:S01]  /*4240*/  IMAD.IADD R2, R203, 0x1, R212.reuse ;  /* 0x00000001cb027824 */ /* 0x100fe200078e02d4 */
[----:B------:R-:W-:Y:S01]  /*4250*/  UIADD3 UR9, UR13, -0x61c88647, URZ ;  /* 0x9e3779b90d097890 */ /* 0x000fe2000fffe03f */
[----:B------:R-:W-:Y:S01]  /*4260*/  IMAD.IADD R3, R0, 0x1, R212 ;  /* 0x0000000100037824 */ /* 0x000fe200078e02d4 */
[----:B------:R-:W-:Y:S02]  /*4270*/  UIADD3 UR10, UR10, 0x80, URZ ;  /* 0x000000800a0a7890 */ /* 0x000fe4000fffe03f */
[----:B------:R-:W2:Y:S01]  /*4280*/  LDL R216, [R1+0x38] ;  /* 0x0000380001d87983 */ /* 0x000ea20000100800 */
[----:B------:R-:W-:Y:S02]  /*4290*/  UIADD3 UR11, UR13, 0x3c6ef372, URZ ;  /* 0x3c6ef3720d0b7890 */ /* 0x000fe4000fffe03f */
[----:B------:R-:W-:Y:S01]  /*42a0*/  UISETP.GE.AND UP0, UPT, UR10, UR8, UPT ;  /* 0x000000080a00728c */ /* 0x000fe2000bf06270 */
[----:B------:R-:W3:Y:S01]  /*42b0*/  LDL R218, [R1+0x8] ;  /* 0x0000080001da7983 */ /* 0x000ee20000100800 */
[----:B------:R-:W-:Y:S02]  /*42c0*/  UIADD3 UR10, UR12, -0x4498517b, URZ ;  /* 0xbb67ae850c0a7890 */ /* 0x000fe4000fffe03f */
[----:B------:R-:W-:Y:S01]  /*42d0*/  UISETP.GE.AND UP4, UPT, UR5, 0x1, UPT ;  /* 0x000000010500788c */ /* 0x000fe2000bf86270 */
        /* <DEDUP_REMOVED lines=12> */
[-C--:B------:R-:W-:Y:S07]  /*43a0*/  HMMA.16816.F32.BF16 R12, R28, R18.reuse, RZ ;  /* 0x000000121c0c723c */ /* 0x080fee00000418ff */
[----:B------:R-:W-:Y:S01]  /*43b0*/  LDSM.16.M88.4 R184, [R2] ;  /* 0x0000000002b8783b */ /* 0x000fe20000000200 */
[C---:B------:R-:W-:Y:S07]  /*43c0*/  HMMA.16816.F32.BF16 R16, R32.reuse, R18, RZ ;  /* 0x000000122010723c */ /* 0x040fee00000418ff */
[----:B------:R-:W1:Y:S01]  /*43d0*/  LDSM.16.M88.4 R188, [R210+0xc000] ;  /* 0x00c00000d2bc783b */ /* 0x000e620000000200 */
[-C--:B------:R-:W-:Y:S07]  /*43e0*/  HMMA.16816.F32.BF16 R20, R32, R164.reuse, RZ ;  /* 0x000000a42014723c */ /* 0x080fee00000418ff */
[----:B------:R-:W-:Y:S01]  /*43f0*/  LDSM.16.M88.4 R192, [R211+0x10000] ;  /* 0x01000000d3c0783b */ /* 0x000fe20000000200 */
[C---:B------:R-:W-:Y:S07]  /*4400*/  HMMA.16816.F32.BF16 R24, R28.reuse, R164, RZ ;  /* 0x000000a41c18723c */ /* 0x040fee00000418ff */
[----:B------:R-:W-:Y:S01]  /*4410*/  LDSM.16.M88.4 R196, [R203+0x3000] ;  /* 0x00300000cbc4783b */ /* 0x000fe20000000200 */
[-C--:B------:R-:W-:Y:S08]  /*4420*/  HMMA.16816.F32.BF16 R28, R28, R166.reuse, RZ ;  /* 0x000000a61c1c723c */ /* 0x080ff000000418ff */
[----:B------:R-:W-:Y:S01]  /*4430*/  HMMA.16816.F32.BF16 R32, R32, R166, RZ ;  /* 0x000000a62020723c */ /* 0x000fe200000418ff */
[----:B------:R-:W4:Y:S07]  /*4440*/  LDSM.16.M88.4 R164, [R2+0x1000] ;  /* 0x0010000002a4783b */ /* 0x000f2e0000000200 */
        /* <DEDUP_REMOVED lines=8> */
[----:B------:R-:W-:Y:S07]  /*44d0*/  LDSM.16.M88.4 R176, [R209+0xc000] ;  /* 0x00c00000d1b0783b */ /* 0x000fee0000000200 */
[----:B------:R-:W-:Y:S01]  /*44e0*/  HMMA.16816.F32.BF16 R32, R168, R182, R32 ;  /* 0x000000b6a820723c */ /* 0x000fe20000041820 */
[----:B------:R-:W4:Y:S07]  /*44f0*/  LDSM.16.M88.4 R168, [R3] ;  /* 0x0000000003a8783b */ /* 0x000f2e0000000200 */
[-C--:B------:R-:W-:Y:S01]  /*4500*/  HMMA.16816.F32.BF16 R4, R184, R188.reuse, R4 ;  /* 0x000000bcb804723c */ /* 0x080fe20000041804 */
[----:B------:R-:W4:Y:S07]  /*4510*/  LDSM.16.M88.4 R180, [R3+0x1000] ;  /* 0x0010000003b4783b */ /* 0x000f2e0000000200 */
[C---:B------:R-:W-:Y:S08]  /*4520*/  HMMA.16816.F32.BF16 R8, R164.reuse, R188, R8 ;  /* 0x000000bca408723c */ /* 0x040ff00000041808 */
[-C--:B------:R-:W-:Y:S08]  /*4530*/  HMMA.16816.F32.BF16 R12, R164, R190.reuse, R12 ;  /* 0x000000bea40c723c */ /* 0x080ff0000004180c */
[C---:B------:R-:W-:Y:S01]  /*4540*/  HMMA.16816.F32.BF16 R16, R184.reuse, R190, R16 ;  /* 0x000000beb810723c */ /* 0x040fe20000041810 */
[----:B------:R-:W2:Y:S07]  /*4550*/  LDSM.16.M88.4 R188, [R209+0xc800] ;  /* 0x00c80000d1bc783b */ /* 0x000eae0000000200 */
[-C--:B-1----:R-:W-:Y:S08]  /*4560*/  HMMA.16816.F32.BF16 R20, R184, R172.reuse, R20 ;  /* 0x000000acb814723c */ /* 0x082ff00000041814 */
[C---:B------:R-:W-:Y:S08]  /*4570*/  HMMA.16816.F32.BF16 R24, R164.reuse, R172, R24 ;  /* 0x000000aca418723c */ /* 0x040ff00000041818 */
[-C--:B------:R-:W-:Y:S01]  /*4580*/  HMMA.16816.F32.BF16 R28, R164, R174.reuse, R28 ;  /* 0x000000aea41c723c */ /* 0x080fe2000004181c */
[----:B------:R-:W1:Y:S07]  /*4590*/  LDSM.16.M88.4 R164, [R203+0x2000] ;  /* 0x00200000cba4783b */ /* 0x000e6e0000000200 */
[----:B------:R-:W-:Y:S01]  /*45a0*/  HMMA.16816.F32.BF16 R32, R184, R174, R32 ;  /* 0x000000aeb820723c */ /* 0x000fe20000041820 */
[----:B------:R-:W1:Y:S07]  /*45b0*/  LDSM.16.M88.4 R172, [R211+0x10800] ;  /* 0x01080000d3ac783b */ /* 0x000e6e0000000200 */
        /* <DEDUP_REMOVED lines=11> */
[----:B------:R2:W4:Y:S07]  /*4670*/  LDSM.16.M88.4 R168, [R0+0x2000] ;  /* 0x0020000000a8783b */ /* 0x00052e0000000200 */
[-C--:B-1----:R-:W-:Y:S01]  /*4680*/  HMMA.16816.F32.BF16 R4, R164, R192.reuse, R4 ;  /* 0x000000c0a404723c */ /* 0x082fe20000041804 */
[----:B------:R-:W-:Y:S07]  /*4690*/  LDSM.16.M88.4 R188, [R2+0x2000] ;  /* 0x0020000002bc783b */ /* 0x000fee0000000200 */
[C---:B------:R-:W-:Y:S08]  /*46a0*/  HMMA.16816.F32.BF16 R8, R196.reuse, R192, R8 ;  /* 0x000000c0c408723c */ /* 0x040ff00000041808 */
[-C--:B------:R-:W-:Y:S01]  /*46b0*/  HMMA.16816.F32.BF16 R12, R196, R194.reuse, R12 ;  /* 0x000000c2c40c723c */ /* 0x080fe2000004180c */
[----:B--2---:R-:W-:Y:S04]  /*46c0*/  IMAD.U32 R0, RZ, RZ, UR5 ;  /* 0x00000005ff007e24 */ /* 0x004fe8000f8e00ff */
[----:B------:R-:W-:Y:S02]  /*46d0*/  IMAD R0, R0, 0x40, R216 ;  /* 0x0000004000007824 */ /* 0x000fe400078e02d8 */
[----:B------:R-:W2:Y:S01]  /*46e0*/  LDL R216, [R1+0x28] ;  /* 0x0000280001d87983 */ /* 0x000ea20000100800 */
[C---:B------:R-:W-:Y:S03]  /*46f0*/  HMMA.16816.F32.BF16 R16, R164.reuse, R194, R16 ;  /* 0x000000c2a410723c */ /* 0x040fe60000041810 */
[----:B------:R-:W1:Y:S05]  /*4700*/  LDSM.16.M88.4 R192, [R210+0x10000] ;  /* 0x01000000d2c0783b */ /* 0x000e6a0000000200 */
[-C--:B------:R-:W-:Y:S08]  /*4710*/  HMMA.16816.F32.BF16 R20, R164, R172.reuse, R20 ;  /* 0x000000aca414723c */ /* 0x080ff00000041814 */
[C---:B------:R-:W-:Y:S08]  /*4720*/  HMMA.16816.F32.BF16 R24, R196.reuse, R172, R24 ;  /* 0x000000acc418723c */ /* 0x040ff00000041818 */
[-C--:B------:R-:W-:Y:S01]  /*4730*/  HMMA.16816.F32.BF16 R28, R196, R174.reuse, R28 ;  /* 0x000000aec41c723c */ /* 0x080fe2000004181c */
[----:B------:R-:W2:Y:S07]  /*4740*/  LDL R197, [R1+0x4] ;  /* 0x0000040001c57983 */ /* 0x000eae0000100800 */
[----:B------:R-:W-:Y:S01]  /*4750*/  HMMA.16816.F32.BF16 R32, R164, R174, R32 ;  /* 0x000000aea420723c */ /* 0x000fe20000041820 */
[----:B------:R1:W3:Y:S07]  /*4760*/  LDSM.16.M88.4 R164, [R2+0x3000] ;  /* 0x0030000002a4783b */ /* 0x0002ee0000000200 */
[-C--:B----4-:R-:W-:Y:S01]  /*4770*/  HMMA.16816.F32.BF16 R4, R168, R176.reuse, R4 ;  /* 0x000000b0a804723c */ /* 0x090fe20000041804 */
[----:B------:R-:W4:Y:S07]  /*4780*/  LDSM.16.M88.4 R172, [R210+0x10800] ;  /* 0x01080000d2ac783b */ /* 0x000f2e0000000200 */
[C---:B------:R-:W-:Y:S01]  /*4790*/  HMMA.16816.F32.BF16 R8, R180.reuse, R176, R8 ;  /* 0x000000b0b408723c */ /* 0x040fe20000041808 */
[----:B------:R-:W2:Y:S06]  /*47a0*/  LDL R177, [R1+0x44] ;  /* 0x0000440001b17983 */ /* 0x000eac0000100800 */
[C---:B------:R-:W-:Y:S01]  /*47b0*/  IADD3 R176, R0.reuse, 0x1f, RZ ;  /* 0x0000001f00b07810 */ /* 0x040fe20007ffe0ff */
[-C--:B------:R-:W-:Y:S04]  /*47c0*/  HMMA.16816.F32.BF16 R12, R180, R178.reuse, R12 ;  /* 0x000000b2b40c723c */ /* 0x080fe8000004180c */
[----:B-1----:R-:W-:Y:S04]  /*47d0*/  IADD3 R2, R0, 0x8, RZ ;  /* 0x0000000800027810 */ /* 0x002fe80007ffe0ff */
[----:B------:R-:W-:Y:S01]  /*47e0*/  ISETP.GE.AND P1, PT, R2, RZ, PT ;  /* 0x000000ff0200720c */ /* 0x000fe20003f26270 */
[C---:B------:R-:W-:Y:S07]  /*47f0*/  HMMA.16816.F32.BF16 R16, R168.reuse, R178, R16 ;  /* 0x000000b2a810723c */ /* 0x040fee0000041810 */
[C---:B------:R-:W-:Y:S01]  /*4800*/  IADD3 R179, R0.reuse, 0x27, RZ ;  /* 0x0000002700b37810 */ /* 0x040fe20007ffe0ff */
[-C--:B------:R-:W-:Y:S04]  /*4810*/  HMMA.16816.F32.BF16 R20, R168, R184.reuse, R20 ;  /* 0x000000b8a814723c */ /* 0x080fe80000041814 */
[C---:B------:R-:W-:Y:S02]  /*4820*/  @!P1 IADD3 R2, -R0.reuse, -0x8, RZ ;  /* 0xfffffff800029810 */ /* 0x040fe40007ffe1ff */
[----:B------:R-:W-:Y:S02]  /*4830*/  IADD3 R178, R0, -0x9, RZ ;  /* 0xfffffff700b27810 */ /* 0x000fe40007ffe0ff */
[C---:B------:R-:W-:Y:S01]  /*4840*/  HMMA.16816.F32.BF16 R24, R180.reuse, R184, R24 ;  /* 0x000000b8b418723c */ /* 0x040fe20000041818 */
[----:B------:R1:W1:Y:S03]  /*4850*/  I2F R231, R2 ;  /* 0x0000000200e77306 */ /* 0x0002660000201400 */
[----:B------:R-:W-:Y:S03]  /*4860*/  ISETP.GE.AND P6, PT, R178, RZ, PT ;  /* 0x000000ffb200720c */ /* 0x000fe60003fc6270 */
[C---:B------:R-:W-:Y:S01]  /*4870*/  IADD3 R184, R0.reuse, -0x18, RZ ;  /* 0xffffffe800b87810 */ /* 0x040fe20007ffe0ff */
[-C--:B------:R-:W-:Y:S01]  /*4880*/  HMMA.16816.F32.BF16 R28, R180, R186.reuse, R28 ;  /* 0x000000bab41c723c */ /* 0x080fe2000004181c */
[----:B------:R-:W-:Y:S06]  /*4890*/  IMAD.U32 R185, RZ, RZ, UR5 ;  /* 0x00000005ffb97e24 */ /* 0x000fec000f8e00ff */
[C---:B------:R-:W-:Y:S01]  /*48a0*/  IADD3 R180, R0.reuse, 0x10, RZ ;  /* 0x0000001000b47810 */ /* 0x040fe20007ffe0ff */
[----:B------:R-:W-:Y:S04]  /*48b0*/  HMMA.16816.F32.BF16 R32, R168, R186, R32 ;  /* 0x000000baa820723c */ /* 0x000fe80000041820 */
[C---:B------:R-:W-:Y:S02]  /*48c0*/  IADD3 R181, R0.reuse, 0xf, RZ ;  /* 0x0000000f00b57810 */ /* 0x040fe40007ffe0ff */
[C---:B------:R-:W-:Y:S02]  /*48d0*/  IADD3 R183, R0.reuse, -0x19, RZ ;  /* 0xffffffe700b77810 */ /* 0x040fe40007ffe0ff */
[----:B------:R-:W-:Y:S01]  /*48e0*/  IABS R168, R0 ;  /* 0x0000000000a87213 */ /* 0x000fe20000000000 */
[-C--:B------:R-:W-:Y:S05]  /*48f0*/  HMMA.16816.F32.BF16 R4, R188, R192.reuse, R4 ;  /* 0x000000c0bc04723c */ /* 0x080fea0000041804 */
[C---:B------:R-:W-:Y:S02]  /*4900*/  IADD3 R169, R0.reuse, 0x20, RZ ;  /* 0x0000002000a97810 */ /* 0x040fe40007ffe0ff */
[C---:B-1----:R-:W-:Y:S01]  /*4910*/  IADD3 R2, R0.reuse, -0x1, RZ ;  /* 0xffffffff00027810 */ /* 0x042fe20007ffe0ff */
[C---:B---3--:R-:W-:Y:S01]  /*4920*/  HMMA.16816.F32.BF16 R8, R164.reuse, R192, R8 ;  /* 0x000000c0a408723c */ /* 0x048fe20000041808 */
[----:B------:R1:W3:Y:S03]  /*4930*/  I2F R193, R168 ;  /* 0x000000a800c17306 */ /* 0x0002e60000201400 */
[----:B------:R-:W-:Y:S02]  /*4940*/  ISETP.GE.AND P2, PT, R169, RZ, PT ;  /* 0x000000ffa900720c */ /* 0x000fe40003f46270 */
[C---:B------:R-:W-:Y:S02]  /*4950*/  IADD3 R182, R0.reuse, -0x11, RZ ;  /* 0xffffffef00b67810 */ /* 0x040fe40007ffe0ff */
[----:B------:R-:W-:Y:S01]  /*4960*/  @!P6 IADD3 R178, -R0, 0x9, RZ ;  /* 0x0000000900b2e810 */ /* 0x000fe20007ffe1ff */
[-C--:B------:R-:W-:Y:S03]  /*4970*/  HMMA.16816.F32.BF16 R12, R164, R194.reuse, R12 ;  /* 0x000000c2a40c723c */ /* 0x080fe6000004180c */
[----:B------:R-:W-:Y:S05]  /*4980*/  ISETP.GE.AND P6, PT, R184, RZ, PT ;  /* 0x000000ffb800720c */ /* 0x000fea0003fc6270 */
[----:B------:R-:W-:Y:S01]  /*4990*/  @!P2 IADD3 R169, -R0, -0x20, RZ ;  /* 0xffffffe000a9a810 */ /* 0x000fe20007ffe1ff */
[C---:B------:R-:W-:Y:S03]  /*49a0*/  HMMA.16816.F32.BF16 R16, R188.reuse, R194, R16 ;  /* 0x000000c2bc10723c */ /* 0x040fe60000041810 */
[----:B------:R-:W-:Y:S01]  /*49b0*/  I2F R192, R169 ;  /* 0x000000a900c07306 */ /* 0x000fe20000201400 */
[----:B------:R-:W-:Y:S03]  /*49c0*/  ISETP.GE.AND P2, PT, R2, RZ, PT ;  /* 0x000000ff0200720c */ /* 0x000fe60003f46270 */
[C---:B------:R-:W-:Y:S01]  /*49d0*/  @!P6 IADD3 R184, -R0.reuse, 0x18, RZ ;  /* 0x0000001800b8e810 */ /* 0x040fe20007ffe1ff */
[-C--:B----4-:R-:W-:Y:S01]  /*49e0*/  HMMA.16816.F32.BF16 R20, R188, R172.reuse, R20 ;  /* 0x000000acbc14723c */ /* 0x090fe20000041814 */
[----:B------:R-:W-:Y:S03]  /*49f0*/  PLOP3.LUT P6, PT, PT, PT, UP0, 0x80, 0x0 ;  /* 0x000000000000781c */ /* 0x000fe60003fcf008 */
[----:B-1----:R-:W-:Y:S04]  /*4a00*/  IADD3 R168, R0, 0x28, RZ ;  /* 0x0000002800a87810 */ /* 0x002fe80007ffe0ff */
[----:B------:R-:W-:Y:S01]  /*4a10*/  ISETP.GE.AND P1, PT, R168, RZ, PT ;  /* 0x000000ffa800720c */ /* 0x000fe20003f26270 */
[C---:B------:R-:W-:Y:S04]  /*4a20*/  HMMA.16816.F32.BF16 R24, R164.reuse, R172, R24 ;  /* 0x000000aca418723c */ /* 0x040fe80000041818 */
[C---:B------:R-:W-:Y:S02]  /*4a30*/  @!P2 IADD3 R2, -R0.reuse, 0x1, RZ ;  /* 0x000000010002a810 */ /* 0x040fe40007ffe1ff */
[----:B------:R-:W-:Y:S02]  /*4a40*/  ISETP.GE.AND P2, PT, R179, RZ, PT ;  /* 0x000000ffb300720c */ /* 0x000fe40003f46270 */
[C---:B------:R-:W-:Y:S01]  /*4a50*/  IADD3 R172, R0.reuse, 0x7, RZ ;  /* 0x0000000700ac7810 */ /* 0x040fe20007ffe0ff */
[-C--:B------:R-:W-:Y:S01]  /*4a60*/  HMMA.16816.F32.BF16 R28, R164, R174.reuse, R28 ;  /* 0x000000aea41c723c */ /* 0x080fe2000004181c */
[----:B------:R-:W-:Y:S01]  /*4a70*/  LDSM.16.M88.4 R164, [R3+0x2000] ;  /* 0x0020000003a4783b */ /* 0x000fe20000000200 */
[----:B------:R1:W4:Y:S01]  /*4a80*/  I2F R194, R2 ;  /* 0x0000000200c27306 */ /* 0x0003220000201400 */
[----:B------:R-:W-:Y:S02]  /*4a90*/  @!P1 IADD3 R168, -R0, -0x28, RZ ;  /* 0xffffffd800a89810 */ /* 0x000fe40007ffe1ff */
[----:B------:R-:W-:Y:S03]  /*4aa0*/  ISETP.GE.AND P1, PT, R172, RZ, PT ;  /* 0x000000ffac00720c */ /* 0x000fe60003f26270 */
[----:B------:R-:W-:Y:S04]  /*4ab0*/  HMMA.16816.F32.BF16 R32, R188, R174, R32 ;  /* 0x000000aebc20723c */ /* 0x000fe80000041820 */
[C---:B------:R-:W-:Y:S01]  /*4ac0*/  @!P2 IADD3 R179, -R0.reuse, -0x27, RZ ;  /* 0xffffffd900b3a810 */ /* 0x040fe20007ffe1ff */
[----:B------:R3:W-:Y:S07]  /*4ad0*/  I2F R195, R168 ;  /* 0x000000a800c37306 */ /* 0x0007ee0000201400 */
[----:B------:R-:W-:Y:S02]  /*4ae0*/  @!P1 IADD3 R172, -R0, -0x7, RZ ;  /* 0xfffffff900ac9810 */ /* 0x000fe40007ffe1ff */
[----:B------:R-:W-:Y:S01]  /*4af0*/  ISETP.GE.AND P1, PT, R176, RZ, PT ;  /* 0x000000ffb000720c */ /* 0x000fe20003f26270 */
[----:B------:R4:W-:Y:S01]  /*4b00*/  I2F R191, R179 ;  /* 0x000000b300bf7306 */ /* 0x0009e20000201400 */
[----:B-1----:R-:W-:Y:S04]  /*4b10*/  IADD3 R2, R0, 0x18, RZ ;  /* 0x0000001800027810 */ /* 0x002fe80007ffe0ff */
[----:B------:R-:W-:Y:S05]  /*4b20*/  ISETP.GE.AND P4, PT, R2, RZ, PT ;  /* 0x000000ff0200720c */ /* 0x000fea0003f86270 */
[----:B------:R1:W1:Y:S02]  /*4b30*/  I2F R226, R172 ;  /* 0x000000ac00e27306 */ /* 0x0002640000201400 */
[----:B------:R-:W-:Y:S02]  /*4b40*/  @!P1 IADD3 R176, -R0, -0x1f, RZ ;  /* 0xffffffe100b09810 */ /* 0x000fe40007ffe1ff */
[----:B------:R-:W-:Y:S01]  /*4b50*/  ISETP.GE.AND P1, PT, R180, RZ, PT ;  /* 0x000000ffb400720c */ /* 0x000fe20003f26270 */
[----:B---3--:R-:W3:Y:S03]  /*4b60*/  LDSM.16.M88.4 R168, [R209+0x10000] ;  /* 0x01000000d1a8783b */ /* 0x008ee60000000200 */
[----:B------:R-:W-:Y:S02]  /*4b70*/  @!P4 IADD3 R2, -R0, -0x18, RZ ;  /* 0xffffffe80002c810 */ /* 0x000fe40007ffe1ff */
[----:B------:R-:W3:Y:S01]  /*4b80*/  I2F R188, R176 ;  /* 0x000000b000bc7306 */ /* 0x000ee20000201400 */
[----:B------:R-:W-:Y:S02]  /*4b90*/  ISETP.GE.AND P4, PT, R182, RZ, PT ;  /* 0x000000ffb600720c */ /* 0x000fe40003f86270 */
[C---:B----4-:R-:W-:Y:S04]  /*4ba0*/  IADD3 R179, R0.reuse, -0x10, RZ ;  /* 0xfffffff000b37810 */ /* 0x050fe80007ffe0ff */
[C---:B------:R-:W-:Y:S02]  /*4bb0*/  @!P1 IADD3 R180, -R0.reuse, -0x10, RZ ;  /* 0xfffffff000b49810 */ /* 0x040fe40007ffe1ff */
[----:B------:R-:W-:Y:S02]  /*4bc0*/  ISETP.GE.AND P3, PT, R179, RZ, PT ;  /* 0x000000ffb300720c */ /* 0x000fe40003f66270 */
[----:B------:R-:W-:Y:S01]  /*4bd0*/  PLOP3.LUT P1, PT, PT, PT, UP0, 0x80, 0x0 ;  /* 0x000000000000781c */ /* 0x000fe20003f2f008 */
[----:B------:R-:W4:Y:S01]  /*4be0*/  I2F R198, R2 ;  /* 0x0000000200c67306 */ /* 0x000f220000201400 */
[----:B-1----:R1:W4:Y:S01]  /*4bf0*/  LDSM.16.M88.4 R172, [R3+0x3000] ;  /* 0x0030000003ac783b */ /* 0x0023220000000200 */
[C---:B------:R-:W-:Y:S02]  /*4c00*/  @!P4 IADD3 R182, -R0.reuse, 0x11, RZ ;  /* 0x0000001100b6c810 */ /* 0x040fe40007ffe1ff */
[----:B------:R-:W-:Y:S06]  /*4c10*/  PLOP3.LUT P4, PT, PT, PT, UP0, 0x80, 0x0 ;  /* 0x000000000000781c */ /* 0x000fec0003f8f008 */
[C---:B------:R-:W-:Y:S01]  /*4c20*/  @!P3 IADD3 R179, -R0.reuse, 0x10, RZ ;  /* 0x0000001000b3b810 */ /* 0x040fe20007ffe1ff */
[----:B------:R-:W-:Y:S01]  /*4c30*/  I2F R190, R178 ;  /* 0x000000b200be7306 */ /* 0x000fe20000201400 */
[----:B------:R-:W-:Y:S01]  /*4c40*/  ISETP.GE.AND P3, PT, R183, RZ, PT ;  /* 0x000000ffb700720c */ /* 0x000fe20003f66270 */
[-C--:B---3--:R-:W-:Y:S11]  /*4c50*/  HMMA.16816.F32.BF16 R4, R164, R168.reuse, R4 ;  /* 0x000000a8a404723c */ /* 0x088ff60000041804 */
[----:B------:R-:W-:Y:S01]  /*4c60*/  @!UPT UIADD3 URZ, URZ, URZ, URZ ;  /* 0x0000003f3f3ff290 */ /* 0x000fe2000fffe03f */
[C---:B------:R-:W-:Y:S02]  /*4c70*/  @!P3 IADD3 R183, -R0.reuse, 0x19, RZ ;  /* 0x0000001900b7b810 */ /* 0x040fe40007ffe1ff */
[----:B------:R-:W-:Y:S02]  /*4c80*/  PLOP3.LUT P3, PT, PT, PT, UP0, 0x80, 0x0 ;  /* 0x000000000000781c */ /* 0x000fe40003f6f008 */
[----:B-1----:R-:W-:Y:S01]  /*4c90*/  IADD3 R3, R0, -0x8, RZ ;  /* 0xfffffff800037810 */ /* 0x002fe20007ffe0ff */
[----:B------:R-:W-:Y:S03]  /*4ca0*/  I2F R232, R183 ;  /* 0x000000b700e87306 */ /* 0x000fe60000201400 */
[----:B------:R-:W-:Y:S01]  /*4cb0*/  ISETP.GE.AND P2, PT, R3, RZ, PT ;  /* 0x000000ff0300720c */ /* 0x000fe20003f46270 */
[C---:B----4-:R-:W-:Y:S04]  /*4cc0*/  HMMA.16816.F32.BF16 R8, R172.reuse, R168, R8 ;  /* 0x000000a8ac08723c */ /* 0x050fe80000041808 */
[----:B------:R-:W-:Y:S03]  /*4cd0*/  FFMA.FTZ R6, R231, -UR4, R6 ;  /* 0x80000004e7067c23 */ /* 0x000fe60008010006 */
[----:B------:R-:W-:Y:S01]  /*4ce0*/  @P1 IADD3 R168, R233, 0x1, RZ ;  /* 0x00000001e9a81810 */ /* 0x000fe20007ffe0ff */
[-C--:B------:R-:W-:Y:S01]  /*4cf0*/  HMMA.16816.F32.BF16 R12, R172, R170.reuse, R12 ;  /* 0x000000aaac0c723c */ /* 0x080fe2000004180c */
[----:B------:R-:W-:Y:S02]  /*4d00*/  PLOP3.LUT P1, PT, PT, PT, UP0, 0x80, 0x0 ;  /* 0x000000000000781c */ /* 0x000fe40003f2f008 */
[----:B------:R-:W-:Y:S01]  /*4d10*/  @P3 ISETP.GE.AND P3, PT, R168, UR8, PT ;  /* 0x00000008a8003c0c */ /* 0x000fe2000bf66270 */
[----:B------:R-:W-:Y:S01]  /*4d20*/  FFMA.FTZ R4, R193, -UR4, R4 ;  /* 0x80000004c1047c23 */ /* 0x000fe20008010004 */
[----:B------:R-:W-:Y:S01]  /*4d30*/  @!P2 IADD3 R3, -R0, 0x8, RZ ;  /* 0x000000080003a810 */ /* 0x000fe20007ffe1ff */
[----:B------:R-:W3:Y:S01]  /*4d40*/  LDL.64 R168, [R1+0x30] ;  /* 0x0000300001a87983 */ /* 0x000ee20000100a00 */
[----:B------:R-:W-:Y:S01]  /*4d50*/  ISETP.GE.AND P2, PT, R181, RZ, PT ;  /* 0x000000ffb500720c */ /* 0x000fe20003f46270 */
[C---:B------:R-:W-:Y:S01]  /*4d60*/  HMMA.16816.F32.BF16 R16, R164.reuse, R170, R16 ;  /* 0x000000aaa410723c */ /* 0x040fe20000041810 */
[----:B------:R-:W1:Y:S03]  /*4d70*/  I2F R189, R3 ;  /* 0x0000000300bd7306 */ /* 0x000e660000201400 */
[----:B------:R-:W-:Y:S02]  /*4d80*/  FFMA.FTZ R5, R194, -UR4, R5 ;  /* 0x80000004c2057c23 */ /* 0x000fe40008010005 */
[----:B------:R-:W-:Y:S02]  /*4d90*/  FFMA.FTZ R7, R226, -UR4, R7 ;  /* 0x80000004e2077c23 */ /* 0x000fe40008010007 */
[----:B------:R-:W-:Y:S03]  /*4da0*/  FFMA.FTZ R10, R195, -UR4, R10 ;  /* 0x80000004c30a7c23 */ /* 0x000fe6000801000a */
[----:B------:R-:W-:Y:S01]  /*4db0*/  I2F R195, R180 ;  /* 0x000000b400c37306 */ /* 0x000fe20000201400 */
[----:B------:R-:W-:Y:S01]  /*4dc0*/  @!P2 IADD3 R181, -R0, -0xf, RZ ;  /* 0xfffffff100b5a810 */ /* 0x000fe20007ffe1ff */
[----:B------:R-:W-:Y:S01]  /*4dd0*/  FFMA.FTZ R9, R188, -UR4, R9 ;  /* 0x80000004bc097c23 */ /* 0x000fe20008010009 */
[----:B------:R-:W-:Y:S01]  /*4de0*/  PLOP3.LUT P2, PT, PT, PT, UP0, 0x80, 0x0 ;  /* 0x000000000000781c */ /* 0x000fe20003f4f008 */
[----:B------:R-:W-:Y:S02]  /*4df0*/  FFMA.FTZ R8, R192, -UR4, R8 ;  /* 0x80000004c0087c23 */ /* 0x000fe40008010008 */
[----:B------:R-:W-:Y:S02]  /*4e00*/  FFMA.FTZ R11, R191, -UR4, R11 ;  /* 0x80000004bf0b7c23 */ /* 0x000fe4000801000b */
[----:B------:R-:W-:Y:S02]  /*4e10*/  FFMA.FTZ R12, R198, -UR4, R12 ;  /* 0x80000004c60c7c23 */ /* 0x000fe4000801000c */
[----:B------:R-:W-:Y:S01]  /*4e20*/  FFMA.FTZ R15, R188, -UR4, R15 ;  /* 0x80000004bc0f7c23 */ /* 0x000fe2000801000f */
[----:B------:R-:W-:Y:S01]  /*4e30*/  I2F R191, R181 ;  /* 0x000000b500bf7306 */ /* 0x000fe20000201400 */
[----:B------:R-:W-:Y:S02]  /*4e40*/  FFMA.FTZ R14, R192, -UR4, R14 ;  /* 0x80000004c00e7c23 */ /* 0x000fe4000801000e */
[----:B-1----:R-:W-:Y:S02]  /*4e50*/  FFMA.FTZ R16, R189, -UR4, R16 ;  /* 0x80000004bd107c23 */ /* 0x002fe40008010010 */
[----:B------:R-:W-:Y:S02]  /*4e60*/  FFMA.FTZ R18, R193, -UR4, R18 ;  /* 0x80000004c1127c23 */ /* 0x000fe40008010012 */
[----:B------:R-:W-:Y:S02]  /*4e70*/  FFMA.FTZ R17, R190, -UR4, R17 ;  /* 0x80000004be117c23 */ /* 0x000fe40008010011 */
[----:B------:R-:W-:Y:S01]  /*4e80*/  FFMA.FTZ R19, R194, -UR4, R19 ;  /* 0x80000004c2137c23 */ /* 0x000fe20008010013 */
[----:B------:R-:W-:Y:S01]  /*4e90*/  I2F R192, R184 ;  /* 0x000000b800c07306 */ /* 0x000fe20000201400 */
[----:B--2---:R-:W-:Y:S02]  /*4ea0*/  FMUL.FTZ R176, R197, 1.4426950216293334961 ;  /* 0x3fb8aa3bc5b07820 */ /* 0x004fe40000410000 */
[----:B------:R-:W-:Y:S01]  /*4eb0*/  IMAD R185, R185, 0x4, R177 ;  /* 0x00000004b9b97824 */ /* 0x000fe200078e02b1 */
[----:B------:R-:W-:Y:S03]  /*4ec0*/  IADD3 R177, R0, 0x17, RZ ;  /* 0x0000001700b17810 */ /* 0x000fe60007ffe0ff */
[----:B------:R-:W-:Y:S01]  /*4ed0*/  IMAD.WIDE.U32 R186, R185, -0x326172a9, RZ ;  /* 0xcd9e8d57b9ba7825 */ /* 0x000fe200078e00ff */
[----:B------:R-:W-:Y:S02]  /*4ee0*/  ISETP.GE.AND P5, PT, R177, RZ, PT ;  /* 0x000000ffb100720c */ /* 0x000fe40003fa6270 */
[----:B------:R-:W-:Y:S02]  /*4ef0*/  IADD3 R2, R185, 0x2, RZ ;  /* 0x00000002b9027810 */ /* 0x000fe40007ffe0ff */
[-C--:B------:R-:W-:Y:S02]  /*4f00*/  LOP3.LUT R199, R187, R216.reuse, RZ, 0x3c, !PT ;  /* 0x000000d8bbc77212 */ /* 0x080fe400078e3cff */
[----:B------:R-:W-:Y:S01]  /*4f10*/  LOP3.LUT R187, R251, UR9, R186, 0x96, !PT ;  /* 0x00000009fbbb7c12 */ /* 0x000fe2000f8e96ba */
[----:B------:R-:W-:Y:S04]  /*4f20*/  IMAD.WIDE.U32 R2, R2, -0x326172a9, RZ ;  /* 0xcd9e8d5702027825 */ /* 0x000fe800078e00ff */
[----:B------:R-:W-:Y:S01]  /*4f30*/  IMAD.WIDE.U32 R224, R187, -0x2daee0ad, RZ ;  /* 0xd2511f53bbe07825 */ /* 0x000fe200078e00ff */
[----:B------:R-:W-:Y:S02]  /*4f40*/  LOP3.LUT R186, R3, R216, RZ, 0x3c, !PT ;  /* 0x000000d803ba7212 */ /* 0x000fe400078e3cff */
[----:B------:R-:W-:Y:S01]  /*4f50*/  @!P5 IADD3 R177, -R0, -0x17, RZ ;  /* 0xffffffe900b1d810 */ /* 0x000fe20007ffe1ff */
[----:B------:R-:W-:Y:S01]  /*4f60*/  I2F R216, R179 ;  /* 0x000000b300d87306 */ /* 0x000fe20000201400 */
[----:B------:R-:W-:Y:S01]  /*4f70*/  PLOP3.LUT P5, PT, PT, PT, UP0, 0x80, 0x0 ;  /* 0x000000000000781c */ /* 0x000fe20003faf008 */
[----:B------:R-:W-:Y:S01]  /*4f80*/  FMUL.FTZ R3, R218, 1.4426950216293334961 ;  /* 0x3fb8aa3bda037820 */ /* 0x000fe20000410000 */
[----:B------:R-:W-:Y:S02]  /*4f90*/  @P4 IADD3 R0, R233, 0x8, RZ ;  /* 0x00000008e9004810 */ /* 0x000fe40007ffe0ff */
[----:B------:R-:W-:Y:S02]  /*4fa0*/  PLOP3.LUT P4, PT, PT, PT, UP0, 0x80, 0x0 ;  /* 0x000000000000781c */ /* 0x000fe40003f8f008 */
[----:B------:R-:W-:Y:S01]  /*4fb0*/  LOP3.LUT R185, R251, UR9, R2, 0x96, !PT ;  /* 0x00000009fbb97c12 */ /* 0x000fe2000f8e9602 */
[----:B------:R-:W-:Y:S01]  /*4fc0*/  UIADD3 UR9, UR12, 0x76cf5d0a, URZ ;  /* 0x76cf5d0a0c097890 */ /* 0x000fe2000fffe03f */
[----:B------:R-:W-:Y:S01]  /*4fd0*/  @P6 ISETP.GE.AND P6, PT, R0, UR8, PT ;  /* 0x0000000800006c0c */ /* 0x000fe2000bfc6270 */
[----:B------:R1:W2:Y:S01]  /*4fe0*/  I2F R196, R177 ;  /* 0x000000b100c47306 */ /* 0x0002a20000201400 */
[----:B-----5:R-:W-:Y:S02]  /*4ff0*/  FMUL.FTZ R2, R252, 1.4426950216293334961 ;  /* 0x3fb8aa3bfc027820 */ /* 0x020fe40000410000 */
[----:B------:R-:W-:Y:S01]  /*5000*/  IMAD.WIDE.U32 R220, R185, -0x2daee0ad, RZ ;  /* 0xd2511f53b9dc7825 */ /* 0x000fe200078e00ff */
[----:B------:R-:W-:Y:S11]  /*5010*/  @P5 ISETP.GE.AND P5, PT, R233, UR8, PT ;  /* 0x00000008e9005c0c */ /* 0x000ff6000bfa6270 */
[----:B------:R-:W-:Y:S02]  /*5020*/  @!UPT UIADD3 URZ, URZ, URZ, URZ ;  /* 0x0000003f3f3ff290 */ /* 0x000fe4000fffe03f */
[----:B------:R-:W-:Y:S02]  /*5030*/  @P1 FSEL R6, R6, -INF , !P5 ;  /* 0xff80000006061808 */ /* 0x000fe40006800000 */
[----:B------:R-:W-:Y:S02]  /*5040*/  @P2 FSEL R4, R4, -INF , !P5 ;  /* 0xff80000004042808 */ /* 0x000fe40006800000 */
[----:B------:R-:W-:Y:S02]  /*5050*/  PLOP3.LUT P2, PT, PT, PT, UP0, 0x80, 0x0 ;  /* 0x000000000000781c */ /* 0x000fe40003f4f008 */
[----:B------:R-:W-:Y:S01]  /*5060*/  FSETP.NEU.FTZ.AND P1, PT, R197, -INF , PT ;  /* 0xff800000c500780b */ /* 0x000fe20003f3d000 */
[----:B-1----:R-:W4:Y:S01]  /*5070*/  LDL R177, [R1] ;  /* 0x0000000001b17983 */ /* 0x002f220000100800 */
[----:B------:R-:W-:Y:S01]  /*5080*/  @P4 FSEL R8, R8, -INF , !P5 ;  /* 0xff80000008084808 */ /* 0x000fe20006800000 */
[----:B------:R-:W1:Y:S01]  /*5090*/  I2F R197, R182 ;  /* 0x000000b600c57306 */ /* 0x000e620000201400 */
[----:B------:R-:W-:Y:S01]  /*50a0*/  FSEL R176, R176, RZ, P1 ;  /* 0x000000ffb0b07208 */ /* 0x000fe20000800000 */
[----:B--2---:R-:W-:Y:S01]  /*50b0*/  FFMA.FTZ R13, R196, -UR4, R13 ;  /* 0x80000004c40d7c23 */ /* 0x004fe2000801000d */
[----:B------:R-:W-:Y:S02]  /*50c0*/  PLOP3.LUT P1, PT, PT, PT, UP0, 0x80, 0x0 ;  /* 0x000000000000781c */ /* 0x000fe40003f2f008 */
[----:B------:R-:W-:Y:S01]  /*50d0*/  PLOP3.LUT P4, PT, PT, PT, UP0, 0x80, 0x0 ;  /* 0x000000000000781c */ /* 0x000fe20003f8f008 */
[--C-:B------:R-:W-:Y:S02]  /*50e0*/  FFMA.FTZ R4, R4, c[0x0][0x23c], -R176.reuse ;  /* 0x00008f0004047a23 */ /* 0x100fe400000108b0 */
[----:B------:R-:W-:Y:S02]  /*50f0*/  @P2 FSEL R10, R10, -INF , !P5 ;  /* 0xff8000000a0a2808 */ /* 0x000fe40006800000 */
[----:B------:R-:W-:Y:S01]  /*5100*/  PLOP3.LUT P2, PT, PT, PT, UP0, 0x80, 0x0 ;  /* 0x000000000000781c */ /* 0x000fe20003f4f008 */
[----:B------:R-:W-:Y:S01]  /*5110*/  MUFU.EX2 R222, R4 ;  /* 0x0000000400de7308 */ /* 0x000fe20000000800 */
[----:B------:R-:W-:Y:S04]  /*5120*/  PLOP3.LUT P5, PT, PT, PT, UP0, 0x80, 0x0 ;  /* 0x000000000000781c */ /* 0x000fe80003faf008 */
[----:B------:R-:W-:Y:S02]  /*5130*/  @P1 FSEL R11, R11, -INF , !P3 ;  /* 0xff8000000b0b1808 */ /* 0x000fe40005800000 */
[----:B------:R-:W-:Y:S02]  /*5140*/  PLOP3.LUT P1, PT, PT, PT, UP0, 0x80, 0x0 ;  /* 0x000000000000781c */ /* 0x000fe40003f2f008 */
[----:B------:R-:W-:Y:S02]  /*5150*/  @P4 FSEL R5, R5, -INF , !P3 ;  /* 0xff80000005054808 */ /* 0x000fe40005800000 */
[----:B------:R-:W-:Y:S02]  /*5160*/  FSETP.NEU.FTZ.AND P4, PT, R218, -INF , PT ;  /* 0xff800000da00780b */ /* 0x000fe40003f9d000 */
[----:B------:R-:W-:Y:S01]  /*5170*/  @P2 FSEL R7, R7, -INF , !P3 ;  /* 0xff80000007072808 */ /* 0x000fe20005800000 */
[----:B------:R-:W-:Y:S01]  /*5180*/  FFMA.FTZ R5, R5, c[0x0][0x23c], -R176 ;  /* 0x00008f0005057a23 */ /* 0x000fe200000108b0 */
[----:B------:R-:W-:Y:S02]  /*5190*/  FSETP.NEU.FTZ.AND P2, PT, R252, -INF , PT ;  /* 0xff800000fc00780b */ /* 0x000fe40003f5d000 */
[----:B------:R-:W-:Y:S01]  /*51a0*/  FSEL R3, R3, RZ, P4 ;  /* 0x000000ff03037208 */ /* 0x000fe20002000000 */
[----:B------:R2:W1:Y:S01]  /*51b0*/  MUFU.EX2 R219, R5 ;  /* 0x0000000500db7308 */ /* 0x0004620000000800 */
[----:B------:R-:W-:Y:S02]  /*51c0*/  FSEL R2, R2, RZ, P2 ;  /* 0x000000ff02027208 */ /* 0x000fe40001000000 */
[----:B------:R-:W-:Y:S01]  /*51d0*/  PLOP3.LUT P4, PT, PT, PT, UP0, 0x80, 0x0 ;  /* 0x000000000000781c */ /* 0x000fe20003f8f008 */
[--C-:B------:R-:W-:Y:S01]  /*51e0*/  FFMA.FTZ R6, R6, c[0x0][0x23c], -R3.reuse ;  /* 0x00008f0006067a23 */ /* 0x100fe20000010803 */
[----:B------:R-:W-:Y:S01]  /*51f0*/  PLOP3.LUT P2, PT, PT, PT, UP0, 0x80, 0x0 ;  /* 0x000000000000781c */ /* 0x000fe20003f4f008 */
[--C-:B------:R-:W-:Y:S01]  /*5200*/  FFMA.FTZ R7, R7, c[0x0][0x23c], -R3.reuse ;  /* 0x00008f0007077a23 */ /* 0x100fe20000010803 */
[----:B------:R-:W-:Y:S01]  /*5210*/  @P5 FSEL R9, R9, -INF , !P3 ;  /* 0xff80000009095808 */ /* 0x000fe20005800000 */
[--C-:B------:R-:W-:Y:S01]  /*5220*/  FFMA.FTZ R8, R8, c[0x0][0x23c], -R2.reuse ;  /* 0x00008f0008087a23 */ /* 0x100fe20000010802 */
[----:B------:R-:W-:Y:S01]  /*5230*/  PLOP3.LUT P3, PT, PT, PT, UP0, 0x80, 0x0 ;  /* 0x000000000000781c */ /* 0x000fe20003f6f008 */
[----:B------:R1:W-:Y:S01]  /*5240*/  MUFU.EX2 R218, R6 ;  /* 0x0000000600da7308 */ /* 0x0003e20000000800 */
[----:B------:R-:W-:Y:S01]  /*5250*/  @P1 IADD3 R171, R233, 0x10, RZ ;  /* 0x00000010e9ab1810 */ /* 0x000fe20007ffe0ff */
[----:B------:R-:W-:Y:S01]  /*5260*/  FFMA.FTZ R9, R9, c[0x0][0x23c], -R2 ;  /* 0x00008f0009097a23 */ /* 0x000fe20000010802 */
[----:B------:R-:W-:Y:S05]  /*5270*/  PLOP3.LUT P1, PT, PT, PT, UP0, 0x80, 0x0 ;  /* 0x000000000000781c */ /* 0x000fea0003f2f008 */
[C---:B------:R-:W-:Y:S02]  /*5280*/  @P2 IADD3 R178, R233.reuse, 0x18, RZ ;  /* 0x00000018e9b22810 */ /* 0x040fe40007ffe0ff */
[----:B------:R-:W-:Y:S01]  /*5290*/  PLOP3.LUT P2, PT, PT, PT, UP0, 0x80, 0x0 ;  /* 0x000000000000781c */ /* 0x000fe20003f4f008 */
[----:B------:R-:W-:Y:S01]  /*52a0*/  MUFU.EX2 R229, R8 ;  /* 0x0000000800e57308 */ /* 0x000fe20000000800 */
[----:B------:R-:W-:Y:S02]  /*52b0*/  @P3 IADD3 R170, R233, 0x9, RZ ;  /* 0x00000009e9aa3810 */ /* 0x000fe40007ffe0ff */
[----:B------:R-:W-:Y:S01]  /*52c0*/  PLOP3.LUT P3, PT, PT, PT, UP0, 0x80, 0x0 ;  /* 0x000000000000781c */ /* 0x000fe20003f6f008 */
[----:B--2---:R-:W-:Y:S01]  /*52d0*/  IMAD.WIDE.U32 R4, R186, -0x2daee0ad, RZ ;  /* 0xd2511f53ba047825 */ /* 0x004fe200078e00ff */
[----:B------:R-:W-:Y:S02]  /*52e0*/  @P1 FSEL R16, R16, -INF , !P6 ;  /* 0xff80000010101808 */ /* 0x000fe40007000000 */
[----:B------:R-:W-:Y:S03]  /*52f0*/  PLOP3.LUT P1, PT, PT, PT, UP0, 0x80, 0x0 ;  /* 0x000000000000781c */ /* 0x000fe60003f2f008 */
[----:B------:R-:W-:Y:S01]  /*5300*/  MUFU.EX2 R227, R9 ;  /* 0x0000000900e37308 */ /* 0x000fe20000000800 */
[----:B------:R-:W-:Y:S01]  /*5310*/  FFMA.FTZ R16, R16, c[0x0][0x23c], -R176 ;  /* 0x00008f0010107a23 */ /* 0x000fe200000108b0 */
[----:B------:R-:W-:Y:S02]  /*5320*/  @P2 ISETP.GE.AND P2, PT, R171, UR8, PT ;  /* 0x00000008ab002c0c */ /* 0x000fe4000bf46270 */
[----:B-1----:R-:W-:Y:S02]  /*5330*/  LOP3.LUT R6, R221, UR9, R4, 0x96, !PT ;  /* 0x00000009dd067c12 */ /* 0x002fe4000f8e9604 */
[----:B------:R-:W-:Y:S02]  /*5340*/  @P3 FSEL R14, R14, -INF , !P6 ;  /* 0xff8000000e0e3808 */ /* 0x000fe40007000000 */
[----:B------:R-:W-:Y:S02]  /*5350*/  PLOP3.LUT P3, PT, PT, PT, UP0, 0x80, 0x0 ;  /* 0x000000000000781c */ /* 0x000fe40003f6f008 */
[----:B------:R-:W-:Y:S02]  /*5360*/  @P1 FSEL R18, R18, -INF , !P6 ;  /* 0xff80000012121808 */ /* 0x000fe40007000000 */
[----:B------:R-:W-:Y:S03]  /*5370*/  PLOP3.LUT P1, PT, PT, PT, UP0, 0x80, 0x0 ;  /* 0x000000000000781c */ /* 0x000fe60003f2f008 */
[--C-:B------:R-:W-:Y:S06]  /*5380*/  FFMA.FTZ R18, R18, c[0x0][0x23c], -R3.reuse ;  /* 0x00008f0012127a23 */ /* 0x100fec0000010803 */
[----:B------:R-:W-:Y:S02]  /*5390*/  @P3 ISETP.GE.AND P3, PT, R178, UR8, PT ;  /* 0x00000008b2003c0c */ /* 0x000fe4000bf66270 */
[----:B---3--:R-:W-:Y:S01]  /*53a0*/  LOP3.LUT R180, R168, UR10, RZ, 0x3c, !PT ;  /* 0x0000000aa8b47c12 */ /* 0x008fe2000f8e3cff */
[----:B------:R-:W-:Y:S01]  /*53b0*/  IMAD.WIDE.U32 R168, R199, -0x2daee0ad, RZ ;  /* 0xd2511f53c7a87825 */ /* 0x000fe200078e00ff */
[----:B------:R-:W-:Y:S01]  /*53c0*/  UIADD3 UR10, UR13, -0x255992d5, URZ ;  /* 0xdaa66d2b0d0a7890 */ /* 0x000fe2000fffe03f */
[----:B------:R-:W-:Y:S01]  /*53d0*/  MUFU.EX2 R199, R16 ;  /* 0x0000001000c77308 */ /* 0x000fe20000000800 */
[C---:B------:R-:W-:Y:S02]  /*53e0*/  LOP3.LUT R5, R180.reuse, R5, RZ, 0x3c, !PT ;  /* 0x00000005b4057212 */ /* 0x040fe400078e3cff */
[----:B------:R-:W-:Y:S02]  /*53f0*/  LOP3.LUT R179, R180, R169, RZ, 0x3c, !PT ;  /* 0x000000a9b4b37212 */ /* 0x000fe400078e3cff */
[----:B------:R-:W-:Y:S01]  /*5400*/  LOP3.LUT R182, R225, UR9, R168, 0x96, !PT ;  /* 0x00000009e1b67c12 */ /* 0x000fe2000f8e96a8 */
[----:B------:R-:W-:Y:S01]  /*5410*/  IMAD.WIDE.U32 R4, R5, -0x326172a9, RZ ;  /* 0xcd9e8d5705047825 */ /* 0x000fe200078e00ff */
[----:B------:R-:W-:Y:S03]  /*5420*/  UIADD3 UR9, UR12, -0x126145ec, URZ ;  /* 0xed9eba140c097890 */ /* 0x000fe6000fffe03f */
[----:B------:R-:W-:Y:S01]  /*5430*/  IMAD.WIDE.U32 R182, R182, -0x326172a9, RZ ;  /* 0xcd9e8d57b6b67825 */ /* 0x000fe200078e00ff */
[----:B------:R1:W2:Y:S03]  /*5440*/  MUFU.EX2 R225, R7 ;  /* 0x0000000700e17308 */ /* 0x0002a60000000800 */
[----:B------:R-:W-:Y:S05]  /*5450*/  IMAD.WIDE.U32 R178, R179, -0x326172a9, RZ ;  /* 0xcd9e8d57b3b27825 */ /* 0x000fea00078e00ff */
[----:B------:R-:W-:Y:S02]  /*5460*/  LOP3.LUT R180, R183, UR10, R178, 0x96, !PT ;  /* 0x0000000ab7b47c12 */ /* 0x000fe4000f8e96b2 */
[----:B------:R-:W-:Y:S02]  /*5470*/  @P1 IADD3 R183, R233, 0x19, RZ ;  /* 0x00000019e9b71810 */ /* 0x000fe40007ffe0ff */
[----:B------:R-:W-:Y:S01]  /*5480*/  PLOP3.LUT P1, PT, PT, PT, UP0, 0x80, 0x0 ;  /* 0x000000000000781c */ /* 0x000fe20003f2f008 */
[C---:B----4-:R-:W-:Y:S01]  /*5490*/  FMUL.FTZ R0, R177.reuse, 1.4426950216293334961 ;  /* 0x3fb8aa3bb1007820 */ /* 0x050fe20000410000 */
[----:B------:R-:W-:Y:S02]  /*54a0*/  FSETP.NEU.FTZ.AND P5, PT, R177, -INF , PT ;  /* 0xff800000b100780b */ /* 0x000fe40003fbd000 */
[----:B------:R-:W-:Y:S02]  /*54b0*/  @P4 IADD3 R177, R233, 0x11, RZ ;  /* 0x00000011e9b14810 */ /* 0x000fe40007ffe0ff */
[----:B------:R-:W-:Y:S02]  /*54c0*/  PLOP3.LUT P4, PT, PT, PT, UP0, 0x80, 0x0 ;  /* 0x000000000000781c */ /* 0x000fe40003f8f008 */
[----:B------:R-:W-:Y:S02]  /*54d0*/  FSEL R0, R0, RZ, P5 ;  /* 0x000000ff00007208 */ /* 0x000fe40002800000 */
[----:B------:R-:W-:Y:S03]  /*54e0*/  PLOP3.LUT P5, PT, PT, PT, UP0, 0x80, 0x0 ;  /* 0x000000000000781c */ /* 0x000fe60003faf008 */
[--C-:B------:R-:W-:Y:S02]  /*54f0*/  FFMA.FTZ R10, R10, c[0x0][0x23c], -R0.reuse ;  /* 0x00008f000a0a7a23 */ /* 0x100fe40000010800 */
[--C-:B------:R-:W-:Y:S02]  /*5500*/  FFMA.FTZ R11, R11, c[0x0][0x23c], -R0.reuse ;  /* 0x00008f000b0b7a23 */ /* 0x100fe40000010800 */
[----:B------:R-:W-:Y:S01]  /*5510*/  MUFU.EX2 R230, R10 ;  /* 0x0000000a00e67308 */ /* 0x000fe20000000800 */
[----:B------:R-:W-:Y:S01]  /*5520*/  FFMA.FTZ R14, R14, c[0x0][0x23c], -R0 ;  /* 0x00008f000e0e7a23 */ /* 0x000fe20000010800 */
[----:B------:R-:W-:Y:S02]  /*5530*/  @P4 ISETP.GE.AND P4, PT, R170, UR8, PT ;  /* 0x00000008aa004c0c */ /* 0x000fe4000bf86270 */
[----:B------:R-:W3:Y:S02]  /*5540*/  LDSM.16.M88.4 R168, [R209+0x10800] ;  /* 0x01080000d1a8783b */ /* 0x000ee40000000200 */
[----:B------:R-:W-:Y:S02]  /*5550*/  @P5 FSEL R12, R12, -INF , !P6 ;  /* 0xff8000000c0c5808 */ /* 0x000fe40007000000 */
[----:B------:R-:W-:Y:S02]  /*5560*/  PLOP3.LUT P6, PT, PT, PT, UP0, 0x80, 0x0 ;  /* 0x000000000000781c */ /* 0x000fe40003fcf008 */
[----:B------:R4:W-:Y:S01]  /*5570*/  MUFU.EX2 R228, R11 ;  /* 0x0000000b00e47308 */ /* 0x0009e20000000800 */
[----:B------:R-:W-:Y:S01]  /*5580*/  FFMA.FTZ R12, R12, c[0x0][0x23c], -R2 ;  /* 0x00008f000c0c7a23 */ /* 0x000fe20000010802 */
[----:B------:R-:W-:Y:S03]  /*5590*/  PLOP3.LUT P5, PT, PT, PT, UP0, 0x80, 0x0 ;  /* 0x000000000000781c */ /* 0x000fe60003faf008 */
[----:B------:R-:W-:Y:S02]  /*55a0*/  @P1 FSEL R15, R15, -INF , !P4 ;  /* 0xff8000000f0f1808 */ /* 0x000fe40006000000 */
[----:B------:R-:W-:Y:S03]  /*55b0*/  PLOP3.LUT P1, PT, PT, PT, UP0, 0x80, 0x0 ;  /* 0x000000000000781c */ /* 0x000fe60003f2f008 */
[----:B------:R-:W-:Y:S01]  /*55c0*/  FFMA.FTZ R15, R15, c[0x0][0x23c], -R0 ;  /* 0x00008f000f0f7a23 */ /* 0x000fe20000010800 */
[----:B------:R2:W-:Y:S01]  /*55d0*/  MUFU.EX2 R223, R12 ;  /* 0x0000000c00df7308 */ /* 0x0005e20000000800 */
[----:B------:R-:W-:Y:S02]  /*55e0*/  @P6 FSEL R13, R13, -INF , !P4 ;  /* 0xff8000000d0d6808 */ /* 0x000fe40006000000 */
[----:B------:R-:W-:Y:S02]  /*55f0*/  PLOP3.LUT P6, PT, PT, PT, UP0, 0x80, 0x0 ;  /* 0x000000000000781c */ /* 0x000fe40003fcf008 */
[----:B------:R-:W-:Y:S01]  /*5600*/  @P5 ISETP.GE.AND P5, PT, R177, UR8, PT ;  /* 0x00000008b1005c0c */ /* 0x000fe2000bfa6270 */
[----:B------:R-:W-:Y:S01]  /*5610*/  FFMA.FTZ R13, R13, c[0x0][0x23c], -R2 ;  /* 0x00008f000d0d7a23 */ /* 0x000fe20000010802 */
[----:B------:R-:W-:Y:S01]  /*5620*/  LOP3.LUT R177, R250, UR11, RZ, 0x3c, !PT ;  /* 0x0000000bfab17c12 */ /* 0x000fe2000f8e3cff */
[----:B------:R-:W-:Y:S01]  /*5630*/  UIADD3 UR11, UR12, 0x32370b8f, URZ ;  /* 0x32370b8f0c0b7890 */ /* 0x000fe2000fffe03f */
[----:B------:R-:W-:Y:S01]  /*5640*/  @P1 FSEL R17, R17, -INF , !P4 ;  /* 0xff80000011111808 */ /* 0x000fe20006000000 */
[----:B------:R-:W-:Y:S01]  /*5650*/  MUFU.EX2 R221, R13 ;  /* 0x0000000d00dd7308 */ /* 0x000fe20000000800 */
[C---:B------:R-:W-:Y:S01]  /*5660*/  LOP3.LUT R181, R177.reuse, R179, RZ, 0x3c, !PT ;  /* 0x000000b3b1b57212 */ /* 0x040fe200078e3cff */
[----:B------:R-:W-:Y:S01]  /*5670*/  IMAD.WIDE.U32 R178, R6, -0x326172a9, RZ ;  /* 0xcd9e8d5706b27825 */ /* 0x000fe200078e00ff */
[----:B------:R-:W-:Y:S02]  /*5680*/  PLOP3.LUT P1, PT, PT, PT, UP0, 0x80, 0x0 ;  /* 0x000000000000781c */ /* 0x000fe40003f2f008 */
[----:B------:R-:W-:Y:S01]  /*5690*/  LOP3.LUT R5, R177, R5, RZ, 0x3c, !PT ;  /* 0x00000005b1057212 */ /* 0x000fe200078e3cff */
[----:B------:R-:W-:Y:S01]  /*56a0*/  FFMA.FTZ R17, R17, c[0x0][0x23c], -R176 ;  /* 0x00008f0011117a23 */ /* 0x000fe200000108b0 */
[----:B------:R-:W-:Y:S01]  /*56b0*/  @P6 ISETP.GE.AND P6, PT, R183, UR8, PT ;  /* 0x00000008b7006c0c */ /* 0x000fe2000bfc6270 */
[----:B-1----:R-:W-:Y:S01]  /*56c0*/  IMAD.WIDE.U32 R6, R181, -0x2daee0ad, RZ ;  /* 0xd2511f53b5067825 */ /* 0x002fe200078e00ff */
[----:B------:R-:W-:Y:S01]  /*56d0*/  LOP3.LUT R184, R179, UR10, R4, 0x96, !PT ;  /* 0x0000000ab3b87c12 */ /* 0x000fe2000f8e9604 */
[----:B------:R-:W-:Y:S02]  /*56e0*/  UIADD3 UR10, UR12, 0x646e171e, URZ ;  /* 0x646e171e0c0a7890 */ /* 0x000fe4000fffe03f */
[----:B------:R-:W-:Y:S01]  /*56f0*/  IMAD.WIDE.U32 R180, R180, -0x2daee0ad, RZ ;  /* 0xd2511f53b4b47825 */ /* 0x000fe200078e00ff */
[-C--:B---3--:R-:W-:Y:S03]  /*5700*/  HMMA.16816.F32.BF16 R20, R164, R168.reuse, R20 ;  /* 0x000000a8a414723c */ /* 0x088fe60000041814 */
[----:B------:R-:W-:Y:S01]  /*5710*/  @P1 FSEL R19, R19, -INF , !P4 ;  /* 0xff80000013131808 */ /* 0x000fe20006000000 */
[----:B------:R-:W-:Y:S01]  /*5720*/  IMAD.WIDE.U32 R184, R184, -0x2daee0ad, RZ ;  /* 0xd2511f53b8b87825 */ /* 0x000fe200078e00ff */
[----:B------:R-:W-:Y:S02]  /*5730*/  LOP3.LUT R186, R181, UR9, R6, 0x96, !PT ;  /* 0x00000009b5ba7c12 */ /* 0x000fe4000f8e9606 */
[----:B------:R-:W-:Y:S01]  /*5740*/  PLOP3.LUT P4, PT, PT, PT, UP0, 0x80, 0x0 ;  /* 0x000000000000781c */ /* 0x000fe20003f8f008 */
[C---:B------:R-:W-:Y:S01]  /*5750*/  HMMA.16816.F32.BF16 R24, R172.reuse, R168, R24 ;  /* 0x000000a8ac18723c */ /* 0x040fe20000041818 */
[----:B------:R-:W-:Y:S03]  /*5760*/  PLOP3.LUT P1, PT, PT, PT, UP0, 0x80, 0x0 ;  /* 0x000000000000781c */ /* 0x000fe60003f2f008 */
[----:B------:R-:W-:Y:S01]  /*5770*/  FFMA.FTZ R19, R19, c[0x0][0x23c], -R3 ;  /* 0x00008f0013137a23 */ /* 0x000fe20000010803 */
[----:B------:R-:W-:Y:S01]  /*5780*/  LOP3.LUT R7, R7, UR11, R224, 0x96, !PT ;  /* 0x0000000b07077c12 */ /* 0x000fe2000f8e96e0 */
[----:B------:R-:W-:Y:S01]  /*5790*/  IMAD.WIDE.U32 R186, R186, -0x326172a9, RZ ;  /* 0xcd9e8d57baba7825 */ /* 0x000fe200078e00ff */
[----:B------:R1:W-:Y:S01]  /*57a0*/  MUFU.EX2 R224, R14 ;  /* 0x0000000e00e07308 */ /* 0x0003e20000000800 */
[-C--:B------:R-:W-:Y:S04]  /*57b0*/  HMMA.16816.F32.BF16 R28, R172, R170.reuse, R28 ;  /* 0x000000aaac1c723c */ /* 0x080fe8000004181c */
[----:B------:R-:W-:Y:S04]  /*57c0*/  IMAD.WIDE.U32 R4, R5, -0x2daee0ad, RZ ;  /* 0xd2511f5305047825 */ /* 0x000fe800078e00ff */
[----:B------:R-:W-:Y:S04]  /*57d0*/  HMMA.16816.F32.BF16 R32, R164, R170, R32 ;  /* 0x000000aaa420723c */ /* 0x000fe80000041820 */
[----:B------:R-:W-:Y:S01]  /*57e0*/  FFMA.FTZ R22, R189, -UR4, R22 ;  /* 0x80000004bd167c23 */ /* 0x000fe20008010016 */
[----:B------:R-:W-:Y:S01]  /*57f0*/  LOP3.LUT R177, R185, UR9, R4, 0x96, !PT ;  /* 0x00000009b9b17c12 */ /* 0x000fe2000f8e9604 */
[----:B------:R-:W-:Y:S01]  /*5800*/  FFMA.FTZ R20, R216, -UR4, R20 ;  /* 0x80000004d8147c23 */ /* 0x000fe20008010014 */
[----:B------:R-:W-:Y:S01]  /*5810*/  UIADD3 UR9, UR13, 0x78dde6e4, URZ ;  /* 0x78dde6e40d097890 */ /* 0x000fe2000fffe03f */
[----:B------:R-:W-:Y:S01]  /*5820*/  FFMA.FTZ R24, R195, -UR4, R24 ;  /* 0x80000004c3187c23 */ /* 0x000fe20008010018 */
[----:B------:R-:W-:Y:S02]  /*5830*/  @P1 FSEL R22, R22, -INF , !P2 ;  /* 0xff80000016161808 */ /* 0x000fe40005000000 */
[----:B------:R-:W-:Y:S01]  /*5840*/  PLOP3.LUT P1, PT, PT, PT, UP0, 0x80, 0x0 ;  /* 0x000000000000781c */ /* 0x000fe20003f2f008 */
[----:B------:R-:W-:Y:S01]  /*5850*/  FFMA.FTZ R26, R198, -UR4, R26 ;  /* 0x80000004c61a7c23 */ /* 0x000fe2000801001a */
[----:B------:R-:W-:Y:S01]  /*5860*/  @P4 FSEL R20, R20, -INF , !P2 ;  /* 0xff80000014144808 */ /* 0x000fe20005000000 */
[----:B------:R-:W-:Y:S01]  /*5870*/  FFMA.FTZ R23, R190, -UR4, R23 ;  /* 0x80000004be177c23 */ /* 0x000fe20008010017 */
[----:B------:R-:W-:Y:S01]  /*5880*/  PLOP3.LUT P4, PT, PT, PT, UP0, 0x80, 0x0 ;  /* 0x000000000000781c */ /* 0x000fe20003f8f008 */
[----:B------:R-:W-:Y:S01]  /*5890*/  FFMA.FTZ R25, R191, -UR4, R25 ;  /* 0x80000004bf197c23 */ /* 0x000fe20008010019 */
[----:B------:R-:W-:Y:S01]  /*58a0*/  LOP3.LUT R8, R5, UR11, R220, 0x96, !PT ;  /* 0x0000000b05087c12 */ /* 0x000fe2000f8e96dc */
[----:B------:R-:W-:Y:S01]  /*58b0*/  UIADD3 UR11, UR13, 0x1715609d, URZ ;  /* 0x1715609d0d0b7890 */ /* 0x000fe2000fffe03f */
[----:B------:R-:W-:Y:S01]  /*58c0*/  IMAD.WIDE.U32 R4, R7, -0x326172a9, RZ ;  /* 0xcd9e8d5707047825 */ /* 0x000fe200078e00ff */
[----:B------:R3:W-:Y:S03]  /*58d0*/  MUFU.EX2 R220, R15 ;  /* 0x0000000f00dc7308 */ /* 0x0007e60000000800 */
[----:B------:R-:W-:Y:S01]  /*58e0*/  IMAD.WIDE.U32 R8, R8, -0x326172a9, RZ ;  /* 0xcd9e8d5708087825 */ /* 0x000fe200078e00ff */
[----:B------:R-:W-:Y:S02]  /*58f0*/  @P1 FSEL R26, R26, -INF , !P2 ;  /* 0xff8000001a1a1808 */ /* 0x000fe40005000000 */
[----:B------:R-:W-:Y:S01]  /*5900*/  PLOP3.LUT P1, PT, PT, PT, UP0, 0x80, 0x0 ;  /* 0x000000000000781c */ /* 0x000fe20003f2f008 */
[----:B----4-:R-:W-:Y:S01]  /*5910*/  IMAD.WIDE.U32 R10, R177, -0x326172a9, RZ ;  /* 0xcd9e8d57b10a7825 */ /* 0x010fe200078e00ff */
[----:B------:R-:W-:Y:S02]  /*5920*/  @P4 FSEL R24, R24, -INF , !P2 ;  /* 0xff80000018184808 */ /* 0x000fe40005000000 */
[----:B------:R-:W-:Y:S01]  /*5930*/  PLOP3.LUT P2, PT, PT, PT, UP0, 0x80, 0x0 ;  /* 0x000000000000781c */ /* 0x000fe20003f4f008 */
[----:B------:R-:W-:Y:S01]  /*5940*/  FFMA.FTZ R28, R231, -UR4, R28 ;  /* 0x80000004e71c7c23 */ /* 0x000fe2000801001c */
[----:B------:R-:W-:Y:S01]  /*5950*/  PLOP3.LUT P4, PT, PT, PT, UP0, 0x80, 0x0 ;  /* 0x000000000000781c */ /* 0x000fe20003f8f008 */
[----:B------:R-:W-:Y:S01]  /*5960*/  FFMA.FTZ R21, R197, -UR4, R21 ;  /* 0x80000004c5157c23 */ /* 0x000fe20008010015 */
[----:B------:R-:W-:Y:S01]  /*5970*/  LOP3.LUT R6, R5, UR9, R182, 0x96, !PT ;  /* 0x0000000905067c12 */ /* 0x000fe2000f8e96b6 */
[----:B------:R-:W-:Y:S01]  /*5980*/  FFMA.FTZ R30, R195, -UR4, R30 ;  /* 0x80000004c31e7c23 */ /* 0x000fe2000801001e */
[----:B------:R-:W-:Y:S01]  /*5990*/  LOP3.LUT R4, R187, UR11, R4, 0x96, !PT ;  /* 0x0000000bbb047c12 */ /* 0x000fe2000f8e9604 */
[----:B------:R-:W-:Y:S01]  /*59a0*/  FFMA.FTZ R32, R192, -UR4, R32 ;  /* 0x80000004c0207c23 */ /* 0x000fe20008010020 */
[----:B------:R-:W-:Y:S01]  /*59b0*/  LOP3.LUT R178, R9, UR9, R178, 0x96, !PT ;  /* 0x0000000909b27c12 */ /* 0x000fe2000f8e96b2 */
[----:B------:R-:W-:Y:S01]  /*59c0*/  UIADD3 UR9, UR12, -0x56f99767, URZ ;  /* 0xa90668990c097890 */ /* 0x000fe2000fffe03f */
[----:B------:R-:W-:Y:S01]  /*59d0*/  @P1 FSEL R25, R25, -INF , !P5 ;  /* 0xff80000019191808 */ /* 0x000fe20006800000 */
[----:B------:R-:W-:Y:S01]  /*59e0*/  IMAD.WIDE.U32 R4, R4, -0x2daee0ad, RZ ;  /* 0xd2511f5304047825 */ /* 0x000fe200078e00ff */
[----:B------:R-:W-:Y:S01]  /*59f0*/  PLOP3.LUT P1, PT, PT, PT, UP0, 0x80, 0x0 ;  /* 0x000000000000781c */ /* 0x000fe20003f2f008 */
[----:B------:R-:W-:Y:S01]  /*5a00*/  MUFU.EX2 R195, R19 ;  /* 0x0000001300c37308 */ /* 0x000fe20000000800 */
[----:B------:R-:W-:Y:S01]  /*5a10*/  @P2 FSEL R23, R23, -INF , !P5 ;  /* 0xff80000017172808 */ /* 0x000fe20006800000 */
[----:B------:R-:W-:Y:S01]  /*5a20*/  IMAD.WIDE.U32 R6, R6, -0x2daee0ad, RZ ;  /* 0xd2511f5306067825 */ /* 0x000fe200078e00ff */
[----:B------:R-:W-:Y:S01]  /*5a30*/  PLOP3.LUT P2, PT, PT, PT, UP0, 0x80, 0x0 ;  /* 0x000000000000781c */ /* 0x000fe20003f4f008 */
[----:B------:R-:W4:Y:S01]  /*5a40*/  LDL R231, [R1+0xc] ;  /* 0x00000c0001e77983 */ /* 0x000f220000100800 */
[----:B------:R-:W-:Y:S01]  /*5a50*/  LOP3.LUT R8, R11, UR11, R8, 0x96, !PT ;  /* 0x0000000b0b087c12 */ /* 0x000fe2000f8e9608 */
[----:B------:R-:W-:Y:S01]  /*5a60*/  FFMA.FTZ R27, R196, -UR4, R27 ;  /* 0x80000004c41b7c23 */ /* 0x000fe2000801001b */
[----:B------:R-:W-:Y:S01]  /*5a70*/  @P4 FSEL R21, R21, -INF , !P5 ;  /* 0xff80000015154808 */ /* 0x000fe20006800000 */
[----:B------:R-:W-:Y:S01]  /*5a80*/  FFMA.FTZ R34, R216, -UR4, R34 ;  /* 0x80000004d8227c23 */ /* 0x000fe20008010022 */
[----:B------:R-:W-:Y:S01]  /*5a90*/  PLOP3.LUT P4, PT, PT, PT, UP0, 0x80, 0x0 ;  /* 0x000000000000781c */ /* 0x000fe20003f8f008 */
[----:B------:R-:W-:Y:S01]  /*5aa0*/  FFMA.FTZ R29, R226, -UR4, R29 ;  /* 0x80000004e21d7c23 */ /* 0x000fe2000801001d */
[----:B------:R-:W-:Y:S01]  /*5ab0*/  LOP3.LUT R179, R4, 0xffff, RZ, 0xc0, !PT ;  /* 0x0000ffff04b37812 */ /* 0x000fe200078ec0ff */
[----:B------:R-:W-:Y:S01]  /*5ac0*/  FFMA.FTZ R33, R232, -UR4, R33 ;  /* 0x80000004e8217c23 */ /* 0x000fe20008010021 */
[----:B------:R-:W-:Y:S01]  /*5ad0*/  LOP3.LUT R180, R7, UR9, R180, 0x96, !PT ;  /* 0x0000000907b47c12 */ /* 0x000fe2000f8e96b4 */
[----:B------:R-:W-:Y:S01]  /*5ae0*/  FFMA.FTZ R31, R191, -UR4, R31 ;  /* 0x80000004bf1f7c23 */ /* 0x000fe2000801001f */
[----:B------:R-:W-:Y:S01]  /*5af0*/  LOP3.LUT R9, R5, UR10, R6, 0x96, !PT ;  /* 0x0000000a05097c12 */ /* 0x000fe2000f8e9606 */
[----:B------:R-:W-:Y:S01]  /*5b00*/  IMAD.WIDE.U32 R6, R178, -0x2daee0ad, RZ ;  /* 0xd2511f53b2067825 */ /* 0x000fe200078e00ff */
[----:B------:R-:W-:Y:S01]  /*5b10*/  @P2 FSEL R28, R28, -INF , !P3 ;  /* 0xff8000001c1c2808 */ /* 0x000fe20005800000 */
[----:B------:R-:W-:Y:S01]  /*5b20*/  MUFU.EX2 R196, R17 ;  /* 0x0000001100c47308 */ /* 0x000fe20000000800 */
[----:B------:R-:W-:Y:S01]  /*5b30*/  PLOP3.LUT P2, PT, PT, PT, UP0, 0x80, 0x0 ;  /* 0x000000000000781c */ /* 0x000fe20003f4f008 */
[----:B------:R-:W-:Y:S01]  /*5b40*/  FFMA.FTZ R35, R197, -UR4, R35 ;  /* 0x80000004c5237c23 */ /* 0x000fe20008010023 */
[----:B------:R-:W-:Y:S01]  /*5b50*/  SHF.R.U32.HI R178, RZ, 0x10, R4 ;  /* 0x00000010ffb27819 */ /* 0x000fe20000011604 */
[--C-:B------:R-:W-:Y:S01]  /*5b60*/  FFMA.FTZ R28, R28, c[0x0][0x23c], -R2.reuse ;  /* 0x00008f001c1c7a23 */ /* 0x100fe20000010802 */
[----:B------:R-:W-:Y:S01]  /*5b70*/  LOP3.LUT R11, R4, 0xff, RZ, 0xc0, !PT ;  /* 0x000000ff040b7812 */ /* 0x000fe200078ec0ff */
[----:B------:R-:W-:Y:S01]  /*5b80*/  FFMA.FTZ R24, R24, c[0x0][0x23c], -R2 ;  /* 0x00008f0018187a23 */ /* 0x000fe20000010802 */
[----:B--2---:R-:W-:Y:S01]  /*5b90*/  SHF.R.U32.HI R12, RZ, 0x18, R4 ;  /* 0x00000018ff0c7819 */ /* 0x004fe20000011604 */
[----:B------:R-:W-:Y:S01]  /*5ba0*/  IMAD.WIDE.U32 R4, R8, -0x2daee0ad, RZ ;  /* 0xd2511f5308047825 */ /* 0x000fe200078e00ff */
[----:B------:R-:W-:Y:S01]  /*5bb0*/  @P1 FSEL R30, R30, -INF , !P3 ;  /* 0xff8000001e1e1808 */ /* 0x000fe20005800000 */
[----:B------:R-:W-:Y:S01]  /*5bc0*/  MUFU.EX2 R191, R24 ;  /* 0x0000001800bf7308 */ /* 0x000fe20000000800 */
[----:B------:R-:W-:Y:S01]  /*5bd0*/  PLOP3.LUT P1, PT, PT, PT, UP0, 0x80, 0x0 ;  /* 0x000000000000781c */ /* 0x000fe20003f2f008 */
[----:B------:R-:W-:Y:S01]  /*5be0*/  FFMA.FTZ R25, R25, c[0x0][0x23c], -R2 ;  /* 0x00008f0019197a23 */ /* 0x000fe20000010802 */
[----:B------:R-:W-:Y:S01]  /*5bf0*/  LOP3.LUT R8, R5, UR10, R6, 0x96, !PT ;  /* 0x0000000a05087c12 */ /* 0x000fe2000f8e9606 */
[----:B------:R-:W-:Y:S01]  /*5c00*/  UIADD3 UR10, UR13, -0x4ab325aa, URZ ;  /* 0xb54cda560d0a7890 */ /* 0x000fe2000fffe03f */
[C---:B------:R-:W-:Y:S01]  /*5c10*/  LOP3.LUT R169, R4.reuse, 0xff, RZ, 0xc0, !PT ;  /* 0x000000ff04a97812 */ /* 0x040fe200078ec0ff */
[--C-:B------:R-:W-:Y:S01]  /*5c20*/  FFMA.FTZ R21, R21, c[0x0][0x23c], -R176.reuse ;  /* 0x00008f0015157a23 */ /* 0x100fe200000108b0 */
[----:B------:R-:W-:Y:S01]  /*5c30*/  LOP3.LUT R172, R4, 0xffff, RZ, 0xc0, !PT ;  /* 0x0000ffff04ac7812 */ /* 0x000fe200078ec0ff */
[----:B------:R-:W-:Y:S01]  /*5c40*/  FFMA.FTZ R20, R20, c[0x0][0x23c], -R176 ;  /* 0x00008f0014147a23 */ /* 0x000fe200000108b0 */
[--C-:B------:R-:W-:Y:S01]  /*5c50*/  SHF.R.U32.HI R173, RZ, 0x18, R4.reuse ;  /* 0x00000018ffad7819 */ /* 0x100fe20000011604 */
[----:B------:R-:W-:Y:S01]  /*5c60*/  MUFU.EX2 R187, R21 ;  /* 0x0000001500bb7308 */ /* 0x000fe20000000800 */
[----:B------:R-:W-:Y:S01]  /*5c70*/  SHF.R.U32.HI R168, RZ, 0x10, R4 ;  /* 0x00000010ffa87819 */ /* 0x000fe20000011604 */
[----:B------:R-:W-:Y:S01]  /*5c80*/  IMAD.WIDE.U32 R4, R180, -0x326172a9, RZ ;  /* 0xcd9e8d57b4047825 */ /* 0x000fe200078e00ff */
[----:B------:R-:W-:Y:S01]  /*5c90*/  LOP3.LUT R184, R7, UR9, R184, 0x96, !PT ;  /* 0x0000000907b87c12 */ /* 0x000fe2000f8e96b8 */
[----:B------:R-:W-:Y:S01]  /*5ca0*/  ULDC.U8 UR9, c[0x0][0x2d8] ;  /* 0x0000b60000097ab9 */ /* 0x000fe20000000000 */
[----:B------:R-:W-:Y:S01]  /*5cb0*/  @P2 FSEL R32, R32, -INF , !P3 ;  /* 0xff80000020202808 */ /* 0x000fe20005800000 */
[--C-:B------:R-:W-:Y:S01]  /*5cc0*/  FFMA.FTZ R22, R22, c[0x0][0x23c], -R3.reuse ;  /* 0x00008f0016167a23 */ /* 0x100fe20000010803 */
[----:B------:R-:W-:Y:S01]  /*5cd0*/  PLOP3.LUT P2, PT, PT, PT, UP0, 0x80, 0x0 ;  /* 0x000000000000781c */ /* 0x000fe20003f4f008 */
[----:B------:R-:W-:Y:S01]  /*5ce0*/  FFMA.FTZ R30, R30, c[0x0][0x23c], -R0 ;  /* 0x00008f001e1e7a23 */ /* 0x000fe20000010800 */
[----:B------:R-:W-:Y:S01]  /*5cf0*/  LOP3.LUT R7, R5, UR10, R186, 0x96, !PT ;  /* 0x0000000a05077c12 */ /* 0x000fe2000f8e96ba */
[----:B------:R-:W-:Y:S01]  /*5d00*/  MUFU.EX2 R192, R20 ;  /* 0x0000001400c07308 */ /* 0x000fe20000000800 */
[----:B------:R-:W-:Y:S01]  /*5d10*/  @P4 FSEL R27, R27, -INF , !P5 ;  /* 0xff8000001b1b4808 */ /* 0x000fe20006800000 */
[----:B------:R-:W-:Y:S01]  /*5d20*/  FFMA.FTZ R32, R32, c[0x0][0x23c], -R176 ;  /* 0x00008f0020207a23 */ /* 0x000fe200000108b0 */
[----:B------:R-:W-:Y:S01]  /*5d30*/  ISETP.LE.U32.AND P4, PT, R12, UR9, PT ;  /* 0x000000090c007c0c */ /* 0x000fe2000bf83070 */
[--C-:B------:R-:W-:Y:S01]  /*5d40*/  FFMA.FTZ R26, R26, c[0x0][0x23c], -R0.reuse ;  /* 0x00008f001a1a7a23 */ /* 0x100fe20000010800 */
[C---:B------:R-:W-:Y:S01]  /*5d50*/  LOP3.LUT R12, R4.reuse, 0xffff, RZ, 0xc0, !PT ;  /* 0x0000ffff040c7812 */ /* 0x040fe200078ec0ff */
[----:B------:R-:W-:Y:S01]  /*5d60*/  FFMA.FTZ R27, R27, c[0x0][0x23c], -R0 ;  /* 0x00008f001b1b7a23 */ /* 0x000fe20000010800 */
[----:B-1----:R-:W-:Y:S01]  /*5d70*/  LOP3.LUT R14, R4, 0xff, RZ, 0xc0, !PT ;  /* 0x000000ff040e7812 */ /* 0x002fe200078ec0ff */
[--C-:B------:R-:W-:Y:S01]  /*5d80*/  FFMA.FTZ R23, R23, c[0x0][0x23c], -R3.reuse ;  /* 0x00008f0017177a23 */ /* 0x100fe20000010803 */
[--C-:B---3--:R-:W-:Y:S01]  /*5d90*/  SHF.R.U32.HI R15, RZ, 0x18, R4.reuse ;  /* 0x00000018ff0f7819 */ /* 0x108fe20000011604 */
[----:B------:R-:W-:Y:S01]  /*5da0*/  MUFU.EX2 R188, R22 ;  /* 0x0000001600bc7308 */ /* 0x000fe20000000800 */
[----:B------:R-:W-:Y:S01]  /*5db0*/  SHF.R.U32.HI R13, RZ, 0x10, R4 ;  /* 0x00000010ff0d7819 */ /* 0x000fe20000011604 */
[----:B------:R-:W-:Y:S01]  /*5dc0*/  IMAD.WIDE.U32 R4, R184, -0x326172a9, RZ ;  /* 0xcd9e8d57b8047825 */ /* 0x000fe200078e00ff */
[----:B------:R-:W-:Y:S02]  /*5dd0*/  @P1 FSEL R34, R34, -INF , !P3 ;  /* 0xff80000022221808 */ /* 0x000fe40005800000 */
[----:B------:R-:W-:Y:S02]  /*5de0*/  PLOP3.LUT P1, PT, PT, PT, UP0, 0x80, 0x0 ;  /* 0x000000000000781c */ /* 0x000fe40003f2f008 */
[----:B------:R-:W-:Y:S01]  /*5df0*/  PLOP3.LUT P3, PT, PT, PT, UP0, 0x80, 0x0 ;  /* 0x000000000000781c */ /* 0x000fe20003f6f008 */
[----:B------:R-:W-:Y:S01]  /*5e00*/  FFMA.FTZ R34, R34, c[0x0][0x23c], -R3 ;  /* 0x00008f0022227a23 */ /* 0x000fe20000010803 */
[----:B------:R-:W-:Y:S01]  /*5e10*/  LOP3.LUT R6, R5, UR10, R10, 0x96, !PT ;  /* 0x0000000a05067c12 */ /* 0x000fe2000f8e960a */
[----:B------:R-:W-:Y:S01]  /*5e20*/  MUFU.EX2 R190, R25 ;  /* 0x0000001900be7308 */ /* 0x000fe20000000800 */
[----:B------:R-:W-:Y:S02]  /*5e30*/  LOP3.LUT R10, R7, 0xffff, RZ, 0xc0, !PT ;  /* 0x0000ffff070a7812 */ /* 0x000fe400078ec0ff */
[----:B------:R-:W-:Y:S02]  /*5e40*/  @P2 FSEL R29, R29, -INF , !P6 ;  /* 0xff8000001d1d2808 */ /* 0x000fe40007000000 */
[----:B------:R-:W-:Y:S02]  /*5e50*/  SHF.R.U32.HI R10, RZ, 0x8, R10 ;  /* 0x00000008ff0a7819 */ /* 0x000fe4000001160a */
[----:B------:R-:W-:Y:S01]  /*5e60*/  PLOP3.LUT P2, PT, PT, PT, UP0, 0x80, 0x0 ;  /* 0x000000000000781c */ /* 0x000fe20003f4f008 */
[----:B------:R-:W-:Y:S01]  /*5e70*/  FFMA.FTZ R2, R29, c[0x0][0x23c], -R2 ;  /* 0x00008f001d027a23 */ /* 0x000fe20000010802 */
[----:B------:R-:W-:Y:S01]  /*5e80*/  LOP3.LUT R10, R10, 0xffff, RZ, 0xc0, !PT ;  /* 0x0000ffff0a0a7812 */ /* 0x000fe200078ec0ff */
[----:B------:R-:W-:Y:S01]  /*5e90*/  MUFU.EX2 R198, R18 ;  /* 0x0000001200c67308 */ /* 0x000fe20000000800 */
[----:B------:R-:W-:Y:S02]  /*5ea0*/  ISETP.LE.U32.AND P5, PT, R11, UR9, PT ;  /* 0x000000090b007c0c */ /* 0x000fe4000bfa3070 */
[----:B------:R-:W-:Y:S02]  /*5eb0*/  LOP3.LUT R11, R7, 0xff, RZ, 0xc0, !PT ;  /* 0x000000ff070b7812 */ /* 0x000fe400078ec0ff */
[----:B------:R-:W-:Y:S02]  /*5ec0*/  @P1 FSEL R33, R33, -INF , !P6 ;  /* 0xff80000021211808 */ /* 0x000fe40007000000 */
[----:B------:R-:W-:Y:S02]  /*5ed0*/  ISETP.LE.U32.AND P1, PT, R10, UR9, PT ;  /* 0x000000090a007c0c */ /* 0x000fe4000bf23070 */
[----:B------:R-:W-:Y:S01]  /*5ee0*/  @P3 FSEL R31, R31, -INF , !P6 ;  /* 0xff8000001f1f3808 */ /* 0x000fe20007000000 */
[----:B------:R-:W-:Y:S01]  /*5ef0*/  MUFU.EX2 R184, R2 ;  /* 0x0000000200b87308 */ /* 0x000fe20000000800 */
[----:B------:R-:W-:Y:S01]  /*5f00*/  ISETP.LE.U32.AND P3, PT, R11, UR9, PT ;  /* 0x000000090b007c0c */ /* 0x000fe2000bf63070 */
[----:B------:R-:W-:Y:S01]  /*5f10*/  FFMA.FTZ R176, R33, c[0x0][0x23c], -R176 ;  /* 0x00008f0021b07a23 */ /* 0x000fe200000108b0 */
[--C-:B------:R-:W-:Y:S01]  /*5f20*/  SHF.R.U32.HI R11, RZ, 0x10, R7.reuse ;  /* 0x00000010ff0b7819 */ /* 0x100fe20000011607 */
[----:B------:R-:W-:Y:S01]  /*5f30*/  FFMA.FTZ R0, R31, c[0x0][0x23c], -R0 ;  /* 0x00008f001f007a23 */ /* 0x000fe20000010800 */
[----:B------:R-:W-:Y:S02]  /*5f40*/  SHF.R.U32.HI R10, RZ, 0x18, R7 ;  /* 0x00000018ff0a7819 */ /* 0x000fe40000011607 */
[----:B------:R-:W-:Y:S02]  /*5f50*/  LOP3.LUT R7, R6, 0xffff, RZ, 0xc0, !PT ;  /* 0x0000ffff06077812 */ /* 0x000fe400078ec0ff */
[----:B------:R-:W-:Y:S01]  /*5f60*/  @P2 FSEL R35, R35, -INF , !P6 ;  /* 0xff80000023232808 */ /* 0x000fe20007000000 */
[----:B------:R-:W-:Y:S01]  /*5f70*/  @!P1 FADD.FTZ R219, -R219, -RZ ;  /* 0x800000ffdbdb9221 */ /* 0x000fe20000010100 */
[----:B------:R-:W-:Y:S01]  /*5f80*/  SHF.R.U32.HI R7, RZ, 0x8, R7 ;  /* 0x00000008ff077819 */ /* 0x000fe20000011607 */
[----:B------:R-:W1:Y:S01]  /*5f90*/  MUFU.EX2 R181, R32 ;  /* 0x0000002000b57308 */ /* 0x000e620000000800 */
[----:B------:R-:W-:Y:S01]  /*5fa0*/  ISETP.LE.U32.AND P2, PT, R10, UR9, PT ;  /* 0x000000090a007c0c */ /* 0x000fe2000bf43070 */
[----:B------:R-:W-:Y:S01]  /*5fb0*/  @!P3 FADD.FTZ R222, -R222, -RZ ;  /* 0x800000ffdedeb221 */ /* 0x000fe20000010100 */
[----:B------:R-:W-:Y:S01]  /*5fc0*/  LOP3.LUT R7, R7, 0xffff, RZ, 0xc0, !PT ;  /* 0x0000ffff07077812 */ /* 0x000fe200078ec0ff */
[----:B------:R-:W-:Y:S01]  /*5fd0*/  FFMA.FTZ R3, R35, c[0x0][0x23c], -R3 ;  /* 0x00008f0023037a23 */ /* 0x000fe20000010803 */
[----:B------:R-:W-:Y:S02]  /*5fe0*/  LOP3.LUT R11, R11, 0xff, RZ, 0xc0, !PT ;  /* 0x000000ff0b0b7812 */ /* 0x000fe400078ec0ff */
[----:B------:R-:W-:Y:S02]  /*5ff0*/  ISETP.LE.U32.AND P1, PT, R7, UR9, PT ;  /* 0x0000000907007c0c */ /* 0x000fe4000bf23070 */
[----:B------:R-:W-:Y:S01]  /*6000*/  LOP3.LUT R10, R6, 0xff, RZ, 0xc0, !PT ;  /* 0x000000ff060a7812 */ /* 0x000fe200078ec0ff */
[----:B------:R-:W-:Y:S01]  /*6010*/  MUFU.EX2 R183, R0 ;  /* 0x0000000000b77308 */ /* 0x000fe20000000800 */
[--C-:B------:R-:W-:Y:S02]  /*6020*/  SHF.R.U32.HI R7, RZ, 0x10, R6.reuse ;  /* 0x00000010ff077819 */ /* 0x100fe40000011606 */
[----:B------:R-:W-:Y:S01]  /*6030*/  ISETP.LE.U32.AND P6, PT, R11, UR9, PT ;  /* 0x000000090b007c0c */ /* 0x000fe2000bfc3070 */
[----:B------:R-:W-:Y:S01]  /*6040*/  @!P2 FADD.FTZ R225, -R225, -RZ ;  /* 0x800000ffe1e1a221 */ /* 0x000fe20000010100 */
[----:B------:R-:W-:Y:S02]  /*6050*/  ISETP.LE.U32.AND P3, PT, R10, UR9, PT ;  /* 0x000000090a007c0c */ /* 0x000fe4000bf63070 */
[----:B------:R-:W-:Y:S02]  /*6060*/  LOP3.LUT R10, R4, 0xffff, RZ, 0xc0, !PT ;  /* 0x0000ffff040a7812 */ /* 0x000fe400078ec0ff */
[----:B------:R-:W-:Y:S01]  /*6070*/  LOP3.LUT R5, R7, 0xff, RZ, 0xc0, !PT ;  /* 0x000000ff07057812 */ /* 0x000fe200078ec0ff */
[----:B------:R-:W-:Y:S01]  /*6080*/  @!P1 FADD.FTZ R227, -R227, -RZ ;  /* 0x800000ffe3e39221 */ /* 0x000fe20000010100 */
[----:B------:R-:W-:Y:S01]  /*6090*/  SHF.R.U32.HI R6, RZ, 0x18, R6 ;  /* 0x00000018ff067819 */ /* 0x000fe20000011606 */
[----:B------:R-:W-:Y:S01]  /*60a0*/  MUFU.EX2 R177, R176 ;  /* 0x000000b000b17308 */ /* 0x000fe20000000800 */
[----:B------:R-:W-:Y:S01]  /*60b0*/  ISETP.LE.U32.AND P2, PT, R5, UR9, PT ;  /* 0x0000000905007c0c */ /* 0x000fe2000bf43070 */
[----:B-1----:R-:W-:Y:S01]  /*60c0*/  @!P5 FADD.FTZ R181, -R181, -RZ ;  /* 0x800000ffb5b5d221 */ /* 0x002fe20000010100 */
[----:B------:R-:W-:Y:S01]  /*60d0*/  SHF.R.U32.HI R5, RZ, 0x8, R10 ;  /* 0x00000008ff057819 */ /* 0x000fe2000001160a */
[----:B------:R-:W-:Y:S01]  /*60e0*/  @!P6 FADD.FTZ R218, -R218, -RZ ;  /* 0x800000ffdadae221 */ /* 0x000fe20000010100 */
[----:B------:R-:W-:Y:S01]  /*60f0*/  ISETP.LE.U32.AND P6, PT, R6, UR9, PT ;  /* 0x0000000906007c0c */ /* 0x000fe2000bfc3070 */
[----:B------:R-:W-:Y:S01]  /*6100*/  @!P3 FADD.FTZ R229, -R229, -RZ ;  /* 0x800000ffe5e5b221 */ /* 0x000fe20000010100 */
[----:B------:R-:W-:Y:S02]  /*6110*/  LOP3.LUT R5, R5, 0xffff, RZ, 0xc0, !PT ;  /* 0x0000ffff05057812 */ /* 0x000fe400078ec0ff */
[----:B------:R-:W-:Y:S01]  /*6120*/  LOP3.LUT R7, R4, 0xff, RZ, 0xc0, !PT ;  /* 0x000000ff04077812 */ /* 0x000fe200078ec0ff */
[----:B------:R-:W1:Y:S01]  /*6130*/  MUFU.EX2 R180, R3 ;  /* 0x0000000300b47308 */ /* 0x000e620000000800 */
[----:B------:R-:W-:Y:S02]  /*6140*/  ISETP.LE.U32.AND P1, PT, R5, UR9, PT ;  /* 0x0000000905007c0c */ /* 0x000fe4000bf23070 */
[----:B------:R-:W-:Y:S01]  /*6150*/  ISETP.LE.U32.AND P3, PT, R7, UR9, PT ;  /* 0x0000000907007c0c */ /* 0x000fe2000bf63070 */
[----:B------:R-:W-:Y:S01]  /*6160*/  @!P2 FADD.FTZ R230, -R230, -RZ ;  /* 0x800000ffe6e6a221 */ /* 0x000fe20000010100 */
[--C-:B------:R-:W-:Y:S02]  /*6170*/  SHF.R.U32.HI R6, RZ, 0x10, R4.reuse ;  /* 0x00000010ff067819 */ /* 0x100fe40000011604 */
[----:B------:R-:W-:Y:S01]  /*6180*/  SHF.R.U32.HI R5, RZ, 0x18, R4 ;  /* 0x00000018ff057819 */ /* 0x000fe20000011604 */
[----:B------:R-:W-:Y:S01]  /*6190*/  @!P6 FADD.FTZ R228, -R228, -RZ ;  /* 0x800000ffe4e4e221 */ /* 0x000fe20000010100 */
[----:B------:R-:W-:Y:S01]  /*61a0*/  SHF.R.U32.HI R4, RZ, 0x8, R12 ;  /* 0x00000008ff047819 */ /* 0x000fe2000001160c */
[----:B------:R-:W-:Y:S01]  /*61b0*/  MUFU.EX2 R189, R23 ;  /* 0x0000001700bd7308 */ /* 0x000fe20000000800 */
[----:B------:R-:W-:Y:S02]  /*61c0*/  LOP3.LUT R6, R6, 0xff, RZ, 0xc0, !PT ;  /* 0x000000ff06067812 */ /* 0x000fe400078ec0ff */
[----:B------:R-:W-:Y:S01]  /*61d0*/  LOP3.LUT R4, R4, 0xffff, RZ, 0xc0, !PT ;  /* 0x0000ffff04047812 */ /* 0x000fe200078ec0ff */
[----:B------:R-:W-:Y:S01]  /*61e0*/  @!P1 FADD.FTZ R221, -R221, -RZ ;  /* 0x800000ffdddd9221 */ /* 0x000fe20000010100 */
[----:B------:R-:W-:Y:S01]  /*61f0*/  ISETP.LE.U32.AND P2, PT, R6, UR9, PT ;  /* 0x0000000906007c0c */ /* 0x000fe2000bf43070 */
[----:B------:R-:W-:Y:S01]  /*6200*/  @!P3 FADD.FTZ R223, -R223, -RZ ;  /* 0x800000ffdfdfb221 */ /* 0x000fe20000010100 */
[----:B------:R-:W-:Y:S02]  /*6210*/  ISETP.LE.U32.AND P6, PT, R5, UR9, PT ;  /* 0x0000000905007c0c */ /* 0x000fe4000bfc3070 */
[----:B------:R-:W-:Y:S01]  /*6220*/  ISETP.LE.U32.AND P1, PT, R4, UR9, PT ;  /* 0x0000000904007c0c */ /* 0x000fe2000bf23070 */
[----:B------:R-:W2:Y:S01]  /*6230*/  MUFU.EX2 R194, R26 ;  /* 0x0000001a00c27308 */ /* 0x000ea20000000800 */
[----:B------:R-:W-:Y:S02]  /*6240*/  LOP3.LUT R4, R9, 0xffff, RZ, 0xc0, !PT ;  /* 0x0000ffff09047812 */ /* 0x000fe400078ec0ff */
[----:B------:R-:W-:Y:S01]  /*6250*/  ISETP.LE.U32.AND P3, PT, R14, UR9, PT ;  /* 0x000000090e007c0c */ /* 0x000fe2000bf63070 */
[----:B-1----:R-:W-:Y:S01]  /*6260*/  @!P4 FADD.FTZ R180, -R180, -RZ ;  /* 0x800000ffb4b4c221 */ /* 0x002fe20000010100 */
[----:B------:R-:W-:Y:S02]  /*6270*/  SHF.R.U32.HI R4, RZ, 0x8, R4 ;  /* 0x00000008ff047819 */ /* 0x000fe40000011604 */
[----:B------:R-:W-:Y:S01]  /*6280*/  LOP3.LUT R5, R13, 0xff, RZ, 0xc0, !PT ;  /* 0x000000ff0d057812 */ /* 0x000fe200078ec0ff */
[----:B------:R-:W-:Y:S01]  /*6290*/  @!P2 FADD.FTZ R224, -R224, -RZ ;  /* 0x800000ffe0e0a221 */ /* 0x000fe20000010100 */
[----:B------:R-:W-:Y:S01]  /*62a0*/  LOP3.LUT R4, R4, 0xffff, RZ, 0xc0, !PT ;  /* 0x0000ffff04047812 */ /* 0x000fe200078ec0ff */
[----:B------:R-:W-:Y:S01]  /*62b0*/  @!P6 FADD.FTZ R220, -R220, -RZ ;  /* 0x800000ffdcdce221 */ /* 0x000fe20000010100 */
[----:B------:R-:W-:Y:S01]  /*62c0*/  SHF.R.U32.HI R2, RZ, 0x10, R9 ;  /* 0x00000010ff027819 */ /* 0x000fe20000011609 */
[----:B------:R-:W-:Y:S01]  /*62d0*/  @!P1 FADD.FTZ R196, -R196, -RZ ;  /* 0x800000ffc4c49221 */ /* 0x000fe20000010100 */
[----:B------:R-:W-:Y:S01]  /*62e0*/  ISETP.LE.U32.AND P1, PT, R4, UR9, PT ;  /* 0x0000000904007c0c */ /* 0x000fe2000bf23070 */
[----:B------:R-:W-:Y:S01]  /*62f0*/  MUFU.EX2 R193, R27 ;  /* 0x0000001b00c17308 */ /* 0x000fe20000000800 */
[----:B------:R-:W-:Y:S01]  /*6300*/  ISETP.LE.U32.AND P2, PT, R15, UR9, PT ;  /* 0x000000090f007c0c */ /* 0x000fe2000bf43070 */
[----:B------:R-:W-:Y:S01]  /*6310*/  @!P3 FADD.FTZ R199, -R199, -RZ ;  /* 0x800000ffc7c7b221 */ /* 0x000fe20000010100 */
[----:B------:R-:W-:Y:S02]  /*6320*/  ISETP.LE.U32.AND P6, PT, R5, UR9, PT ;  /* 0x0000000905007c0c */ /* 0x000fe4000bfc3070 */
[----:B------:R-:W-:Y:S02]  /*6330*/  LOP3.LUT R5, R9, 0xff, RZ, 0xc0, !PT ;  /* 0x000000ff09057812 */ /* 0x000fe400078ec0ff */
[----:B------:R-:W-:Y:S02]  /*6340*/  LOP3.LUT R4, R2, 0xff, RZ, 0xc0, !PT ;  /* 0x000000ff02047812 */ /* 0x000fe400078ec0ff */
[C---:B------:R-:W-:Y:S01]  /*6350*/  LOP3.LUT R2, R8.reuse, 0xffff, RZ, 0xc0, !PT ;  /* 0x0000ffff08027812 */ /* 0x040fe200078ec0ff */
[----:B------:R-:W1:Y:S01]  /*6360*/  MUFU.EX2 R182, R34 ;  /* 0x0000002200b67308 */ /* 0x000e620000000800 */
[----:B------:R-:W-:Y:S01]  /*6370*/  ISETP.LE.U32.AND P3, PT, R5, UR9, PT ;  /* 0x0000000905007c0c */ /* 0x000fe2000bf63070 */
[----:B------:R-:W-:Y:S01]  /*6380*/  @!P1 FADD.FTZ R187, -R187, -RZ ;  /* 0x800000ffbbbb9221 */ /* 0x000fe20000010100 */
[----:B------:R-:W-:Y:S01]  /*6390*/  SHF.R.U32.HI R2, RZ, 0x8, R2 ;  /* 0x00000008ff027819 */ /* 0x000fe20000011602 */
[----:B------:R-:W-:Y:S01]  /*63a0*/  @!P2 FADD.FTZ R195, -R195, -RZ ;  /* 0x800000ffc3c3a221 */ /* 0x000fe20000010100 */
[----:B------:R-:W-:Y:S01]  /*63b0*/  LOP3.LUT R5, R8, 0xff, RZ, 0xc0, !PT ;  /* 0x000000ff08057812 */ /* 0x000fe200078ec0ff */
[----:B------:R-:W-:Y:S01]  /*63c0*/  @!P6 FADD.FTZ R198, -R198, -RZ ;  /* 0x800000ffc6c6e221 */ /* 0x000fe20000010100 */
[----:B------:R-:W-:Y:S02]  /*63d0*/  LOP3.LUT R2, R2, 0xffff, RZ, 0xc0, !PT ;  /* 0x0000ffff02027812 */ /* 0x000fe400078ec0ff */
[----:B------:R-:W-:Y:S01]  /*63e0*/  ISETP.LE.U32.AND P2, PT, R4, UR9, PT ;  /* 0x0000000904007c0c */ /* 0x000fe2000bf43070 */
[----:B------:R-:W-:Y:S01]  /*63f0*/  MUFU.EX2 R185, R28 ;  /* 0x0000001c00b97308 */ /* 0x000fe20000000800 */
[----:B------:R-:W-:Y:S02]  /*6400*/  ISETP.LE.U32.AND P1, PT, R2, UR9, PT ;  /* 0x0000000902007c0c */ /* 0x000fe4000bf23070 */
[----:B------:R-:W-:Y:S01]  /*6410*/  SHF.R.U32.HI R2, RZ, 0x8, R179 ;  /* 0x00000008ff027819 */ /* 0x000fe200000116b3 */
[----:B------:R-:W-:Y:S01]  /*6420*/  @!P3 FADD.FTZ R192, -R192, -RZ ;  /* 0x800000ffc0c0b221 */ /* 0x000fe20000010100 */
[----:B------:R-:W-:Y:S02]  /*6430*/  ISETP.LE.U32.AND P3, PT, R5, UR9, PT ;  /* 0x0000000905007c0c */ /* 0x000fe4000bf63070 */
[----:B------:R-:W-:Y:S02]  /*6440*/  SHF.R.U32.HI R4, RZ, 0x10, R8 ;  /* 0x00000010ff047819 */ /* 0x000fe40000011608 */
[----:B------:R-:W-:Y:S01]  /*6450*/  LOP3.LUT R2, R2, 0xffff, RZ, 0xc0, !PT ;  /* 0x0000ffff02027812 */ /* 0x000fe200078ec0ff */
[----:B------:R-:W3:Y:S01]  /*6460*/  MUFU.EX2 R186, R30 ;  /* 0x0000001e00ba7308 */ /* 0x000ee20000000800 */
[----:B------:R-:W-:Y:S01]  /*6470*/  LOP3.LUT R4, R4, 0xff, RZ, 0xc0, !PT ;  /* 0x000000ff04047812 */ /* 0x000fe200078ec0ff */
[----:B------:R-:W-:Y:S01]  /*6480*/  @!P2 FADD.FTZ R188, -R188, -RZ ;  /* 0x800000ffbcbca221 */ /* 0x000fe20000010100 */
[----:B------:R-:W-:Y:S01]  /*6490*/  LOP3.LUT R5, R168, 0xff, RZ, 0xc0, !PT ;  /* 0x000000ffa8057812 */ /* 0x000fe200078ec0ff */
[----:B------:R-:W-:Y:S01]  /*64a0*/  @!P1 FADD.FTZ R190, -R190, -RZ ;  /* 0x800000ffbebe9221 */ /* 0x000fe20000010100 */
[----:B------:R-:W-:Y:S02]  /*64b0*/  ISETP.LE.U32.AND P2, PT, R4, UR9, PT ;  /* 0x0000000904007c0c */ /* 0x000fe4000bf43070 */
[----:B------:R-:W-:Y:S01]  /*64c0*/  LOP3.LUT R4, R178, 0xff, RZ, 0xc0, !PT ;  /* 0x000000ffb2047812 */ /* 0x000fe200078ec0ff */
[----:B------:R-:W-:Y:S01]  /*64d0*/  @!P3 FADD.FTZ R191, -R191, -RZ ;  /* 0x800000ffbfbfb221 */ /* 0x000fe20000010100 */
[----:B------:R-:W-:Y:S02]  /*64e0*/  ISETP.LE.U32.AND P1, PT, R2, UR9, PT ;  /* 0x0000000902007c0c */ /* 0x000fe4000bf23070 */
[----:B------:R-:W-:Y:S02]  /*64f0*/  SHF.R.U32.HI R2, RZ, 0x8, R172 ;  /* 0x00000008ff027819 */ /* 0x000fe400000116ac */
[----:B------:R-:W-:Y:S02]  /*6500*/  ISETP.LE.U32.AND P3, PT, R4, UR9, PT ;  /* 0x0000000904007c0c */ /* 0x000fe4000bf63070 */
[----:B------:R-:W-:Y:S02]  /*6510*/  LOP3.LUT R4, R2, 0xffff, RZ, 0xc0, !PT ;  /* 0x0000ffff02047812 */ /* 0x000fe400078ec0ff */
[----:B------:R-:W-:Y:S01]  /*6520*/  F2FP.RELU.BF16.PACK_AB R2, R219, R222 ;  /* 0x000000dedb02723e */ /* 0x000fe200000018ff */
[----:B--2---:R-:W-:Y:S01]  /*6530*/  @!P2 FADD.FTZ R194, -R194, -RZ ;  /* 0x800000ffc2c2a221 */ /* 0x004fe20000010100 */
[----:B------:R-:W-:Y:S02]  /*6540*/  ISETP.LE.U32.AND P5, PT, R5, UR9, PT ;  /* 0x0000000905007c0c */ /* 0x000fe4000bfa3070 */
[----:B------:R-:W-:Y:S01]  /*6550*/  F2FP.RELU.BF16.PACK_AB R5, R225, R218 ;  /* 0x000000dae105723e */ /* 0x000fe200000018ff */
[----:B------:R2:W-:Y:S01]  /*6560*/  STS [R236+0x20000], R2 ;  /* 0x02000002ec007388 */ /* 0x0005e20000000800 */
[----:B------:R-:W-:Y:S01]  /*6570*/  F2FP.RELU.BF16.PACK_AB R0, R195, R198 ;  /* 0x000000c6c300723e */ /* 0x000fe200000018ff */
[----:B------:R-:W-:Y:S01]  /*6580*/  @!P1 FADD.FTZ R177, -R177, -RZ ;  /* 0x800000ffb1b19221 */ /* 0x000fe20000010100 */
[----:B------:R-:W-:Y:S01]  /*6590*/  ISETP.LE.U32.AND P1, PT, R4, UR9, PT ;  /* 0x0000000904007c0c */ /* 0x000fe2000bf23070 */
[----:B------:R2:W-:Y:S01]  /*65a0*/  STS [R236+0x20400], R5 ;  /* 0x02040005ec007388 */ /* 0x0005e20000000800 */
[----:B------:R-:W-:Y:S01]  /*65b0*/  F2FP.RELU.BF16.PACK_AB R4, R227, R229 ;  /* 0x000000e5e304723e */ /* 0x000fe200000018ff */
[----:B-1----:R-:W-:Y:S01]  /*65c0*/  @!P3 FADD.FTZ R182, -R182, -RZ ;  /* 0x800000ffb6b6b221 */ /* 0x002fe20000010100 */
[----:B------:R-:W-:Y:S01]  /*65d0*/  F2FP.RELU.BF16.PACK_AB R3, R228, R230 ;  /* 0x000000e6e403723e */ /* 0x000fe200000018ff */
[----:B------:R1:W-:Y:S01]  /*65e0*/  STS [R237+0x20400], R0 ;  /* 0x02040000ed007388 */ /* 0x0003e20000000800 */
[----:B------:R-:W-:Y:S01]  /*65f0*/  SHF.R.U32.HI R9, RZ, 0x18, R9 ;  /* 0x00000018ff097819 */ /* 0x000fe20000011609 */
[----:B---3--:R-:W-:Y:S01]  /*6600*/  @!P5 FADD.FTZ R186, -R186, -RZ ;  /* 0x800000ffbabad221 */ /* 0x008fe20000010100 */
[----:B------:R-:W-:Y:S02]  /*6610*/  SHF.R.U32.HI R8, RZ, 0x18, R8 ;  /* 0x00000018ff087819 */ /* 0x000fe40000011608 */
[----:B------:R-:W-:Y:S02]  /*6620*/  ISETP.LE.U32.AND P6, PT, R9, UR9, PT ;  /* 0x0000000909007c0c */ /* 0x000fe4000bfc3070 */
[----:B------:R-:W-:Y:S01]  /*6630*/  ISETP.LE.U32.AND P2, PT, R169, UR9, PT ;  /* 0x00000009a9007c0c */ /* 0x000fe2000bf43070 */
[----:B------:R-:W-:Y:S01]  /*6640*/  @!P1 FADD.FTZ R184, -R184, -RZ ;  /* 0x800000ffb8b89221 */ /* 0x000fe20000010100 */
[----:B------:R-:W-:Y:S02]  /*6650*/  FSETP.GE.FTZ.AND P3, PT, R222, RZ, PT ;  /* 0x000000ffde00720b */ /* 0x000fe40003f76000 */
[----:B------:R-:W-:Y:S02]  /*6660*/  FSETP.GE.FTZ.AND P4, PT, R192, RZ, PT ;  /* 0x000000ffc000720b */ /* 0x000fe40003f96000 */
[C---:B------:R-:W-:Y:S02]  /*6670*/  FSETP.GE.FTZ.AND P5, PT, R196.reuse, RZ, PT ;  /* 0x000000ffc400720b */ /* 0x040fe40003fb6000 */
[----:B--2---:R-:W-:Y:S03]  /*6680*/  F2FP.RELU.BF16.PACK_AB R2, R196, R199 ;  /* 0x000000c7c402723e */ /* 0x004fe600000018ff */
[----:B------:R-:W-:Y:S01]  /*6690*/  @!P6 FADD.FTZ R189, -R189, -RZ ;  /* 0x800000ffbdbde221 */ /* 0x000fe20000010100 */
[----:B------:R-:W-:Y:S01]  /*66a0*/  ISETP.LE.U32.AND P6, PT, R8, UR9, PT ;  /* 0x0000000908007c0c */ /* 0x000fe2000bfc3070 */
[----:B------:R-:W-:Y:S01]  /*66b0*/  @!P2 FADD.FTZ R185, -R185, -RZ ;  /* 0x800000ffb9b9a221 */ /* 0x000fe20000010100 */
[----:B------:R-:W-:Y:S01]  /*66c0*/  F2FP.RELU.BF16.PACK_AB R5, R221, R223 ;  /* 0x000000dfdd05723e */ /* 0x000fe200000018ff */
[----:B------:R2:W-:Y:S01]  /*66d0*/  STS [R237+0x20000], R2 ;  /* 0x02000002ed007388 */ /* 0x0005e20000000800 */
[----:B------:R-:W-:Y:S02]  /*66e0*/  FSETP.GE.FTZ.AND P2, PT, R219, RZ, PT ;  /* 0x000000ffdb00720b */ /* 0x000fe40003f56000 */
[----:B-1----:R-:W-:Y:S01]  /*66f0*/  F2FP.RELU.BF16.PACK_AB R0, R177, R181 ;  /* 0x000000b5b100723e */ /* 0x002fe200000018ff */
[----:B------:R1:W-:Y:S04]  /*6700*/  STS [R236+0x21000], R4 ;  /* 0x02100004ec007388 */ /* 0x0003e80000000800 */
[----:B------:R3:W-:Y:S02]  /*6710*/  STS [R236+0x21400], R3 ;  /* 0x02140003ec007388 */ /* 0x0007e40000000800 */
[----:B------:R-:W-:Y:S01]  /*6720*/  @!P6 FADD.FTZ R193, -R193, -RZ ;  /* 0x800000ffc1c1e221 */ /* 0x000fe20000010100 */
[----:B------:R-:W-:Y:S01]  /*6730*/  ISETP.LE.U32.AND P6, PT, R173, UR9, PT ;  /* 0x00000009ad007c0c */ /* 0x000fe2000bfc3070 */
[----:B------:R3:W-:Y:S11]  /*6740*/  STS [R237+0x21000], R5 ;  /* 0x02100005ed007388 */ /* 0x0007f60000000800 */
[----:B------:R-:W-:Y:S01]  /*6750*/  @!UPT UIADD3 URZ, URZ, URZ, URZ ;  /* 0x0000003f3f3ff290 */ /* 0x000fe2000fffe03f */
[----:B------:R-:W-:Y:S01]  /*6760*/  @!P6 FADD.FTZ R183, -R183, -RZ ;  /* 0x800000ffb7b7e221 */ /* 0x000fe20000010100 */
[----:B--2---:R-:W-:Y:S02]  /*6770*/  F2FP.RELU.BF16.PACK_AB R2, R189, R188 ;  /* 0x000000bcbd02723e */ /* 0x004fe400000018ff */
[----:B------:R-:W-:Y:S02]  /*6780*/  FSETP.GE.FTZ.AND P6, PT, R199, RZ, PT ;  /* 0x000000ffc700720b */ /* 0x000fe40003fd6000 */
[----:B-1----:R-:W-:Y:S02]  /*6790*/  F2FP.RELU.BF16.PACK_AB R4, R220, R224 ;  /* 0x000000e0dc04723e */ /* 0x002fe400000018ff */
[----:B---3--:R-:W-:Y:S03]  /*67a0*/  F2FP.RELU.BF16.PACK_AB R3, R187, R192 ;  /* 0x000000c0bb03723e */ /* 0x008fe600000018ff */
        /* <DEDUP_REMOVED lines=12> */
[----:B------:R2:W-:Y:S04]  /*6870*/  STS [R235+0x21000], R2 ;  /* 0x02100002eb007388 */ /* 0x0005e80000000800 */
[----:B------:R-:W-:Y:S04]  /*6880*/  STS [R235+0x21400], R0 ;  /* 0x02140000eb007388 */ /* 0x000fe80000000800 */
[----:B------:R-:W-:Y:S01]  /*6890*/  LDSM.16.M88.4 R32, [R204+0x8000] ;  /* 0x00800000cc20783b */ /* 0x000fe20000000200 */
[----:B-1----:R-:W-:Y:S07]  /*68a0*/  IMAD.U32 R3, RZ, RZ, UR16 ;  /* 0x00000010ff037e24 */ /* 0x002fee000f8e00ff */
[----:B------:R-:W1:Y:S08]  /*68b0*/  LDSM.16.M88.4 R16, [R211+0x14000] ;  /* 0x01400000d310783b */ /* 0x000e700000000200 */
[----:B------:R-:W3:Y:S01]  /*68c0*/  LDSM.16.M88.4 R28, [R204+0x9000] ;  /* 0x00900000cc1c783b */ /* 0x000ee20000000200 */
[----:B--2---:R-:W-:Y:S05]  /*68d0*/  IMAD.U32 R2, RZ, RZ, UR17 ;  /* 0x00000011ff027e24 */ /* 0x004fea000f8e00ff */
[C---:B------:R-:W-:Y:S02]  /*68e0*/  LEA R178, P1, R231.reuse, R2, 0x2 ;  /* 0x00000002e7b27211 */ /* 0x040fe400078210ff */
[----:B------:R-:W2:Y:S02]  /*68f0*/  LDSM.16.M88.4 R164, [R211+0x14800] ;  /* 0x01480000d3a4783b */ /* 0x000ea40000000200 */
[----:B------:R-:W-:Y:S02]  /*6900*/  LEA.HI.X.SX32 R179, R231, R3, 0x2, P1 ;  /* 0x00000003e7b37211 */ /* 0x000fe400008f16ff */
[----:B------:R-:W-:Y:S04]  /*6910*/  FSETP.GE.FTZ.AND P1, PT, R218, RZ, PT ;  /* 0x000000ffda00720b */ /* 0x000fe80003f36000 */
[----:B------:R-:W4:Y:S04]  /*6920*/  LDG.E R176, [R178.64] ;  /* 0x00000006b2b07981 */ /* 0x000f28000c1e1900 */
[----:B------:R-:W-:Y:S08]  /*6930*/  LDSM.16.M88.4 R168, [R205+0x8000] ;  /* 0x00800000cda8783b */ /* 0x000ff00000000200 */
[----:B------:R-:W4:Y:S01]  /*6940*/  LDG.E R3, [R178.64+0x20] ;  /* 0x00002006b2037981 */ /* 0x000f22000c1e1900 */
[-C--:B-1----:R-:W-:Y:S03]  /*6950*/  HMMA.16816.F32.BF16 R4, R32, R16.reuse, RZ ;  /* 0x000000102004723c */ /* 0x082fe600000418ff */
[----:B------:R-:W1:Y:S05]  /*6960*/  LDSM.16.M88.4 R172, [R208+0x14000] ;  /* 0x01400000d0ac783b */ /* 0x000e6a0000000200 */
[C---:B---3--:R-:W-:Y:S08]  /*6970*/  HMMA.16816.F32.BF16 R8, R28.reuse, R16, RZ ;  /* 0x000000101c08723c */ /* 0x048ff000000418ff */
[-C--:B------:R-:W-:Y:S08]  /*6980*/  HMMA.16816.F32.BF16 R12, R28, R18.reuse, RZ ;  /* 0x000000121c0c723c */ /* 0x080ff000000418ff */
[C---:B------:R-:W-:Y:S08]  /*6990*/  HMMA.16816.F32.BF16 R16, R32.reuse, R18, RZ ;  /* 0x000000122010723c */ /* 0x040ff000000418ff */
[-C--:B--2---:R-:W-:Y:S08]  /*69a0*/  HMMA.16816.F32.BF16 R20, R32, R164.reuse, RZ ;  /* 0x000000a42014723c */ /* 0x084ff000000418ff */
[C---:B------:R-:W-:Y:S08]  /*69b0*/  HMMA.16816.F32.BF16 R24, R28.reuse, R164, RZ ;  /* 0x000000a41c18723c */ /* 0x040ff000000418ff */
[-C--:B------:R-:W-:Y:S08]  /*69c0*/  HMMA.16816.F32.BF16 R28, R28, R166.reuse, RZ ;  /* 0x000000a61c1c723c */ /* 0x080ff000000418ff */
[----:B------:R-:W-:Y:S01]  /*69d0*/  HMMA.16816.F32.BF16 R32, R32, R166, RZ ;  /* 0x000000a62020723c */ /* 0x000fe200000418ff */
[----:B------:R-:W2:Y:S07]  /*69e0*/  LDSM.16.M88.4 R164, [R205+0x9000] ;  /* 0x00900000cda4783b */ /* 0x000eae0000000200 */
        /* <DEDUP_REMOVED lines=75> */
[----:B----4-:R-:W-:Y:S01]  /*6ea0*/  FADD.FTZ R2, -R176, R5 ;  /* 0x00000005b0027221 */ /* 0x010fe20000010100 */
[C---:B------:R-:W-:Y:S01]  /*6eb0*/  HMMA.16816.F32.BF16 R16, R164.reuse, R170, R16 ;  /* 0x000000aaa410723c */ /* 0x040fe20000041810 */
[----:B------:R-:W1:Y:S03]  /*6ec0*/  LDSM.16.M88.4 R168, [R209+0x18800] ;  /* 0x01880000d1a8783b */ /* 0x000e660000000200 */
[----:B------:R-:W-:Y:S01]  /*6ed0*/  FADD.FTZ R0, -R3, R6 ;  /* 0x0000000603007221 */ /* 0x000fe20000010100 */
[----:B------:R-:W-:Y:S01]  /*6ee0*/  FSEL R2, R2, R176, P2 ;  /* 0x000000b002027208 */ /* 0x000fe20001000000 */
[----:B------:R-:W-:Y:S01]  /*6ef0*/  FADD.FTZ R4, -R176, R4 ;  /* 0x00000004b0047221 */ /* 0x000fe20000010100 */
[----:B------:R-:W-:Y:S02]  /*6f00*/  FSETP.GE.FTZ.AND P2, PT, R181, RZ, PT ;  /* 0x000000ffb500720b */ /* 0x000fe40003f56000 */
[----:B------:R-:W-:Y:S02]  /*6f10*/  FSEL R0, R0, R3, P1 ;  /* 0x0000000300007208 */ /* 0x000fe40000800000 */
[----:B------:R-:W-:Y:S01]  /*6f20*/  FSETP.GE.FTZ.AND P1, PT, R177, RZ, PT ;  /* 0x000000ffb100720b */ /* 0x000fe20003f36000 */
[----:B------:R-:W-:Y:S01]  /*6f30*/  FMUL.FTZ R219, R219, R2 ;  /* 0x00000002dbdb7220 */ /* 0x000fe20000410000 */
[----:B------:R-:W-:Y:S01]  /*6f40*/  FSEL R4, R4, R176, P3 ;  /* 0x000000b004047208 */ /* 0x000fe20001800000 */
        /* <DEDUP_REMOVED lines=41> */
[-C--:B------:R-:W-:Y:S01]  /*71e0*/  FSEL R5, R5, R3.reuse, P2 ;  /* 0x0000000305057208 */ /* 0x080fe20001000000 */
        /* <DEDUP_REMOVED lines=20> */
[C---:B------:R-:W-:Y:S01]  /*7330*/  FADD.FTZ R25, -R2.reuse, R25 ;  /* 0x0000001902197221 */ /* 0x040fe20000010100 */
[----:B------:R-:W-:Y:S01]  /*7340*/  FSETP.GE.FTZ.AND P2, PT, R223, RZ, PT ;  /* 0x000000ffdf00720b */ /* 0x000fe20003f56000 */
[----:B------:R-:W-:Y:S01]  /*7350*/  FADD.FTZ R28, -R2, R28 ;  /* 0x0000001c021c7221 */ /* 0x000fe20000010100 */
[-C--:B------:R-:W-:Y:S01]  /*7360*/  FSEL R4, R4, R2.reuse, P1 ;  /* 0x0000000204047208 */ /* 0x080fe20000800000 */
[----:B------:R-:W-:Y:S01]  /*7370*/  FADD.FTZ R13, -R2, R13 ;  /* 0x0000000d020d7221 */ /* 0x000fe20000010100 */
[----:B------:R-:W-:Y:S01]  /*7380*/  FSETP.GE.FTZ.AND P1, PT, R184, RZ, PT ;  /* 0x000000ffb800720b */ /* 0x000fe20003f36000 */
[----:B------:R-:W-:Y:S01]  /*7390*/  FADD.FTZ R24, -R2, R24 ;  /* 0x0000001802187221 */ /* 0x000fe20000010100 */
[-C--:B------:R-:W-:Y:S01]  /*73a0*/  FSEL R12, R12, R2.reuse, P2 ;  /* 0x000000020c0c7208 */ /* 0x080fe20001000000 */
[----:B---3--:R-:W-:Y:S01]  /*73b0*/  FADD.FTZ R11, -R0, R11 ;  /* 0x0000000b000b7221 */ /* 0x008fe20000010100 */
[----:B------:R-:W-:Y:S01]  /*73c0*/  FSETP.GE.FTZ.AND P2, PT, R190, RZ, PT ;  /* 0x000000ffbe00720b */ /* 0x000fe20003f56000 */
[C---:B------:R-:W-:Y:S01]  /*73d0*/  FADD.FTZ R3, -R0.reuse, R14 ;  /* 0x0000000e00037221 */ /* 0x040fe20000010100 */
[-C--:B------:R-:W-:Y:S01]  /*73e0*/  FSEL R13, R13, R2.reuse, P4 ;  /* 0x000000020d0d7208 */ /* 0x080fe20002000000 */
[----:B------:R-:W-:Y:S01]  /*73f0*/  FMUL.FTZ R33, R229, R5 ;  /* 0x00000005e5217220 */ /* 0x000fe20000410000 */
[-C--:B------:R-:W-:Y:S01]  /*7400*/  FSEL R25, R25, R2.reuse, P2 ;  /* 0x0000000219197208 */ /* 0x080fe20001000000 */
[C---:B------:R-:W-:Y:S01]  /*7410*/  FADD.FTZ R5, -R0.reuse, R15 ;  /* 0x0000000f00057221 */ /* 0x040fe20000010100 */
[----:B------:R-:W-:Y:S01]  /*7420*/  FSETP.GE.FTZ.AND P2, PT, R185, RZ, PT ;  /* 0x000000ffb900720b */ /* 0x000fe20003f56000 */
[----:B------:R-:W-:Y:S01]  /*7430*/  FADD.FTZ R10, -R0, R10 ;  /* 0x0000000a000a7221 */ /* 0x000fe20000010100 */
[----:B------:R-:W-:Y:S01]  /*7440*/  FSEL R24, R24, R2, P3 ;  /* 0x0000000218187208 */ /* 0x000fe20001800000 */
        /* <DEDUP_REMOVED lines=26> */
[----:B------:R-:W-:Y:S01]  /*75f0*/  IMAD.MOV.U32 R184, RZ, RZ, R239 ;  /* 0x000000ffffb87224 */ /* 0x000fe200078e00ef */
[----:B------:R-:W-:Y:S01]  /*7600*/  FSEL R4, R4, R0, P5 ;  /* 0x0000000004047208 */ /* 0x000fe20002800000 */
        /* <DEDUP_REMOVED lines=66> */
.L_x_1669:
[----:B------:R-:W-:Y:S01]  /*7a30*/  F2FP.BF16.PACK_AB R17, R219, R222 ;  /* 0x000000dedb11723e */ /* 0x000fe200000010ff */
[----:B------:R-:W-:Y:S01]  /*7a40*/  IMAD.SHL.U32 R0, R213, 0x2, RZ ;  /* 0x00000002d5007824 */ /* 0x000fe200078e00ff */
[----:B------:R-:W-:Y:S01]  /*7a50*/  F2FP.BF16.PACK_AB R16, R16, R218 ;  /* 0x000000da1010723e */ /* 0x000fe200000010ff */
[----:B------:R-:W2:Y:S01]  /*7a60*/  S2R R186, SR_TID.X ;  /* 0x0000000000ba7919 */ /* 0x000ea20000002100 */
        /* <DEDUP_REMOVED lines=21> */
[C---:B------:R-:W-:Y:S02]  /*7bc0*/  IADD3 R18, R0.reuse, 0x8000, RZ ;  /* 0x0000800000127810 */ /* 0x040fe40007ffe0ff */
[----:B------:R-:W-:Y:S02]  /*7bd0*/  IADD3 R172, R0, 0x8040, RZ ;  /* 0x0000804000ac7810 */ /* 0x000fe40007ffe0ff */
[----:B------:R-:W-:Y:S01]  /*7be0*/  STS [R237+0x1d400], R10 ;  /* 0x01d4000aed007388 */ /* 0x000fe20000000800 */
[----:B------:R-:W-:Y:S02]  /*7bf0*/  @P0 IADD3 R172, R18, -0x40, RZ ;  /* 0xffffffc012ac0810 */ /* 0x000fe40007ffe0ff */
[----:B--2---:R-:W-:Y:S02]  /*7c00*/  SHF.R.S32.HI R186, RZ, 0x1f, R186 ;  /* 0x0000001fffba7819 */ /* 0x004fe400000114ba */
[----:B------:R-:W-:Y:S05]  /*7c10*/  STS [R234+0x1c000], R9 ;  /* 0x01c00009ea007388 */ /* 0x000fea0000000800 */
[----:B------:R-:W-:Y:S05]  /*7c20*/  STS [R234+0x1c400], R8 ;  /* 0x01c40008ea007388 */ /* 0x000fea0000000800 */
[----:B------:R-:W-:Y:S05]  /*7c30*/  STS [R235+0x1c000], R5 ;  /* 0x01c00005eb007388 */ /* 0x000fea0000000800 */
[----:B------:R-:W-:Y:S05]  /*7c40*/  STS [R235+0x1c400], R4 ;  /* 0x01c40004eb007388 */ /* 0x000fea0000000800 */
[----:B------:R-:W-:Y:S05]  /*7c50*/  STS [R234+0x1d000], R7 ;  /* 0x01d00007ea007388 */ /* 0x000fea0000000800 */
[----:B------:R-:W-:Y:S05]  /*7c60*/  STS [R234+0x1d400], R6 ;  /* 0x01d40006ea007388 */ /* 0x000fea0000000800 */
[----:B------:R-:W-:Y:S05]  /*7c70*/  STS [R235+0x1d000], R3 ;  /* 0x01d00003eb007388 */ /* 0x000fea0000000800 */
[----:B------:R-:W-:Y:S05]  /*7c80*/  STS [R235+0x1d400], R2 ;  /* 0x01d40002eb007388 */ /* 0x000fea0000000800 */
[----:B------:R-:W-:Y:S06]  /*7c90*/  BAR.SYNC.DEFER_BLOCKING 0x0 ;  /* 0x0000000000007b1d */ /* 0x000fec0000010000 */
[----:B------:R-:W-:Y:S05]  /*7ca0*/  LDSM.16.MT88.4 R4, [R201+0x20000] ;  /* 0x02000000c904783b */ /* 0x000fea0000004200 */
        /* <DEDUP_REMOVED lines=9> */
[----:B------:R-:W-:Y:S05]  /*7d40*/  LDSM.16.MT88.4 R168, [R172+0x1000] ;  /* 0x00100000aca8783b */ /* 0x000fea0000004200 */
[----:B------:R-:W1:Y:S01]  /*7d50*/  S2R R190, SR_TID.X ;  /* 0x0000000000be7919 */ /* 0x000e620000002100 */
[C---:B--2---:R-:W-:Y:S08]  /*7d60*/  HMMA.16816.F32.BF16 R40, R12.reuse, R8, R40 ;  /* 0x000000080c28723c */ /* 0x044ff00000041828 */
[-C--:B------:R-:W-:Y:S08]  /*7d70*/  HMMA.16816.F32.BF16 R44, R12, R10.reuse, R44 ;  /* 0x0000000a0c2c723c */ /* 0x080ff0000004182c */
[C---:B------:R-:W-:Y:S01]  /*7d80*/  HMMA.16816.F32.BF16 R48, R4.reuse, R10, R48 ;  /* 0x0000000a0430723c */ /* 0x040fe20000041830 */
[----:B------:R-:W2:Y:S03]  /*7d90*/  LDSM.16.MT88.4 R8, [R172+0x2000] ;  /* 0x00200000ac08783b */ /* 0x000ea60000004200 */
[----:B-1----:R-:W-:Y:S04]  /*7da0*/  LEA.HI R186, R186, R190, RZ, 0x6 ;  /* 0x000000bebaba7211 */ /* 0x002fe800078f30ff */
[-C--:B---3--:R-:W-:Y:S04]  /*7db0*/  HMMA.16816.F32.BF16 R52, R4, R16.reuse, R52 ;  /* 0x000000100434723c */ /* 0x088fe80000041834 */
[----:B------:R-:W-:Y:S04]  /*7dc0*/  SHF.R.S32.HI R186, RZ, 0x6, R186 ;  /* 0x00000006ffba7819 */ /* 0x000fe800000114ba */
[C---:B------:R-:W-:Y:S08]  /*7dd0*/  HMMA.16816.F32.BF16 R56, R12.reuse, R16, R56 ;  /* 0x000000100c38723c */ /* 0x040ff00000041838 */
[-C--:B------:R-:W-:Y:S08]  /*7de0*/  HMMA.16816.F32.BF16 R60, R12, R18.reuse, R60 ;  /* 0x000000120c3c723c */ /* 0x080ff0000004183c */
[C---:B------:R-:W-:Y:S01]  /*7df0*/  HMMA.16816.F32.BF16 R64, R4.reuse, R18, R64 ;  /* 0x000000120440723c */ /* 0x040fe20000041840 */
[----:B------:R-:W1:Y:S07]  /*7e00*/  LDSM.16.MT88.4 R16, [R201+0x22800] ;  /* 0x02280000c910783b */ /* 0x000e6e0000004200 */
[-C--:B----4-:R-:W-:Y:S08]  /*7e10*/  HMMA.16816.F32.BF16 R68, R4, R20.reuse, R68 ;  /* 0x000000140444723c */ /* 0x090ff00000041844 */
[C---:B------:R-:W-:Y:S08]  /*7e20*/  HMMA.16816.F32.BF16 R72, R12.reuse, R20, R72 ;  /* 0x000000140c48723c */ /* 0x040ff00000041848 */
[-C--:B------:R-:W-:Y:S08]  /*7e30*/  HMMA.16816.F32.BF16 R76, R12, R22.reuse, R76 ;  /* 0x000000160c4c723c */ /* 0x080ff0000004184c */
[C---:B------:R-:W-:Y:S01]  /*7e40*/  HMMA.16816.F32.BF16 R80, R4.reuse, R22, R80 ;  /* 0x000000160450723c */ /* 0x040fe20000041850 */
[----:B------:R-:W3:Y:S07]  /*7e50*/  LDSM.16.MT88.4 R20, [R172+0x2800] ;  /* 0x00280000ac14783b */ /* 0x000eee0000004200 */
[-C--:B--2---:R-:W-:Y:S08]  /*7e60*/  HMMA.16816.F32.BF16 R84, R4, R8.reuse, R84 ;  /* 0x000000080454723c */ /* 0x084ff00000041854 */
[C---:B------:R-:W-:Y:S08]  /*7e70*/  HMMA.16816.F32.BF16 R88, R12.reuse, R8, R88 ;  /* 0x000000080c58723c */ /* 0x040ff00000041858 */
[-C--:B------:R-:W-:Y:S01]  /*7e80*/  HMMA.16816.F32.BF16 R92, R12, R10.reuse, R92 ;  /* 0x0000000a0c5c723c */ /* 0x080fe2000004185c */
[----:B------:R-:W-:Y:S07]  /*7e90*/  LDSM.16.MT88.4 R12, [R201+0x23000] ;  /* 0x02300000c90c783b */ /* 0x000fee0000004200 */
[----:B------:R-:W-:Y:S01]  /*7ea0*/  HMMA.16816.F32.BF16 R96, R4, R10, R96 ;  /* 0x0000000a0460723c */ /* 0x000fe20000041860 */
[----:B------:R-:W-:Y:S05]  /*7eb0*/  LDSM.16.MT88.4 R4, [R201+0x21000] ;  /* 0x02100000c904783b */ /* 0x000fea0000004200 */
[----:B------:R-:W2:Y:S02]  /*7ec0*/  LDSM.16.MT88.4 R8, [R0+0x9000] ;  /* 0x009000000008783b */ /* 0x000ea40000004200 */
[-C--:B------:R-:W-:Y:S08]  /*7ed0*/  HMMA.16816.F32.BF16 R36, R24, R28.reuse, R36 ;  /* 0x0000001c1824723c */ /* 0x080ff00000041824 */
[C---:B-1----:R-:W-:Y:S08]  /*7ee0*/  HMMA.16816.F32.BF16 R40, R16.reuse, R28, R40 ;  /* 0x0000001c1028723c */ /* 0x042ff00000041828 */
        /* <DEDUP_REMOVED lines=18> */
[----:B------:R-:W3:Y:S05]  /*8010*/  LDSM.16.MT88.4 R20, [R172+0x3000] ;  /* 0x00300000ac14783b */ /* 0x000eea0000004200 */
[----:B------:R-:W-:Y:S02]  /*8020*/  LDSM.16.MT88.4 R24, [R0+0x9800] ;  /* 0x009800000018783b */ /* 0x000fe40000004200 */
[-C--:B--2---:R-:W-:Y:S03]  /*8030*/  HMMA.16816.F32.BF16 R36, R4, R8.reuse, R36 ;  /* 0x000000080424723c */ /* 0x084fe60000041824 */
[----:B------:R-:W-:Y:S05]  /*8040*/  LDSM.16.MT88.4 R172, [R172+0x3800] ;  /* 0x00380000acac783b */ /* 0x000fea0000004200 */
        /* <DEDUP_REMOVED lines=9> */
[-C--:B-1----:R-:W-:Y:S08]  /*80e0*/  HMMA.16816.F32.BF16 R68, R4, R16.reuse, R68 ;  /* 0x000000100444723c */ /* 0x082ff00000041844 */
[C---:B------:R-:W-:Y:S08]  /*80f0*/  HMMA.16816.F32.BF16 R72, R12.reuse, R16, R72 ;  /* 0x000000100c48723c */ /* 0x040ff00000041848 */
[-C--:B------:R-:W-:Y:S08]  /*8100*/  HMMA.16816.F32.BF16 R76, R12, R18.reuse, R76 ;  /* 0x000000120c4c723c */ /* 0x080ff0000004184c */
[C---:B------:R-:W-:Y:S08]  /*8110*/  HMMA.16816.F32.BF16 R80, R4.reuse, R18, R80 ;  /* 0x000000120450723c */ /* 0x040ff00000041850 */
[-C--:B---3--:R-:W-:Y:S08]  /*8120*/  HMMA.16816.F32.BF16 R84, R4, R20.reuse, R84 ;  /* 0x000000140454723c */ /* 0x088ff00000041854 */
        /* <DEDUP_REMOVED lines=26> */
[----:B------:R-:W-:Y:S02]  /*82d0*/  SHF.R.U32.HI R4, RZ, 0x3, R0 ;  /* 0x00000003ff047819 */ /* 0x000fe40000011600 */
[----:B------:R-:W-:Y:S01]  /*82e0*/  LOP3.LUT R5, R0, 0x38, R242, 0xf8, !PT ;  /* 0x0000003800057812 */ /* 0x000fe200078ef8f2 */
        /* <DEDUP_REMOVED lines=37> */
.L_x_1670:
        /* <DEDUP_REMOVED lines=14> */
[----:B------:R-:W3:Y:S01]  /*8620*/  LDSM.16.MT88.4 R164, [R200+0x4000] ;  /* 0x00400000c8a4783b */ /* 0x000ee20000004200 */
[----:B------:R-:W-:Y:S02]  /*8630*/  IMAD R189, R189, 0x28, RZ ;  /* 0x00000028bdbd7824 */ /* 0x000fe400078e02ff */
[----:B------:R-:W-:Y:S02]  /*8640*/  IMAD.MOV.U32 R187, RZ, RZ, c[0x0][0x22c] ;  /* 0x00008b00ffbb7624 */ /* 0x000fe400078e00ff */
[----:B-1----:R1:W4:Y:S02]  /*8650*/  LDL R2, [R1+0x8] ;  /* 0x0000080001027983 */ /* 0x0023240000100800 */
[----:B------:R-:W-:Y:S03]  /*8660*/  IMAD R187, R187, c[0x0][0x1c0], RZ ;  /* 0x00007000bbbb7a24 */ /* 0x000fe600078e02ff */
[----:B------:R-:W-:Y:S01]  /*8670*/  LDSM.16.M88.4 R168, [R205+0x1c000] ;  /* 0x01c00000cda8783b */ /* 0x000fe20000000200 */
[----:B------:R-:W-:Y:S04]  /*8680*/  IMAD.U32 R187, R187, -0x40, RZ ;  /* 0xffffffc0bbbb7824 */ /* 0x000fe800078e00ff */
[----:B------:R1:W4:Y:S01]  /*8690*/  LDL R3, [R1+0x4] ;  /* 0x0000040001037983 */ /* 0x0003220000100800 */
[C---:B------:R-:W-:Y:S04]  /*86a0*/  LEA R239, P1, R187.reuse, R184, 0x2 ;  /* 0x000000b8bbef7211 */ /* 0x040fe800078210ff */
[----:B------:R-:W1:Y:S01]  /*86b0*/  LDSM.16.MT88.4 R172, [R200+0x800] ;  /* 0x00080000c8ac783b */ /* 0x000e620000004200 */
[----:B------:R-:W-:Y:S01]  /*86c0*/  LEA.HI.X.SX32 R238, R187, R185, 0x2, P1 ;  /* 0x000000b9bbee7211 */ /* 0x000fe200008f16ff */
[----:B------:R-:W-:Y:S03]  /*86d0*/  IMAD.MOV.U32 R187, RZ, RZ, c[0x0][0x22c] ;  /* 0x00008b00ffbb7624 */ /* 0x000fe600078e00ff */
[----:B------:R1:W4:Y:S01]  /*86e0*/  LDL R0, [R1] ;  /* 0x0000000001007983 */ /* 0x0003220000100800 */
[----:B------:R-:W-:Y:S01]  /*86f0*/  IMAD R187, R187, c[0x0][0x1c0], RZ ;  /* 0x00007000bbbb7a24 */ /* 0x000fe200078e02ff */
[-C--:B--2---:R-:W-:Y:S03]  /*8700*/  HMMA.16816.F32.BF16 R4, R32, R16.reuse, RZ ;  /* 0x000000102004723c */ /* 0x084fe600000418ff */
[----:B------:R-:W2:Y:S01]  /*8710*/  LDSM.16.M88.4 R176, [R205+0x1d000] ;  /* 0x01d00000cdb0783b */ /* 0x000ea20000000200 */
[----:B------:R-:W-:Y:S04]  /*8720*/  IMAD.SHL.U32 R187, R187, 0x10, RZ ;  /* 0x00000010bbbb7824 */ /* 0x000fe800078e00ff */
[----:B------:R-:W1:Y:S01]  /*8730*/  LDSM.16.MT88.4 R180, [R200+0x4800] ;  /* 0x00480000c8b4783b */ /* 0x000e620000004200 */
        /* <DEDUP_REMOVED lines=9> */
[C---:B--2---:R-:W-:Y:S08]  /*87d0*/  HMMA.16816.F32.BF16 R8, R176.reuse, R172, R8 ;  /* 0x000000acb008723c */ /* 0x044ff00000041808 */
        /* <DEDUP_REMOVED lines=69> */
[----:B------:R-:W-:Y:S01]  /*8c30*/  @P2 IADD3 R168, R231, -0x40, RZ ;  /* 0xffffffc0e7a82810 */ /* 0x000fe20007ffe0ff */
[-C--:B-1----:R-:W-:Y:S05]  /*8c40*/  HMMA.16816.F32.BF16 R4, R172, R176.reuse, R4 ;  /* 0x000000b0ac04723c */ /* 0x082fea0000041804 */
[----:B------:R-:W-:Y:S01]  /*8c50*/  @P2 IMAD.WIDE R168, R168, R188, UR14 ;  /* 0x0000000ea8a82e25 */ /* 0x000fe2000f8e02bc */
[----:B------:R-:W-:Y:S02]  /*8c60*/  @UP4 UMOV UR14, UR10 ;  /* 0x0000000a000e4c82 */ /* 0x000fe40008000000 */
[----:B------:R-:W-:Y:S01]  /*8c70*/  @UP4 UMOV UR15, UR9 ;  /* 0x00000009000f4c82 */ /* 0x000fe20008000000 */
[----:B------:R-:W-:Y:S01]  /*8c80*/  IMAD.MOV.U32 R188, RZ, RZ, c[0x0][0x22c] ;  /* 0x00008b00ffbc7624 */ /* 0x000fe200078e00ff */
[----:B----4-:R-:W4:Y:S03]  /*8c90*/  @P2 LDG.E R2, [R168.64+0x20] ;  /* 0x00002006a8022981 */ /* 0x010f26000c1e1900 */
[----:B------:R-:W-:Y:S02]  /*8ca0*/  IMAD R188, R188, c[0x0][0x1c0], RZ ;  /* 0x00007000bcbc7a24 */ /* 0x000fe400078e02ff */
[----:B------:R-:W4:Y:S02]  /*8cb0*/  @P2 LDG.E R3, [R168.64] ;  /* 0x00000006a8032981 */ /* 0x000f24000c1e1900 */
[----:B------:R-:W-:Y:S03]  /*8cc0*/  IMAD R188, R188, 0x18, RZ ;  /* 0x00000018bcbc7824 */ /* 0x000fe600078e02ff */
[----:B------:R-:W4:Y:S01]  /*8cd0*/  @P2 LDG.E R0, [R168.64+0xa0] ;  /* 0x0000a006a8002981 */ /* 0x000f22000c1e1900 */
[C---:B--2---:R-:W-:Y:S04]  /*8ce0*/  HMMA.16816.F32.BF16 R8, R180.reuse, R176, R8 ;  /* 0x000000b0b408723c */ /* 0x044fe80000041808 */
[----:B------:R1:W5:Y:S04]  /*8cf0*/  @P2 LDG.E R252, [R168.64+0x80] ;  /* 0x00008006a8fc2981 */ /* 0x000368000c1e1900 */
[-C--:B------:R-:W-:Y:S08]  /*8d00*/  HMMA.16816.F32.BF16 R12, R180, R178.reuse, R12 ;  /* 0x000000b2b40c723c */ /* 0x080ff0000004180c */
[C---:B------:R-:W-:Y:S07]  /*8d10*/  HMMA.16816.F32.BF16 R16, R172.reuse, R178, R16 ;  /* 0x000000b2ac10723c */ /* 0x040fee0000041810 */
[----:B------:R-:W-:Y:S01]  /*8d20*/  IMAD.MOV.U32 R179, RZ, RZ, c[0x0][0x22c] ;  /* 0x00008b00ffb37624 */ /* 0x000fe200078e00ff */
[-C--:B---3--:R-:W-:Y:S04]  /*8d30*/  HMMA.16816.F32.BF16 R20, R172, R164.reuse, R20 ;  /* 0x000000a4ac14723c */ /* 0x088fe80000041814 */
[----:B------:R-:W-:Y:S04]  /*8d40*/  IMAD R179, R179, c[0x0][0x1c0], RZ ;  /* 0x00007000b3b37a24 */ /* 0x000fe800078e02ff */
[C---:B------:R-:W-:Y:S04]  /*8d50*/  HMMA.16816.F32.BF16 R24, R180.reuse, R164, R24 ;  /* 0x000000a4b418723c */ /* 0x040fe80000041818 */
[----:B------:R-:W-:Y:S04]  /*8d60*/  IMAD R179, R179, 0x38, RZ ;  /* 0x00000038b3b37824 */ /* 0x000fe800078e02ff */
[-C--:B------:R-:W-:Y:S08]  /*8d70*/  HMMA.16816.F32.BF16 R28, R180, R166.reuse, R28 ;  /* 0x000000a6b41c723c */ /* 0x080ff0000004181c */
[----:B------:R-:W-:Y:S01]  /*8d80*/  HMMA.16816.F32.BF16 R32, R172, R166, R32 ;  /* 0x000000a6ac20723c */ /* 0x000fe20000041820 */
[----:B----4-:R2:W-:Y:S05]  /*8d90*/  @P2 STL [R1+0x8], R2 ;  /* 0x0000080201002387 */ /* 0x0105ea0000100800 */
[----:B------:R3:W-:Y:S05]  /*8da0*/  @P2 STL [R1+0x4], R3 ;  /* 0x0000040301002387 */ /* 0x0007ea0000100800 */
[----:B------:R3:W-:Y:S05]  /*8db0*/  @P2 STL [R1], R0 ;  /* 0x0000000001002387 */ /* 0x0007ea0000100800 */
[----:B------:R-:W4:Y:S01]  /*8dc0*/  LDL R178, [R1+0x24] ;  /* 0x0000240001b27983 */ /* 0x000f220000100800 */
[----:B--2---:R-:W-:Y:S02]  /*8dd0*/  IMAD.MOV.U32 R2, RZ, RZ, R239 ;  /* 0x000000ffff027224 */ /* 0x004fe400078e00ef */
[----:B---3--:R-:W-:Y:S03]  /*8de0*/  IMAD.MOV.U32 R3, RZ, RZ, R238 ;  /* 0x000000ffff037224 */ /* 0x008fe600078e00ee */
[-C--:B------:R-:W-:Y:S02]  /*8df0*/  LEA R164, P3, R241, R2.reuse, 0x2 ;  /* 0x00000002f1a47211 */ /* 0x080fe400078610ff */
[-C--:B------:R-:W-:Y:S01]  /*8e00*/  LEA R176, P1, R187, R2.reuse, 0x2 ;  /* 0x00000002bbb07211 */ /* 0x080fe200078210ff */
[----:B------:R-:W2:Y:S01]  /*8e10*/  LDL R0, [R1+0x18] ;  /* 0x0000180001007983 */ /* 0x000ea20000100800 */
[-C--:B------:R-:W-:Y:S02]  /*8e20*/  LEA.HI.X.SX32 R165, R241, R3.reuse, 0x2, P3 ;  /* 0x00000003f1a57211 */ /* 0x080fe400018f16ff */
[CC--:B------:R-:W-:Y:S02]  /*8e30*/  LEA R170, P2, R188.reuse, R2.reuse, 0x2 ;  /* 0x00000002bcaa7211 */ /* 0x0c0fe400078410ff */
[----:B------:R3:W-:Y:S01]  /*8e40*/  RED.E.ADD.F32.FTZ.RN.STRONG.GPU [R2.64], R4 ;  /* 0x000000040200798e */ /* 0x0007e2000c10e786 */
[-C--:B------:R-:W-:Y:S02]  /*8e50*/  LEA.HI.X.SX32 R177, R187, R3.reuse, 0x2, P1 ;  /* 0x00000003bbb17211 */ /* 0x080fe400008f16ff */
[-C--:B------:R-:W-:Y:S01]  /*8e60*/  LEA.HI.X.SX32 R171, R188, R3.reuse, 0x2, P2 ;  /* 0x00000003bcab7211 */ /* 0x080fe200010f16ff */
[----:B------:R-:W-:Y:S01]  /*8e70*/  IMAD.MOV.U32 R188, RZ, RZ, c[0x0][0x22c] ;  /* 0x00008b00ffbc7624 */ /* 0x000fe200078e00ff */
[----:B------:R3:W-:Y:S01]  /*8e80*/  RED.E.ADD.F32.FTZ.RN.STRONG.GPU [R164.64], R5 ;  /* 0x00000005a400798e */ /* 0x0007e2000c10e786 */
[-C--:B-1----:R-:W-:Y:S02]  /*8e90*/  LEA R168, P1, R190, R2.reuse, 0x2 ;  /* 0x00000002bea87211 */ /* 0x082fe400078210ff */
[----:B------:R-:W-:Y:S01]  /*8ea0*/  IMAD R188, R188, c[0x0][0x1c0], RZ ;  /* 0x00007000bcbc7a24 */ /* 0x000fe200078e02ff */
[CC--:B------:R-:W-:Y:S01]  /*8eb0*/  LEA R166, P3, R189.reuse, R2.reuse, 0x2 ;  /* 0x00000002bda67211 */ /* 0x0c0fe200078610ff */
[----:B------:R1:W-:Y:S01]  /*8ec0*/  RED.E.ADD.F32.FTZ.RN.STRONG.GPU [R176.64], R6 ;  /* 0x00000006b000798e */ /* 0x0003e2000c10e786 */
[-C--:B------:R-:W-:Y:S01]  /*8ed0*/  LEA.HI.X.SX32 R169, R190, R3.reuse, 0x2, P1 ;  /* 0x00000003bea97211 */ /* 0x080fe200008f16ff */
[----:B------:R-:W-:Y:S01]  /*8ee0*/  IMAD R188, R188, 0x30, RZ ;  /* 0x00000030bcbc7824 */ /* 0x000fe200078e02ff */
[-C--:B------:R-:W-:Y:S01]  /*8ef0*/  LEA.HI.X.SX32 R167, R189, R3.reuse, 0x2, P3 ;  /* 0x00000003bda77211 */ /* 0x080fe200018f16ff */
[----:B------:R-:W-:Y:S01]  /*8f00*/  IMAD.MOV.U32 R189, RZ, RZ, c[0x0][0x22c] ;  /* 0x00008b00ffbd7624 */ /* 0x000fe200078e00ff */
[----:B------:R1:W-:Y:S03]  /*8f10*/  RED.E.ADD.F32.FTZ.RN.STRONG.GPU [R170.64], R7 ;  /* 0x00000007aa00798e */ /* 0x0003e6000c10e786 */
[----:B------:R-:W-:Y:S02]  /*8f20*/  IMAD R189, R189, c[0x0][0x1c0], RZ ;  /* 0x00007000bdbd7a24 */ /* 0x000fe400078e02ff */
[----:B------:R-:W-:Y:S02]  /*8f30*/  RED.E.ADD.F32.FTZ.RN.STRONG.GPU [R168.64], R8 ;  /* 0x00000008a800798e */ /* 0x000fe4000c10e786 */
[----:B------:R-:W-:Y:S03]  /*8f40*/  IMAD.SHL.U32 R189, R189, 0x10, RZ ;  /* 0x00000010bdbd7824 */ /* 0x000fe600078e00ff */
[----:B------:R1:W-:Y:S01]  /*8f50*/  RED.E.ADD.F32.FTZ.RN.STRONG.GPU [R166.64], R9 ;  /* 0x00000009a600798e */ /* 0x0003e2000c10e786 */
[CC--:B---3--:R-:W-:Y:S04]  /*8f60*/  LEA R4, P2, R188.reuse, R2.reuse, 0x2 ;  /* 0x00000002bc047211 */ /* 0x0c8fe800078410ff */
[-C--:B------:R-:W-:Y:S01]  /*8f70*/  LEA.HI.X.SX32 R5, R188, R3.reuse, 0x2, P2 ;  /* 0x00000003bc057211 */ /* 0x080fe200010f16ff */
[----:B------:R-:W-:Y:S04]  /*8f80*/  IMAD.MOV.U32 R188, RZ, RZ, c[0x0][0x22c] ;  /* 0x00008b00ffbc7624 */ /* 0x000fe800078e00ff */
[----:B------:R3:W-:Y:S01]  /*8f90*/  RED.E.ADD.F32.FTZ.RN.STRONG.GPU [R4.64], R10 ;  /* 0x0000000a0400798e */ /* 0x0007e2000c10e786 */
[CC--:B-1----:R-:W-:Y:S01]  /*8fa0*/  LEA R6, P1, R179.reuse, R2.reuse, 0x2 ;  /* 0x00000002b3067211 */ /* 0x0c2fe200078210ff */
[----:B------:R-:W-:Y:S03]  /*8fb0*/  IMAD R188, R188, c[0x0][0x1c0], RZ ;  /* 0x00007000bcbc7a24 */ /* 0x000fe600078e02ff */
[-C--:B------:R-:W-:Y:S01]  /*8fc0*/  LEA.HI.X.SX32 R7, R179, R3.reuse, 0x2, P1 ;  /* 0x00000003b3077211 */ /* 0x080fe200008f16ff */
[----:B------:R-:W-:Y:S01]  /*8fd0*/  IMAD.SHL.U32 R188, R188, 0x10, RZ ;  /* 0x00000010bcbc7824 */ /* 0x000fe200078e00ff */
[----:B------:R-:W-:Y:S01]  /*8fe0*/  IADD3 R179, R189, 0x20, RZ ;  /* 0x00000020bdb37810 */ /* 0x000fe20007ffe0ff */
[----:B------:R-:W-:Y:S02]  /*8ff0*/  IMAD.MOV.U32 R189, RZ, RZ, c[0x0][0x22c] ;  /* 0x00008b00ffbd7624 */ /* 0x000fe400078e00ff */
[----:B------:R1:W-:Y:S01]  /*9000*/  RED.E.ADD.F32.FTZ.RN.STRONG.GPU [R6.64], R11 ;  /* 0x0000000b0600798e */ /* 0x0003e2000c10e786 */
[C---:B------:R-:W-:Y:S01]  /*9010*/  IADD3 R181, R188.reuse, 0x20, RZ ;  /* 0x00000020bcb57810 */ /* 0x040fe20007ffe0ff */
[----:B------:R-:W-:Y:S01]  /*9020*/  IMAD R189, R189, c[0x0][0x1c0], RZ ;  /* 0x00007000bdbd7a24 */ /* 0x000fe200078e02ff */
[C---:B------:R-:W-:Y:S02]  /*9030*/  IADD3 R180, R188.reuse, 0x20, RZ ;  /* 0x00000020bcb47810 */ /* 0x040fe40007ffe0ff */
[----:B------:R-:W2:Y:S01]  /*9040*/  LDL R166, [R1+0x14] ;  /* 0x0000140001a67983 */ /* 0x000ea20000100800 */
[C---:B------:R-:W-:Y:S02]  /*9050*/  IMAD.IADD R181, R241.reuse, 0x1, R181 ;  /* 0x00000001f1b57824 */ /* 0x040fe400078e02b5 */
[----:B------:R-:W-:Y:S02]  /*9060*/  IMAD.IADD R180, R241, 0x1, R180 ;  /* 0x00000001f1b47824 */ /* 0x000fe400078e02b4 */
[----:B------:R1:W-:Y:S01]  /*9070*/  RED.E.ADD.F32.FTZ.RN.STRONG.GPU [R2.64+0x80], R16 ;  /* 0x000080100200798e */ /* 0x0003e2000c10e786 */
[----:B------:R-:W-:Y:S02]  /*9080*/  IMAD.SHL.U32 R189, R189, 0x10, RZ ;  /* 0x00000010bdbd7824 */ /* 0x000fe400078e00ff */
[----:B------:R-:W-:Y:S02]  /*9090*/  IMAD.IADD R180, R241, 0x1, R180 ;  /* 0x00000001f1b47824 */ /* 0x000fe400078e02b4 */
[----:B------:R-:W2:Y:S01]  /*90a0*/  LDL R167, [R1+0x20] ;  /* 0x0000200001a77983 */ /* 0x000ea20000100800 */
[----:B------:R-:W-:Y:S02]  /*90b0*/  IADD3 R168, R189, 0x40, RZ ;  /* 0x00000040bda87810 */ /* 0x000fe40007ffe0ff */
[CC--:B---3--:R-:W-:Y:S02]  /*90c0*/  LEA R4, P1, R179.reuse, R2.reuse, 0x2 ;  /* 0x00000002b3047211 */ /* 0x0c8fe400078210ff */
[----:B------:R3:W-:Y:S02]  /*90d0*/  RED.E.ADD.F32.FTZ.RN.STRONG.GPU [R164.64+0x80], R17 ;  /* 0x00008011a400798e */ /* 0x0007e4000c10e786 */
[-C--:B------:R-:W-:Y:S02]  /*90e0*/  LEA.HI.X.SX32 R5, R179, R3.reuse, 0x2, P1 ;  /* 0x00000003b3057211 */ /* 0x080fe400008f16ff */
[----:B------:R-:W-:Y:S01]  /*90f0*/  IADD3 R179, R188, 0x20, RZ ;  /* 0x00000020bcb37810 */ /* 0x000fe20007ffe0ff */
[----:B------:R-:W-:Y:S01]  /*9100*/  IMAD.MOV.U32 R188, RZ, RZ, c[0x0][0x22c] ;  /* 0x00008b00ffbc7624 */ /* 0x000fe200078e00ff */
[CC--:B------:R-:W-:Y:S01]  /*9110*/  LEA R10, P1, R180.reuse, R2.reuse, 0x2 ;  /* 0x00000002b40a7211 */ /* 0x0c0fe200078210ff */
[----:B------:R3:W-:Y:S01]  /*9120*/  RED.E.ADD.F32.FTZ.RN.STRONG.GPU [R4.64], R18 ;  /* 0x000000120400798e */ /* 0x0007e2000c10e786 */
[-C--:B-1----:R-:W-:Y:S01]  /*9130*/  LEA R6, P2, R181, R2.reuse, 0x2 ;  /* 0x00000002b5067211 */ /* 0x082fe200078410ff */
[----:B------:R-:W-:Y:S01]  /*9140*/  IMAD.IADD R179, R241, 0x1, R179 ;  /* 0x00000001f1b37824 */ /* 0x000fe200078e02b3 */
[-C--:B------:R-:W-:Y:S01]  /*9150*/  LEA.HI.X.SX32 R11, R180, R3.reuse, 0x2, P1 ;  /* 0x00000003b40b7211 */ /* 0x080fe200008f16ff */
[----:B------:R-:W-:Y:S01]  /*9160*/  IMAD R188, R188, c[0x0][0x1c0], RZ ;  /* 0x00007000bcbc7a24 */ /* 0x000fe200078e02ff */
[-C--:B------:R-:W-:Y:S01]  /*9170*/  LEA.HI.X.SX32 R7, R181, R3.reuse, 0x2, P2 ;  /* 0x00000003b5077211 */ /* 0x080fe200010f16ff */
[C---:B------:R-:W-:Y:S02]  /*9180*/  IMAD.IADD R179, R241.reuse, 0x1, R179 ;  /* 0x00000001f1b37824 */ /* 0x040fe400078e02b3 */
[----:B------:R-:W-:Y:S01]  /*9190*/  IMAD.SHL.U32 R188, R188, 0x10, RZ ;  /* 0x00000010bcbc7824 */ /* 0x000fe200078e00ff */
[----:B------:R-:W2:Y:S01]  /*91a0*/  LDL R16, [R1+0x10] ;  /* 0x0000100001107983 */ /* 0x000ea20000100800 */
[----:B------:R-:W-:Y:S03]  /*91b0*/  IMAD.IADD R179, R241, 0x1, R179 ;  /* 0x00000001f1b37824 */ /* 0x000fe600078e02b3 */
[C---:B------:R-:W-:Y:S01]  /*91c0*/  IADD3 R170, R188.reuse, 0x40, RZ ;  /* 0x00000040bcaa7810 */ /* 0x040fe20007ffe0ff */
[----:B------:R1:W-:Y:S01]  /*91d0*/  RED.E.ADD.F32.FTZ.RN.STRONG.GPU [R6.64], R19 ;  /* 0x000000130600798e */ /* 0x0003e2000c10e786 */
[-C--:B------:R-:W-:Y:S02]  /*91e0*/  LEA R8, P3, R179, R2.reuse, 0x2 ;  /* 0x00000002b3087211 */ /* 0x080fe400078610ff */
[----:B------:R-:W-:Y:S01]  /*91f0*/  IADD3 R169, R188, 0x40, RZ ;  /* 0x00000040bca97810 */ /* 0x000fe20007ffe0ff */
[----:B------:R-:W-:Y:S01]  /*9200*/  IMAD.IADD R170, R241, 0x1, R170 ;  /* 0x00000001f1aa7824 */ /* 0x000fe200078e02aa */
[----:B------:R2:W-:Y:S01]  /*9210*/  RED.E.ADD.F32.FTZ.RN.STRONG.GPU [R10.64], R12 ;  /* 0x0000000c0a00798e */ /* 0x0005e2000c10e786 */
[-C--:B------:R-:W-:Y:S02]  /*9220*/  LEA.HI.X.SX32 R9, R179, R3.reuse, 0x2, P3 ;  /* 0x00000003b3097211 */ /* 0x080fe400018f16ff */
[----:B------:R-:W-:Y:S01]  /*9230*/  IMAD.IADD R169, R241, 0x1, R169 ;  /* 0x00000001f1a97824 */ /* 0x000fe200078e02a9 */
[----:B---3--:R-:W-:Y:S02]  /*9240*/  IADD3 R17, R187, 0x60, RZ ;  /* 0x00000060bb117810 */ /* 0x008fe40007ffe0ff */
[----:B------:R3:W-:Y:S01]  /*9250*/  RED.E.ADD.F32.FTZ.RN.STRONG.GPU [R8.64], R13 ;  /* 0x0000000d0800798e */ /* 0x0007e2000c10e786 */
[----:B------:R-:W-:Y:S01]  /*9260*/  IMAD.IADD R169, R241, 0x1, R169 ;  /* 0x00000001f1a97824 */ /* 0x000fe200078e02a9 */
[----:B------:R-:W-:Y:S01]  /*9270*/  IADD3 R18, R187, 0x60, RZ ;  /* 0x00000060bb127810 */ /* 0x000fe20007ffe0ff */
[C---:B------:R-:W-:Y:S04]  /*9280*/  IMAD.IADD R17, R241.reuse, 0x1, R17 ;  /* 0x00000001f1117824 */ /* 0x040fe800078e0211 */
[C---:B------:R-:W-:Y:S02]  /*9290*/  IMAD.IADD R18, R241.reuse, 0x1, R18 ;  /* 0x00000001f1127824 */ /* 0x040fe400078e0212 */
[C---:B------:R-:W-:Y:S02]  /*92a0*/  IMAD.IADD R17, R241.reuse, 0x1, R17 ;  /* 0x00000001f1117824 */ /* 0x040fe400078e0211 */
[C---:B------:R-:W-:Y:S02]  /*92b0*/  IMAD.IADD R18, R241.reuse, 0x1, R18 ;  /* 0x00000001f1127824 */ /* 0x040fe400078e0212 */
[----:B------:R-:W-:Y:S01]  /*92c0*/  IMAD.IADD R17, R241, 0x1, R17 ;  /* 0x00000001f1117824 */ /* 0x000fe200078e0211 */
[----:B-1----:R-:W-:Y:S05]  /*92d0*/  IADD3 R19, R187, 0x60, RZ ;  /* 0x00000060bb137810 */ /* 0x002fea0007ffe0ff */
        /* <DEDUP_REMOVED lines=8> */
[-C--:B---3--:R-:W-:Y:S04]  /*9360*/  LEA.HI.X.SX32 R13, R170, R3.reuse, 0x2, P2 ;  /* 0x00000003aa0d7211 */ /* 0x088fe800010f16ff */
[----:B------:R3:W-:Y:S05]  /*9370*/  RED.E.ADD.F32.FTZ.RN.STRONG.GPU [R6.64], R15 ;  /* 0x0000000f0600798e */ /* 0x0007ea000c10e786 */
[----:B------:R-:W-:Y:S05]  /*9380*/  RED.E.ADD.F32.FTZ.RN.STRONG.GPU [R2.64+0x100], R20 ;  /* 0x000100140200798e */ /* 0x000fea000c10e786 */
[----:B------:R-:W-:Y:S01]  /*9390*/  RED.E.ADD.F32.FTZ.RN.STRONG.GPU [R164.64+0x100], R21 ;  /* 0x00010015a400798e */ /* 0x000fe2000c10e786 */
[CC--:B-1----:R-:W-:Y:S04]  /*93a0*/  LEA R4, P1, R168.reuse, R2.reuse, 0x2 ;  /* 0x00000002a8047211 */ /* 0x0c2fe800078210ff */
[-C--:B------:R-:W-:Y:S02]  /*93b0*/  LEA.HI.X.SX32 R5, R168, R3.reuse, 0x2, P1 ;  /* 0x00000003a8057211 */ /* 0x080fe400008f16ff */
[----:B------:R-:W-:Y:S02]  /*93c0*/  IADD3 R168, R188, 0x40, RZ ;  /* 0x00000040bca87810 */ /* 0x000fe40007ffe0ff */
[-C--:B------:R-:W-:Y:S01]  /*93d0*/  LEA R10, P1, R169, R2.reuse, 0x2 ;  /* 0x00000002a90a7211 */ /* 0x080fe200078210ff */
[----:B------:R1:W-:Y:S02]  /*93e0*/  RED.E.ADD.F32.FTZ.RN.STRONG.GPU [R4.64], R22 ;  /* 0x000000160400798e */ /* 0x0003e4000c10e786 */
[----:B------:R-:W-:Y:S01]  /*93f0*/  IMAD.IADD R168, R241, 0x1, R168 ;  /* 0x00000001f1a87824 */ /* 0x000fe200078e02a8 */
[-C--:B------:R-:W-:Y:S02]  /*9400*/  LEA.HI.X.SX32 R11, R169, R3.reuse, 0x2, P1 ;  /* 0x00000003a90b7211 */ /* 0x080fe400008f16ff */
[----:B------:R4:W-:Y:S01]  /*9410*/  RED.E.ADD.F32.FTZ.RN.STRONG.GPU [R12.64], R23 ;  /* 0x000000170c00798e */ /* 0x0009e2000c10e786 */
[C---:B------:R-:W-:Y:S04]  /*9420*/  IMAD.IADD R168, R241.reuse, 0x1, R168 ;  /* 0x00000001f1a87824 */ /* 0x040fe800078e02a8 */
[----:B------:R-:W-:Y:S01]  /*9430*/  IMAD.IADD R168, R241, 0x1, R168 ;  /* 0x00000001f1a87824 */ /* 0x000fe200078e02a8 */
[----:B------:R4:W-:Y:S01]  /*9440*/  RED.E.ADD.F32.FTZ.RN.STRONG.GPU [R10.64], R24 ;  /* 0x000000180a00798e */ /* 0x0009e2000c10e786 */
[-C--:B---3--:R-:W-:Y:S03]  /*9450*/  LEA R6, P2, R166, R2.reuse, 0x2 ;  /* 0x00000002a6067211 */ /* 0x088fe600078410ff */
[-C--:B------:R-:W-:Y:S01]  /*9460*/  LEA R8, P3, R168, R2.reuse, 0x2 ;  /* 0x00000002a8087211 */ /* 0x080fe200078610ff */
[----:B------:R-:W-:Y:S01]  /*9470*/  LDSM.16.MT88.4 R20, [R202+0x2000] ;  /* 0x00200000ca14783b */ /* 0x000fe20000004200 */
[-C--:B------:R-:W-:Y:S02]  /*9480*/  LEA.HI.X.SX32 R7, R166, R3.reuse, 0x2, P2 ;  /* 0x00000003a6077211 */ /* 0x080fe400010f16ff */
[-C--:B------:R-:W-:Y:S02]  /*9490*/  LEA.HI.X.SX32 R9, R168, R3.reuse, 0x2, P3 ;  /* 0x00000003a8097211 */ /* 0x080fe400018f16ff */
[----:B------:R-:W-:Y:S01]  /*94a0*/  IADD3 R166, R187, 0x60, RZ ;  /* 0x00000060bba67810 */ /* 0x000fe20007ffe0ff */
[----:B------:R-:W-:Y:S03]  /*94b0*/  LDSM.16.MT88.4 R168, [R202+0x2800] ;  /* 0x00280000caa8783b */ /* 0x000fe60000004200 */
[CC--:B------:R-:W-:Y:S02]  /*94c0*/  LEA R14, P6, R166.reuse, R2.reuse, 0x2 ;  /* 0x00000002a60e7211 */ /* 0x0c0fe400078c10ff */
[----:B------:R3:W-:Y:S01]  /*94d0*/  RED.E.ADD.F32.FTZ.RN.STRONG.GPU [R8.64], R25 ;  /* 0x000000190800798e */ /* 0x0007e2000c10e786 */
[CC--:B-1----:R-:W-:Y:S02]  /*94e0*/  LEA R4, P1, R167.reuse, R2.reuse, 0x2 ;  /* 0x00000002a7047211 */ /* 0x0c2fe400078210ff */
[-C--:B------:R-:W-:Y:S02]  /*94f0*/  LEA.HI.X.SX32 R15, R166, R3.reuse, 0x2, P6 ;  /* 0x00000003a60f7211 */ /* 0x080fe400030f16ff */
[----:B------:R1:W-:Y:S01]  /*9500*/  RED.E.ADD.F32.FTZ.RN.STRONG.GPU [R6.64], R26 ;  /* 0x0000001a0600798e */ /* 0x0003e2000c10e786 */
[-C--:B------:R-:W-:Y:S02]  /*9510*/  LEA.HI.X.SX32 R5, R167, R3.reuse, 0x2, P1 ;  /* 0x00000003a7057211 */ /* 0x080fe400008f16ff */
[CC--:B----4-:R-:W-:Y:S03]  /*9520*/  LEA R12, P5, R19.reuse, R2.reuse, 0x2 ;  /* 0x00000002130c7211 */ /* 0x0d0fe600078a10ff */
[----:B------:R2:W-:Y:S01]  /*9530*/  RED.E.ADD.F32.FTZ.RN.STRONG.GPU [R4.64], R27 ;  /* 0x0000001b0400798e */ /* 0x0005e2000c10e786 */
[-C--:B------:R-:W-:Y:S02]  /*9540*/  LEA.HI.X.SX32 R13, R19, R3.reuse, 0x2, P5 ;  /* 0x00000003130d7211 */ /* 0x080fe400028f16ff */
[CC--:B------:R-:W-:Y:S02]  /*9550*/  LEA R10, P4, R18.reuse, R2.reuse, 0x2 ;  /* 0x00000002120a7211 */ /* 0x0c0fe400078810ff */
[----:B------:R-:W-:Y:S02]  /*9560*/  RED.E.ADD.F32.FTZ.RN.STRONG.GPU [R2.64+0x180], R32 ;  /* 0x000180200200798e */ /* 0x000fe4000c10e786 */
[-C--:B------:R-:W-:Y:S03]  /*9570*/  LEA.HI.X.SX32 R11, R18, R3.reuse, 0x2, P4 ;  /* 0x00000003120b7211 */ /* 0x080fe600020f16ff */
[----:B------:R-:W-:Y:S05]  /*9580*/  RED.E.ADD.F32.FTZ.RN.STRONG.GPU [R164.64+0x180], R33 ;  /* 0x00018021a400798e */ /* 0x000fea000c10e786 */
[----:B------:R-:W-:Y:S01]  /*9590*/  RED.E.ADD.F32.FTZ.RN.STRONG.GPU [R14.64], R34 ;  /* 0x000000220e00798e */ /* 0x000fe2000c10e786 */
[CC--:B---3--:R-:W-:Y:S04]  /*95a0*/  LEA R8, P3, R17.reuse, R2.reuse, 0x2 ;  /* 0x0000000211087211 */ /* 0x0c8fe800078610ff */
[----:B------:R-:W-:Y:S01]  /*95b0*/  RED.E.ADD.F32.FTZ.RN.STRONG.GPU [R12.64], R35 ;  /* 0x000000230c00798e */ /* 0x000fe2000c10e786 */
[-C--:B------:R-:W-:Y:S02]  /*95c0*/  LEA.HI.X.SX32 R9, R17, R3.reuse, 0x2, P3 ;  /* 0x0000000311097211 */ /* 0x080fe400018f16ff */
[CC--:B-1----:R-:W-:Y:S02]  /*95d0*/  LEA R6, P2, R16.reuse, R2.reuse, 0x2 ;  /* 0x0000000210067211 */ /* 0x0c2fe400078410ff */
[----:B------:R-:W-:Y:S02]  /*95e0*/  RED.E.ADD.F32.FTZ.RN.STRONG.GPU [R10.64], R28 ;  /* 0x0000001c0a00798e */ /* 0x000fe4000c10e786 */
[-C--:B------:R-:W-:Y:S02]  /*95f0*/  LEA.HI.X.SX32 R7, R16, R3.reuse, 0x2, P2 ;  /* 0x0000000310077211 */ /* 0x080fe400010f16ff */
[----:B------:R-:W-:Y:S01]  /*9600*/  ISETP.LT.AND P2, PT, RZ, UR5, PT ;  /* 0x00000005ff007c0c */ /* 0x000fe2000bf41270 */
[----:B------:R-:W-:Y:S01]  /*9610*/  RED.E.ADD.F32.FTZ.RN.STRONG.GPU [R8.64], R29 ;  /* 0x0000001d0800798e */ /* 0x000fe2000c10e786 */
[----:B------:R-:W-:Y:S04]  /*9620*/  UMOV UR5, UR11 ;  /* 0x0000000b00057c82 */ /* 0x000fe80008000000 */
        /* <DEDUP_REMOVED lines=382> */
.L_x_1672:
        /* <DEDUP_REMOVED lines=19> */
.L_x_1673:
        /* <DEDUP_REMOVED lines=17> */
[----:B------:R-:W-:Y:S01]  /*b050*/  IMAD.WIDE.U32 R2, R36, c[0x0][0x3a0], R8 ;  /* 0x0000e80024027a25 */ /* 0x000fe200078e0008 */
[----:B------:R-:W-:Y:S01]  /*b060*/  ULDC.64 UR10, c[0x0][0x3b8] ;  /* 0x0000ee00000a7ab9 */ /* 0x000fe20000000a00 */
[----:B------:R-:W-:-:S02]  /*b070*/  ISETP.GE.AND P5, PT, R248, UR8, PT ;  /* 0x00000008f8007c0c */ /* 0x000fc4000bfa6270 */
[----:B------:R-:W-:Y:S01]  /*b080*/  IMAD R0, R186, 0x200, R0 ;  /* 0x00000200ba007824 */ /* 0x000fe200078e0200 */
[----:B------:R-:W-:Y:S01]  /*b090*/  IADD3 R2, P0, R2, UR15, RZ ;  /* 0x0000000f02027c10 */ /* 0x000fe2000ff1e0ff */
[----:B------:R-:W-:Y:S01]  /*b0a0*/  IMAD.U32 R4, RZ, RZ, UR5 ;  /* 0x00000005ff047e24 */ /* 0x000fe2000f8e00ff */
[----:B------:R-:W-:Y:S01]  /*b0b0*/  UIMAD UR5, UR61, UR10, URZ ;  /* 0x0000000a3d0572a4 */ /* 0x000fe2000f8e023f */
[----:B------:R-:W-:-:S03]  /*b0c0*/  IMAD.SHL.U32 R0, R0, 0x2, RZ ;  /* 0x0000000200007824 */ /* 0x000fc600078e00ff */
[----:B------:R-:W-:Y:S01]  /*b0d0*/  IADD3.X R3, R3, UR16, R4, P0, !PT ;  /* 0x0000001003037c10 */ /* 0x000fe200087fe404 */
[----:B------:R-:W-:Y:S01]  /*b0e0*/  IMAD.U32 R4, RZ, RZ, UR34 ;  /* 0x00000022ff047e24 */ /* 0x000fe2000f8e00ff */
[----:B------:R1:W2:Y:S01]  /*b0f0*/  LDS.128 R24, [R0+0xd000] ;  /* 0x00d0000000187984 */ /* 0x0002a20000000c00 */
[----:B------:R-:W-:Y:S02]  /*b100*/  UIMAD UR5, UR34, UR11, UR5 ;  /* 0x0000000b220572a4 */ /* 0x000fe4000f8e0205 */
        /* <DEDUP_REMOVED lines=30> */
.L_x_1675:
[----:B--234-:R-:W-:Y:S05]  /*b2f0*/  BSYNC B0 ;  /* 0x0000000000007941 */ /* 0x01cfea0003800000 */
.L_x_1674:
        /* <DEDUP_REMOVED lines=18> */
.L_x_1677:
[----:B------:R-:W-:Y:S05]  /*b420*/  BSYNC B0 ;  /* 0x0000000000007941 */ /* 0x000fea0003800000 */
.L_x_1676:
        /* <DEDUP_REMOVED lines=18> */
.L_x_1679:
[----:B------:R-:W-:Y:S05]  /*b550*/  BSYNC B0 ;  /* 0x0000000000007941 */ /* 0x000fea0003800000 */
.L_x_1678:
        /* <DEDUP_REMOVED lines=17> */
.L_x_1681:
[----:B------:R-:W-:Y:S05]  /*b670*/  BSYNC B0 ;  /* 0x0000000000007941 */ /* 0x000fea0003800000 */
.L_x_1680:
        /* <DEDUP_REMOVED lines=27> */
.L_x_1683:
[----:B------:R-:W-:Y:S05]  /*b830*/  BSYNC B0 ;  /* 0x0000000000007941 */ /* 0x000fea0003800000 */
.L_x_1682:
        /* <DEDUP_REMOVED lines=16> */
.L_x_1685:
[----:B------:R-:W-:Y:S05]  /*b940*/  BSYNC B0 ;  /* 0x0000000000007941 */ /* 0x000fea0003800000 */
.L_x_1684:
        /* <DEDUP_REMOVED lines=16> */
.L_x_1687:
[----:B------:R-:W-:Y:S05]  /*ba50*/  BSYNC B0 ;  /* 0x0000000000007941 */ /* 0x000fea0003800000 */
.L_x_1686:
        /* <DEDUP_REMOVED lines=16> */
.L_x_1642:
        /* <DEDUP_REMOVED lines=20> */
.L_x_1689:
        /* <DEDUP_REMOVED lines=18> */
.L_x_1690:
        /* <DEDUP_REMOVED lines=11> */
[----:B------:R-:W-:Y:S01]  /*be70*/  IADD3 R2, P0, R2, UR15, RZ ;  /* 0x0000000f02027c10 */ /* 0x000fe2000ff1e0ff */
[----:B------:R-:W-:Y:S02]  /*be80*/  ULDC.64 UR10, c[0x0][0x3b8] ;  /* 0x0000ee00000a7ab9 */ /* 0x000fe40000000a00 */
[----:B------:R-:W-:Y:S01]  /*be90*/  IMAD.U32 R0, RZ, RZ, UR5 ;  /* 0x00000005ff007e24 */ /* 0x000fe2000f8e00ff */
[----:B------:R-:W-:-:S04]  /*bea0*/  UIMAD UR5, UR59, UR10, URZ ;  /* 0x0000000a3b0572a4 */ /* 0x000fc8000f8e023f */
        /* <DEDUP_REMOVED lines=18> */
.L_x_1692:
[----:B------:R-:W-:Y:S05]  /*bfd0*/  BSYNC B0 ;  /* 0x0000000000007941 */ /* 0x000fea0003800000 */
.L_x_1691:
        /* <DEDUP_REMOVED lines=18> */
.L_x_1694:
[----:B------:R-:W-:Y:S05]  /*c100*/  BSYNC B0 ;  /* 0x0000000000007941 */ /* 0x000fea0003800000 */
.L_x_1693:
        /* <DEDUP_REMOVED lines=18> */
.L_x_1696:
[----:B------:R-:W-:Y:S05]  /*c230*/  BSYNC B0 ;  /* 0x0000000000007941 */ /* 0x000fea0003800000 */
.L_x_1695:
        /* <DEDUP_REMOVED lines=17> */
.L_x_1698:
[----:B------:R-:W-:Y:S05]  /*c350*/  BSYNC B0 ;  /* 0x0000000000007941 */ /* 0x000fea0003800000 */
.L_x_1697:
        /* <DEDUP_REMOVED lines=27> */
.L_x_1700:
[----:B------:R-:W-:Y:S05]  /*c510*/  BSYNC B0 ;  /* 0x0000000000007941 */ /* 0x000fea0003800000 */
.L_x_1699:
        /* <DEDUP_REMOVED lines=16> */
.L_x_1702:
[----:B------:R-:W-:Y:S05]  /*c620*/  BSYNC B0 ;  /* 0x0000000000007941 */ /* 0x000fea0003800000 */
.L_x_1701:
        /* <DEDUP_REMOVED lines=16> */
.L_x_1704:
[----:B------:R-:W-:Y:S05]  /*c730*/  BSYNC B0 ;  /* 0x0000000000007941 */ /* 0x000fea0003800000 */
.L_x_1703:
        /* <DEDUP_REMOVED lines=14> */
.L_x_1688:
[----:B------:R-:W-:Y:S05]  /*c820*/  BSYNC B1 ;  /* 0x0000000000017941 */ /* 0x000fea0003800000 */
.L_x_1637:
        /* <DEDUP_REMOVED lines=11> */
.L_x_1705:
[----:B------:R-:W-:Y:S05]  /*c8e0*/  EXIT ;  /* 0x000000000000794d */ /* 0x000fea0003800000 */
.L_x_1707:
        /* <DEDUP_REMOVED lines=9> */
.L_x_2086:


//--------------------- .text._ZN5flash44flash_bwd_dq_dk_dv_loop_seqk_parallel_kernelI23Flash_bwd_kernel_traitsILi128ELi64ELi128ELi8ELi2ELi4ELi2ELb0ELb0EN7cutlass10bfloat16_tE19Flash_kernel_traitsILi128ELi64ELi128ELi8ES3_EELb0ELb0ELb0ELb1ELb0ELb0ELb1EEEvNS_16Flash_bwd_paramsE --------------------------
	.section	.text._ZN5flash44flash_bwd_dq_dk_dv_loop_seqk_parallel_kernelI23Flash_bwd_kernel_traitsILi128ELi64ELi128ELi8ELi2ELi4ELi2ELb0ELb0EN7cutlass10bfloat16_tE19Flash_kernel_traitsILi128ELi64ELi128ELi8ES3_EELb0ELb0ELb0ELb1ELb0ELb0ELb1EEEvNS_16Flash_bwd_paramsE,"ax",@progbits
	.sectioninfo	@"SHI_REGISTERS=255"
	.align	128
        .global         _ZN5flash44flash_bwd_dq_dk_dv_loop_seqk_parallel_kernelI23Flash_bwd_kernel_traitsILi128ELi64ELi128ELi8ELi2ELi4ELi2ELb0ELb0EN7cutlass10bfloat16_tE19Flash_kernel_traitsILi128ELi64ELi128ELi8ES3_EELb0ELb0ELb0ELb1ELb0ELb0ELb1EEEvNS_16Flash_bwd_paramsE
        .type           _ZN5flash44flash_bwd_dq_dk_dv_loop_seqk_parallel_kernelI23Flash_bwd_kernel_traitsILi128ELi64ELi128ELi8ELi2ELi4ELi2ELb0ELb0EN7cutlass10bfloat16_tE19Flash_kernel_traitsILi128ELi64ELi128ELi8ES3_EELb0ELb0ELb0ELb1ELb0ELb0ELb1EEEvNS_16Flash_bwd_paramsE,@function
        .size           _ZN5flash44flash_bwd_dq_dk_dv_loop_seqk_parallel_kernelI23Flash_bwd_kernel_traitsILi128ELi64ELi128ELi8ELi2ELi4ELi2ELb0ELb0EN7cutlass10bfloat16_tE19Flash_kernel_traitsILi128ELi64ELi128ELi8ES3_EELb0ELb0ELb0ELb1ELb0ELb0ELb1EEEvNS_16Flash_bwd_paramsE,(.L_x_2087 - _ZN5flash44flash_bwd_dq_dk_dv_loop_seqk_parallel_kernelI23Flash_bwd_kernel_traitsILi128ELi64ELi128ELi8ELi2ELi4ELi2ELb0ELb0EN7cutlass10bfloat16_tE19Flash_kernel_traitsILi128ELi64ELi128ELi8ES3_EELb0ELb0ELb0ELb1ELb0ELb0ELb1EEEvNS_16Flash_bwd_paramsE)
        .other          _ZN5flash44flash_bwd_dq_dk_dv_loop_seqk_parallel_kernelI23Flash_bwd_kernel_traitsILi128ELi64ELi128ELi8ELi2ELi4ELi2ELb0ELb0EN7cutlass10bfloat16_tE19Flash_kernel_traitsILi128ELi64ELi128ELi8ES3_EELb0ELb0ELb0ELb1ELb0ELb0ELb1EEEvNS_16Flash_bwd_paramsE,@"STO_CUDA_ENTRY STV_DEFAULT"
_ZN5flash44flash_bwd_dq_dk_dv_loop_seqk_parallel_kernelI23Flash_bwd_kernel_traitsILi128ELi64ELi128ELi8ELi2ELi4ELi2ELb0ELb0EN7cutlass10bfloat16_tE19Flash_kernel_traitsILi128ELi64ELi128ELi8ES3_EELb0ELb0ELb0ELb1ELb0ELb0ELb1EEEvNS_16Flash_bwd_paramsE:
.text._ZN5flash44flash_bwd_dq_dk_dv_loop_seqk_parallel_kernelI23Flash_bwd_kernel_traitsILi128ELi64ELi128ELi8ELi2ELi4ELi2ELb0ELb0EN7cutlass10bfloat16_tE19Flash_kernel_traitsILi128ELi64ELi128ELi8ES3_EELb0ELb0ELb0ELb1ELb0ELb0ELb1EEEvNS_16Flash_bwd_paramsE:
        /* <DEDUP_REMOVED lines=68> */
[----:B------:R-:W-:Y:S01]  /*0440*/  LOP3.LUT R4, R6, 0xfffffff8, RZ, 0xc0, !PT ;  /* 0xfffffff806047812 */ /* 0x000fe200078ec0ff */
[----:B------:R-:W-:Y:S01]  /*0450*/  USHF.R.S32.HI UR57, URZ, 0x1f, UR35 ;  /* 0x0000001f3f397899 */ /* 0x000fe20008011423 */
[----:B------:R-:W-:Y:S01]  /*0460*/  SHF.R.S32.HI R2, RZ, 0x1f, R0 ;  /* 0x0000001fff027819 */ /* 0x000fe20000011400 */
[----:B------:R-:W-:-:S02]  /*0470*/  UISETP.NE.AND UP3, UPT, UR10, URZ, UPT ;  /* 0x0000003f0a00728c */ /* 0x000fc4000bf65270 */
[----:B------:R-:W-:Y:S01]  /*0480*/  USHF.R.S32.HI UR61, URZ, 0x1f, UR32 ;  /* 0x0000001f3f3d7899 */ /* 0x000fe20008011420 */
[----:B------:R-:W-:Y:S01]  /*0490*/  LEA.HI R17, R2, R0, RZ, 0x2 ;  /* 0x0000000002117211 */ /* 0x000fe200078f10ff */
[----:B------:R-:W-:Y:S01]  /*04a0*/  USHF.R.S32.HI UR60, URZ, 0x1f, UR35 ;  /* 0x0000001f3f3c7899 */ /* 0x000fe20008011423 */
[----:B------:R-:W-:Y:S01]  /*04b0*/  SHF.R.S32.HI R0, RZ, 0x3, R6 ;  /* 0x00000003ff007819 */ /* 0x000fe20000011406 */
[----:B------:R-:W-:Y:S01]  /*04c0*/  USHF.R.S32.HI UR59, URZ, 0x1f, UR32 ;  /* 0x0000001f3f3b7899 */ /* 0x000fe20008011420 */
[----:B------:R-:W-:Y:S01]  /*04d0*/  LOP3.LUT R2, R8, 0xfffffff0, RZ, 0xc0, !PT ;  /* 0xfffffff008027812 */ /* 0x000fe200078ec0ff */
[----:B------:R-:W-:Y:S01]  /*04e0*/  IMAD.U32 R8, RZ, RZ, UR14 ;  /* 0x0000000eff087e24 */ /* 0x000fe2000f8e00ff */
[----:B------:R-:W-:Y:S01]  /*04f0*/  USHF.R.S32.HI UR58, URZ, 0x1f, UR35 ;  /* 0x0000001f3f3a7899 */ /* 0x000fe20008011423 */
[----:B------:R-:W-:Y:S01]  /*0500*/  IMAD.SHL.U32 R3, R0, 0x40, RZ ;  /* 0x0000004000037824 */ /* 0x000fe200078e00ff */
[----:B------:R-:W-:Y:S01]  /*0510*/  UIMAD.WIDE.U32 UR42, UR36, UR44, URZ ;  /* 0x0000002c242a72a5 */ /* 0x000fe2000f8e003f */
[C---:B------:R-:W-:Y:S01]  /*0520*/  IMAD.IADD R0, R15.reuse, 0x1, -R4 ;  /* 0x000000010f007824 */ /* 0x040fe200078e0a04 */
[----:B------:R-:W-:Y:S01]  /*0530*/  UIMAD UR51, UR37, UR44, URZ ;  /* 0x0000002c253372a4 */ /* 0x000fe2000f8e023f */
[----:B------:R-:W-:Y:S01]  /*0540*/  IMAD.IADD R2, R15, 0x1, -R2 ;  /* 0x000000010f027824 */ /* 0x000fe200078e0a02 */
[----:B------:R-:W-:Y:S01]  /*0550*/  LOP3.LUT R3, R3, 0x1c0, RZ, 0xc0, !PT ;  /* 0x000001c003037812 */ /* 0x000fe200078ec0ff */
[C---:B------:R-:W-:Y:S01]  /*0560*/  IMAD.SHL.U32 R232, R0.reuse, 0x8, RZ ;  /* 0x0000000800e87824 */ /* 0x040fe200078e00ff */
[----:B------:R-:W-:Y:S01]  /*0570*/  LOP3.LUT P4, RZ, R0, 0x2, RZ, 0xc0, !PT ;  /* 0x0000000200ff7812 */ /* 0x000fe2000788c0ff */
[----:B------:R-:W-:Y:S01]  /*0580*/  USHF.R.S32.HI UR53, URZ, 0x1f, UR47 ;  /* 0x0000001f3f357899 */ /* 0x000fe2000801142f */
[----:B------:R-:W-:Y:S01]  /*0590*/  SHF.R.S32.HI R5, RZ, 0x1f, R2 ;  /* 0x0000001fff057819 */ /* 0x000fe20000011402 */
[----:B------:R-:W-:Y:S01]  /*05a0*/  UIMAD UR50, UR4, UR50, URZ ;  /* 0x00000032043272a4 */ /* 0x000fe2000f8e023f */
[----:B------:R-:W-:Y:S01]  /*05b0*/  LOP3.LUT R4, R3, 0x38, R232, 0xf8, !PT ;  /* 0x0000003803047812 */ /* 0x000fe200078ef8e8 */
[----:B------:R-:W-:Y:S01]  /*05c0*/  @!UP2 UIMAD UR49, UR5, UR49, URZ ;  /* 0x000000310531a2a4 */ /* 0x000fe2000f8e023f */
[----:B------:R-:W-:Y:S01]  /*05d0*/  SHF.R.U32.HI R3, RZ, 0x3, R3 ;  /* 0x00000003ff037819 */ /* 0x000fe20000011603 */
[----:B------:R-:W-:Y:S01]  /*05e0*/  USHF.R.S32.HI UR48, URZ, 0x1f, UR41 ;  /* 0x0000001f3f307899 */ /* 0x000fe20008011429 */
[----:B------:R-:W-:Y:S01]  /*05f0*/  LEA.HI R10, R5, R2, RZ, 0x3 ;  /* 0x00000002050a7211 */ /* 0x000fe200078f18ff */
[----:B------:R-:W-:Y:S01]  /*0600*/  IMAD.SHL.U32 R5, R9, 0x200, RZ ;  /* 0x0000020009057824 */ /* 0x000fe200078e00ff */
[----:B------:R-:W-:Y:S01]  /*0610*/  LOP3.LUT R12, R4, R3, RZ, 0x3c, !PT ;  /* 0x00000003040c7212 */ /* 0x000fe200078e3cff */
[----:B------:R-:W-:Y:S01]  /*0620*/  UMOV UR40, 0xffffc000 ;  /* 0xffffc00000287882 */ /* 0x000fe20000000000 */
[----:B------:R-:W-:-:S02]  /*0630*/  LOP3.LUT R3, R10, 0xfffffff8, RZ, 0xc0, !PT ;  /* 0xfffffff80a037812 */ /* 0x000fc400078ec0ff */
[C---:B------:R-:W-:Y:S01]  /*0640*/  LOP3.LUT P3, RZ, R0.reuse, 0x4, RZ, 0xc0, !PT ;  /* 0x0000000400ff7812 */ /* 0x040fe2000786c0ff */
[----:B------:R-:W-:Y:S01]  /*0650*/  IMAD.SHL.U32 R0, R0, 0x40, RZ ;  /* 0x0000004000007824 */ /* 0x000fe200078e00ff */
[----:B------:R-:W-:Y:S01]  /*0660*/  LOP3.LUT R4, R7, 0x1, RZ, 0xc0, !PT ;  /* 0x0000000107047812 */ /* 0x000fe200078ec0ff */
[----:B------:R-:W-:Y:S01]  /*0670*/  IMAD.IADD R18, R2, 0x1, -R3 ;  /* 0x0000000102127824 */ /* 0x000fe200078e0a03 */
[----:B------:R-:W-:Y:S01]  /*0680*/  LEA.HI R2, R14, R15, RZ, 0x6 ;  /* 0x0000000f0e027211 */ /* 0x000fe200078f30ff */
[----:B------:R-:W-:Y:S01]  /*0690*/  IMAD.SHL.U32 R3, R11, 0x10, RZ ;  /* 0x000000100b037824 */ /* 0x000fe200078e00ff */
[----:B------:R-:W-:Y:S02]  /*06a0*/  LOP3.LUT R0, R0, 0x1c0, RZ, 0xc0, !PT ;  /* 0x000001c000007812 */ /* 0x000fe400078ec0ff */
[----:B------:R-:W-:Y:S01]  /*06b0*/  SHF.R.S32.HI R2, RZ, 0x6, R2 ;  /* 0x00000006ff027819 */ /* 0x000fe20000011402 */
[----:B------:R-:W-:Y:S01]  /*06c0*/  STL [R1+0x64], R18 ;  /* 0x0000641201007387 */ /* 0x000fe20000100800 */
[----:B------:R-:W-:-:S02]  /*06d0*/  LOP3.LUT R212, R0, 0x8, R6, 0xf8, !PT ;  /* 0x0000000800d47812 */ /* 0x000fc400078ef806 */
        /* <DEDUP_REMOVED lines=44> */
[----:B--2---:R-:W-:Y:S01]  /*09a0*/  IMAD.SHL.U32 R4, R9, 0x10, RZ ;  /* 0x0000001009047824 */ /* 0x004fe200078e00ff */
[----:B------:R-:W-:Y:S01]  /*09b0*/  LOP3.LUT R0, R0, 0xfffffe00, RZ, 0xc0, !PT ;  /* 0xfffffe0000007812 */ /* 0x000fe200078ec0ff */
[----:B------:R-:W-:Y:S02]  /*09c0*/  IMAD R11, R13, 0x10, R5 ;  /* 0x000000100d0b7824 */ /* 0x000fe400078e0205 */
[----:B------:R-:W-:Y:S01]  /*09d0*/  IMAD.IADD R224, R221, 0x1, R223 ;  /* 0x00000001dde07824 */ /* 0x000fe200078e02df */
[----:B------:R-:W-:Y:S01]  /*09e0*/  LOP3.LUT R7, R3, 0x10, R4, 0xf8, !PT ;  /* 0x0000001003077812 */ /* 0x000fe200078ef804 */
[----:B------:R-:W-:Y:S01]  /*09f0*/  IMAD.SHL.U32 R3, R18, 0x40, RZ ;  /* 0x0000004012037824 */ /* 0x000fe200078e00ff */
[----:B------:R-:W-:Y:S01]  /*0a00*/  STL [R1+0x58], R11 ;  /* 0x0000580b01007387 */ /* 0x000fe20000100800 */
[----:B------:R-:W-:-:S03]  /*0a10*/  IMAD R5, R13, 0x400, R0 ;  /* 0x000004000d057824 */ /* 0x000fc600078e0200 */
        /* <DEDUP_REMOVED lines=12> */
[----:B------:R-:W-:Y:S02]  /*0ae0*/  IADD3 R5, R232, 0x40, RZ ;  /* 0x00000040e8057810 */ /* 0x000fe40007ffe0ff */
[----:B------:R-:W-:Y:S02]  /*0af0*/  SHF.R.S32.HI R3, RZ, 0x1f, R0 ;  /* 0x0000001fff037819 */ /* 0x000fe40000011400 */
[----:B------:R-:W-:Y:S01]  /*0b00*/  SEL R213, R4, 0xffffffe0, !P4 ;  /* 0xffffffe004d57807 */ /* 0x000fe20006000000 */
[----:B------:R1:W-:Y:S01]  /*0b10*/  STL [R1], R5 ;  /* 0x0000000501007387 */ /* 0x0003e20000100800 */
[C---:B------:R-:W-:Y:S01]  /*0b20*/  SHF.L.U64.HI R3, R0.reuse, 0x2, R3 ;  /* 0x0000000200037819 */ /* 0x040fe20000010203 */
[----:B------:R-:W-:Y:S01]  /*0b30*/  IMAD.SHL.U32 R0, R0, 0x4, RZ ;  /* 0x0000000400007824 */ /* 0x000fe200078e00ff */
[----:B------:R-:W-:Y:S01]  /*0b40*/  SEL R214, R2, 0xffffffc0, !P3 ;  /* 0xffffffc002d67807 */ /* 0x000fe20005800000 */
[----:B------:R-:W-:Y:S01]  /*0b50*/  IMAD.IADD R213, R212, 0x1, R213 ;  /* 0x00000001d4d57824 */ /* 0x000fe200078e02d5 */
        /* <DEDUP_REMOVED lines=22> */
.L_x_1778:
        /* <DEDUP_REMOVED lines=53> */
.L_x_1708:
        /* <DEDUP_REMOVED lines=58> */
.L_x_1710:
        /* <DEDUP_REMOVED lines=18> */
.L_x_1711:
        /* <DEDUP_REMOVED lines=72> */
.L_x_1712:
[----:B------:R-:W-:Y:S02]  /*1950*/  UMOV UR11, UR50 ;  /* 0x00000032000b7c82 */ /* 0x000fe40008000000 */
.L_x_1713:
[----:B------:R-:W1:Y:S01]  /*1960*/  S2R R9, SR_TID.X ;  /* 0x0000000000097919 */ /* 0x000e620000002100 */
[----:B------:R-:W-:Y:S01]  /*1970*/  UIADD3 UR8, UP5, UP4, UR8, UR41, UR47 ;  /* 0x0000002908087290 */ /* 0x000fe2000fcbe02f */
[----:B------:R-:W-:Y:S01]  /*1980*/  SHF.R.S32.HI R233, RZ, 0x1f, R232 ;  /* 0x0000001fffe97819 */ /* 0x000fe200000114e8 */
[----:B------:R-:W-:Y:S01]  /*1990*/  BSSY B1, `(.L_x_1709) ;  /* 0x0000a7e000017945 */ /* 0x000fe20003800000 */
[----:B------:R-:W-:Y:S01]  /*19a0*/  IADD3 R2, P0, R232, UR29, RZ ;  /* 0x0000001de8027c10 */ /* 0x000fe2000ff1e0ff */
[----:B------:R-:W-:Y:S02]  /*19b0*/  UIADD3 UR19, UP1, UP0, UR18, UR8, UR19 ;  /* 0x0000000812137290 */ /* 0x000fe4000f83e013 */
[----:B------:R-:W-:Y:S02]  /*19c0*/  UIADD3.X UR4, UR10, UR48, UR53, UP5, UP4 ;  /* 0x000000300a047290 */ /* 0x000fe4000afe8435 */
[----:B------:R-:W-:-:S02]  /*19d0*/  ULDC.64 UR8, c[0x0][0x1a8] ;  /* 0x00006a0000087ab9 */ /* 0x000fc40000000a00 */
[----:B------:R-:W-:Y:S02]  /*19e0*/  UIADD3.X UR18, UR12, UR4, UR14, UP1, UP0 ;  /* 0x000000040c127290 */ /* 0x000fe40008fe040e */
[----:B------:R-:W-:Y:S02]  /*19f0*/  UIMAD UR4, UR57, UR8, URZ ;  /* 0x00000008390472a4 */ /* 0x000fe4000f8e023f */
[----:B------:R-:W-:Y:S02]  /*1a00*/  UISETP.GE.AND UP0, UPT, UR28, 0x1, UPT ;  /* 0x000000011c00788c */ /* 0x000fe4000bf06270 */
[----:B------:R-:W-:Y:S02]  /*1a10*/  UIMAD UR16, UR35, UR9, UR4 ;  /* 0x00000009231072a4 */ /* 0x000fe4000f8e0204 */
[----:B------:R-:W-:Y:S02]  /*1a20*/  UIADD3 UR14, UR15, UR11, URZ ;  /* 0x0000000b0f0e7290 */ /* 0x000fe4000fffe03f */
[----:B------:R-:W-:-:S02]  /*1a30*/  ULDC.64 UR8, c[0x0][0x378] ;  /* 0x0000de0000087ab9 */ /* 0x000fc40000000a00 */
[----:B------:R-:W-:Y:S01]  /*1a40*/  UIMAD UR4, UR57, UR8, URZ ;  /* 0x00000008390472a4 */ /* 0x000fe2000f8e023f */
[----:B-1----:R-:W-:Y:S01]  /*1a50*/  SHF.R.S32.HI R5, RZ, 0x1f, R9 ;  /* 0x0000001fff057819 */ /* 0x002fe20000011409 */
[----:B------:R-:W-:Y:S02]  /*1a60*/  UIADD3 UR12, UR15, UR13, URZ ;  /* 0x0000000d0f0c7290 */ /* 0x000fe4000fffe03f */
[----:B------:R-:W-:Y:S01]  /*1a70*/  UIMAD UR10, UR35, UR9, UR4 ;  /* 0x00000009230a72a4 */ /* 0x000fe2000f8e0204 */
[----:B------:R-:W-:Y:S01]  /*1a80*/  LEA.HI R4, R5, R9, RZ, 0x3 ;  /* 0x0000000905047211 */ /* 0x000fe200078f18ff */
[----:B------:R-:W-:Y:S02]  /*1a90*/  UMOV UR29, 0x4 ;  /* 0x00000004001d7882 */ /* 0x000fe40000000000 */
[----:B------:R-:W-:Y:S01]  /*1aa0*/  ULDC.64 UR8, c[0x0][0x370] ;  /* 0x0000dc0000087ab9 */ /* 0x000fe20000000a00 */
[----:B------:R-:W-:Y:S01]  /*1ab0*/  SHF.R.S32.HI R4, RZ, 0x3, R4 ;  /* 0x00000003ff047819 */ /* 0x000fe20000011404 */
[----:B------:R-:W-:-:S02]  /*1ac0*/  UIMAD UR4, UR31, UR8, URZ ;  /* 0x000000081f0472a4 */ /* 0x000fc4000f8e023f */
[----:B------:R-:W-:Y:S01]  /*1ad0*/  ULEA.HI.SX32 UR8, UR33, 0xffffffff, 0x1a ;  /* 0xffffffff21087891 */ /* 0x000fe2000f8fd23f */
[----:B------:R-:W-:Y:S01]  /*1ae0*/  SHF.R.S32.HI R17, RZ, 0x1f, R4 ;  /* 0x0000001fff117819 */ /* 0x000fe20000011404 */
[----:B------:R-:W-:Y:S01]  /*1af0*/  UIMAD UR4, UR15, UR9, UR4 ;  /* 0x000000090f0472a4 */ /* 0x000fe2000f8e0204 */
[----:B------:R-:W-:-:S04]  /*1b00*/  IADD3 R0, P1, R4, UR15, RZ ;  /* 0x0000000f04007c10 */ /* 0x000fc8000ff3e0ff */
[----:B------:R-:W-:Y:S01]  /*1b10*/  IADD3.X R3, R17, UR31, RZ, P1, !PT ;  /* 0x0000001f11037c10 */ /* 0x000fe20008ffe4ff */
[----:B------:R-:W-:-:S04]  /*1b20*/  IMAD.WIDE.U32 R6, R0, c[0x0][0x190], R232 ;  /* 0x0000640000067a25 */ /* 0x000fc800078e00e8 */
[----:B------:R-:W-:Y:S01]  /*1b30*/  IMAD R3, R3, c[0x0][0x190], RZ ;  /* 0x0000640003037a24 */ /* 0x000fe200078e02ff */
[----:B------:R-:W-:-:S03]  /*1b40*/  IADD3 R6, P1, R6, UR38, RZ ;  /* 0x0000002606067c10 */ /* 0x000fc6000ff3e0ff */
[----:B------:R-:W-:Y:S01]  /*1b50*/  IMAD R0, R0, c[0x0][0x194], R3 ;  /* 0x0000650000007a24 */ /* 0x000fe200078e0203 */
[----:B------:R-:W-:Y:S01]  /*1b60*/  IADD3.X R3, R233, UR30, RZ, P0, !PT ;  /* 0x0000001ee9037c10 */ /* 0x000fe200087fe4ff */
[----:B------:R-:W-:Y:S01]  /*1b70*/  ULDC.64 UR30, c[0x0][0x3c8] ;  /* 0x0000f200001e7ab9 */ /* 0x000fe20000000a00 */
[----:B------:R-:W-:Y:S02]  /*1b80*/  PLOP3.LUT P0, PT, PT, PT, UP0, 0x80, 0x0 ;  /* 0x000000000000781c */ /* 0x000fe40003f0f008 */
[----:B------:R-:W-:Y:S01]  /*1b90*/  IADD3.X R7, R7, UR34, R0, P1, !PT ;  /* 0x0000002207077c10 */ /* 0x000fe20008ffe400 */
[----:B------:R-:W-:Y:S01]  /*1ba0*/  IMAD.U32 R0, RZ, RZ, UR15 ;  /* 0x0000000fff007e24 */ /* 0x000fe2000f8e00ff */
[----:B------:R-:W-:-:S03]  /*1bb0*/  UIMAD.WIDE UR14, UR14, UR29, UR30 ;  /* 0x0000001d0e0e72a5 */ /* 0x000fc6000f8e021e */
[----:B------:R-:W-:Y:S01]  /*1bc0*/  IMAD.WIDE.U32 R2, R0, c[0x0][0x370], R2 ;  /* 0x0000dc0000027a25 */ /* 0x000fe200078e0002 */
[----:B------:R-:W-:-:S03]  /*1bd0*/  LEA.HI R0, R5, R9, RZ, 0x5 ;  /* 0x0000000905007211 */ /* 0x000fc600078f28ff */
[----:B------:R-:W-:Y:S01]  /*1be0*/  IMAD.U32 R5, RZ, RZ, UR35 ;  /* 0x00000023ff057e24 */ /* 0x000fe2000f8e00ff */
        /* <DEDUP_REMOVED lines=63> */
.L_x_1716:
[----:B------:R-:W-:Y:S05]  /*1fe0*/  BSYNC B0 ;  /* 0x0000000000007941 */ /* 0x000fea0003800000 */
.L_x_1715:
        /* <DEDUP_REMOVED lines=30> */
.L_x_1718:
[----:B------:R-:W-:Y:S05]  /*21d0*/  BSYNC B0 ;  /* 0x0000000000007941 */ /* 0x000fea0003800000 */
.L_x_1717:
        /* <DEDUP_REMOVED lines=15> */
.L_x_1720:
        /* <DEDUP_REMOVED lines=20> */
.L_x_1721:
[----:B------:R-:W-:Y:S05]  /*2410*/  BSYNC B0 ;  /* 0x0000000000007941 */ /* 0x000fea0003800000 */
.L_x_1719:
        /* <DEDUP_REMOVED lines=14> */
.L_x_1723:
        /* <DEDUP_REMOVED lines=28> */
.L_x_1724:
[----:B------:R-:W-:Y:S05]  /*26c0*/  BSYNC B0 ;  /* 0x0000000000007941 */ /* 0x000fea0003800000 */
.L_x_1722:
[----:B------:R-:W5:Y:S01]  /*26d0*/  LDL R14, [R1+0x58] ;  /* 0x00005800010e7983 */ /* 0x000f620000100800 */
[----:B------:R-:W-:Y:S01]  /*26e0*/  IMAD.MOV.U32 R11, RZ, RZ, 0x7f800000 ;  /* 0x7f800000ff0b7424 */ /* 0x000fe200078e00ff */
[----:B------:R-:W-:Y:S01]  /*26f0*/  ULDC.64 UR14, c[0x0][0x198] ;  /* 0x00006600000e7ab9 */ /* 0x000fe20000000a00 */
[----:B------:R-:W-:Y:S02]  /*2700*/  IMAD.MOV.U32 R10, RZ, RZ, 0x7f800000 ;  /* 0x7f800000ff0a7424 */ /* 0x000fe400078e00ff */
[----:B------:R-:W-:Y:S02]  /*2710*/  IMAD.MOV.U32 R9, RZ, RZ, 0x7f800000 ;  /* 0x7f800000ff097424 */ /* 0x000fe400078e00ff */
[----:B------:R-:W-:Y:S01]  /*2720*/  IMAD.MOV.U32 R18, RZ, RZ, 0x7f800000 ;  /* 0x7f800000ff127424 */ /* 0x000fe200078e00ff */
[C---:B-1---5:R-:W-:Y:S02]  /*2730*/  IADD3 R3, R14.reuse, 0x28, RZ ;  /* 0x000000280e037810 */ /* 0x062fe40007ffe0ff */
[----:B------:R-:W-:-:S02]  /*2740*/  IADD3 R2, R14, 0x8, RZ ;  /* 0x000000080e027810 */ /* 0x000fc40007ffe0ff */
[----:B------:R-:W-:Y:S02]  /*2750*/  ISETP.GE.AND P3, PT, R3, UR4, PT ;  /* 0x0000000403007c0c */ /* 0x000fe4000bf66270 */
[----:B------:R-:W-:Y:S02]  /*2760*/  IADD3 R5, R14, 0x20, RZ ;  /* 0x000000200e057810 */ /* 0x000fe40007ffe0ff */
[----:B------:R-:W-:Y:S01]  /*2770*/  ISETP.GE.AND P5, PT, R2, UR4, PT ;  /* 0x0000000402007c0c */ /* 0x000fe2000bfa6270 */
[----:B------:R-:W-:Y:S01]  /*2780*/  IMAD.SHL.U32 R2, R14, 0x4, RZ ;  /* 0x000000040e027824 */ /* 0x000fe200078e00ff */
[----:B------:R-:W-:Y:S02]  /*2790*/  SHF.R.S32.HI R13, RZ, 0x1f, R14 ;  /* 0x0000001fff0d7819 */ /* 0x000fe4000001140e */
[----:B------:R-:W-:Y:S02]  /*27a0*/  ISETP.GE.AND P4, PT, R5, UR4, PT ;  /* 0x0000000405007c0c */ /* 0x000fe4000bf86270 */
[----:B------:R-:W-:-:S02]  /*27b0*/  SHF.R.S32.HI R5, RZ, 0x1f, R3 ;  /* 0x0000001fff057819 */ /* 0x000fc40000011403 */
[----:B------:R-:W-:Y:S02]  /*27c0*/  IADD3 R2, P2, R2, UR11, RZ ;  /* 0x0000000b02027c10 */ /* 0x000fe4000ff5e0ff */
[C---:B------:R-:W-:Y:S02]  /*27d0*/  @!P3 LEA R6, P1, R3.reuse, UR11, 0x2 ;  /* 0x0000000b0306bc11 */ /* 0x040fe4000f8210ff */
[C---:B------:R-:W-:Y:S02]  /*27e0*/  SHF.L.U64.HI R8, R14.reuse, 0x2, R13 ;  /* 0x000000020e087819 */ /* 0x040fe4000001020d */
[----:B------:R-:W-:Y:S02]  /*27f0*/  ISETP.GE.AND P6, PT, R14, UR4, PT ;  /* 0x000000040e007c0c */ /* 0x000fe4000bfc6270 */
[----:B------:R-:W-:Y:S02]  /*2800*/  @!P3 LEA.HI.X R7, R3, UR10, R5, 0x2, P1 ;  /* 0x0000000a0307bc11 */ /* 0x000fe400088f1405 */
[----:B------:R-:W-:-:S03]  /*2810*/  IADD3.X R3, R8, UR10, RZ, P2, !PT ;  /* 0x0000000a08037c10 */ /* 0x000fc600097fe4ff */
[----:B------:R-:W5:Y:S04]  /*2820*/  @!P3 LDG.E R9, [R6.64] ;  /* 0x000000060609b981 */ /* 0x000f68000c1e1900 */
[----:B--2---:R-:W2:Y:S04]  /*2830*/  @!P5 LDG.E R11, [R2.64+0x20] ;  /* 0x00002006020bd981 */ /* 0x004ea8000c1e1900 */
[----:B---3--:R-:W3:Y:S04]  /*2840*/  @!P4 LDG.E R10, [R2.64+0x80] ;  /* 0x00008006020ac981 */ /* 0x008ee8000c1e1900 */
[----:B----4-:R-:W4:Y:S01]  /*2850*/  @!P6 LDG.E R18, [R2.64] ;  /* 0x000000060212e981 */ /* 0x010f22000c1e1900 */
[----:B------:R-:W-:-:S04]  /*2860*/  UIMAD UR4, UR17, UR14, URZ ;  /* 0x0000000e110472a4 */ /* 0x000fc8000f8e023f */
[----:B------:R-:W-:Y:S02]  /*2870*/  UIMAD UR9, UR23, UR15, UR4 ;  /* 0x0000000f170972a4 */ /* 0x000fe4000f8e0204 */
[----:B------:R-:W-:-:S06]  /*2880*/  UIMAD UR4, UR20, -0x80, UR5 ;  /* 0xffffff80140478a4 */ /* 0x000fcc000f8e0205 */
[----:B------:R-:W-:-:S13]  /*2890*/  ISETP.GE.AND P6, PT, R4, UR4, PT ;  /* 0x0000000404007c0c */ /* 0x000fda000bfc6270 */
[----:B------:R-:W-:Y:S04]  /*28a0*/  @P6 STS.128 [R0+0xc000], RZ ;  /* 0x00c000ff00006388 */ /* 0x000fe80000000c00 */
[----:B------:R-:W-:Y:S01]  /*28b0*/  @P6 STS.128 [R0+0x10000], RZ ;  /* 0x010000ff00006388 */ /* 0x000fe20000000c00 */
[----:B------:R-:W-:Y:S03]  /*28c0*/  BSSY B0, `(.L_x_1725) ;  /* 0x0000027000007945 */ /* 0x000fe60003800000 */
[----:B--2---:R1:W-:Y:S04]  /*28d0*/  STL [R1+0x10], R11 ;  /* 0x0000100b01007387 */ /* 0x0043e80000100800 */
[----:B---3--:R2:W-:Y:S04]  /*28e0*/  STL [R1+0x4], R10 ;  /* 0x0000040a01007387 */ /* 0x0085e80000100800 */
[----:B-----5:R3:W-:Y:S04]  /*28f0*/  STL [R1+0x8], R9 ;  /* 0x0000080901007387 */ /* 0x0207e80000100800 */
[----:B----4-:R3:W-:Y:S01]  /*2900*/  STL [R1+0xc], R18 ;  /* 0x00000c1201007387 */ /* 0x0107e20000100800 */
[----:B-1----:R-:W-:-:S04]  /*2910*/  IMAD.U32 R11, RZ, RZ, UR23 ;  /* 0x00000017ff0b7e24 */ /* 0x002fc8000f8e00ff */
[----:B------:R-:W-:-:S05]  /*2920*/  IMAD.WIDE.U32 R2, R11, c[0x0][0x198], R232 ;  /* 0x000066000b027a25 */ /* 0x000fca00078e00e8 */
[----:B------:R-:W-:Y:S01]  /*2930*/  IADD3 R6, P1, R2, UR24, RZ ;  /* 0x0000001802067c10 */ /* 0x000fe2000ff3e0ff */
[----:B------:R-:W-:-:S05]  /*2940*/  IMAD.U32 R2, RZ, RZ, UR9 ;  /* 0x00000009ff027e24 */ /* 0x000fca000f8e00ff */
        /* <DEDUP_REMOVED lines=30> */
.L_x_1726:
[----:B---3--:R-:W-:Y:S05]  /*2b30*/  BSYNC B0 ;  /* 0x0000000000007941 */ /* 0x008fea0003800000 */
.L_x_1725:
        /* <DEDUP_REMOVED lines=31> */
.L_x_1728:
[----:B------:R-:W-:Y:S05]  /*2d30*/  BSYNC B0 ;  /* 0x0000000000007941 */ /* 0x000fea0003800000 */
.L_x_1727:
        /* <DEDUP_REMOVED lines=32> */
.L_x_1730:
[----:B------:R-:W-:Y:S05]  /*2f40*/  BSYNC B0 ;  /* 0x0000000000007941 */ /* 0x000fea0003800000 */
.L_x_1729:
        /* <DEDUP_REMOVED lines=31> */
.L_x_1732:
[----:B------:R-:W-:Y:S05]  /*3140*/  BSYNC B0 ;  /* 0x0000000000007941 */ /* 0x000fea0003800000 */
.L_x_1731:
        /* <DEDUP_REMOVED lines=15> */
[----:B------:R-:W5:Y:S01]  /*3240*/  LDL R8, [R1] ;  /* 0x0000000001087983 */ /* 0x000f620000100800 */
        /* <DEDUP_REMOVED lines=23> */
.L_x_1734:
[----:B------:R-:W-:Y:S05]  /*33c0*/  BSYNC B0 ;  /* 0x0000000000007941 */ /* 0x000fea0003800000 */
.L_x_1733:
        /* <DEDUP_REMOVED lines=30> */
.L_x_1736:
[----:B------:R-:W-:Y:S05]  /*35b0*/  BSYNC B0 ;  /* 0x0000000000007941 */ /* 0x000fea0003800000 */
.L_x_1735:
        /* <DEDUP_REMOVED lines=30> */
.L_x_1738:
[----:B------:R-:W-:Y:S05]  /*37a0*/  BSYNC B0 ;  /* 0x0000000000007941 */ /* 0x000fea0003800000 */
.L_x_1737:
        /* <DEDUP_REMOVED lines=29> */
.L_x_1740:
[----:B------:R-:W-:Y:S05]  /*3980*/  BSYNC B0 ;  /* 0x0000000000007941 */ /* 0x000fea0003800000 */
.L_x_1739:
[----:B------:R-:W-:Y:S01]  /*3990*/  ULDC.64 UR16, c[0x0][0x318] ;  /* 0x0000c60000107ab9 */ /* 0x000fe20000000a00 */
[----:B------:R-:W5:Y:S01]  /*39a0*/  LDL R5, [R1+0x3c] ;  /* 0x00003c0001057983 */ /* 0x000f620000100800 */
[----:B------:R-:W-:Y:S02]  /*39b0*/  UISETP.NE.U32.AND UP1, UPT, URZ, UR16, UPT ;  /* 0x000000103f00728c */ /* 0x000fe4000bf25070 */
[----:B------:R-:W-:Y:S01]  /*39c0*/  ULDC.64 UR18, c[0x0][0x320] ;  /* 0x0000c80000127ab9 */ /* 0x000fe20000000a00 */
[----:B--2---:R-:W2:Y:S01]  /*39d0*/  LDL R4, [R1+0x64] ;  /* 0x0000640001047983 */ /* 0x004ea20000100800 */
        /* <DEDUP_REMOVED lines=13> */
[----:B---34-:R1:W3:Y:S01]  /*3ab0*/  @P1 LDG.E R0, [R2.64] ;  /* 0x0000000602001981 */ /* 0x0182e2000c1e1900 */
[----:B------:R-:W-:Y:S01]  /*3ac0*/  IADD3 R207, R219, 0x2000, RZ ;  /* 0x00002000dbcf7810 */ /* 0x000fe20007ffe0ff */
[----:B------:R-:W-:Y:S01]  /*3ad0*/  IMAD.MOV.U32 R216, RZ, RZ, 0x40 ;  /* 0x00000040ffd87424 */ /* 0x000fe200078e00ff */
[----:B------:R-:W-:Y:S01]  /*3ae0*/  MOV R218, 0x20 ;  /* 0x0000002000da7802 */ /* 0x000fe20000000f00 */
[----:B------:R-:W-:Y:S01]  /*3af0*/  IMAD.MOV.U32 R227, RZ, RZ, R220 ;  /* 0x000000ffffe37224 */ /* 0x000fe200078e00dc */
[----:B------:R-:W-:Y:S01]  /*3b00*/  SEL R207, R207, R219, !P0 ;  /* 0x000000dbcfcf7207 */ /* 0x000fe20004000000 */
[----:B------:R-:W-:Y:S01]  /*3b10*/  CS2R R158, SRZ ;  /* 0x00000000009e7805 */ /* 0x000fe2000001ff00 */
        /* <DEDUP_REMOVED lines=18> */
[----:B-1----:R-:W3:Y:S01]  /*3c40*/  @P1 MUFU.RCP R2, c[0x0][0x238] ;  /* 0x00008e0000021b08 */ /* 0x002ee20000001000 */
        /* <DEDUP_REMOVED lines=48> */
[----:B---3--:R-:W-:Y:S01]  /*3f50*/  @P1 FMUL.FTZ R0, R0, R2 ;  /* 0x0000000200001220 */ /* 0x008fe20000410000 */
[----:B------:R-:W-:-:S03]  /*3f60*/  IADD3 R2, R217, 0x2000, RZ ;  /* 0x00002000d9027810 */ /* 0x000fc60007ffe0ff */
[----:B------:R1:W3:Y:S01]  /*3f70*/  @P1 R2UR UR9, R0 ;  /* 0x00000000000913c2 */ /* 0x0002e200000e0000 */
[----:B------:R-:W-:Y:S02]  /*3f80*/  SEL R2, R2, R217, !P0 ;  /* 0x000000d902027207 */ /* 0x000fe40004000000 */
[----:B--2---:R-:W-:Y:S02]  /*3f90*/  LOP3.LUT P1, RZ, R4, 0x2, RZ, 0xc0, !PT ;  /* 0x0000000204ff7812 */ /* 0x004fe4000782c0ff */
[----:B------:R-:W-:Y:S02]  /*3fa0*/  SHF.L.U32 R206, R2, 0x1, RZ ;  /* 0x0000000102ce7819 */ /* 0x000fe400000006ff */
[----:B------:R-:W-:Y:S02]  /*3fb0*/  SHF.L.U64.HI R2, R14, 0x2, R13 ;  /* 0x000000020e027819 */ /* 0x000fe4000001020d */
[----:B------:R-:W-:Y:S02]  /*3fc0*/  LOP3.LUT P0, RZ, R4, 0x4, RZ, 0xc0, !PT ;  /* 0x0000000404ff7812 */ /* 0x000fe4000780c0ff */
[----:B------:R-:W-:-:S02]  /*3fd0*/  SEL R218, R218, 0xffffffe0, !P1 ;  /* 0xffffffe0dada7807 */ /* 0x000fc40004800000 */
[----:B------:R-:W-:Y:S02]  /*3fe0*/  SEL R216, R216, 0xffffffc0, !P0 ;  /* 0xffffffc0d8d87807 */ /* 0x000fe40004000000 */
[----:B------:R-:W-:-:S03]  /*3ff0*/  IADD3 R209, R218, R208, RZ ;  /* 0x000000d0dad17210 */ /* 0x000fc60007ffe0ff */
[C---:B------:R-:W-:Y:S02]  /*4000*/  IMAD.IADD R211, R216.reuse, 0x1, R208 ;  /* 0x00000001d8d37824 */ /* 0x040fe400078e02d0 */
[----:B------:R-:W-:Y:S01]  /*4010*/  IMAD.IADD R210, R216, 0x1, R209 ;  /* 0x00000001d8d27824 */ /* 0x000fe200078e02d1 */
[----:B-1----:R-:W-:Y:S01]  /*4020*/  MOV R0, UR20 ;  /* 0x0000001400007c02 */ /* 0x002fe20008000f00 */
[----:B---3--:R-:W-:-:S04]  /*4030*/  @UP1 UMOV UR4, UR9 ;  /* 0x0000000900041c82 */ /* 0x008fc80008000000 */
[----:B-----5:R-:W-:-:S05]  /*4040*/  IMAD R0, R0, 0x80, R5 ;  /* 0x0000008000007824 */ /* 0x020fca00078e0205 */
[----:B------:R-:W-:-:S04]  /*4050*/  IADD3 R0, R14, -UR28, -R0 ;  /* 0x8000001c0e007c10 */ /* 0x000fc8000fffe800 */
[----:B------:R-:W-:-:S05]  /*4060*/  IADD3 R0, R0, UR5, RZ ;  /* 0x0000000500007c10 */ /* 0x000fca000fffe0ff */
[----:B------:R1:W-:Y:S04]  /*4070*/  STL [R1+0x38], R0 ;  /* 0x0000380001007387 */ /* 0x0003e80000100800 */
[----:B------:R2:W-:Y:S01]  /*4080*/  STL [R1+0x34], R2 ;  /* 0x0000340201007387 */ /* 0x0005e20000100800 */
[----:B-1----:R-:W-:-:S04]  /*4090*/  IMAD.MOV.U32 R0, RZ, RZ, c[0x0][0x22c] ;  /* 0x00008b00ff007624 */ /* 0x002fc800078e00ff */
[----:B------:R-:W-:Y:S02]  /*40a0*/  IMAD R0, R0, c[0x0][0x1c0], RZ ;  /* 0x0000700000007a24 */ /* 0x000fe400078e02ff */
[----:B--2---:R-:W-:Y:S02]  /*40b0*/  IMAD.SHL.U32 R2, R14, 0x4, RZ ;  /* 0x000000040e027824 */ /* 0x004fe400078e00ff */
[C---:B------:R-:W-:Y:S02]  /*40c0*/  IMAD.SHL.U32 R4, R0.reuse, 0x10, RZ ;  /* 0x0000001000047824 */ /* 0x040fe400078e00ff */
[----:B------:R-:W-:Y:S01]  /*40d0*/  IMAD.SHL.U32 R234, R0, 0x8, RZ ;  /* 0x0000000800ea7824 */ /* 0x000fe200078e00ff */
[----:B------:R1:W-:Y:S02]  /*40e0*/  STL [R1+0x30], R2 ;  /* 0x0000300201007387 */ /* 0x0003e40000100800 */
[----:B------:R-:W-:-:S04]  /*40f0*/  IADD3 R3, R4, 0x20, RZ ;  /* 0x0000002004037810 */ /* 0x000fc80007ffe0ff */
[----:B------:R-:W-:-:S04]  /*4100*/  IADD3 R3, R234, R3, RZ ;  /* 0x00000003ea037210 */ /* 0x000fc80007ffe0ff */
[----:B------:R-:W-:-:S05]  /*4110*/  IADD3 R3, R234, R3, RZ ;  /* 0x00000003ea037210 */ /* 0x000fca0007ffe0ff */
[----:B------:R-:W-:-:S04]  /*4120*/  IMAD.IADD R3, R234, 0x1, R3 ;  /* 0x00000001ea037824 */ /* 0x000fc800078e0203 */
[----:B------:R-:W-:-:S05]  /*4130*/  IMAD.IADD R3, R234, 0x1, R3 ;  /* 0x00000001ea037824 */ /* 0x000fca00078e0203 */
[----:B------:R2:W-:Y:S01]  /*4140*/  STL [R1+0x1c], R3 ;  /* 0x00001c0301007387 */ /* 0x0005e20000100800 */
[C---:B-1----:R-:W-:Y:S02]  /*4150*/  IADD3 R2, R4.reuse, 0x40, RZ ;  /* 0x0000004004027810 */ /* 0x042fe40007ffe0ff */
[----:B------:R-:W-:-:S03]  /*4160*/  IADD3 R4, R4, 0x60, RZ ;  /* 0x0000006004047810 */ /* 0x000fc60007ffe0ff */
[C---:B------:R-:W-:Y:S02]  /*4170*/  IMAD.IADD R2, R234.reuse, 0x1, R2 ;  /* 0x00000001ea027824 */ /* 0x040fe400078e0202 */
[C---:B------:R-:W-:Y:S02]  /*4180*/  IMAD.IADD R4, R234.reuse, 0x1, R4 ;  /* 0x00000001ea047824 */ /* 0x040fe400078e0204 */
[C---:B------:R-:W-:Y:S02]  /*4190*/  IMAD.IADD R2, R234.reuse, 0x1, R2 ;  /* 0x00000001ea027824 */ /* 0x040fe400078e0202 */
[C---:B------:R-:W-:Y:S02]  /*41a0*/  IMAD.IADD R0, R234.reuse, 0x1, R4 ;  /* 0x00000001ea007824 */ /* 0x040fe400078e0204 */
[----:B------:R-:W-:-:S03]  /*41b0*/  IMAD.IADD R2, R234, 0x1, R2 ;  /* 0x00000001ea027824 */ /* 0x000fc600078e0202 */
[C---:B------:R-:W-:Y:S02]  /*41c0*/  IADD3 R0, R234.reuse, R0, RZ ;  /* 0x00000000ea007210 */ /* 0x040fe40007ffe0ff */
[----:B------:R-:W-:-:S03]  /*41d0*/  IADD3 R2, R234, R2, RZ ;  /* 0x00000002ea027210 */ /* 0x000fc60007ffe0ff */
[C---:B------:R-:W-:Y:S02]  /*41e0*/  IMAD.IADD R0, R234.reuse, 0x1, R0 ;  /* 0x00000001ea007824 */ /* 0x040fe400078e0200 */
[----:B------:R1:W-:Y:S01]  /*41f0*/  STL [R1+0x18], R2 ;  /* 0x0000180201007387 */ /* 0x0003e20000100800 */
[----:B--2---:R-:W-:-:S05]  /*4200*/  IADD3 R3, R234, R3, RZ ;  /* 0x00000003ea037210 */ /* 0x004fca0007ffe0ff */
[----:B------:R-:W-:Y:S04]  /*4210*/  STL [R1+0x28], R3 ;  /* 0x0000280301007387 */ /* 0x000fe80000100800 */
[----:B------:R2:W-:Y:S01]  /*4220*/  STL [R1+0x14], R0 ;  /* 0x0000140001007387 */ /* 0x0005e20000100800 */
[----:B-1----:R-:W-:-:S05]  /*4230*/  IMAD.IADD R2, R234, 0x1, R2 ;  /* 0x00000001ea027824 */ /* 0x002fca00078e0202 */
[----:B------:R1:W-:Y:S01]  /*4240*/  STL [R1+0x24], R2 ;  /* 0x0000240201007387 */ /* 0x0003e20000100800 */
[----:B--2---:R-:W-:-:S05]  /*4250*/  IADD3 R0, R234, R0, RZ ;  /* 0x00000000ea007210 */ /* 0x004fca0007ffe0ff */
[----:B------:R1:W-:Y:S02]  /*4260*/  STL [R1+0x20], R0 ;  /* 0x0000200001007387 */ /* 0x0003e40000100800 */
.L_x_1743:
[----:B------:R-:W0:Y:S01]  /*4270*/  LDGDEPBAR ;  /* 0x00000000000079af */ /* 0x000e220000000000 */
[C---:B-1----:R-:W-:Y:S01]  /*4280*/  IADD3 R0, R207.reuse, R218, RZ ;  /* 0x000000dacf007210 */ /* 0x042fe20007ffe0ff */
[----:B------:R-:W-:Y:S01]  /*4290*/  USHF.L.U32 UR9, UR20, 0x7, URZ ;  /* 0x0000000714097899 */ /* 0x000fe2000800063f */
[-C--:B------:R-:W-:Y:S02]  /*42a0*/  IADD3 R2, R207, R216.reuse, RZ ;  /* 0x000000d8cf027210 */ /* 0x080fe40007ffe0ff */
[----:B------:R-:W-:Y:S01]  /*42b0*/  IADD3 R3, R0, R216, RZ ;  /* 0x000000d800037210 */ /* 0x000fe20007ffe0ff */
[----:B------:R-:W-:Y:S02]  /*42c0*/  UIADD3 UR9, UR9, 0x80, URZ ;  /* 0x0000008009097890 */ /* 0x000fe4000fffe03f */
[----:B------:R-:W2:Y:S02]  /*42d0*/  LDL R234, [R1+0x38] ;  /* 0x0000380001ea7983 */ /* 0x000ea40000100800 */
[----:B------:R-:W-:Y:S02]  /*42e0*/  UISETP.GE.AND UP0, UPT, UR9, UR5, UPT ;  /* 0x000000050900728c */ /* 0x000fe4000bf06270 */
[----:B------:R-:W-:Y:S04]  /*42f0*/  STL [R1+0xac], R53 ;  /* 0x0000ac3501007387 */ /* 0x000fe80000100800 */
[----:B------:R-:W-:Y:S01]  /*4300*/  STL [R1+0xa8], R52 ;  /* 0x0000a83401007387 */ /* 0x000fe20000100800 */
[----:B------:R-:W-:Y:S02]  /*4310*/  PLOP3.LUT P4, PT, PT, PT, UP0, 0x80, 0x0 ;  /* 0x000000000000781c */ /* 0x000fe40003f8f008 */
[----:B------:R-:W-:Y:S01]  /*4320*/  PLOP3.LUT P5, PT, PT, PT, UP0, 0x80, 0x0 ;  /* 0x000000000000781c */ /* 0x000fe20003faf008 */
[----:B------:R-:W-:Y:S01]  /*4330*/  STL [R1+0xa4], R51 ;  /* 0x0000a43301007387 */ /* 0x000fe20000100800 */
[----:B------:R-:W-:Y:S03]  /*4340*/  PLOP3.LUT P6, PT, PT, PT, UP0, 0x80, 0x0 ;  /* 0x000000000000781c */ /* 0x000fe60003fcf008 */
        /* <DEDUP_REMOVED lines=37> */
[----:B------:R-:W-:Y:S02]  /*45a0*/  LDSM.16.M88.4 R196, [R3+0x1000] ;  /* 0x0010000003c4783b */ /* 0x000fe40000000200 */
[-C--:B------:R-:W-:Y:S06]  /*45b0*/  HMMA.16816.F32.BF16 R28, R28, R166.reuse, RZ ;  /* 0x000000a61c1c723c */ /* 0x080fec00000418ff */
[----:B------:R-:W-:Y:S02]  /*45c0*/  LDSM.16.M88.4 R200, [R214+0xc800] ;  /* 0x00c80000d6c8783b */ /* 0x000fe40000000200 */
[----:B------:R-:W-:Y:S06]  /*45d0*/  HMMA.16816.F32.BF16 R32, R32, R166, RZ ;  /* 0x000000a62020723c */ /* 0x000fec00000418ff */
[----:B------:R-:W1:Y:S02]  /*45e0*/  LDSM.16.M88.4 R164, [R215+0xc800] ;  /* 0x00c80000d7a4783b */ /* 0x000e640000000200 */
[-C--:B------:R-:W-:Y:S08]  /*45f0*/  HMMA.16816.F32.BF16 R4, R168, R172.reuse, R4 ;  /* 0x000000aca804723c */ /* 0x080ff00000041804 */
[C---:B-1----:R-:W-:Y:S08]  /*4600*/  HMMA.16816.F32.BF16 R8, R176.reuse, R172, R8 ;  /* 0x000000acb008723c */ /* 0x042ff00000041808 */
        /* <DEDUP_REMOVED lines=8> */
[----:B------:R-:W-:Y:S07]  /*4690*/  LDSM.16.M88.4 R168, [R207+0x2000] ;  /* 0x00200000cfa8783b */ /* 0x000fee0000000200 */
[-C--:B------:R-:W-:Y:S01]  /*46a0*/  HMMA.16816.F32.BF16 R4, R184, R188.reuse, R4 ;  /* 0x000000bcb804723c */ /* 0x080fe20000041804 */
[----:B------:R-:W1:Y:S07]  /*46b0*/  LDSM.16.M88.4 R180, [R212+0x10000] ;  /* 0x01000000d4b4783b */ /* 0x000e6e0000000200 */
        /* <DEDUP_REMOVED lines=11> */
[----:B------:R1:W-:Y:S07]  /*4770*/  LDSM.16.M88.4 R184, [R0+0x3000] ;  /* 0x0030000000b8783b */ /* 0x0003ee0000000200 */
[C---:B------:R-:W-:Y:S08]  /*4780*/  HMMA.16816.F32.BF16 R8, R196.reuse, R176, R8 ;  /* 0x000000b0c408723c */ /* 0x040ff00000041808 */
[-C--:B------:R-:W-:Y:S08]  /*4790*/  HMMA.16816.F32.BF16 R12, R196, R178.reuse, R12 ;  /* 0x000000b2c40c723c */ /* 0x080ff0000004180c */
[C---:B------:R-:W-:Y:S01]  /*47a0*/  HMMA.16816.F32.BF16 R16, R172.reuse, R178, R16 ;  /* 0x000000b2ac10723c */ /* 0x040fe20000041810 */
[----:B-1----:R-:W-:Y:S01]  /*47b0*/  MOV R0, UR8 ;  /* 0x0000000800007c02 */ /* 0x002fe20008000f00 */
[----:B------:R-:W1:Y:S03]  /*47c0*/  LDSM.16.M88.4 R176, [R213+0x10000] ;  /* 0x01000000d5b0783b */ /* 0x000e660000000200 */
[----:B--2---:R-:W-:Y:S03]  /*47d0*/  LEA R0, R0, R234, 0x6 ;  /* 0x000000ea00007211 */ /* 0x004fe600078e30ff */
[-C--:B------:R-:W-:Y:S08]  /*47e0*/  HMMA.16816.F32.BF16 R20, R172, R200.reuse, R20 ;  /* 0x000000c8ac14723c */ /* 0x080ff00000041814 */
[C---:B------:R-:W-:Y:S08]  /*47f0*/  HMMA.16816.F32.BF16 R24, R196.reuse, R200, R24 ;  /* 0x000000c8c418723c */ /* 0x040ff00000041818 */
[-C--:B------:R-:W-:Y:S08]  /*4800*/  HMMA.16816.F32.BF16 R28, R196, R202.reuse, R28 ;  /* 0x000000cac41c723c */ /* 0x080ff0000004181c */
[----:B------:R-:W-:Y:S07]  /*4810*/  HMMA.16816.F32.BF16 R32, R172, R202, R32 ;  /* 0x000000caac20723c */ /* 0x000fee0000041820 */
[C---:B------:R-:W-:Y:S01]  /*4820*/  IADD3 R173, R0.reuse, -0x1, RZ ;  /* 0xffffffff00ad7810 */ /* 0x040fe20007ffe0ff */
[-C--:B------:R-:W-:Y:S05]  /*4830*/  HMMA.16816.F32.BF16 R4, R168, R180.reuse, R4 ;  /* 0x000000b4a804723c */ /* 0x080fea0000041804 */
[----:B------:R-:W-:Y:S02]  /*4840*/  ISETP.GE.AND P1, PT, R173, RZ, PT ;  /* 0x000000ffad00720c */ /* 0x000fe40003f26270 */
[----:B------:R-:W-:Y:S01]  /*4850*/  IABS R172, R0 ;  /* 0x0000000000ac7213 */ /* 0x000fe20000000000 */
[C---:B------:R-:W-:Y:S04]  /*4860*/  HMMA.16816.F32.BF16 R8, R188.reuse, R180, R8 ;  /* 0x000000b4bc08723c */ /* 0x040fe80000041808 */
[----:B------:R-:W-:Y:S02]  /*4870*/  MOV R174, R172 ;  /* 0x000000ac00ae7202 */ /* 0x000fe40000000f00 */
[C---:B------:R-:W-:Y:S02]  /*4880*/  IADD3 R172, R0.reuse, 0x8, RZ ;  /* 0x0000000800ac7810 */ /* 0x040fe40007ffe0ff */
[----:B------:R-:W-:Y:S01]  /*4890*/  I2F R196, R174 ;  /* 0x000000ae00c47306 */ /* 0x000fe20000201400 */
[-C--:B------:R-:W-:Y:S03]  /*48a0*/  HMMA.16816.F32.BF16 R12, R188, R182.reuse, R12 ;  /* 0x000000b6bc0c723c */ /* 0x080fe6000004180c */
[C---:B------:R-:W-:Y:S02]  /*48b0*/  IADD3 R180, R0.reuse, 0x7, RZ ;  /* 0x0000000700b47810 */ /* 0x040fe40007ffe0ff */
[----:B------:R-:W-:Y:S02]  /*48c0*/  @!P1 IADD3 R173, -R0, 0x1, RZ ;  /* 0x0000000100ad9810 */ /* 0x000fe40007ffe1ff */
[----:B------:R-:W-:Y:S01]  /*48d0*/  ISETP.GE.AND P2, PT, R172, RZ, PT ;  /* 0x000000ffac00720c */ /* 0x000fe20003f46270 */
[C---:B------:R-:W-:Y:S04]  /*48e0*/  HMMA.16816.F32.BF16 R16, R168.reuse, R182, R16 ;  /* 0x000000b6a810723c */ /* 0x040fe80000041810 */
[----:B------:R-:W-:Y:S04]  /*48f0*/  ISETP.GE.AND P1, PT, R180, RZ, PT ;  /* 0x000000ffb400720c */ /* 0x000fe80003f26270 */
[-C--:B------:R-:W-:Y:S04]  /*4900*/  HMMA.16816.F32.BF16 R20, R168, R192.reuse, R20 ;  /* 0x000000c0a814723c */ /* 0x080fe80000041814 */
[C---:B------:R-:W-:Y:S04]  /*4910*/  @!P2 IADD3 R172, -R0.reuse, -0x8, RZ ;  /* 0xfffffff800aca810 */ /* 0x040fe80007ffe1ff */
[----:B------:R-:W-:Y:S01]  /*4920*/  I2F R198, R172 ;  /* 0x000000ac00c67306 */ /* 0x000fe20000201400 */
[C---:B------:R-:W-:Y:S04]  /*4930*/  HMMA.16816.F32.BF16 R24, R188.reuse, R192, R24 ;  /* 0x000000c0bc18723c */ /* 0x040fe80000041818 */
[C---:B------:R-:W-:Y:S04]  /*4940*/  @!P1 IADD3 R180, -R0.reuse, -0x7, RZ ;  /* 0xfffffff900b49810 */ /* 0x040fe80007ffe1ff */
[-C--:B------:R-:W-:Y:S01]  /*4950*/  HMMA.16816.F32.BF16 R28, R188, R194.reuse, R28 ;  /* 0x000000c2bc1c723c */ /* 0x080fe2000004181c */
[----:B------:R2:W-:Y:S06]  /*4960*/  I2F R197, R180 ;  /* 0x000000b400c57306 */ /* 0x0005ec0000201400 */
[C---:B------:R-:W-:Y:S01]  /*4970*/  IADD3 R189, R0.reuse, 0x20, RZ ;  /* 0x0000002000bd7810 */ /* 0x040fe20007ffe0ff */
[----:B------:R-:W-:Y:S01]  /*4980*/  HMMA.16816.F32.BF16 R32, R168, R194, R32 ;  /* 0x000000c2a820723c */ /* 0x000fe20000041820 */
[----:B------:R-:W3:Y:S02]  /*4990*/  LDSM.16.M88.4 R168, [R213+0x10800] ;  /* 0x01080000d5a8783b */ /* 0x000ee40000000200 */
[----:B------:R4:W-:Y:S01]  /*49a0*/  I2F R195, R173 ;  /* 0x000000ad00c37306 */ /* 0x0009e20000201400 */
[----:B------:R-:W-:Y:S02]  /*49b0*/  ISETP.GE.AND P2, PT, R189, RZ, PT ;  /* 0x000000ffbd00720c */ /* 0x000fe40003f46270 */
[----:B------:R-:W-:Y:S02]  /*49c0*/  IADD3 R188, R0, 0x1f, RZ ;  /* 0x0000001f00bc7810 */ /* 0x000fe40007ffe0ff */
[-C--:B-1----:R-:W-:Y:S05]  /*49d0*/  HMMA.16816.F32.BF16 R4, R164, R176.reuse, R4 ;  /* 0x000000b0a404723c */ /* 0x082fea0000041804 */
[----:B------:R-:W-:Y:S03]  /*49e0*/  ISETP.GE.AND P1, PT, R188, RZ, PT ;  /* 0x000000ffbc00720c */ /* 0x000fe60003f26270 */
[C---:B------:R-:W-:Y:S01]  /*49f0*/  HMMA.16816.F32.BF16 R8, R184.reuse, R176, R8 ;  /* 0x000000b0b808723c */ /* 0x040fe20000041808 */
[----:B--2---:R-:W-:Y:S03]  /*4a00*/  LDSM.16.M88.4 R180, [R2+0x3000] ;  /* 0x0030000002b4783b */ /* 0x004fe60000000200 */
[C---:B------:R-:W-:Y:S04]  /*4a10*/  @!P2 IADD3 R189, -R0.reuse, -0x20, RZ ;  /* 0xffffffe000bda810 */ /* 0x040fe80007ffe1ff */
[----:B------:R-:W-:Y:S01]  /*4a20*/  I2F R194, R189 ;  /* 0x000000bd00c27306 */ /* 0x000fe20000201400 */
[-C--:B------:R-:W-:Y:S01]  /*4a30*/  HMMA.16816.F32.BF16 R12, R184, R178.reuse, R12 ;  /* 0x000000b2b80c723c */ /* 0x080fe2000004180c */
[----:B----4-:R1:W-:Y:S02]  /*4a40*/  LDSM.16.M88.4 R172, [R2+0x2000] ;  /* 0x0020000002ac783b */ /* 0x0103e40000000200 */
[C---:B------:R-:W-:Y:S05]  /*4a50*/  @!P1 IADD3 R188, -R0.reuse, -0x1f, RZ ;  /* 0xffffffe100bc9810 */ /* 0x040fea0007ffe1ff */
[C---:B------:R-:W-:Y:S01]  /*4a60*/  HMMA.16816.F32.BF16 R16, R164.reuse, R178, R16 ;  /* 0x000000b2a410723c */ /* 0x040fe20000041810 */
[----:B------:R2:W-:Y:S01]  /*4a70*/  I2F R193, R188 ;  /* 0x000000bc00c17306 */ /* 0x0005e20000201400 */
[----:B------:R-:W4:Y:S06]  /*4a80*/  LDSM.16.M88.4 R176, [R215+0x10000] ;  /* 0x01000000d7b0783b */ /* 0x000f2c0000000200 */
[-C--:B---3--:R-:W-:Y:S08]  /*4a90*/  HMMA.16816.F32.BF16 R20, R164, R168.reuse, R20 ;  /* 0x000000a8a414723c */ /* 0x088ff00000041814 */
[C---:B------:R-:W-:Y:S04]  /*4aa0*/  HMMA.16816.F32.BF16 R24, R184.reuse, R168, R24 ;  /* 0x000000a8b818723c */ /* 0x040fe80000041818 */
[C---:B-1----:R-:W-:Y:S03]  /*4ab0*/  IADD3 R2, R0.reuse, 0x28, RZ ;  /* 0x0000002800027810 */ /* 0x042fe60007ffe0ff */
[----:B------:R-:W-:Y:S01]  /*4ac0*/  IADD3 R169, R0, 0x27, RZ ;  /* 0x0000002700a97810 */ /* 0x000fe20007ffe0ff */
[-C--:B------:R-:W-:Y:S03]  /*4ad0*/  HMMA.16816.F32.BF16 R28, R184, R170.reuse, R28 ;  /* 0x000000aab81c723c */ /* 0x080fe6000004181c */
[----:B------:R-:W-:Y:S02]  /*4ae0*/  ISETP.GE.AND P2, PT, R2, RZ, PT ;  /* 0x000000ff0200720c */ /* 0x000fe40003f46270 */
[----:B------:R-:W-:Y:S02]  /*4af0*/  ISETP.GE.AND P1, PT, R169, RZ, PT ;  /* 0x000000ffa900720c */ /* 0x000fe40003f26270 */
[C---:B------:R-:W-:Y:S01]  /*4b00*/  IADD3 R168, R0.reuse, 0x18, RZ ;  /* 0x0000001800a87810 */ /* 0x040fe20007ffe0ff */
[----:B------:R-:W-:Y:S01]  /*4b10*/  HMMA.16816.F32.BF16 R32, R164, R170, R32 ;  /* 0x000000aaa420723c */ /* 0x000fe20000041820 */
[----:B------:R-:W1:Y:S03]  /*4b20*/  LDSM.16.M88.4 R164, [R215+0x10800] ;  /* 0x01080000d7a4783b */ /* 0x000e660000000200 */
[C---:B------:R-:W-:Y:S02]  /*4b30*/  IADD3 R185, R0.reuse, -0x8, RZ ;  /* 0xfffffff800b97810 */ /* 0x040fe40007ffe0ff */
[C---:B------:R-:W-:Y:S02]  /*4b40*/  IADD3 R184, R0.reuse, -0x9, RZ ;  /* 0xfffffff700b87810 */ /* 0x040fe40007ffe0ff */
[C---:B------:R-:W-:Y:S01]  /*4b50*/  @!P2 IADD3 R2, -R0.reuse, -0x28, RZ ;  /* 0xffffffd80002a810 */ /* 0x040fe20007ffe1ff */
[-C--:B----4-:R-:W-:Y:S03]  /*4b60*/  HMMA.16816.F32.BF16 R4, R172, R176.reuse, R4 ;  /* 0x000000b0ac04723c */ /* 0x090fe60000041804 */
[----:B------:R3:W-:Y:S02]  /*4b70*/  I2F R200, R2 ;  /* 0x0000000200c87306 */ /* 0x0007e40000201400 */
[----:B------:R-:W-:Y:S02]  /*4b80*/  @!P1 IADD3 R169, -R0, -0x27, RZ ;  /* 0xffffffd900a99810 */ /* 0x000fe40007ffe1ff */
[----:B------:R-:W-:Y:S01]  /*4b90*/  ISETP.GE.AND P2, PT, R168, RZ, PT ;  /* 0x000000ffa800720c */ /* 0x000fe20003f46270 */
[C---:B------:R-:W-:Y:S05]  /*4ba0*/  HMMA.16816.F32.BF16 R8, R180.reuse, R176, R8 ;  /* 0x000000b0b408723c */ /* 0x040fea0000041808 */
[----:B------:R-:W-:Y:S01]  /*4bb0*/  I2F R199, R169 ;  /* 0x000000a900c77306 */ /* 0x000fe20000201400 */
[C---:B--2---:R-:W-:Y:S02]  /*4bc0*/  IADD3 R188, R0.reuse, -0x10, RZ ;  /* 0xfffffff000bc7810 */ /* 0x044fe40007ffe0ff */
[-C--:B------:R-:W-:Y:S04]  /*4bd0*/  HMMA.16816.F32.BF16 R12, R180, R178.reuse, R12 ;  /* 0x000000b2b40c723c */ /* 0x080fe8000004180c */
[C---:B------:R-:W-:Y:S02]  /*4be0*/  @!P2 IADD3 R168, -R0.reuse, -0x18, RZ ;  /* 0xffffffe800a8a810 */ /* 0x040fe40007ffe1ff */
[----:B------:R-:W-:Y:S02]  /*4bf0*/  ISETP.GE.AND P2, PT, R185, RZ, PT ;  /* 0x000000ffb900720c */ /* 0x000fe40003f46270 */
[----:B------:R2:W-:Y:S01]  /*4c00*/  I2F R192, R168 ;  /* 0x000000a800c07306 */ /* 0x0005e20000201400 */
[C---:B------:R-:W-:Y:S01]  /*4c10*/  HMMA.16816.F32.BF16 R16, R172.reuse, R178, R16 ;  /* 0x000000b2ac10723c */ /* 0x040fe20000041810 */
[----:B------:R-:W-:Y:S03]  /*4c20*/  LDSM.16.M88.4 R176, [R214+0x10000] ;  /* 0x01000000d6b0783b */ /* 0x000fe60000000200 */
[----:B---3--:R-:W-:Y:S04]  /*4c30*/  IADD3 R2, R0, 0x17, RZ ;  /* 0x0000001700027810 */ /* 0x008fe80007ffe0ff */
[----:B------:R-:W-:Y:S01]  /*4c40*/  ISETP.GE.AND P1, PT, R2, RZ, PT ;  /* 0x000000ff0200720c */ /* 0x000fe20003f26270 */
[-C--:B-1----:R-:W-:Y:S03]  /*4c50*/  HMMA.16816.F32.BF16 R20, R172, R164.reuse, R20 ;  /* 0x000000a4ac14723c */ /* 0x082fe60000041814 */
[----:B------:R-:W-:Y:S02]  /*4c60*/  @!P2 IADD3 R185, -R0, 0x8, RZ ;  /* 0x0000000800b9a810 */ /* 0x000fe40007ffe1ff */
[----:B------:R-:W-:Y:S02]  /*4c70*/  ISETP.GE.AND P2, PT, R188, RZ, PT ;  /* 0x000000ffbc00720c */ /* 0x000fe40003f46270 */
[----:B------:R-:W-:Y:S01]  /*4c80*/  I2F R190, R185 ;  /* 0x000000b900be7306 */ /* 0x000fe20000201400 */
[C---:B------:R-:W-:Y:S04]  /*4c90*/  HMMA.16816.F32.BF16 R24, R180.reuse, R164, R24 ;  /* 0x000000a4b418723c */ /* 0x040fe80000041818 */
[----:B------:R-:W-:Y:S02]  /*4ca0*/  @!P1 IADD3 R2, -R0, -0x17, RZ ;  /* 0xffffffe900029810 */ /* 0x000fe40007ffe1ff */
[----:B------:R-:W-:Y:S01]  /*4cb0*/  ISETP.GE.AND P1, PT, R184, RZ, PT ;  /* 0x000000ffb800720c */ /* 0x000fe20003f26270 */
[----:B--2---:R-:W1:Y:S01]  /*4cc0*/  LDSM.16.M88.4 R168, [R3+0x2000] ;  /* 0x0020000003a8783b */ /* 0x004e620000000200 */
[-C--:B------:R-:W-:Y:S01]  /*4cd0*/  HMMA.16816.F32.BF16 R28, R180, R166.reuse, R28 ;  /* 0x000000a6b41c723c */ /* 0x080fe2000004181c */
[----:B------:R2:W-:Y:S03]  /*4ce0*/  I2F R191, R2 ;  /* 0x0000000200bf7306 */ /* 0x0005e60000201400 */
[C---:B------:R-:W-:Y:S02]  /*4cf0*/  IADD3 R165, R0.reuse, 0x10, RZ ;  /* 0x0000001000a57810 */ /* 0x040fe40007ffe0ff */
[C---:B------:R-:W-:Y:S02]  /*4d00*/  @!P2 IADD3 R188, -R0.reuse, 0x10, RZ ;  /* 0x0000001000bca810 */ /* 0x040fe40007ffe1ff */
[----:B------:R-:W-:Y:S04]  /*4d10*/  HMMA.16816.F32.BF16 R32, R172, R166, R32 ;  /* 0x000000a6ac20723c */ /* 0x000fe80000041820 */
[----:B------:R-:W-:Y:S01]  /*4d20*/  I2F R188, R188 ;  /* 0x000000bc00bc7306 */ /* 0x000fe20000201400 */
[C---:B------:R-:W-:Y:S02]  /*4d30*/  @!P1 IADD3 R184, -R0.reuse, 0x9, RZ ;  /* 0x0000000900b89810 */ /* 0x040fe40007ffe1ff */
[----:B------:R-:W-:Y:S02]  /*4d40*/  ISETP.GE.AND P2, PT, R165, RZ, PT ;  /* 0x000000ffa500720c */ /* 0x000fe40003f46270 */
[C---:B------:R-:W-:Y:S05]  /*4d50*/  IADD3 R164, R0.reuse, 0xf, RZ ;  /* 0x0000000f00a47810 */ /* 0x040fea0007ffe0ff */
[----:B------:R3:W-:Y:S01]  /*4d60*/  I2F R189, R184 ;  /* 0x000000b800bd7306 */ /* 0x0007e20000201400 */
[C---:B--2---:R-:W-:Y:S05]  /*4d70*/  IADD3 R2, R0.reuse, -0x11, RZ ;  /* 0xffffffef00027810 */ /* 0x044fea0007ffe0ff */
[----:B------:R-:W-:Y:S02]  /*4d80*/  @!P2 IADD3 R165, -R0, -0x10, RZ ;  /* 0xfffffff000a5a810 */ /* 0x000fe40007ffe1ff */
[----:B------:R-:W-:Y:S04]  /*4d90*/  ISETP.GE.AND P1, PT, R2, RZ, PT ;  /* 0x000000ff0200720c */ /* 0x000fe80003f26270 */
[----:B------:R-:W-:Y:S01]  /*4da0*/  I2F R165, R165 ;  /* 0x000000a500a57306 */ /* 0x000fe20000201400 */
[-C--:B-1----:R-:W-:Y:S08]  /*4db0*/  HMMA.16816.F32.BF16 R4, R168, R176.reuse, R4 ;  /* 0x000000b0a804723c */ /* 0x082ff00000041804 */
[----:B------:R-:W-:Y:S01]  /*4dc0*/  @!P1 IADD3 R2, -R0, 0x11, RZ ;  /* 0x0000001100029810 */ /* 0x000fe20007ffe1ff */
[----:B---3--:R1:W2:Y:S01]  /*4dd0*/  LDSM.16.M88.4 R184, [R3+0x3000] ;  /* 0x0030000003b8783b */ /* 0x0082a20000000200 */
[----:B------:R-:W-:Y:S02]  /*4de0*/  ISETP.GE.AND P1, PT, R164, RZ, PT ;  /* 0x000000ffa400720c */ /* 0x000fe40003f26270 */
[----:B------:R3:W-:Y:S11]  /*4df0*/  I2F R180, R2 ;  /* 0x0000000200b47306 */ /* 0x0007f60000201400 */
[----:B------:R-:W-:Y:S02]  /*4e00*/  @!P1 IADD3 R164, -R0, -0xf, RZ ;  /* 0xfffffff100a49810 */ /* 0x000fe40007ffe1ff */
[----:B------:R-:W-:Y:S01]  /*4e10*/  PLOP3.LUT P1, PT, PT, PT, UP0, 0x80, 0x0 ;  /* 0x000000000000781c */ /* 0x000fe20003f2f008 */
[----:B------:R-:W-:Y:S02]  /*4e20*/  FMUL.FTZ R4, R4, c[0x0][0x2ec] ;  /* 0x0000bb0004047a20 */ /* 0x000fe40000410000 */
[----:B------:R-:W-:Y:S01]  /*4e30*/  FMUL.FTZ R5, R5, c[0x0][0x2ec] ;  /* 0x0000bb0005057a20 */ /* 0x000fe20000410000 */
[----:B------:R-:W-:Y:S01]  /*4e40*/  I2F R164, R164 ;  /* 0x000000a400a47306 */ /* 0x000fe20000201400 */
[----:B------:R-:W-:Y:S01]  /*4e50*/  FMUL.FTZ R6, R6, c[0x0][0x2ec] ;  /* 0x0000bb0006067a20 */ /* 0x000fe20000410000 */
[C---:B-1----:R-:W-:Y:S01]  /*4e60*/  IADD3 R3, R0.reuse, -0x18, RZ ;  /* 0xffffffe800037810 */ /* 0x042fe20007ffe0ff */
[----:B------:R-:W-:Y:S01]  /*4e70*/  FMUL.FTZ R7, R7, c[0x0][0x2ec] ;  /* 0x0000bb0007077a20 */ /* 0x000fe20000410000 */
[----:B---3--:R-:W-:Y:S02]  /*4e80*/  IADD3 R2, R0, -0x19, RZ ;  /* 0xffffffe700027810 */ /* 0x008fe40007ffe0ff */
[----:B------:R-:W-:Y:S04]  /*4e90*/  ISETP.GE.AND P3, PT, R3, RZ, PT ;  /* 0x000000ff0300720c */ /* 0x000fe80003f66270 */
[----:B------:R-:W1:Y:S01]  /*4ea0*/  MUFU.TANH R202, R4 ;  /* 0x0000000400ca7308 */ /* 0x000e620000002400 */
[----:B------:R-:W-:Y:S09]  /*4eb0*/  ISETP.GE.AND P2, PT, R2, RZ, PT ;  /* 0x000000ff0200720c */ /* 0x000ff20003f46270 */
[----:B------:R-:W-:Y:S01]  /*4ec0*/  MUFU.TANH R238, R5 ;  /* 0x0000000500ee7308 */ /* 0x000fe20000002400 */
[C---:B--2---:R-:W-:Y:S01]  /*4ed0*/  HMMA.16816.F32.BF16 R8, R184.reuse, R176, R8 ;  /* 0x000000b0b808723c */ /* 0x044fe20000041808 */
[----:B------:R-:W2:Y:S03]  /*4ee0*/  LDL R176, [R1+0x30] ;  /* 0x0000300001b07983 */ /* 0x000ea60000100800 */
[C---:B------:R-:W-:Y:S02]  /*4ef0*/  @!P3 IADD3 R3, -R0.reuse, 0x18, RZ ;  /* 0x000000180003b810 */ /* 0x040fe40007ffe1ff */
[----:B------:R-:W-:Y:S02]  /*4f00*/  @!P2 IADD3 R2, -R0, 0x19, RZ ;  /* 0x000000190002a810 */ /* 0x000fe40007ffe1ff */
[-C--:B------:R-:W-:Y:S01]  /*4f10*/  HMMA.16816.F32.BF16 R12, R184, R178.reuse, R12 ;  /* 0x000000b2b80c723c */ /* 0x080fe2000004180c */
[----:B------:R-:W-:Y:S01]  /*4f20*/  MUFU.TANH R250, R6 ;  /* 0x0000000600fa7308 */ /* 0x000fe20000002400 */
[----:B------:R-:W-:Y:S02]  /*4f30*/  PLOP3.LUT P2, PT, PT, PT, UP0, 0x80, 0x0 ;  /* 0x000000000000781c */ /* 0x000fe40003f4f008 */
[----:B------:R-:W-:Y:S02]  /*4f40*/  FSETP.NEU.FTZ.AND P3, PT, R37, -INF , PT ;  /* 0xff8000002500780b */ /* 0x000fe40003f7d000 */
[----:B------:R-:W-:Y:S02]  /*4f50*/  MOV R0, UR20 ;  /* 0x0000001400007c02 */ /* 0x000fe40008000f00 */
[C---:B------:R-:W-:Y:S03]  /*4f60*/  HMMA.16816.F32.BF16 R16, R168.reuse, R178, R16 ;  /* 0x000000b2a810723c */ /* 0x040fe60000041810 */
[----:B------:R3:W-:Y:S01]  /*4f70*/  MUFU.TANH R249, R7 ;  /* 0x0000000700f97308 */ /* 0x0007e20000002400 */
[----:B------:R-:W-:Y:S04]  /*4f80*/  LEA R0, R0, R38, 0x7 ;  /* 0x0000002600007211 */ /* 0x000fe800078e38ff */
[----:B------:R-:W-:Y:S01]  /*4f90*/  FMUL.FTZ R10, R10, c[0x0][0x2ec] ;  /* 0x0000bb000a0a7a20 */ /* 0x000fe20000410000 */
[----:B------:R-:W-:Y:S03]  /*4fa0*/  @P4 ISETP.GE.AND P4, PT, R0, UR5, PT ;  /* 0x0000000500004c0c */ /* 0x000fe6000bf86270 */
        /* <DEDUP_REMOVED lines=10> */
[----:B---3--:R-:W3:Y:S01]  /*5050*/  LDSM.16.M88.4 R4, [R214+0x10800] ;  /* 0x01080000d604783b */ /* 0x008ee20000000200 */
[----:B------:R-:W-:Y:S02]  /*5060*/  FMUL.FTZ R18, R18, c[0x0][0x2ec] ;  /* 0x0000bb0012127a20 */ /* 0x000fe40000410000 */
[----:B------:R-:W-:Y:S02]  /*5070*/  FMUL.FTZ R19, R19, c[0x0][0x2ec] ;  /* 0x0000bb0013137a20 */ /* 0x000fe40000410000 */
[----:B------:R-:W-:Y:S01]  /*5080*/  FMUL.FTZ R14, R14, c[0x0][0x2ec] ;  /* 0x0000bb000e0e7a20 */ /* 0x000fe20000410000 */
[----:B------:R1:W-:Y:S02]  /*5090*/  I2F R167, R3 ;  /* 0x0000000300a77306 */ /* 0x0003e40000201400 */
[----:B----4-:R-:W4:Y:S08]  /*50a0*/  LDL R10, [R1+0x8] ;  /* 0x00000800010a7983 */ /* 0x010f300000100800 */
[----:B------:R-:W-:Y:S01]  /*50b0*/  MUFU.TANH R41, R11 ;  /* 0x0000000b00297308 */ /* 0x000fe20000002400 */
[----:B-1----:R-:W2:Y:S09]  /*50c0*/  LDL R12, [R1+0x4] ;  /* 0x00000400010c7983 */ /* 0x002eb20000100800 */
[----:B------:R1:W1:Y:S01]  /*50d0*/  MUFU.TANH R50, R8 ;  /* 0x0000000800327308 */ /* 0x0002620000002400 */
[----:B------:R-:W-:Y:S05]  /*50e0*/  FFMA.FTZ R3, R196, -UR4, R202 ;  /* 0x80000004c4037c23 */ /* 0x000fea00080100ca */
[----:B------:R-:W-:Y:S04]  /*50f0*/  @P2 FSEL R3, R3, -INF , !P4 ;  /* 0xff80000003032808 */ /* 0x000fe80006000000 */
[----:B------:R-:W-:Y:S01]  /*5100*/  MUFU.TANH R47, R13 ;  /* 0x0000000d002f7308 */ /* 0x000fe20000002400 */
[----:B------:R-:W-:Y:S01]  /*5110*/  PLOP3.LUT P2, PT, PT, PT, UP0, 0x80, 0x0 ;  /* 0x000000000000781c */ /* 0x000fe20003f4f008 */
[-C--:B---3--:R-:W-:Y:S08]  /*5120*/  HMMA.16816.F32.BF16 R20, R168, R4.reuse, R20 ;  /* 0x00000004a814723c */ /* 0x088ff00000041814 */
[----:B------:R3:W-:Y:S01]  /*5130*/  I2F R166, R2 ;  /* 0x0000000200a67306 */ /* 0x0007e20000201400 */
[C---:B------:R-:W-:Y:S04]  /*5140*/  HMMA.16816.F32.BF16 R24, R184.reuse, R4, R24 ;  /* 0x00000004b818723c */ /* 0x040fe80000041818 */
[----:B-1----:R-:W-:Y:S03]  /*5150*/  FMUL.FTZ R8, R37, 1.4426950216293334961 ;  /* 0x3fb8aa3b25087820 */ /* 0x002fe60000410000 */
[----:B------:R-:W-:Y:S02]  /*5160*/  FFMA.FTZ R5, R194, -UR4, R50 ;  /* 0x80000004c2057c23 */ /* 0x000fe40008010032 */
[----:B------:R1:W-:Y:S03]  /*5170*/  MUFU.TANH R49, R9 ;  /* 0x0000000900317308 */ /* 0x0003e60000002400 */
[----:B------:R-:W-:Y:S01]  /*5180*/  FSEL R8, R8, RZ, P3 ;  /* 0x000000ff08087208 */ /* 0x000fe20001800000 */
[-C--:B------:R-:W-:Y:S03]  /*5190*/  HMMA.16816.F32.BF16 R28, R184, R6.reuse, R28 ;  /* 0x00000006b81c723c */ /* 0x080fe6000004181c */
[----:B------:R-:W-:Y:S01]  /*51a0*/  FSETP.NEU.FTZ.AND P3, PT, R36, -INF , PT ;  /* 0xff8000002400780b */ /* 0x000fe20003f7d000 */
[----:B------:R-:W-:Y:S02]  /*51b0*/  FFMA.FTZ R3, R3, c[0x0][0x23c], -R8 ;  /* 0x00008f0003037a23 */ /* 0x000fe40000010808 */
[----:B------:R-:W-:Y:S02]  /*51c0*/  FMUL.FTZ R20, R20, c[0x0][0x2ec] ;  /* 0x0000bb0014147a20 */ /* 0x000fe40000410000 */
[----:B------:R1:W-:Y:S01]  /*51d0*/  MUFU.EX2 R203, R3 ;  /* 0x0000000300cb7308 */ /* 0x0003e20000000800 */
[----:B------:R-:W-:Y:S04]  /*51e0*/  HMMA.16816.F32.BF16 R32, R168, R6, R32 ;  /* 0x00000006a820723c */ /* 0x000fe80000041820 */
[----:B---3--:R-:W-:Y:S01]  /*51f0*/  @P1 IADD3 R2, R0, 0x1, RZ ;  /* 0x0000000100021810 */ /* 0x008fe20007ffe0ff */
[----:B------:R-:W-:Y:S01]  /*5200*/  FMUL.FTZ R21, R21, c[0x0][0x2ec] ;  /* 0x0000bb0015157a20 */ /* 0x000fe20000410000 */
[----:B------:R-:W-:Y:S01]  /*5210*/  PLOP3.LUT P1, PT, PT, PT, UP0, 0x80, 0x0 ;  /* 0x000000000000781c */ /* 0x000fe20003f2f008 */
[----:B------:R-:W-:Y:S01]  /*5220*/  FMUL.FTZ R22, R22, c[0x0][0x2ec] ;  /* 0x0000bb0016167a20 */ /* 0x000fe20000410000 */
[----:B------:R-:W-:Y:S01]  /*5230*/  @P5 ISETP.GE.AND P5, PT, R2, UR5, PT ;  /* 0x0000000502005c0c */ /* 0x000fe2000bfa6270 */
[----:B------:R-:W-:Y:S03]  /*5240*/  MUFU.TANH R39, R15 ;  /* 0x0000000f00277308 */ /* 0x000fe60000002400 */
[----:B------:R-:W-:Y:S02]  /*5250*/  FFMA.FTZ R2, R195, -UR4, R238 ;  /* 0x80000004c3027c23 */ /* 0x000fe400080100ee */
[----:B-1----:R-:W-:Y:S02]  /*5260*/  FMUL.FTZ R9, R36, 1.4426950216293334961 ;  /* 0x3fb8aa3b24097820 */ /* 0x002fe40000410000 */
[----:B------:R-:W-:Y:S02]  /*5270*/  FMUL.FTZ R28, R28, c[0x0][0x2ec] ;  /* 0x0000bb001c1c7a20 */ /* 0x000fe40000410000 */
[----:B------:R-:W-:Y:S01]  /*5280*/  FMUL.FTZ R29, R29, c[0x0][0x2ec] ;  /* 0x0000bb001d1d7a20 */ /* 0x000fe20000410000 */
[----:B------:R-:W-:Y:S01]  /*5290*/  MUFU.TANH R40, R14 ;  /* 0x0000000e00287308 */ /* 0x000fe20000002400 */
[----:B------:R-:W-:Y:S01]  /*52a0*/  FSEL R4, R9, RZ, P3 ;  /* 0x000000ff09047208 */ /* 0x000fe20001800000 */
[----:B------:R-:W-:Y:S01]  /*52b0*/  FFMA.FTZ R9, R200, -UR4, R42 ;  /* 0x80000004c8097c23 */ /* 0x000fe2000801002a */
[----:B------:R-:W-:Y:S01]  /*52c0*/  @P1 FSEL R2, R2, -INF , !P5 ;  /* 0xff80000002021808 */ /* 0x000fe20006800000 */
[----:B------:R-:W-:Y:S01]  /*52d0*/  FFMA.FTZ R3, R198, -UR4, R250 ;  /* 0x80000004c6037c23 */ /* 0x000fe200080100fa */
[----:B------:R-:W-:Y:S01]  /*52e0*/  PLOP3.LUT P1, PT, PT, PT, UP0, 0x80, 0x0 ;  /* 0x000000000000781c */ /* 0x000fe20003f2f008 */
[----:B------:R-:W-:Y:S02]  /*52f0*/  FMUL.FTZ R23, R23, c[0x0][0x2ec] ;  /* 0x0000bb0017177a20 */ /* 0x000fe40000410000 */
[----:B------:R-:W-:Y:S01]  /*5300*/  FFMA.FTZ R2, R2, c[0x0][0x23c], -R8 ;  /* 0x00008f0002027a23 */ /* 0x000fe20000010808 */
[----:B------:R-:W-:Y:S01]  /*5310*/  @P2 FSEL R3, R3, -INF , !P4 ;  /* 0xff80000003032808 */ /* 0x000fe20006000000 */
[----:B------:R-:W-:Y:S01]  /*5320*/  MUFU.TANH R237, R16 ;  /* 0x0000001000ed7308 */ /* 0x000fe20000002400 */
[----:B------:R-:W-:Y:S01]  /*5330*/  PLOP3.LUT P2, PT, PT, PT, UP0, 0x80, 0x0 ;  /* 0x000000000000781c */ /* 0x000fe20003f4f008 */
[----:B------:R-:W-:Y:S02]  /*5340*/  FMUL.FTZ R24, R24, c[0x0][0x2ec] ;  /* 0x0000bb0018187a20 */ /* 0x000fe40000410000 */
[--C-:B------:R-:W-:Y:S02]  /*5350*/  FFMA.FTZ R3, R3, c[0x0][0x23c], -R4.reuse ;  /* 0x00008f0003037a23 */ /* 0x100fe40000010804 */
[----:B------:R-:W-:Y:S02]  /*5360*/  FMUL.FTZ R25, R25, c[0x0][0x2ec] ;  /* 0x0000bb0019197a20 */ /* 0x000fe40000410000 */
[----:B------:R-:W-:Y:S02]  /*5370*/  FMUL.FTZ R26, R26, c[0x0][0x2ec] ;  /* 0x0000bb001a1a7a20 */ /* 0x000fe40000410000 */
[----:B------:R1:W-:Y:S01]  /*5380*/  MUFU.EX2 R177, R2 ;  /* 0x0000000200b17308 */ /* 0x0003e20000000800 */
[----:B------:R-:W-:Y:S02]  /*5390*/  FMUL.FTZ R27, R27, c[0x0][0x2ec] ;  /* 0x0000bb001b1b7a20 */ /* 0x000fe40000410000 */
[----:B------:R-:W-:Y:S01]  /*53a0*/  FMUL.FTZ R30, R30, c[0x0][0x2ec] ;  /* 0x0000bb001e1e7a20 */ /* 0x000fe20000410000 */
[----:B------:R-:W-:Y:S01]  /*53b0*/  @P2 FSEL R5, R5, -INF , !P4 ;  /* 0xff80000005052808 */ /* 0x000fe20006000000 */
[----:B------:R-:W-:Y:S01]  /*53c0*/  FMUL.FTZ R32, R32, c[0x0][0x2ec] ;  /* 0x0000bb0020207a20 */ /* 0x000fe20000410000 */
[----:B------:R-:W-:Y:S01]  /*53d0*/  PLOP3.LUT P2, PT, PT, PT, UP0, 0x80, 0x0 ;  /* 0x000000000000781c */ /* 0x000fe20003f4f008 */
[----:B------:R-:W-:Y:S02]  /*53e0*/  FMUL.FTZ R33, R33, c[0x0][0x2ec] ;  /* 0x0000bb0021217a20 */ /* 0x000fe40000410000 */
[----:B------:R-:W-:Y:S01]  /*53f0*/  FMUL.FTZ R34, R34, c[0x0][0x2ec] ;  /* 0x0000bb0022227a20 */ /* 0x000fe20000410000 */
[----:B------:R-:W-:Y:S01]  /*5400*/  MUFU.EX2 R11, R3 ;  /* 0x00000003000b7308 */ /* 0x000fe20000000800 */
[----:B------:R-:W-:Y:S02]  /*5410*/  FMUL.FTZ R35, R35, c[0x0][0x2ec] ;  /* 0x0000bb0023237a20 */ /* 0x000fe40000410000 */
[----:B------:R-:W-:Y:S06]  /*5420*/  FMUL.FTZ R31, R31, c[0x0][0x2ec] ;  /* 0x0000bb001f1f7a20 */ /* 0x000fec0000410000 */
[----:B------:R-:W-:Y:S01]  /*5430*/  @P2 FSEL R9, R9, -INF , !P4 ;  /* 0xff80000009092808 */ /* 0x000fe20006000000 */
[----:B------:R-:W3:Y:S01]  /*5440*/  MUFU.TANH R201, R17 ;  /* 0x0000001100c97308 */ /* 0x000ee20000002400 */
[----:B------:R-:W-:Y:S02]  /*5450*/  PLOP3.LUT P2, PT, PT, PT, UP0, 0x80, 0x0 ;  /* 0x000000000000781c */ /* 0x000fe40003f4f008 */
[----:B------:R-:W-:Y:S01]  /*5460*/  PLOP3.LUT P4, PT, PT, PT, UP0, 0x80, 0x0 ;  /* 0x000000000000781c */ /* 0x000fe20003f8f008 */
[----:B-1----:R-:W-:Y:S05]  /*5470*/  FFMA.FTZ R2, R197, -UR4, R249 ;  /* 0x80000004c5027c23 */ /* 0x002fea00080100f9 */
[----:B------:R-:W-:Y:S01]  /*5480*/  @P1 FSEL R2, R2, -INF , !P5 ;  /* 0xff80000002021808 */ /* 0x000fe20006800000 */
[----:B------:R-:W1:Y:S01]  /*5490*/  MUFU.TANH R243, R18 ;  /* 0x0000001200f37308 */ /* 0x000e620000002400 */
[----:B------:R-:W-:Y:S03]  /*54a0*/  PLOP3.LUT P1, PT, PT, PT, UP0, 0x80, 0x0 ;  /* 0x000000000000781c */ /* 0x000fe60003f2f008 */
[----:B------:R-:W-:Y:S06]  /*54b0*/  FFMA.FTZ R2, R2, c[0x0][0x23c], -R4 ;  /* 0x00008f0002027a23 */ /* 0x000fec0000010804 */
[----:B------:R1:W-:Y:S01]  /*54c0*/  MUFU.EX2 R13, R2 ;  /* 0x00000002000d7308 */ /* 0x0003e20000000800 */
[----:B---3--:R-:W-:Y:S09]  /*54d0*/  FFMA.FTZ R7, R189, -UR4, R201 ;  /* 0x80000004bd077c23 */ /* 0x008ff200080100c9 */
[----:B------:R-:W3:Y:S01]  /*54e0*/  MUFU.TANH R241, R19 ;  /* 0x0000001300f17308 */ /* 0x000ee20000002400 */
[----:B-1----:R-:W-:Y:S09]  /*54f0*/  FFMA.FTZ R6, R196, -UR4, R243 ;  /* 0x80000004c4067c23 */ /* 0x002ff200080100f3 */
[----:B------:R-:W1:Y:S01]  /*5500*/  MUFU.TANH R236, R20 ;  /* 0x0000001400ec7308 */ /* 0x000e620000002400 */
[----:B------:R-:W-:Y:S05]  /*5510*/  FFMA.FTZ R2, R193, -UR4, R49 ;  /* 0x80000004c1027c23 */ /* 0x000fea0008010031 */
[----:B------:R-:W-:Y:S04]  /*5520*/  @P1 FSEL R2, R2, -INF , !P5 ;  /* 0xff80000002021808 */ /* 0x000fe80006800000 */
[----:B------:R-:W1:Y:S01]  /*5530*/  MUFU.TANH R235, R21 ;  /* 0x0000001500eb7308 */ /* 0x000e620000002400 */
[----:B------:R-:W-:Y:S09]  /*5540*/  PLOP3.LUT P1, PT, PT, PT, UP0, 0x80, 0x0 ;  /* 0x000000000000781c */ /* 0x000ff20003f2f008 */
[----:B------:R-:W1:Y:S10]  /*5550*/  MUFU.TANH R244, R22 ;  /* 0x0000001600f47308 */ /* 0x000e740000002400 */
[----:B------:R-:W1:Y:S10]  /*5560*/  MUFU.TANH R242, R23 ;  /* 0x0000001700f27308 */ /* 0x000e740000002400 */
[----:B------:R-:W1:Y:S10]  /*5570*/  MUFU.TANH R248, R24 ;  /* 0x0000001800f87308 */ /* 0x000e740000002400 */
[----:B------:R-:W-:Y:S10]  /*5580*/  MUFU.TANH R247, R25 ;  /* 0x0000001900f77308 */ /* 0x000ff40000002400 */
        /* <DEDUP_REMOVED lines=8> */
[----:B------:R-:W-:Y:S01]  /*5610*/  MUFU.TANH R251, R31 ;  /* 0x0000001f00fb7308 */ /* 0x000fe20000002400 */
[C---:B--2---:R-:W-:Y:S01]  /*5620*/  FMUL.FTZ R3, R12.reuse, 1.4426950216293334961 ;  /* 0x3fb8aa3b0c037820 */ /* 0x044fe20000410000 */
[----:B------:R-:W-:Y:S04]  /*5630*/  FSETP.NEU.FTZ.AND P3, PT, R12, -INF , PT ;  /* 0xff8000000c00780b */ /* 0x000fe80003f7d000 */
[----:B------:R-:W-:Y:S02]  /*5640*/  FSEL R3, R3, RZ, P3 ;  /* 0x000000ff03037208 */ /* 0x000fe40001800000 */
[C---:B----4-:R-:W-:Y:S03]  /*5650*/  FSETP.NEU.FTZ.AND P3, PT, R10.reuse, -INF , PT ;  /* 0xff8000000a00780b */ /* 0x050fe60003f7d000 */
[--C-:B------:R-:W-:Y:S04]  /*5660*/  FFMA.FTZ R5, R5, c[0x0][0x23c], -R3.reuse ;  /* 0x00008f0005057a23 */ /* 0x100fe80000010803 */
[----:B------:R2:W-:Y:S02]  /*5670*/  MUFU.EX2 R12, R5 ;  /* 0x00000005000c7308 */ /* 0x0005e40000000800 */
[----:B--2---:R-:W-:Y:S02]  /*5680*/  FMUL.FTZ R5, R10, 1.4426950216293334961 ;  /* 0x3fb8aa3b0a057820 */ /* 0x004fe40000410000 */
[----:B------:R-:W-:Y:S03]  /*5690*/  FFMA.FTZ R10, R2, c[0x0][0x23c], -R3 ;  /* 0x00008f00020a7a23 */ /* 0x000fe60000010803 */
[----:B------:R-:W-:Y:S01]  /*56a0*/  FSEL R2, R5, RZ, P3 ;  /* 0x000000ff05027208 */ /* 0x000fe20001800000 */
[----:B------:R-:W-:Y:S01]  /*56b0*/  FFMA.FTZ R5, R199, -UR4, R41 ;  /* 0x80000004c7057c23 */ /* 0x000fe20008010029 */
[----:B------:R-:W-:Y:S01]  /*56c0*/  PLOP3.LUT P3, PT, PT, PT, UP0, 0x80, 0x0 ;  /* 0x000000000000781c */ /* 0x000fe20003f6f008 */
[----:B------:R-:W-:Y:S02]  /*56d0*/  MUFU.EX2 R53, R10 ;  /* 0x0000000a00357308 */ /* 0x000fe40000000800 */
[--C-:B------:R-:W-:Y:S01]  /*56e0*/  FFMA.FTZ R9, R9, c[0x0][0x23c], -R2.reuse ;  /* 0x00008f0009097a23 */ /* 0x100fe20000010802 */
[----:B------:R-:W-:Y:S02]  /*56f0*/  @P1 FSEL R5, R5, -INF , !P5 ;  /* 0xff80000005051808 */ /* 0x000fe40006800000 */
[----:B------:R-:W-:Y:S02]  /*5700*/  PLOP3.LUT P1, PT, PT, PT, UP0, 0x80, 0x0 ;  /* 0x000000000000781c */ /* 0x000fe40003f2f008 */
[----:B------:R-:W-:Y:S01]  /*5710*/  PLOP3.LUT P5, PT, PT, PT, UP0, 0x80, 0x0 ;  /* 0x000000000000781c */ /* 0x000fe20003faf008 */
[----:B------:R-:W-:Y:S02]  /*5720*/  FFMA.FTZ R5, R5, c[0x0][0x23c], -R2 ;  /* 0x00008f0005057a23 */ /* 0x000fe40000010802 */
[----:B------:R2:W-:Y:S10]  /*5730*/  MUFU.EX2 R46, R9 ;  /* 0x00000009002e7308 */ /* 0x0005f40000000800 */
[----:B------:R4:W-:Y:S01]  /*5740*/  MUFU.EX2 R45, R5 ;  /* 0x00000005002d7308 */ /* 0x0009e20000000800 */
[----:B--2---:R-:W-:Y:S01]  /*5750*/  FFMA.FTZ R9, R192, -UR4, R48 ;  /* 0x80000004c0097c23 */ /* 0x004fe20008010030 */
[C---:B----4-:R-:W-:Y:S02]  /*5760*/  @P2 IADD3 R5, R0.reuse, 0x8, RZ ;  /* 0x0000000800052810 */ /* 0x050fe40007ffe0ff */
[----:B------:R-:W-:Y:S02]  /*5770*/  PLOP3.LUT P2, PT, PT, PT, UP0, 0x80, 0x0 ;  /* 0x000000000000781c */ /* 0x000fe40003f4f008 */
[----:B------:R-:W-:Y:S02]  /*5780*/  @P5 ISETP.GE.AND P5, PT, R5, UR5, PT ;  /* 0x0000000505005c0c */ /* 0x000fe4000bfa6270 */
[----:B------:R-:W-:Y:S02]  /*5790*/  @P1 IADD3 R5, R0, 0x9, RZ ;  /* 0x0000000900051810 */ /* 0x000fe40007ffe0ff */
[----:B------:R-:W-:Y:S02]  /*57a0*/  PLOP3.LUT P1, PT, PT, PT, UP0, 0x80, 0x0 ;  /* 0x000000000000781c */ /* 0x000fe40003f2f008 */
[----:B------:R-:W-:Y:S01]  /*57b0*/  @P6 ISETP.GE.AND P6, PT, R5, UR5, PT ;  /* 0x0000000505006c0c */ /* 0x000fe2000bfc6270 */
[----:B------:R-:W-:Y:S06]  /*57c0*/  FFMA.FTZ R5, R191, -UR4, R47 ;  /* 0x80000004bf057c23 */ /* 0x000fec000801002f */
[----:B------:R-:W-:Y:S02]  /*57d0*/  @P2 FSEL R9, R9, -INF , !P5 ;  /* 0xff80000009092808 */ /* 0x000fe40006800000 */
[----:B------:R-:W-:Y:S03]  /*57e0*/  PLOP3.LUT P2, PT, PT, PT, UP0, 0x80, 0x0 ;  /* 0x000000000000781c */ /* 0x000fe60003f4f008 */
[--C-:B------:R-:W-:Y:S01]  /*57f0*/  FFMA.FTZ R9, R9, c[0x0][0x23c], -R3.reuse ;  /* 0x00008f0009097a23 */ /* 0x100fe20000010803 */
[----:B------:R-:W-:Y:S02]  /*5800*/  @P1 FSEL R5, R5, -INF , !P6 ;  /* 0xff80000005051808 */ /* 0x000fe40007000000 */
[----:B------:R-:W-:Y:S01]  /*5810*/  PLOP3.LUT P1, PT, PT, PT, UP0, 0x80, 0x0 ;  /* 0x000000000000781c */ /* 0x000fe20003f2f008 */
[----:B------:R2:W-:Y:S02]  /*5820*/  MUFU.EX2 R52, R9 ;  /* 0x0000000900347308 */ /* 0x0005e40000000800 */
[----:B------:R-:W-:Y:S08]  /*5830*/  FFMA.FTZ R5, R5, c[0x0][0x23c], -R3 ;  /* 0x00008f0005057a23 */ /* 0x000ff00000010803 */
[----:B------:R4:W-:Y:S01]  /*5840*/  MUFU.EX2 R51, R5 ;  /* 0x0000000500337308 */ /* 0x0009e20000000800 */
[----:B--2---:R-:W-:Y:S05]  /*5850*/  FFMA.FTZ R9, R194, -UR4, R40 ;  /* 0x80000004c2097c23 */ /* 0x004fea0008010028 */
[----:B------:R-:W-:Y:S02]  /*5860*/  @P2 FSEL R9, R9, -INF , !P5 ;  /* 0xff80000009092808 */ /* 0x000fe40006800000 */
[----:B------:R-:W-:Y:S01]  /*5870*/  PLOP3.LUT P2, PT, PT, PT, UP0, 0x80, 0x0 ;  /* 0x000000000000781c */ /* 0x000fe20003f4f008 */
[----:B----4-:R-:W-:Y:S02]  /*5880*/  FFMA.FTZ R5, R193, -UR4, R39 ;  /* 0x80000004c1057c23 */ /* 0x010fe40008010027 */
[----:B------:R-:W2:Y:S01]  /*5890*/  MUFU.TANH R193, R34 ;  /* 0x0000002200c17308 */ /* 0x000ea20000002400 */
[--C-:B------:R-:W-:Y:S02]  /*58a0*/  FFMA.FTZ R9, R9, c[0x0][0x23c], -R2.reuse ;  /* 0x00008f0009097a23 */ /* 0x100fe40000010802 */
[----:B------:R-:W-:Y:S02]  /*58b0*/  @P1 FSEL R5, R5, -INF , !P6 ;  /* 0xff80000005051808 */ /* 0x000fe40007000000 */
[----:B------:R-:W-:Y:S03]  /*58c0*/  PLOP3.LUT P1, PT, PT, PT, UP0, 0x80, 0x0 ;  /* 0x000000000000781c */ /* 0x000fe60003f2f008 */
[----:B------:R-:W-:Y:S02]  /*58d0*/  FFMA.FTZ R5, R5, c[0x0][0x23c], -R2 ;  /* 0x00008f0005057a23 */ /* 0x000fe40000010802 */
[----:B------:R-:W-:Y:S08]  /*58e0*/  MUFU.EX2 R44, R9 ;  /* 0x00000009002c7308 */ /* 0x000ff00000000800 */
[----:B------:R-:W-:Y:S02]  /*58f0*/  @P1 FSEL R7, R7, -INF , !P6 ;  /* 0xff80000007071808 */ /* 0x000fe40007000000 */
[----:B------:R4:W-:Y:S01]  /*5900*/  MUFU.EX2 R43, R5 ;  /* 0x00000005002b7308 */ /* 0x0009e20000000800 */
[----:B------:R-:W-:Y:S02]  /*5910*/  PLOP3.LUT P1, PT, PT, PT, UP0, 0x80, 0x0 ;  /* 0x000000000000781c */ /* 0x000fe40003f2f008 */
[--C-:B------:R-:W-:Y:S07]  /*5920*/  FFMA.FTZ R7, R7, c[0x0][0x23c], -R8.reuse ;  /* 0x00008f0007077a23 */ /* 0x100fee0000010808 */
[----:B------:R1:W-:Y:S01]  /*5930*/  MUFU.EX2 R194, R7 ;  /* 0x0000000700c27308 */ /* 0x0003e20000000800 */
[----:B----4-:R-:W-:Y:S05]  /*5940*/  FFMA.FTZ R5, R190, -UR4, R237 ;  /* 0x80000004be057c23 */ /* 0x010fea00080100ed */
[----:B------:R-:W-:Y:S02]  /*5950*/  @P2 FSEL R5, R5, -INF , !P5 ;  /* 0xff80000005052808 */ /* 0x000fe40006800000 */
[----:B------:R-:W-:Y:S03]  /*5960*/  PLOP3.LUT P2, PT, PT, PT, UP0, 0x80, 0x0 ;  /* 0x000000000000781c */ /* 0x000fe60003f4f008 */
[----:B------:R-:W-:Y:S01]  /*5970*/  FFMA.FTZ R5, R5, c[0x0][0x23c], -R8 ;  /* 0x00008f0005057a23 */ /* 0x000fe20000010808 */
[----:B-1----:R-:W-:Y:S02]  /*5980*/  @P4 IADD3 R7, R0, 0x10, RZ ;  /* 0x0000001000074810 */ /* 0x002fe40007ffe0ff */
[----:B------:R-:W-:Y:S01]  /*5990*/  PLOP3.LUT P4, PT, PT, PT, UP0, 0x80, 0x0 ;  /* 0x000000000000781c */ /* 0x000fe20003f8f008 */
[----:B------:R3:W-:Y:S06]  /*59a0*/  MUFU.EX2 R199, R5 ;  /* 0x0000000500c77308 */ /* 0x0007ec0000000800 */
[----:B------:R-:W-:Y:S02]  /*59b0*/  @P2 FSEL R6, R6, -INF , !P5 ;  /* 0xff80000006062808 */ /* 0x000fe40006800000 */
[----:B------:R-:W-:Y:S02]  /*59c0*/  PLOP3.LUT P2, PT, PT, PT, UP0, 0x80, 0x0 ;  /* 0x000000000000781c */ /* 0x000fe40003f4f008 */
[----:B------:R-:W-:Y:S01]  /*59d0*/  @P3 ISETP.GE.AND P5, PT, R7, UR5, PT ;  /* 0x0000000507003c0c */ /* 0x000fe2000bfa6270 */
[--C-:B------:R-:W-:Y:S01]  /*59e0*/  FFMA.FTZ R6, R6, c[0x0][0x23c], -R4.reuse ;  /* 0x00008f0006067a23 */ /* 0x100fe20000010804 */
[----:B------:R-:W-:Y:S03]  /*59f0*/  PLOP3.LUT P3, PT, PT, PT, UP0, 0x80, 0x0 ;  /* 0x000000000000781c */ /* 0x000fe60003f6f008 */
[----:B------:R1:W-:Y:S06]  /*5a00*/  MUFU.EX2 R200, R6 ;  /* 0x0000000600c87308 */ /* 0x0003ec0000000800 */
[----:B------:R-:W-:Y:S02]  /*5a10*/  @P2 IADD3 R7, R0, 0x11, RZ ;  /* 0x0000001100072810 */ /* 0x000fe40007ffe0ff */
[----:B------:R-:W-:Y:S01]  /*5a20*/  PLOP3.LUT P2, PT, PT, PT, UP0, 0x80, 0x0 ;  /* 0x000000000000781c */ /* 0x000fe20003f4f008 */
[----:B---3--:R-:W-:Y:S01]  /*5a30*/  FFMA.FTZ R5, R195, -UR4, R241 ;  /* 0x80000004c3057c23 */ /* 0x008fe200080100f1 */
[----:B------:R-:W-:Y:S04]  /*5a40*/  @P4 ISETP.GE.AND P4, PT, R7, UR5, PT ;  /* 0x0000000507004c0c */ /* 0x000fe8000bf86270 */
[----:B------:R-:W-:Y:S02]  /*5a50*/  @P1 FSEL R5, R5, -INF , !P6 ;  /* 0xff80000005051808 */ /* 0x000fe40007000000 */
[----:B------:R-:W-:Y:S02]  /*5a60*/  PLOP3.LUT P1, PT, PT, PT, UP0, 0x80, 0x0 ;  /* 0x000000000000781c */ /* 0x000fe40003f2f008 */
[----:B------:R-:W-:Y:S01]  /*5a70*/  PLOP3.LUT P6, PT, PT, PT, UP0, 0x80, 0x0 ;  /* 0x000000000000781c */ /* 0x000fe20003fcf008 */
[----:B------:R-:W-:Y:S04]  /*5a80*/  FFMA.FTZ R5, R5, c[0x0][0x23c], -R4 ;  /* 0x00008f0005057a23 */ /* 0x000fe80000010804 */
[----:B------:R3:W4:Y:S01]  /*5a90*/  MUFU.EX2 R196, R5 ;  /* 0x0000000500c47308 */ /* 0x0007220000000800 */
[----:B-1----:R-:W-:Y:S05]  /*5aa0*/  FFMA.FTZ R6, R188, -UR4, R236 ;  /* 0x80000004bc067c23 */ /* 0x002fea00080100ec */
[----:B------:R-:W-:Y:S02]  /*5ab0*/  @P3 FSEL R6, R6, -INF , !P5 ;  /* 0xff80000006063808 */ /* 0x000fe40006800000 */
[----:B------:R-:W-:Y:S03]  /*5ac0*/  PLOP3.LUT P3, PT, PT, PT, UP0, 0x80, 0x0 ;  /* 0x000000000000781c */ /* 0x000fe60003f6f008 */
[--C-:B------:R-:W-:Y:S04]  /*5ad0*/  FFMA.FTZ R6, R6, c[0x0][0x23c], -R8.reuse ;  /* 0x00008f0006067a23 */ /* 0x100fe80000010808 */
[----:B------:R1:W-:Y:S01]  /*5ae0*/  MUFU.EX2 R187, R6 ;  /* 0x0000000600bb7308 */ /* 0x0003e20000000800 */
[----:B---3--:R-:W-:Y:S05]  /*5af0*/  FFMA.FTZ R5, R180, -UR4, R235 ;  /* 0x80000004b4057c23 */ /* 0x008fea00080100eb */
[----:B------:R-:W-:Y:S02]  /*5b00*/  @P1 FSEL R5, R5, -INF , !P4 ;  /* 0xff80000005051808 */ /* 0x000fe40006000000 */
[----:B------:R-:W-:Y:S03]  /*5b10*/  PLOP3.LUT P1, PT, PT, PT, UP0, 0x80, 0x0 ;  /* 0x000000000000781c */ /* 0x000fe60003f2f008 */
[----:B------:R-:W-:Y:S04]  /*5b20*/  FFMA.FTZ R5, R5, c[0x0][0x23c], -R8 ;  /* 0x00008f0005057a23 */ /* 0x000fe80000010808 */
[----:B------:R3:W-:Y:S01]  /*5b30*/  MUFU.EX2 R185, R5 ;  /* 0x0000000500b97308 */ /* 0x0007e20000000800 */
[----:B-1----:R-:W-:Y:S05]  /*5b40*/  FFMA.FTZ R6, R190, -UR4, R244 ;  /* 0x80000004be067c23 */ /* 0x002fea00080100f4 */
[----:B------:R-:W-:Y:S02]  /*5b50*/  @P2 FSEL R6, R6, -INF , !P5 ;  /* 0xff80000006062808 */ /* 0x000fe40006800000 */
[----:B------:R-:W-:Y:S03]  /*5b60*/  PLOP3.LUT P2, PT, PT, PT, UP0, 0x80, 0x0 ;  /* 0x000000000000781c */ /* 0x000fe60003f4f008 */
[----:B------:R-:W-:Y:S04]  /*5b70*/  FFMA.FTZ R6, R6, c[0x0][0x23c], -R4 ;  /* 0x00008f0006067a23 */ /* 0x000fe80000010804 */
        /* <DEDUP_REMOVED lines=9> */
[----:B------:R-:W-:Y:S02]  /*5c10*/  FFMA.FTZ R7, R6, c[0x0][0x23c], -R3 ;  /* 0x00008f0006077a23 */ /* 0x000fe40000010803 */
[----:B------:R-:W-:Y:S02]  /*5c20*/  FFMA.FTZ R6, R192, -UR4, R36 ;  /* 0x80000004c0067c23 */ /* 0x000fe40008010024 */
[----:B------:R1:W-:Y:S03]  /*5c30*/  MUFU.EX2 R246, R7 ;  /* 0x0000000700f67308 */ /* 0x0003e60000000800 */
[----:B------:R-:W-:Y:S02]  /*5c40*/  @P2 FSEL R6, R6, -INF , !P5 ;  /* 0xff80000006062808 */ /* 0x000fe40006800000 */
[----:B------:R-:W-:Y:S02]  /*5c50*/  PLOP3.LUT P2, PT, PT, PT, UP0, 0x80, 0x0 ;  /* 0x000000000000781c */ /* 0x000fe40003f4f008 */
[----:B------:R-:W-:Y:S01]  /*5c60*/  PLOP3.LUT P5, PT, PT, PT, UP0, 0x80, 0x0 ;  /* 0x000000000000781c */ /* 0x000fe20003faf008 */
[----:B------:R-:W-:Y:S02]  /*5c70*/  FFMA.FTZ R6, R6, c[0x0][0x23c], -R2 ;  /* 0x00008f0006067a23 */ /* 0x000fe40000010802 */
[----:B---3--:R-:W-:Y:S02]  /*5c80*/  FFMA.FTZ R5, R164, -UR4, R247 ;  /* 0x80000004a4057c23 */ /* 0x008fe400080100f7 */
[----:B------:R-:W-:Y:S03]  /*5c90*/  MUFU.EX2 R38, R6 ;  /* 0x0000000600267308 */ /* 0x000fe60000000800 */
[----:B------:R-:W-:Y:S02]  /*5ca0*/  @P1 FSEL R5, R5, -INF , !P4 ;  /* 0xff80000005051808 */ /* 0x000fe40006000000 */
[----:B------:R-:W-:Y:S03]  /*5cb0*/  PLOP3.LUT P1, PT, PT, PT, UP0, 0x80, 0x0 ;  /* 0x000000000000781c */ /* 0x000fe60003f2f008 */
[----:B------:R-:W-:Y:S04]  /*5cc0*/  FFMA.FTZ R5, R5, c[0x0][0x23c], -R3 ;  /* 0x00008f0005057a23 */ /* 0x000fe80000010803 */
[----:B------:R3:W-:Y:S01]  /*5cd0*/  MUFU.EX2 R245, R5 ;  /* 0x0000000500f57308 */ /* 0x0007e20000000800 */
[C---:B-1----:R-:W-:Y:S05]  /*5ce0*/  @P3 IADD3 R7, R0.reuse, 0x18, RZ ;  /* 0x0000001800073810 */ /* 0x042fea0007ffe0ff */
[----:B------:R-:W-:Y:S02]  /*5cf0*/  @P1 ISETP.GE.AND P3, PT, R7, UR5, PT ;  /* 0x0000000507001c0c */ /* 0x000fe4000bf66270 */
[----:B------:R-:W-:Y:S02]  /*5d00*/  PLOP3.LUT P1, PT, PT, PT, UP0, 0x80, 0x0 ;  /* 0x000000000000781c */ /* 0x000fe40003f2f008 */
[----:B---3--:R-:W-:Y:S01]  /*5d10*/  @P6 IADD3 R5, R0, 0x19, RZ ;  /* 0x0000001900056810 */ /* 0x008fe20007ffe0ff */
[----:B------:R-:W-:Y:S03]  /*5d20*/  FFMA.FTZ R0, R191, -UR4, R234 ;  /* 0x80000004bf007c23 */ /* 0x000fe600080100ea */
[----:B------:R-:W-:Y:S01]  /*5d30*/  @P5 ISETP.GE.AND P5, PT, R5, UR5, PT ;  /* 0x0000000505005c0c */ /* 0x000fe2000bfa6270 */
[----:B------:R-:W-:Y:S01]  /*5d40*/  FFMA.FTZ R5, R198, -UR4, R240 ;  /* 0x80000004c6057c23 */ /* 0x000fe200080100f0 */
[----:B------:R-:W-:Y:S02]  /*5d50*/  @P2 FSEL R0, R0, -INF , !P4 ;  /* 0xff80000000002808 */ /* 0x000fe40006000000 */
[----:B------:R-:W-:Y:S03]  /*5d60*/  PLOP3.LUT P2, PT, PT, PT, UP0, 0x80, 0x0 ;  /* 0x000000000000781c */ /* 0x000fe60003f4f008 */
[----:B------:R-:W-:Y:S01]  /*5d70*/  @P1 FSEL R5, R5, -INF , !P3 ;  /* 0xff80000005051808 */ /* 0x000fe20005800000 */
[----:B------:R-:W-:Y:S01]  /*5d80*/  FFMA.FTZ R6, R0, c[0x0][0x23c], -R2 ;  /* 0x00008f0000067a23 */ /* 0x000fe20000010802 */
[----:B------:R-:W-:Y:S01]  /*5d90*/  PLOP3.LUT P1, PT, PT, PT, UP0, 0x80, 0x0 ;  /* 0x000000000000781c */ /* 0x000fe20003f2f008 */
[----:B------:R-:W-:Y:S02]  /*5da0*/  FFMA.FTZ R0, R197, -UR4, R239 ;  /* 0x80000004c5007c23 */ /* 0x000fe400080100ef */
[--C-:B------:R-:W-:Y:S01]  /*5db0*/  FFMA.FTZ R5, R5, c[0x0][0x23c], -R3.reuse ;  /* 0x00008f0005057a23 */ /* 0x100fe20000010803 */
[----:B------:R-:W-:Y:S04]  /*5dc0*/  MUFU.EX2 R37, R6 ;  /* 0x0000000600257308 */ /* 0x000fe80000000800 */
[----:B------:R-:W-:Y:S02]  /*5dd0*/  @P2 FSEL R0, R0, -INF , !P5 ;  /* 0xff80000000002808 */ /* 0x000fe40006800000 */
[----:B------:R-:W-:Y:S03]  /*5de0*/  PLOP3.LUT P2, PT, PT, PT, UP0, 0x80, 0x0 ;  /* 0x000000000000781c */ /* 0x000fe60003f4f008 */
[----:B------:R-:W-:Y:S01]  /*5df0*/  FFMA.FTZ R3, R0, c[0x0][0x23c], -R3 ;  /* 0x00008f0000037a23 */ /* 0x000fe20000010803 */
[----:B------:R-:W-:Y:S01]  /*5e00*/  MUFU.EX2 R192, R5 ;  /* 0x0000000500c07308 */ /* 0x000fe20000000800 */
[----:B------:R-:W-:Y:S05]  /*5e10*/  FFMA.FTZ R0, R165, -UR4, R252 ;  /* 0x80000004a5007c23 */ /* 0x000fea00080100fc */
[----:B------:R-:W-:Y:S02]  /*5e20*/  @P1 FSEL R0, R0, -INF , !P3 ;  /* 0xff80000000001808 */ /* 0x000fe40005800000 */
[----:B------:R-:W-:Y:S02]  /*5e30*/  PLOP3.LUT P1, PT, PT, PT, UP0, 0x80, 0x0 ;  /* 0x000000000000781c */ /* 0x000fe40003f2f008 */
[----:B------:R1:W-:Y:S01]  /*5e40*/  MUFU.EX2 R191, R3 ;  /* 0x0000000300bf7308 */ /* 0x0003e20000000800 */
[----:B------:R-:W-:Y:S09]  /*5e50*/  FFMA.FTZ R0, R0, c[0x0][0x23c], -R2 ;  /* 0x00008f0000007a23 */ /* 0x000ff20000010802 */
[----:B------:R3:W-:Y:S01]  /*5e60*/  MUFU.EX2 R198, R0 ;  /* 0x0000000000c67308 */ /* 0x0007e20000000800 */
[----:B-1----:R-:W-:Y:S05]  /*5e70*/  FFMA.FTZ R3, R167, -UR4, R182 ;  /* 0x80000004a7037c23 */ /* 0x002fea00080100b6 */
[----:B------:R-:W-:Y:S02]  /*5e80*/  @P2 FSEL R3, R3, -INF , !P3 ;  /* 0xff80000003032808 */ /* 0x000fe40005800000 */
[----:B------:R-:W-:Y:S03]  /*5e90*/  PLOP3.LUT P2, PT, PT, PT, UP0, 0x80, 0x0 ;  /* 0x000000000000781c */ /* 0x000fe60003f4f008 */
[--C-:B------:R-:W-:Y:S02]  /*5ea0*/  FFMA.FTZ R3, R3, c[0x0][0x23c], -R8.reuse ;  /* 0x00008f0003037a23 */ /* 0x100fe40000010808 */
[----:B---3--:R-:W-:Y:S02]  /*5eb0*/  FFMA.FTZ R0, R166, -UR4, R181 ;  /* 0x80000004a6007c23 */ /* 0x008fe400080100b5 */
[----:B------:R2:W-:Y:S03]  /*5ec0*/  MUFU.EX2 R184, R3 ;  /* 0x0000000300b87308 */ /* 0x0005e60000000800 */
[----:B------:R-:W-:Y:S02]  /*5ed0*/  @P1 FSEL R0, R0, -INF , !P5 ;  /* 0xff80000000001808 */ /* 0x000fe40006800000 */
[----:B------:R-:W-:Y:S03]  /*5ee0*/  PLOP3.LUT P1, PT, PT, PT, UP0, 0x80, 0x0 ;  /* 0x000000000000781c */ /* 0x000fe60003f2f008 */
[----:B------:R-:W-:Y:S02]  /*5ef0*/  FFMA.FTZ R8, R0, c[0x0][0x23c], -R8 ;  /* 0x00008f0000087a23 */ /* 0x000fe40000010808 */
[----:B------:R-:W-:Y:S01]  /*5f00*/  FFMA.FTZ R0, R180, -UR4, R186 ;  /* 0x80000004b4007c23 */ /* 0x000fe200080100ba */
[----:B------:R-:W-:Y:S01]  /*5f10*/  MOV R180, R13 ;  /* 0x0000000d00b47202 */ /* 0x000fe20000000f00 */
[----:B------:R-:W1:Y:S03]  /*5f20*/  MUFU.EX2 R183, R8 ;  /* 0x0000000800b77308 */ /* 0x000e660000000800 */
[----:B------:R-:W-:Y:S03]  /*5f30*/  F2FP.BF16.PACK_AB R5, R180, R11 ;  /* 0x0000000bb405723e */ /* 0x000fe600000010ff */
[----:B------:R-:W-:Y:S02]  /*5f40*/  @P1 FSEL R0, R0, -INF , !P5 ;  /* 0xff80000000001808 */ /* 0x000fe40006800000 */
[----:B------:R3:W-:Y:S01]  /*5f50*/  STS [R221+0x20400], R5 ;  /* 0x02040005dd007388 */ /* 0x0007e20000000800 */
[----:B------:R-:W-:Y:S01]  /*5f60*/  IADD3 R178, P1, R176, UR13, RZ ;  /* 0x0000000db0b27c10 */ /* 0x000fe2000ff3e0ff */
[----:B--2---:R-:W-:Y:S05]  /*5f70*/  FFMA.FTZ R3, R188, -UR4, R193 ;  /* 0x80000004bc037c23 */ /* 0x004fea00080100c1 */
[----:B------:R-:W-:Y:S02]  /*5f80*/  @P2 FSEL R3, R3, -INF , !P3 ;  /* 0xff80000003032808 */ /* 0x000fe40005800000 */
[----:B------:R-:W-:Y:S01]  /*5f90*/  PLOP3.LUT P2, PT, PT, PT, UP0, 0x80, 0x0 ;  /* 0x000000000000781c */ /* 0x000fe20003f4f008 */
[----:B------:R-:W-:Y:S02]  /*5fa0*/  UISETP.GE.AND UP0, UPT, UR8, 0x1, UPT ;  /* 0x000000010800788c */ /* 0x000fe4000bf06270 */
[--C-:B------:R-:W-:Y:S02]  /*5fb0*/  FFMA.FTZ R3, R3, c[0x0][0x23c], -R4.reuse ;  /* 0x00008f0003037a23 */ /* 0x100fe40000010804 */
[----:B------:R-:W-:Y:S02]  /*5fc0*/  FFMA.FTZ R4, R0, c[0x0][0x23c], -R4 ;  /* 0x00008f0000047a23 */ /* 0x000fe40000010804 */
[----:B------:R2:W-:Y:S01]  /*5fd0*/  MUFU.EX2 R189, R3 ;  /* 0x0000000300bd7308 */ /* 0x0005e20000000800 */
[----:B------:R-:W-:Y:S05]  /*5fe0*/  FFMA.FTZ R0, R164, -UR4, R251 ;  /* 0x80000004a4007c23 */ /* 0x000fea00080100fb */
[----:B------:R-:W-:Y:S02]  /*5ff0*/  @P2 FSEL R0, R0, -INF , !P5 ;  /* 0xff80000000002808 */ /* 0x000fe40006800000 */
[----:B---3--:R-:W-:Y:S02]  /*6000*/  F2FP.BF16.PACK_AB R5, R51, R52 ;  /* 0x000000343305723e */ /* 0x008fe400000010ff */
[----:B------:R3:W1:Y:S01]  /*6010*/  MUFU.EX2 R188, R4 ;  /* 0x0000000400bc7308 */ /* 0x0006620000000800 */
[----:B------:R-:W-:Y:S01]  /*6020*/  FFMA.FTZ R2, R0, c[0x0][0x23c], -R2 ;  /* 0x00008f0000027a23 */ /* 0x000fe20000010802 */
[----:B----4-:R-:W-:Y:S02]  /*6030*/  F2FP.BF16.PACK_AB R0, R196, R200 ;  /* 0x000000c8c400723e */ /* 0x010fe400000010ff */
[----:B------:R-:W-:Y:S06]  /*6040*/  PLOP3.LUT P2, PT, PT, PT, UP0, 0x80, 0x0 ;  /* 0x000000000000781c */ /* 0x000fec0003f4f008 */
[----:B------:R4:W1:Y:S01]  /*6050*/  MUFU.EX2 R197, R2 ;  /* 0x0000000200c57308 */ /* 0x0008620000000800 */
[----:B--2---:R-:W-:Y:S05]  /*6060*/  F2FP.BF16.PACK_AB R3, R177, R203 ;  /* 0x000000cbb103723e */ /* 0x004fea00000010ff */
[----:B------:R2:W-:Y:S04]  /*6070*/  STS [R221+0x20000], R3 ;  /* 0x02000003dd007388 */ /* 0x0005e80000000800 */
[----:B------:R1:W-:Y:S01]  /*6080*/  STS [R224+0x20400], R0 ;  /* 0x02040000e0007388 */ /* 0x0003e20000000800 */
[----:B---3--:R-:W-:Y:S02]  /*6090*/  F2FP.BF16.PACK_AB R4, R53, R12 ;  /* 0x0000000c3504723e */ /* 0x008fe400000010ff */
[----:B----4-:R-:W-:Y:S05]  /*60a0*/  F2FP.BF16.PACK_AB R2, R194, R199 ;  /* 0x000000c7c202723e */ /* 0x010fea00000010ff */
[----:B------:R3:W-:Y:S04]  /*60b0*/  STS [R224+0x20000], R2 ;  /* 0x02000002e0007388 */ /* 0x0007e80000000800 */
[----:B------:R4:W-:Y:S01]  /*60c0*/  STS [R221+0x21000], R4 ;  /* 0x02100004dd007388 */ /* 0x0009e20000000800 */
[----:B--2---:R-:W-:Y:S02]  /*60d0*/  F2FP.BF16.PACK_AB R3, R45, R46 ;  /* 0x0000002e2d03723e */ /* 0x004fe400000010ff */
[----:B-1----:R-:W-:Y:S03]  /*60e0*/  F2FP.BF16.PACK_AB R0, R183, R184 ;  /* 0x000000b8b700723e */ /* 0x002fe600000010ff */
[----:B------:R1:W-:Y:S04]  /*60f0*/  STS [R221+0x21400], R3 ;  /* 0x02140003dd007388 */ /* 0x0003e80000000800 */
[----:B------:R2:W-:Y:S01]  /*6100*/  STS [R224+0x21000], R5 ;  /* 0x02100005e0007388 */ /* 0x0005e20000000800 */
[----:B---3--:R-:W-:Y:S02]  /*6110*/  F2FP.BF16.PACK_AB R2, R190, R195 ;  /* 0x000000c3be02723e */ /* 0x008fe400000010ff */
[----:B----4-:R-:W-:Y:S05]  /*6120*/  F2FP.BF16.PACK_AB R4, R43, R44 ;  /* 0x0000002c2b04723e */ /* 0x010fea00000010ff */
[----:B------:R3:W-:Y:S01]  /*6130*/  STS [R224+0x21400], R4 ;  /* 0x02140004e0007388 */ /* 0x0007e20000000800 */
[----:B-1----:R-:W-:Y:S03]  /*6140*/  F2FP.BF16.PACK_AB R3, R185, R187 ;  /* 0x000000bbb903723e */ /* 0x002fe600000010ff */
[----:B------:R1:W-:Y:S01]  /*6150*/  STS [R222+0x20400], R2 ;  /* 0x02040002de007388 */ /* 0x0003e20000000800 */
[----:B--2---:R-:W-:Y:S03]  /*6160*/  F2FP.BF16.PACK_AB R5, R245, R246 ;  /* 0x000000f6f505723e */ /* 0x004fe600000010ff */
[----:B------:R2:W-:Y:S04]  /*6170*/  STS [R222+0x20000], R3 ;  /* 0x02000003de007388 */ /* 0x0005e80000000800 */
[----:B------:R4:W-:Y:S01]  /*6180*/  STS [R223+0x20000], R0 ;  /* 0x02000000df007388 */ /* 0x0009e20000000800 */
[----:B---3--:R-:W-:Y:S02]  /*6190*/  F2FP.BF16.PACK_AB R4, R37, R38 ;  /* 0x000000262504723e */ /* 0x008fe400000010ff */
[----:B-1----:R-:W-:Y:S02]  /*61a0*/  F2FP.BF16.PACK_AB R2, R191, R192 ;  /* 0x000000c0bf02723e */ /* 0x002fe400000010ff */
[----:B--2---:R-:W-:Y:S02]  /*61b0*/  F2FP.BF16.PACK_AB R3, R188, R189 ;  /* 0x000000bdbc03723e */ /* 0x004fe400000010ff */
[----:B----4-:R-:W-:Y:S03]  /*61c0*/  F2FP.BF16.PACK_AB R0, R197, R198 ;  /* 0x000000c6c500723e */ /* 0x010fe600000010ff */
[----:B------:R1:W-:Y:S04]  /*61d0*/  STS [R223+0x20400], R3 ;  /* 0x02040003df007388 */ /* 0x0003e80000000800 */
[----:B------:R-:W-:Y:S04]  /*61e0*/  STS [R222+0x21000], R5 ;  /* 0x02100005de007388 */ /* 0x000fe80000000800 */
[----:B------:R-:W-:Y:S04]  /*61f0*/  STS [R222+0x21400], R4 ;  /* 0x02140004de007388 */ /* 0x000fe80000000800 */
[----:B------:R-:W-:Y:S04]  /*6200*/  STS [R223+0x21000], R2 ;  /* 0x02100002df007388 */ /* 0x000fe80000000800 */
[----:B------:R2:W-:Y:S04]  /*6210*/  STS [R223+0x21400], R0 ;  /* 0x02140000df007388 */ /* 0x0005e80000000800 */
[----:B------:R-:W-:Y:S01]  /*6220*/  LDSM.16.M88.4 R32, [R208+0x8000] ;  /* 0x00800000d020783b */ /* 0x000fe20000000200 */
[----:B-1----:R-:W-:Y:S07]  /*6230*/  MOV R3, R12 ;  /* 0x0000000c00037202 */ /* 0x002fee0000000f00 */
[----:B------:R-:W1:Y:S08]  /*6240*/  LDSM.16.M88.4 R16, [R212+0x14000] ;  /* 0x01400000d410783b */ /* 0x000e700000000200 */
[----:B------:R-:W3:Y:S01]  /*6250*/  LDSM.16.M88.4 R28, [R208+0x9000] ;  /* 0x00900000d01c783b */ /* 0x000ee20000000200 */
[----:B--2---:R-:W-:Y:S07]  /*6260*/  MOV R0, R11 ;  /* 0x0000000b00007202 */ /* 0x004fee0000000f00 */
[----:B------:R-:W2:Y:S08]  /*6270*/  LDSM.16.M88.4 R164, [R212+0x14800] ;  /* 0x01480000d4a4783b */ /* 0x000eb00000000200 */
[----:B------:R-:W4:Y:S04]  /*6280*/  LDL R2, [R1+0x34] ;  /* 0x0000340001027983 */ /* 0x000f280000100800 */
[----:B------:R-:W-:Y:S08]  /*6290*/  LDSM.16.M88.4 R168, [R209+0x8000] ;  /* 0x00800000d1a8783b */ /* 0x000ff00000000200 */
[----:B------:R-:W2:Y:S01]  /*62a0*/  LDSM.16.M88.4 R172, [R213+0x14000] ;  /* 0x01400000d5ac783b */ /* 0x000ea20000000200 */
[-C--:B-1----:R-:W-:Y:S08]  /*62b0*/  HMMA.16816.F32.BF16 R4, R32, R16.reuse, RZ ;  /* 0x000000102004723c */ /* 0x082ff000000418ff */
[C---:B---3--:R-:W-:Y:S08]  /*62c0*/  HMMA.16816.F32.BF16 R8, R28.reuse, R16, RZ ;  /* 0x000000101c08723c */ /* 0x048ff000000418ff */
[-C--:B------:R-:W-:Y:S08]  /*62d0*/  HMMA.16816.F32.BF16 R12, R28, R18.reuse, RZ ;  /* 0x000000121c0c723c */ /* 0x080ff000000418ff */
[C---:B------:R-:W-:Y:S08]  /*62e0*/  HMMA.16816.F32.BF16 R16, R32.reuse, R18, RZ ;  /* 0x000000122010723c */ /* 0x040ff000000418ff */
[-C--:B--2---:R-:W-:Y:S08]  /*62f0*/  HMMA.16816.F32.BF16 R20, R32, R164.reuse, RZ ;  /* 0x000000a42014723c */ /* 0x084ff000000418ff */
[C---:B------:R-:W-:Y:S08]  /*6300*/  HMMA.16816.F32.BF16 R24, R28.reuse, R164, RZ ;  /* 0x000000a41c18723c */ /* 0x040ff000000418ff */
[-C--:B------:R-:W-:Y:S08]  /*6310*/  HMMA.16816.F32.BF16 R28, R28, R166.reuse, RZ ;  /* 0x000000a61c1c723c */ /* 0x080ff000000418ff */
[----:B------:R-:W-:Y:S01]  /*6320*/  HMMA.16816.F32.BF16 R32, R32, R166, RZ ;  /* 0x000000a62020723c */ /* 0x000fe200000418ff */
[----:B------:R-:W1:Y:S07]  /*6330*/  LDSM.16.M88.4 R164, [R209+0x9000] ;  /* 0x00900000d1a4783b */ /* 0x000e6e0000000200 */
[-C--:B------:R-:W-:Y:S08]  /*6340*/  HMMA.16816.F32.BF16 R4, R168, R172.reuse, R4 ;  /* 0x000000aca804723c */ /* 0x080ff00000041804 */
        /* <DEDUP_REMOVED lines=16> */
[-C--:B-1----:R-:W-:Y:S04]  /*6450*/  HMMA.16816.F32.BF16 R20, R164, R168.reuse, R20 ;  /* 0x000000a8a414723c */ /* 0x082fe80000041814 */
[----:B----4-:R-:W-:Y:S04]  /*6460*/  IADD3.X R179, R2, UR12, RZ, P1, !PT ;  /* 0x0000000c02b37c10 */ /* 0x010fe80008ffe4ff */
[C---:B------:R-:W-:Y:S01]  /*6470*/  HMMA.16816.F32.BF16 R24, R172.reuse, R168, R24 ;  /* 0x000000a8ac18723c */ /* 0x040fe20000041818 */
[----:B------:R-:W2:Y:S07]  /*6480*/  LDG.E R176, [R178.64] ;  /* 0x00000006b2b07981 */ /* 0x000eae000c1e1900 */
        /* <DEDUP_REMOVED lines=58> */
[----:B------:R-:W1:Y:S03]  /*6830*/  LDSM.16.M88.4 R164, [R214+0x18800] ;  /* 0x01880000d6a4783b */ /* 0x000e660000000200 */
[----:B------:R-:W-:Y:S01]  /*6840*/  FMUL.FTZ R2, R203, R2 ;  /* 0x00000002cb027220 */ /* 0x000fe20000410000 */
[----:B------:R-:W-:Y:S01]  /*6850*/  MOV R203, R3 ;  /* 0x0000000300cb7202 */ /* 0x000fe20000000f00 */
[----:B------:R-:W-:Y:S01]  /*6860*/  FADD.FTZ R5, -R176, R5 ;  /* 0x00000005b0057221 */ /* 0x000fe20000010100 */
[----:B------:R-:W-:Y:S01]  /*6870*/  MOV R4, R0 ;  /* 0x0000000000047202 */ /* 0x000fe20000000f00 */
[----:B------:R-:W-:Y:S01]  /*6880*/  FFMA.FTZ R0, -R202, R202, 1 ;  /* 0x3f800000ca007423 */ /* 0x000fe200000101ca */
[----:B------:R2:W3:Y:S03]  /*6890*/  LDG.E R3, [R178.64+0x20] ;  /* 0x00002006b2037981 */ /* 0x0004e6000c1e1900 */
[----:B------:R-:W-:Y:S01]  /*68a0*/  FMUL.FTZ R0, R0, c[0x0][0x2ec] ;  /* 0x0000bb0000007a20 */ /* 0x000fe20000410000 */
[----:B------:R-:W-:Y:S01]  /*68b0*/  MOV R202, R180 ;  /* 0x000000b400ca7202 */ /* 0x000fe20000000f00 */
[----:B------:R-:W-:Y:S02]  /*68c0*/  FMUL.FTZ R177, R177, R5 ;  /* 0x00000005b1b17220 */ /* 0x000fe40000410000 */
[----:B------:R-:W-:Y:S02]  /*68d0*/  FMUL.FTZ R180, R0, R2 ;  /* 0x0000000200b47220 */ /* 0x000fe40000410000 */
[----:B------:R2:W4:Y:S04]  /*68e0*/  LDG.E R2, [R178.64+0x80] ;  /* 0x00008006b2027981 */ /* 0x000528000c1e1900 */
[----:B------:R2:W4:Y:S02]  /*68f0*/  LDG.E R0, [R178.64+0xa0] ;  /* 0x0000a006b2007981 */ /* 0x000524000c1e1900 */
[C---:B------:R-:W-:Y:S02]  /*6900*/  FADD.FTZ R5, -R176.reuse, R16 ;  /* 0x00000010b0057221 */ /* 0x040fe40000010100 */
[----:B------:R-:W-:Y:S02]  /*6910*/  FADD.FTZ R16, -R176, R17 ;  /* 0x00000011b0107221 */ /* 0x000fe40000010100 */
[----:B------:R-:W-:Y:S02]  /*6920*/  FMUL.FTZ R17, R199, R5 ;  /* 0x00000005c7117220 */ /* 0x000fe40000410000 */
[----:B------:R-:W-:Y:S02]  /*6930*/  FMUL.FTZ R16, R194, R16 ;  /* 0x00000010c2107220 */ /* 0x000fe40000410000 */
[----:B------:R-:W-:Y:S04]  /*6940*/  FFMA.FTZ R5, -R237, R237, 1 ;  /* 0x3f800000ed057423 */ /* 0x000fe800000101ed */
[----:B------:R-:W-:Y:S01]  /*6950*/  FMUL.FTZ R5, R5, c[0x0][0x2ec] ;  /* 0x0000bb0005057a20 */ /* 0x000fe20000410000 */
[-C--:B-1----:R-:W-:Y:S03]  /*6960*/  HMMA.16816.F32.BF16 R20, R172, R164.reuse, R20 ;  /* 0x000000a4ac14723c */ /* 0x082fe60000041814 */
[----:B--2---:R-:W-:Y:S01]  /*6970*/  MOV R179, R4 ;  /* 0x0000000400b37202 */ /* 0x004fe20000000f00 */
[----:B------:R-:W-:Y:S04]  /*6980*/  FFMA.FTZ R4, -R238, R238, 1 ;  /* 0x3f800000ee047423 */ /* 0x000fe800000101ee */
[C---:B------:R-:W-:Y:S04]  /*6990*/  HMMA.16816.F32.BF16 R24, R168.reuse, R164, R24 ;  /* 0x000000a4a818723c */ /* 0x040fe80000041818 */
[----:B------:R-:W-:Y:S04]  /*69a0*/  FMUL.FTZ R4, R4, c[0x0][0x2ec] ;  /* 0x0000bb0004047a20 */ /* 0x000fe80000410000 */
[----:B------:R-:W-:Y:S01]  /*69b0*/  FMUL.FTZ R177, R4, R177 ;  /* 0x000000b104b17220 */ /* 0x000fe20000410000 */
[-C--:B------:R-:W-:Y:S03]  /*69c0*/  HMMA.16816.F32.BF16 R28, R168, R166.reuse, R28 ;  /* 0x000000a6a81c723c */ /* 0x080fe6000004181c */
[----:B------:R-:W-:Y:S04]  /*69d0*/  FFMA.FTZ R4, -R201, R201, 1 ;  /* 0x3f800000c9047423 */ /* 0x000fe800000101c9 */
[----:B------:R-:W-:Y:S01]  /*69e0*/  FADD.FTZ R20, -R176, R20 ;  /* 0x00000014b0147221 */ /* 0x000fe20000010100 */
[----:B------:R-:W-:Y:S04]  /*69f0*/  HMMA.16816.F32.BF16 R32, R172, R166, R32 ;  /* 0x000000a6ac20723c */ /* 0x000fe80000041820 */
[----:B------:R-:W-:Y:S02]  /*6a00*/  FMUL.FTZ R4, R4, c[0x0][0x2ec] ;  /* 0x0000bb0004047a20 */ /* 0x000fe40000410000 */
[----:B------:R-:W-:Y:S02]  /*6a10*/  FADD.FTZ R21, -R176, R21 ;  /* 0x00000015b0157221 */ /* 0x000fe40000010100 */
[----:B------:R-:W-:Y:S04]  /*6a20*/  FMUL.FTZ R165, R187, R20 ;  /* 0x00000014bba57220 */ /* 0x000fe80000410000 */
[----:B------:R-:W-:Y:S02]  /*6a30*/  FMUL.FTZ R172, R4, R16 ;  /* 0x0000001004ac7220 */ /* 0x000fe40000410000 */
[----:B------:R-:W-:Y:S02]  /*6a40*/  FFMA.FTZ R16, -R235, R235, 1 ;  /* 0x3f800000eb107423 */ /* 0x000fe400000101eb */
[----:B------:R-:W-:Y:S02]  /*6a50*/  FFMA.FTZ R4, -R181, R181, 1 ;  /* 0x3f800000b5047423 */ /* 0x000fe400000101b5 */
[----:B------:R-:W-:Y:S01]  /*6a60*/  FMUL.FTZ R164, R185, R21 ;  /* 0x00000015b9a47220 */ /* 0x000fe20000410000 */
[----:B------:R-:W-:Y:S01]  /*6a70*/  MOV R185, R225 ;  /* 0x000000e100b97202 */ /* 0x000fe20000000f00 */
[----:B------:R-:W-:Y:S02]  /*6a80*/  FMUL.FTZ R173, R5, R17 ;  /* 0x0000001105ad7220 */ /* 0x000fe40000410000 */
[----:B------:R-:W-:Y:S02]  /*6a90*/  FFMA.FTZ R5, -R182, R182, 1 ;  /* 0x3f800000b6057423 */ /* 0x000fe400000101b6 */
[C---:B------:R-:W-:Y:S02]  /*6aa0*/  FADD.FTZ R20, -R176.reuse, R33 ;  /* 0x00000021b0147221 */ /* 0x040fe40000010100 */
[----:B------:R-:W-:Y:S02]  /*6ab0*/  FADD.FTZ R21, -R176, R32 ;  /* 0x00000020b0157221 */ /* 0x000fe40000010100 */
[----:B------:R-:W-:Y:S02]  /*6ac0*/  FMUL.FTZ R20, R183, R20 ;  /* 0x00000014b7147220 */ /* 0x000fe40000410000 */
[----:B------:R-:W-:Y:S02]  /*6ad0*/  FMUL.FTZ R16, R16, c[0x0][0x2ec] ;  /* 0x0000bb0010107a20 */ /* 0x000fe40000410000 */
[----:B------:R-:W-:Y:S02]  /*6ae0*/  FMUL.FTZ R4, R4, c[0x0][0x2ec] ;  /* 0x0000bb0004047a20 */ /* 0x000fe40000410000 */
[----:B------:R-:W-:Y:S01]  /*6af0*/  FMUL.FTZ R21, R184, R21 ;  /* 0x00000015b8157220 */ /* 0x000fe20000410000 */
[----:B------:R-:W-:Y:S01]  /*6b00*/  MOV R184, R226 ;  /* 0x000000e200b87202 */ /* 0x000fe20000000f00 */
[----:B------:R-:W-:Y:S02]  /*6b10*/  FMUL.FTZ R5, R5, c[0x0][0x2ec] ;  /* 0x0000bb0005057a20 */ /* 0x000fe40000410000 */
[----:B------:R-:W-:Y:S02]  /*6b20*/  FMUL.FTZ R170, R16, R164 ;  /* 0x000000a410aa7220 */ /* 0x000fe40000410000 */
[----:B------:R-:W-:Y:S02]  /*6b30*/  FMUL.FTZ R168, R4, R20 ;  /* 0x0000001404a87220 */ /* 0x000fe40000410000 */
[----:B------:R-:W-:Y:S02]  /*6b40*/  FFMA.FTZ R4, -R249, R249, 1 ;  /* 0x3f800000f9047423 */ /* 0x000fe400000101f9 */
[----:B------:R-:W-:Y:S02]  /*6b50*/  FMUL.FTZ R169, R5, R21 ;  /* 0x0000001505a97220 */ /* 0x000fe40000410000 */
[----:B------:R-:W-:Y:S02]  /*6b60*/  FFMA.FTZ R5, -R250, R250, 1 ;  /* 0x3f800000fa057423 */ /* 0x000fe400000101fa */
[----:B------:R-:W-:Y:S02]  /*6b70*/  FMUL.FTZ R4, R4, c[0x0][0x2ec] ;  /* 0x0000bb0004047a20 */ /* 0x000fe40000410000 */
[----:B------:R-:W-:Y:S02]  /*6b80*/  FFMA.FTZ R17, -R236, R236, 1 ;  /* 0x3f800000ec117423 */ /* 0x000fe400000101ec */
[----:B------:R-:W-:Y:S02]  /*6b90*/  FMUL.FTZ R5, R5, c[0x0][0x2ec] ;  /* 0x0000bb0005057a20 */ /* 0x000fe40000410000 */
        /* <DEDUP_REMOVED lines=8> */
[C---:B---3--:R-:W-:Y:S02]  /*6c20*/  FADD.FTZ R16, -R3.reuse, R6 ;  /* 0x0000000603107221 */ /* 0x048fe40000010100 */
[----:B------:R-:W-:Y:S02]  /*6c30*/  FADD.FTZ R6, -R3, R7 ;  /* 0x0000000703067221 */ /* 0x000fe40000010100 */
[----:B------:R-:W-:Y:S02]  /*6c40*/  FMUL.FTZ R7, R179, R16 ;  /* 0x00000010b3077220 */ /* 0x000fe40000410000 */
[----:B------:R-:W-:Y:S02]  /*6c50*/  FMUL.FTZ R6, R202, R6 ;  /* 0x00000006ca067220 */ /* 0x000fe40000410000 */
[----:B------:R-:W-:Y:S02]  /*6c60*/  FADD.FTZ R19, -R3, R19 ;  /* 0x0000001303137221 */ /* 0x000fe40000010100 */
[----:B------:R-:W-:Y:S02]  /*6c70*/  FMUL.FTZ R166, R4, R6 ;  /* 0x0000000604a67220 */ /* 0x000fe40000410000 */
[----:B------:R-:W-:Y:S02]  /*6c80*/  FFMA.FTZ R4, -R241, R241, 1 ;  /* 0x3f800000f1047423 */ /* 0x000fe400000101f1 */
[----:B------:R-:W-:Y:S02]  /*6c90*/  FADD.FTZ R18, -R3, R18 ;  /* 0x0000001203127221 */ /* 0x000fe40000010100 */
[----:B------:R-:W-:Y:S02]  /*6ca0*/  FMUL.FTZ R167, R5, R7 ;  /* 0x0000000705a77220 */ /* 0x000fe40000410000 */
[----:B------:R-:W-:Y:S02]  /*6cb0*/  FMUL.FTZ R32, R196, R19 ;  /* 0x00000013c4207220 */ /* 0x000fe40000410000 */
[----:B------:R-:W-:Y:S02]  /*6cc0*/  FFMA.FTZ R5, -R243, R243, 1 ;  /* 0x3f800000f3057423 */ /* 0x000fe400000101f3 */
[----:B------:R-:W-:Y:S02]  /*6cd0*/  FMUL.FTZ R4, R4, c[0x0][0x2ec] ;  /* 0x0000bb0004047a20 */ /* 0x000fe40000410000 */
[----:B------:R-:W-:Y:S02]  /*6ce0*/  FMUL.FTZ R165, R200, R18 ;  /* 0x00000012c8a57220 */ /* 0x000fe40000410000 */
[----:B------:R-:W-:Y:S02]  /*6cf0*/  FMUL.FTZ R5, R5, c[0x0][0x2ec] ;  /* 0x0000bb0005057a20 */ /* 0x000fe40000410000 */
[----:B------:R-:W-:Y:S02]  /*6d00*/  FADD.FTZ R34, -R3, R34 ;  /* 0x0000002203227221 */ /* 0x000fe40000010100 */
[----:B------:R-:W-:Y:S02]  /*6d10*/  FMUL.FTZ R32, R4, R32 ;  /* 0x0000002004207220 */ /* 0x000fe40000410000 */
[----:B------:R-:W-:Y:S02]  /*6d20*/  FFMA.FTZ R4, -R193, R193, 1 ;  /* 0x3f800000c1047423 */ /* 0x000fe400000101c1 */
[C---:B------:R-:W-:Y:S02]  /*6d30*/  FADD.FTZ R7, -R3.reuse, R23 ;  /* 0x0000001703077221 */ /* 0x040fe40000010100 */
[----:B------:R-:W-:Y:S02]  /*6d40*/  FADD.FTZ R33, -R3, R35 ;  /* 0x0000002303217221 */ /* 0x000fe40000010100 */
[----:B------:R-:W-:Y:S02]  /*6d50*/  FMUL.FTZ R165, R5, R165 ;  /* 0x000000a505a57220 */ /* 0x000fe40000410000 */
[----:B------:R-:W-:Y:S02]  /*6d60*/  FMUL.FTZ R35, R189, R34 ;  /* 0x00000022bd237220 */ /* 0x000fe40000410000 */
[----:B------:R-:W-:Y:S02]  /*6d70*/  FFMA.FTZ R5, -R242, R242, 1 ;  /* 0x3f800000f2057423 */ /* 0x000fe400000101f2 */
[----:B------:R-:W-:Y:S02]  /*6d80*/  FMUL.FTZ R4, R4, c[0x0][0x2ec] ;  /* 0x0000bb0004047a20 */ /* 0x000fe40000410000 */
[----:B------:R-:W-:Y:S02]  /*6d90*/  FADD.FTZ R22, -R3, R22 ;  /* 0x0000001603167221 */ /* 0x000fe40000010100 */
[----:B------:R-:W-:Y:S02]  /*6da0*/  FMUL.FTZ R7, R190, R7 ;  /* 0x00000007be077220 */ /* 0x000fe40000410000 */
[----:B------:R-:W-:Y:S02]  /*6db0*/  FFMA.FTZ R6, -R244, R244, 1 ;  /* 0x3f800000f4067423 */ /* 0x000fe400000101f4 */
[----:B------:R-:W-:Y:S02]  /*6dc0*/  FMUL.FTZ R5, R5, c[0x0][0x2ec] ;  /* 0x0000bb0005057a20 */ /* 0x000fe40000410000 */
[----:B------:R-:W-:Y:S02]  /*6dd0*/  FMUL.FTZ R35, R4, R35 ;  /* 0x0000002304237220 */ /* 0x000fe40000410000 */
[----:B----4-:R-:W-:Y:S02]  /*6de0*/  FADD.FTZ R4, -R2, R9 ;  /* 0x0000000902047221 */ /* 0x010fe40000010100 */
[----:B------:R-:W-:Y:S02]  /*6df0*/  FMUL.FTZ R164, R195, R22 ;  /* 0x00000016c3a47220 */ /* 0x000fe40000410000 */
[----:B------:R-:W-:Y:S02]  /*6e00*/  FMUL.FTZ R6, R6, c[0x0][0x2ec] ;  /* 0x0000bb0006067a20 */ /* 0x000fe40000410000 */
[----:B------:R-:W-:Y:S02]  /*6e10*/  FMUL.FTZ R34, R5, R7 ;  /* 0x0000000705227220 */ /* 0x000fe40000410000 */
[----:B------:R-:W-:Y:S02]  /*6e20*/  FADD.FTZ R5, -R2, R12 ;  /* 0x0000000c02057221 */ /* 0x000fe40000010100 */
[----:B------:R-:W-:Y:S02]  /*6e30*/  FMUL.FTZ R4, R53, R4 ;  /* 0x0000000435047220 */ /* 0x000fe40000410000 */
[----:B------:R-:W-:Y:S01]  /*6e40*/  FFMA.FTZ R3, -R186, R186, 1 ;  /* 0x3f800000ba037423 */ /* 0x000fe200000101ba */
[----:B------:R1:W5:Y:S01]  /*6e50*/  LDL.LU R53, [R1+0xac] ;  /* 0x0000ac0001357983 */ /* 0x0003620000300800 */
[----:B------:R-:W-:Y:S02]  /*6e60*/  FMUL.FTZ R164, R6, R164 ;  /* 0x000000a406a47220 */ /* 0x000fe40000410000 */
[----:B------:R-:W-:Y:S02]  /*6e70*/  FADD.FTZ R6, -R2, R13 ;  /* 0x0000000d02067221 */ /* 0x000fe40000010100 */
[----:B------:R-:W-:Y:S02]  /*6e80*/  FMUL.FTZ R5, R52, R5 ;  /* 0x0000000534057220 */ /* 0x000fe40000410000 */
[----:B------:R-:W-:Y:S01]  /*6e90*/  FMUL.FTZ R33, R188, R33 ;  /* 0x00000021bc217220 */ /* 0x000fe20000410000 */
[----:B------:R1:W5:Y:S01]  /*6ea0*/  LDL.LU R52, [R1+0xa8] ;  /* 0x0000a80001347983 */ /* 0x0003620000300800 */
[----:B------:R-:W-:Y:S02]  /*6eb0*/  FMUL.FTZ R3, R3, c[0x0][0x2ec] ;  /* 0x0000bb0003037a20 */ /* 0x000fe40000410000 */
[----:B------:R-:W-:Y:S02]  /*6ec0*/  FMUL.FTZ R6, R51, R6 ;  /* 0x0000000633067220 */ /* 0x000fe40000410000 */
[----:B------:R-:W-:Y:S01]  /*6ed0*/  FMUL.FTZ R33, R3, R33 ;  /* 0x0000002103217220 */ /* 0x000fe20000410000 */
[----:B------:R1:W5:Y:S01]  /*6ee0*/  LDL.LU R51, [R1+0xa4] ;  /* 0x0000a40001337983 */ /* 0x0003620000300800 */
[----:B------:R-:W-:Y:S02]  /*6ef0*/  FADD.FTZ R3, -R2, R8 ;  /* 0x0000000802037221 */ /* 0x000fe40000010100 */
[----:B------:R-:W-:Y:S02]  /*6f00*/  FFMA.FTZ R16, -R50, R50, 1 ;  /* 0x3f80000032107423 */ /* 0x000fe40000010132 */
[----:B------:R-:W-:Y:S01]  /*6f10*/  FFMA.FTZ R9, -R49, R49, 1 ;  /* 0x3f80000031097423 */ /* 0x000fe20000010131 */
[----:B------:R1:W5:Y:S01]  /*6f20*/  LDL.LU R50, [R1+0xa0] ;  /* 0x0000a00001327983 */ /* 0x0003620000300800 */
[----:B------:R-:W-:Y:S02]  /*6f30*/  FMUL.FTZ R3, R203, R3 ;  /* 0x00000003cb037220 */ /* 0x000fe40000410000 */
[----:B------:R-:W-:Y:S01]  /*6f40*/  FMUL.FTZ R16, R16, c[0x0][0x2ec] ;  /* 0x0000bb0010107a20 */ /* 0x000fe20000410000 */
[----:B------:R1:W5:Y:S01]  /*6f50*/  LDL.LU R49, [R1+0x9c] ;  /* 0x00009c0001317983 */ /* 0x0003620000300800 */
[----:B------:R-:W-:Y:S02]  /*6f60*/  FMUL.FTZ R9, R9, c[0x0][0x2ec] ;  /* 0x0000bb0009097a20 */ /* 0x000fe40000410000 */
[----:B------:R-:W-:Y:S01]  /*6f70*/  FADD.FTZ R24, -R2, R24 ;  /* 0x0000001802187221 */ /* 0x000fe20000010100 */
[----:B------:R1:W5:Y:S01]  /*6f80*/  LDL.LU R48, [R1+0x98] ;  /* 0x0000980001307983 */ /* 0x0003620000300800 */
[----:B------:R-:W-:Y:S02]  /*6f90*/  FFMA.FTZ R23, -R248, R248, 1 ;  /* 0x3f800000f8177423 */ /* 0x000fe400000101f8 */
[----:B------:R-:W-:Y:S01]  /*6fa0*/  FMUL.FTZ R16, R16, R3 ;  /* 0x0000000310107220 */ /* 0x000fe20000410000 */
[----:B------:R1:W5:Y:S01]  /*6fb0*/  LDL.LU R47, [R1+0x94] ;  /* 0x00009400012f7983 */ /* 0x0003620000300800 */
[----:B------:R-:W-:Y:S02]  /*6fc0*/  FMUL.FTZ R9, R9, R4 ;  /* 0x0000000409097220 */ /* 0x000fe40000410000 */
[----:B------:R-:W-:Y:S02]  /*6fd0*/  FMUL.FTZ R21, R21, R5 ;  /* 0x0000000515157220 */ /* 0x000fe40000410000 */
[C---:B------:R-:W-:Y:S02]  /*6fe0*/  FADD.FTZ R3, -R2.reuse, R25 ;  /* 0x0000001902037221 */ /* 0x040fe40000010100 */
[C---:B------:R-:W-:Y:S02]  /*6ff0*/  FADD.FTZ R4, -R2.reuse, R28 ;  /* 0x0000001c02047221 */ /* 0x040fe40000010100 */
[----:B------:R-:W-:Y:S02]  /*7000*/  FADD.FTZ R5, -R2, R29 ;  /* 0x0000001d02057221 */ /* 0x000fe40000010100 */
[----:B------:R-:W-:Y:S02]  /*7010*/  FMUL.FTZ R2, R246, R24 ;  /* 0x00000018f6027220 */ /* 0x000fe40000410000 */
[----:B------:R-:W-:Y:S02]  /*7020*/  FFMA.FTZ R22, -R247, R247, 1 ;  /* 0x3f800000f7167423 */ /* 0x000fe400000101f7 */
[----:B------:R-:W-:Y:S02]  /*7030*/  FMUL.FTZ R23, R23, c[0x0][0x2ec] ;  /* 0x0000bb0017177a20 */ /* 0x000fe40000410000 */
[----:B------:R-:W-:Y:S02]  /*7040*/  FMUL.FTZ R3, R245, R3 ;  /* 0x00000003f5037220 */ /* 0x000fe40000410000 */
[----:B------:R-:W-:Y:S02]  /*7050*/  FFMA.FTZ R25, -R240, R240, 1 ;  /* 0x3f800000f0197423 */ /* 0x000fe400000101f0 */
[----:B------:R-:W-:Y:S02]  /*7060*/  FMUL.FTZ R22, R22, c[0x0][0x2ec] ;  /* 0x0000bb0016167a20 */ /* 0x000fe40000410000 */
[----:B------:R-:W-:Y:S02]  /*7070*/  FMUL.FTZ R23, R23, R2 ;  /* 0x0000000217177220 */ /* 0x000fe40000410000 */
[----:B------:R-:W-:Y:S02]  /*7080*/  FADD.FTZ R2, -R0, R10 ;  /* 0x0000000a00027221 */ /* 0x000fe40000010100 */
        /* <DEDUP_REMOVED lines=48> */
[----:B------:R-:W-:Y:S01]  /*7390*/  FMUL.FTZ R3, R198, R3 ;  /* 0x00000003c6037220 */ /* 0x000fe20000410000 */
[----:B------:R1:W5:Y:S01]  /*73a0*/  LDL.LU R36, [R1+0x68] ;  /* 0x0000680001247983 */ /* 0x0003620000300800 */
[----:B------:R-:W-:Y:S01]  /*73b0*/  FMUL.FTZ R4, R197, R4 ;  /* 0x00000004c5047220 */ /* 0x000fe20000410000 */
[----:B------:R-:W-:Y:S01]  /*73c0*/  SHF.L.U32 R234, R234, 0x3, RZ ;  /* 0x00000003eaea7819 */ /* 0x000fe200000006ff */
        /* <DEDUP_REMOVED lines=65> */
.L_x_1741:
        /* <DEDUP_REMOVED lines=33> */
[----:B--2---:R-:W-:Y:S04]  /*79f0*/  IMAD.SHL.U32 R0, R217, 0x2, RZ ;  /* 0x00000002d9007824 */ /* 0x004fe800078e00ff */
[----:B------:R-:W-:Y:S01]  /*7a00*/  BAR.SYNC.DEFER_BLOCKING 0x0 ;  /* 0x0000000000007b1d */ /* 0x000fe20000010000 */
[C---:B------:R-:W-:Y:S02]  /*7a10*/  IADD3 R3, R0.reuse, 0x8000, RZ ;  /* 0x0000800000037810 */ /* 0x040fe40007ffe0ff */
[----:B------:R-:W-:Y:S02]  /*7a20*/  IADD3 R2, R0, 0x8040, RZ ;  /* 0x0000804000027810 */ /* 0x000fe40007ffe0ff */
        /* <DEDUP_REMOVED lines=93> */
[----:B------:R-:W-:Y:S01]  /*8000*/  ISETP.GE.AND P4, PT, R232, c[0x0][0x220], PT ;  /* 0x00008800e8007a0c */ /* 0x000fe20003f86270 */
[----:B------:R-:W-:Y:S02]  /*8010*/  IMAD.SHL.U32 R8, R187, 0x2, RZ ;  /* 0x00000002bb087824 */ /* 0x000fe400078e00ff */
        /* <DEDUP_REMOVED lines=35> */
.L_x_1742:
        /* <DEDUP_REMOVED lines=104> */
[----:B------:R-:W-:Y:S01]  /*88d0*/  IMAD.MOV.U32 R191, RZ, RZ, c[0x0][0x22c] ;  /* 0x00008b00ffbf7624 */ /* 0x000fe200078e00ff */
[-C--:B-1----:R-:W-:Y:S01]  /*88e0*/  HMMA.16816.F32.BF16 R4, R172, R176.reuse, R4 ;  /* 0x000000b0ac04723c */ /* 0x082fe20000041804 */
[----:B------:R-:W-:Y:S04]  /*88f0*/  @UP0 UIADD3 UR11, UP4, UR11, -0x100, URZ ;  /* 0xffffff000b0b0890 */ /* 0x000fe8000ff9e03f */
[----:B-----5:R-:W-:Y:S01]  /*8900*/  @P2 IADD3.X R169, R3, UR10, RZ, P3, !PT ;  /* 0x0000000a03a92c10 */ /* 0x020fe20009ffe4ff */
[----:B------:R-:W-:Y:S01]  /*8910*/  IMAD.MOV.U32 R3, RZ, RZ, R225 ;  /* 0x000000ffff037224 */ /* 0x000fe200078e00e1 */
[----:B------:R-:W-:Y:S01]  /*8920*/  @UP0 UIADD3.X UR10, UR10, -0x1, URZ, UP4, !UPT ;  /* 0xffffffff0a0a0890 */ /* 0x000fe2000a7fe43f */
[----:B------:R-:W-:Y:S02]  /*8930*/  IMAD R191, R191, c[0x0][0x1c0], RZ ;  /* 0x00007000bfbf7a24 */ /* 0x000fe400078e02ff */
[----:B------:R-:W4:Y:S02]  /*8940*/  @P2 LDG.E R188, [R168.64+0x20] ;  /* 0x00002006a8bc2981 */ /* 0x000f24000c1e1900 */
[----:B------:R-:W-:Y:S03]  /*8950*/  IMAD.SHL.U32 R191, R191, 0x20, RZ ;  /* 0x00000020bfbf7824 */ /* 0x000fe600078e00ff */
[----:B------:R-:W5:Y:S05]  /*8960*/  @P2 LDG.E R0, [R168.64+0xa0] ;  /* 0x0000a006a8002981 */ /* 0x000f6a000c1e1900 */
[----:B------:R-:W5:Y:S01]  /*8970*/  @P2 LDG.E R189, [R168.64+0x80] ;  /* 0x00008006a8bd2981 */ /* 0x000f62000c1e1900 */
[C---:B--2---:R-:W-:Y:S04]  /*8980*/  HMMA.16816.F32.BF16 R8, R180.reuse, R176, R8 ;  /* 0x000000b0b408723c */ /* 0x044fe80000041808 */
[----:B------:R-:W2:Y:S05]  /*8990*/  @P2 LDG.E R190, [R168.64] ;  /* 0x00000006a8be2981 */ /* 0x000eaa000c1e1900 */
[----:B------:R-:W-:Y:S01]  /*89a0*/  RED.E.ADD.F32.FTZ.RN.STRONG.GPU [R2.64], R4 ;  /* 0x000000040200798e */ /* 0x000fe2000c10e786 */
[-C--:B------:R-:W-:Y:S08]  /*89b0*/  HMMA.16816.F32.BF16 R12, R180, R178.reuse, R12 ;  /* 0x000000b2b40c723c */ /* 0x080ff0000004180c */
[C---:B------:R-:W-:Y:S07]  /*89c0*/  HMMA.16816.F32.BF16 R16, R172.reuse, R178, R16 ;  /* 0x000000b2ac10723c */ /* 0x040fee0000041810 */
[----:B------:R-:W-:Y:S01]  /*89d0*/  IMAD.MOV.U32 R179, RZ, RZ, c[0x0][0x22c] ;  /* 0x00008b00ffb37624 */ /* 0x000fe200078e00ff */
[-C--:B---3--:R-:W-:Y:S04]  /*89e0*/  HMMA.16816.F32.BF16 R20, R172, R164.reuse, R20 ;  /* 0x000000a4ac14723c */ /* 0x088fe80000041814 */
        /* <DEDUP_REMOVED lines=8> */
[----:B----4-:R1:W-:Y:S05]  /*8a70*/  @P2 STL [R1+0x10], R188 ;  /* 0x000010bc01002387 */ /* 0x0103ea0000100800 */
[----:B-----5:R3:W-:Y:S05]  /*8a80*/  @P2 STL [R1+0x8], R0 ;  /* 0x0000080001002387 */ /* 0x0207ea0000100800 */
[----:B------:R-:W4:Y:S01]  /*8a90*/  LDL R178, [R1+0x28] ;  /* 0x0000280001b27983 */ /* 0x000f220000100800 */
[----:B-1----:R-:W-:Y:S04]  /*8aa0*/  IMAD.MOV.U32 R188, RZ, RZ, c[0x0][0x22c] ;  /* 0x00008b00ffbc7624 */ /* 0x002fe800078e00ff */
[----:B------:R-:W-:Y:S01]  /*8ab0*/  IMAD R188, R188, c[0x0][0x1c0], RZ ;  /* 0x00007000bcbc7a24 */ /* 0x000fe200078e02ff */
[----:B---3--:R-:W3:Y:S03]  /*8ac0*/  LDL R0, [R1+0x1c] ;  /* 0x00001c0001007983 */ /* 0x008ee60000100800 */
[----:B------:R-:W-:Y:S02]  /*8ad0*/  IMAD.SHL.U32 R188, R188, 0x10, RZ ;  /* 0x00000010bcbc7824 */ /* 0x000fe400078e00ff */
[----:B------:R1:W-:Y:S03]  /*8ae0*/  @P2 STL [R1+0x4], R189 ;  /* 0x000004bd01002387 */ /* 0x0003e60000100800 */
[CC--:B------:R-:W-:Y:S02]  /*8af0*/  LEA R176, P1, R188.reuse, R2.reuse, 0x2 ;  /* 0x00000002bcb07211 */ /* 0x0c0fe400078210ff */
[----:B--2---:R2:W-:Y:S02]  /*8b00*/  @P2 STL [R1+0xc], R190 ;  /* 0x00000cbe01002387 */ /* 0x0045e40000100800 */
[-C--:B------:R-:W-:Y:S02]  /*8b10*/  LEA.HI.X.SX32 R177, R188, R3.reuse, 0x2, P1 ;  /* 0x00000003bcb17211 */ /* 0x080fe400008f16ff */
[CC--:B------:R-:W-:Y:S03]  /*8b20*/  LEA R168, P1, R191.reuse, R2.reuse, 0x2 ;  /* 0x00000002bfa87211 */ /* 0x0c0fe600078210ff */
[----:B------:R5:W-:Y:S01]  /*8b30*/  RED.E.ADD.F32.FTZ.RN.STRONG.GPU [R176.64], R6 ;  /* 0x00000006b000798e */ /* 0x000be2000c10e786 */
[-C--:B------:R-:W-:Y:S01]  /*8b40*/  LEA.HI.X.SX32 R169, R191, R3.reuse, 0x2, P1 ;  /* 0x00000003bfa97211 */ /* 0x080fe200008f16ff */
[----:B-1----:R-:W-:Y:S04]  /*8b50*/  IMAD.MOV.U32 R189, RZ, RZ, c[0x0][0x22c] ;  /* 0x00008b00ffbd7624 */ /* 0x002fe800078e00ff */
[----:B------:R-:W-:Y:S02]  /*8b60*/  IMAD R189, R189, c[0x0][0x1c0], RZ ;  /* 0x00007000bdbd7a24 */ /* 0x000fe400078e02ff */
[----:B--2---:R-:W-:Y:S02]  /*8b70*/  IMAD.MOV.U32 R190, RZ, RZ, c[0x0][0x22c] ;  /* 0x00008b00ffbe7624 */ /* 0x004fe400078e00ff */
[----:B------:R-:W-:Y:S02]  /*8b80*/  IMAD R189, R189, 0x18, RZ ;  /* 0x00000018bdbd7824 */ /* 0x000fe400078e02ff */
[----:B------:R-:W-:Y:S03]  /*8b90*/  IMAD R190, R190, c[0x0][0x1c0], RZ ;  /* 0x00007000bebe7a24 */ /* 0x000fe600078e02ff */
[-C--:B------:R-:W-:Y:S01]  /*8ba0*/  LEA R170, P2, R189, R2.reuse, 0x2 ;  /* 0x00000002bdaa7211 */ /* 0x080fe200078410ff */
[----:B------:R-:W-:Y:S01]  /*8bb0*/  IMAD R190, R190, 0x28, RZ ;  /* 0x00000028bebe7824 */ /* 0x000fe200078e02ff */
[-C--:B-----5:R-:W-:Y:S02]  /*8bc0*/  LEA R6, P1, R179, R2.reuse, 0x2 ;  /* 0x00000002b3067211 */ /* 0x0a0fe400078210ff */
[-C--:B------:R-:W-:Y:S01]  /*8bd0*/  LEA.HI.X.SX32 R171, R189, R3.reuse, 0x2, P2 ;  /* 0x00000003bdab7211 */ /* 0x080fe200010f16ff */
[----:B------:R-:W-:Y:S01]  /*8be0*/  IMAD.MOV.U32 R189, RZ, RZ, c[0x0][0x22c] ;  /* 0x00008b00ffbd7624 */ /* 0x000fe200078e00ff */
[CC--:B------:R-:W-:Y:S03]  /*8bf0*/  LEA R166, P3, R190.reuse, R2.reuse, 0x2 ;  /* 0x00000002bea67211 */ /* 0x0c0fe600078610ff */
[----:B------:R-:W-:Y:S01]  /*8c00*/  IMAD R189, R189, c[0x0][0x1c0], RZ ;  /* 0x00007000bdbd7a24 */ /* 0x000fe200078e02ff */
[----:B------:R1:W-:Y:S01]  /*8c10*/  RED.E.ADD.F32.FTZ.RN.STRONG.GPU [R170.64], R7 ;  /* 0x00000007aa00798e */ /* 0x0003e2000c10e786 */
[-C--:B------:R-:W-:Y:S01]  /*8c20*/  LEA.HI.X.SX32 R167, R190, R3.reuse, 0x2, P3 ;  /* 0x00000003bea77211 */ /* 0x080fe200018f16ff */
[----:B------:R-:W-:Y:S02]  /*8c30*/  IMAD.MOV.U32 R190, RZ, RZ, c[0x0][0x22c] ;  /* 0x00008b00ffbe7624 */ /* 0x000fe400078e00ff */
[----:B------:R-:W-:Y:S01]  /*8c40*/  IMAD R189, R189, 0x30, RZ ;  /* 0x00000030bdbd7824 */ /* 0x000fe200078e02ff */
[----:B------:R-:W-:Y:S01]  /*8c50*/  RED.E.ADD.F32.FTZ.RN.STRONG.GPU [R168.64], R8 ;  /* 0x00000008a800798e */ /* 0x000fe2000c10e786 */
[----:B------:R-:W-:Y:S03]  /*8c60*/  IMAD R190, R190, c[0x0][0x1c0], RZ ;  /* 0x00007000bebe7a24 */ /* 0x000fe600078e02ff */
[CC--:B------:R-:W-:Y:S01]  /*8c70*/  LEA R4, P2, R189.reuse, R2.reuse, 0x2 ;  /* 0x00000002bd047211 */ /* 0x0c0fe200078410ff */
[----:B------:R2:W-:Y:S01]  /*8c80*/  RED.E.ADD.F32.FTZ.RN.STRONG.GPU [R166.64], R9 ;  /* 0x00000009a600798e */ /* 0x0005e2000c10e786 */
[----:B------:R-:W-:Y:S02]  /*8c90*/  IMAD.SHL.U32 R190, R190, 0x10, RZ ;  /* 0x00000010bebe7824 */ /* 0x000fe400078e00ff */
[-C--:B------:R-:W-:Y:S01]  /*8ca0*/  LEA.HI.X.SX32 R5, R189, R3.reuse, 0x2, P2 ;  /* 0x00000003bd057211 */ /* 0x080fe200010f16ff */
[----:B------:R-:W-:Y:S04]  /*8cb0*/  IMAD.MOV.U32 R189, RZ, RZ, c[0x0][0x22c] ;  /* 0x00008b00ffbd7624 */ /* 0x000fe800078e00ff */
[----:B------:R5:W-:Y:S01]  /*8cc0*/  RED.E.ADD.F32.FTZ.RN.STRONG.GPU [R4.64], R10 ;  /* 0x0000000a0400798e */ /* 0x000be2000c10e786 */
[----:B------:R-:W-:Y:S04]  /*8cd0*/  IMAD R189, R189, c[0x0][0x1c0], RZ ;  /* 0x00007000bdbd7a24 */ /* 0x000fe800078e02ff */
[----:B------:R-:W-:Y:S01]  /*8ce0*/  IMAD.SHL.U32 R189, R189, 0x10, RZ ;  /* 0x00000010bdbd7824 */ /* 0x000fe200078e00ff */
[-C--:B-1----:R-:W-:Y:S02]  /*8cf0*/  LEA.HI.X.SX32 R7, R179, R3.reuse, 0x2, P1 ;  /* 0x00000003b3077211 */ /* 0x082fe400008f16ff */
[----:B------:R-:W-:Y:S01]  /*8d00*/  IADD3 R179, R190, 0x20, RZ ;  /* 0x00000020beb37810 */ /* 0x000fe20007ffe0ff */
[----:B------:R-:W-:Y:S01]  /*8d10*/  IMAD.MOV.U32 R190, RZ, RZ, c[0x0][0x22c] ;  /* 0x00008b00ffbe7624 */ /* 0x000fe200078e00ff */
[C---:B------:R-:W-:Y:S01]  /*8d20*/  IADD3 R181, R189.reuse, 0x20, RZ ;  /* 0x00000020bdb57810 */ /* 0x040fe20007ffe0ff */
[----:B------:R1:W-:Y:S01]  /*8d30*/  RED.E.ADD.F32.FTZ.RN.STRONG.GPU [R6.64], R11 ;  /* 0x0000000b0600798e */ /* 0x0003e2000c10e786 */
[----:B------:R-:W-:Y:S01]  /*8d40*/  IADD3 R180, R189, 0x20, RZ ;  /* 0x00000020bdb47810 */ /* 0x000fe20007ffe0ff */
[----:B------:R-:W-:Y:S02]  /*8d50*/  IMAD R190, R190, c[0x0][0x1c0], RZ ;  /* 0x00007000bebe7a24 */ /* 0x000fe400078e02ff */
[C---:B------:R-:W-:Y:S01]  /*8d60*/  IMAD.IADD R181, R234.reuse, 0x1, R181 ;  /* 0x00000001eab57824 */ /* 0x040fe200078e02b5 */
[----:B--2---:R-:W2:Y:S01]  /*8d70*/  LDL R166, [R1+0x18] ;  /* 0x0000180001a67983 */ /* 0x004ea20000100800 */
[----:B------:R-:W-:Y:S02]  /*8d80*/  IMAD.IADD R180, R234, 0x1, R180 ;  /* 0x00000001eab47824 */ /* 0x000fe400078e02b4 */
[----:B------:R-:W-:Y:S02]  /*8d90*/  IMAD.SHL.U32 R190, R190, 0x10, RZ ;  /* 0x00000010bebe7824 */ /* 0x000fe400078e00ff */
[----:B------:R1:W-:Y:S01]  /*8da0*/  RED.E.ADD.F32.FTZ.RN.STRONG.GPU [R2.64+0x80], R16 ;  /* 0x000080100200798e */ /* 0x0003e2000c10e786 */
[----:B------:R-:W-:Y:S01]  /*8db0*/  IMAD.IADD R180, R234, 0x1, R180 ;  /* 0x00000001eab47824 */ /* 0x000fe200078e02b4 */
[CC--:B-----5:R-:W-:Y:S03]  /*8dc0*/  LEA R4, P1, R179.reuse, R2.reuse, 0x2 ;  /* 0x00000002b3047211 */ /* 0x0e0fe600078210ff */
[----:B------:R-:W5:Y:S01]  /*8dd0*/  LDL R167, [R1+0x24] ;  /* 0x0000240001a77983 */ /* 0x000f620000100800 */
[----:B------:R-:W-:Y:S02]  /*8de0*/  IADD3 R168, R190, 0x40, RZ ;  /* 0x00000040bea87810 */ /* 0x000fe40007ffe0ff */
[-C--:B------:R-:W-:Y:S02]  /*8df0*/  LEA.HI.X.SX32 R5, R179, R3.reuse, 0x2, P1 ;  /* 0x00000003b3057211 */ /* 0x080fe400008f16ff */
[----:B------:R1:W-:Y:S01]  /*8e00*/  RED.E.ADD.F32.FTZ.RN.STRONG.GPU [R164.64+0x80], R17 ;  /* 0x00008011a400798e */ /* 0x0003e2000c10e786 */
[----:B------:R-:W-:Y:S01]  /*8e10*/  IADD3 R179, R189, 0x20, RZ ;  /* 0x00000020bdb37810 */ /* 0x000fe20007ffe0ff */
[----:B------:R-:W-:Y:S01]  /*8e20*/  IMAD.MOV.U32 R189, RZ, RZ, c[0x0][0x22c] ;  /* 0x00008b00ffbd7624 */ /* 0x000fe200078e00ff */
[-C--:B------:R-:W-:Y:S02]  /*8e30*/  LEA R10, P1, R180, R2.reuse, 0x2 ;  /* 0x00000002b40a7211 */ /* 0x080fe400078210ff */
[----:B------:R1:W-:Y:S01]  /*8e40*/  RED.E.ADD.F32.FTZ.RN.STRONG.GPU [R4.64], R18 ;  /* 0x000000120400798e */ /* 0x0003e2000c10e786 */
[----:B------:R-:W-:Y:S01]  /*8e50*/  IMAD.IADD R179, R234, 0x1, R179 ;  /* 0x00000001eab37824 */ /* 0x000fe200078e02b3 */
[-C--:B-1----:R-:W-:Y:S01]  /*8e60*/  LEA R6, P2, R181, R2.reuse, 0x2 ;  /* 0x00000002b5067211 */ /* 0x082fe200078410ff */
[----:B------:R-:W-:Y:S01]  /*8e70*/  IMAD R189, R189, c[0x0][0x1c0], RZ ;  /* 0x00007000bdbd7a24 */ /* 0x000fe200078e02ff */
[-C--:B------:R-:W-:Y:S01]  /*8e80*/  LEA.HI.X.SX32 R11, R180, R3.reuse, 0x2, P1 ;  /* 0x00000003b40b7211 */ /* 0x080fe200008f16ff */
[C---:B------:R-:W-:Y:S01]  /*8e90*/  IMAD.IADD R179, R234.reuse, 0x1, R179 ;  /* 0x00000001eab37824 */ /* 0x040fe200078e02b3 */
[-C--:B------:R-:W-:Y:S01]  /*8ea0*/  LEA.HI.X.SX32 R7, R181, R3.reuse, 0x2, P2 ;  /* 0x00000003b5077211 */ /* 0x080fe200010f16ff */
[----:B------:R-:W-:Y:S02]  /*8eb0*/  IMAD.SHL.U32 R189, R189, 0x10, RZ ;  /* 0x00000010bdbd7824 */ /* 0x000fe400078e00ff */
[C---:B------:R-:W-:Y:S02]  /*8ec0*/  IMAD.IADD R179, R234.reuse, 0x1, R179 ;  /* 0x00000001eab37824 */ /* 0x040fe400078e02b3 */
[----:B------:R1:W-:Y:S01]  /*8ed0*/  RED.E.ADD.F32.FTZ.RN.STRONG.GPU [R6.64], R19 ;  /* 0x000000130600798e */ /* 0x0003e2000c10e786 */
[----:B------:R-:W-:Y:S02]  /*8ee0*/  IADD3 R170, R189, 0x40, RZ ;  /* 0x00000040bdaa7810 */ /* 0x000fe40007ffe0ff */
[-C--:B------:R-:W-:Y:S02]  /*8ef0*/  LEA R8, P3, R179, R2.reuse, 0x2 ;  /* 0x00000002b3087211 */ /* 0x080fe400078610ff */
[----:B------:R-:W5:Y:S01]  /*8f00*/  LDL R16, [R1+0x14] ;  /* 0x0000140001107983 */ /* 0x000f620000100800 */
[----:B------:R-:W-:Y:S01]  /*8f10*/  IADD3 R169, R189, 0x40, RZ ;  /* 0x00000040bda97810 */ /* 0x000fe20007ffe0ff */
[C---:B------:R-:W-:Y:S01]  /*8f20*/  IMAD.IADD R170, R234.reuse, 0x1, R170 ;  /* 0x00000001eaaa7824 */ /* 0x040fe200078e02aa */
[-C--:B------:R-:W-:Y:S02]  /*8f30*/  LEA.HI.X.SX32 R9, R179, R3.reuse, 0x2, P3 ;  /* 0x00000003b3097211 */ /* 0x080fe400018f16ff */
[----:B------:R3:W-:Y:S01]  /*8f40*/  RED.E.ADD.F32.FTZ.RN.STRONG.GPU [R10.64], R12 ;  /* 0x0000000c0a00798e */ /* 0x0007e2000c10e786 */
[----:B------:R-:W-:Y:S01]  /*8f50*/  IMAD.IADD R169, R234, 0x1, R169 ;  /* 0x00000001eaa97824 */ /* 0x000fe200078e02a9 */
[----:B------:R-:W-:Y:S03]  /*8f60*/  IADD3 R17, R188, 0x60, RZ ;  /* 0x00000060bc117810 */ /* 0x000fe60007ffe0ff */
[----:B------:R3:W-:Y:S01]  /*8f70*/  RED.E.ADD.F32.FTZ.RN.STRONG.GPU [R8.64], R13 ;  /* 0x0000000d0800798e */ /* 0x0007e2000c10e786 */
[----:B------:R-:W-:Y:S01]  /*8f80*/  IMAD.IADD R169, R234, 0x1, R169 ;  /* 0x00000001eaa97824 */ /* 0x000fe200078e02a9 */
[----:B------:R-:W-:Y:S01]  /*8f90*/  IADD3 R18, R188, 0x60, RZ ;  /* 0x00000060bc127810 */ /* 0x000fe20007ffe0ff */
[C---:B------:R-:W-:Y:S04]  /*8fa0*/  IMAD.IADD R17, R234.reuse, 0x1, R17 ;  /* 0x00000001ea117824 */ /* 0x040fe800078e0211 */
[C---:B------:R-:W-:Y:S02]  /*8fb0*/  IMAD.IADD R18, R234.reuse, 0x1, R18 ;  /* 0x00000001ea127824 */ /* 0x040fe400078e0212 */
[C---:B------:R-:W-:Y:S02]  /*8fc0*/  IMAD.IADD R17, R234.reuse, 0x1, R17 ;  /* 0x00000001ea117824 */ /* 0x040fe400078e0211 */
[----:B------:R-:W-:Y:S01]  /*8fd0*/  IMAD.IADD R18, R234, 0x1, R18 ;  /* 0x00000001ea127824 */ /* 0x000fe200078e0212 */
[----:B-1----:R-:W-:Y:S01]  /*8fe0*/  IADD3 R19, R188, 0x60, RZ ;  /* 0x00000060bc137810 */ /* 0x002fe20007ffe0ff */
[C---:B------:R-:W-:Y:S04]  /*8ff0*/  IMAD.IADD R17, R234.reuse, 0x1, R17 ;  /* 0x00000001ea117824 */ /* 0x040fe800078e0211 */
[----:B------:R-:W-:Y:S01]  /*9000*/  IMAD.IADD R19, R234, 0x1, R19 ;  /* 0x00000001ea137824 */ /* 0x000fe200078e0213 */
[CC--:B----4-:R-:W-:Y:S04]  /*9010*/  LEA R6, P1, R178.reuse, R2.reuse, 0x2 ;  /* 0x00000002b2067211 */ /* 0x0d0fe800078210ff */
[-C--:B------:R-:W-:Y:S02]  /*9020*/  LEA.HI.X.SX32 R7, R178, R3.reuse, 0x2, P1 ;  /* 0x00000003b2077211 */ /* 0x080fe400008f16ff */
[CC--:B---3--:R-:W-:Y:S04]  /*9030*/  LEA R4, P2, R0.reuse, R2.reuse, 0x2 ;  /* 0x0000000200047211 */ /* 0x0c8fe800078410ff */
[-C--:B------:R-:W-:Y:S02]  /*9040*/  LEA.HI.X.SX32 R5, R0, R3.reuse, 0x2, P2 ;  /* 0x0000000300057211 */ /* 0x080fe400010f16ff */
[----:B------:R-:W3:Y:S01]  /*9050*/  LDL R0, [R1+0x20] ;  /* 0x0000200001007983 */ /* 0x000ee20000100800 */
        /* <DEDUP_REMOVED lines=26> */
[CC--:B--2---:R-:W-:Y:S04]  /*9200*/  LEA R6, P2, R166.reuse, R2.reuse, 0x2 ;  /* 0x00000002a6067211 */ /* 0x0c4fe800078410ff */
[-C--:B------:R-:W-:Y:S02]  /*9210*/  LEA.HI.X.SX32 R7, R166, R3.reuse, 0x2, P2 ;  /* 0x00000003a6077211 */ /* 0x080fe400010f16ff */
[----:B------:R-:W-:Y:S02]  /*9220*/  IADD3 R166, R188, 0x60, RZ ;  /* 0x00000060bca67810 */ /* 0x000fe40007ffe0ff */
[CC--:B-----5:R-:W-:Y:S01]  /*9230*/  LEA R4, P1, R167.reuse, R2.reuse, 0x2 ;  /* 0x00000002a7047211 */ /* 0x0e0fe200078210ff */
[----:B------:R1:W-:Y:S01]  /*9240*/  RED.E.ADD.F32.FTZ.RN.STRONG.GPU [R6.64], R26 ;  /* 0x0000001a0600798e */ /* 0x0003e2000c10e786 */
        /* <DEDUP_REMOVED lines=11> */
[-C--:B------:R-:W-:Y:S04]  /*9300*/  LEA.HI.X.SX32 R7, R16, R3.reuse, 0x2, P2 ;  /* 0x0000000310077211 */ /* 0x080fe800010f16ff */
[----:B------:R-:W-:Y:S01]  /*9310*/  RED.E.ADD.F32.FTZ.RN.STRONG.GPU [R10.64], R28 ;  /* 0x0000001c0a00798e */ /* 0x000fe2000c10e786 */
[----:B------:R-:W-:Y:S01]  /*9320*/  ISETP.LT.AND P2, PT, RZ, UR8, PT ;  /* 0x00000008ff007c0c */ /* 0x000fe2000bf41270 */
[----:B------:R-:W-:Y:S03]  /*9330*/  UMOV UR8, UR9 ;  /* 0x0000000900087c82 */ /* 0x000fe60008000000 */
[----:B------:R-:W-:Y:S05]  /*9340*/  RED.E.ADD.F32.FTZ.RN.STRONG.GPU [R8.64], R29 ;  /* 0x0000001d0800798e */ /* 0x000fea000c10e786 */
[----:B------:R-:W-:Y:S05]  /*9350*/  RED.E.ADD.F32.FTZ.RN.STRONG.GPU [R6.64], R30 ;  /* 0x0000001e0600798e */ /* 0x000fea000c10e786 */
[----:B------:R-:W-:Y:S05]  /*9360*/  LDSM.16.MT88.4 R8, [R206] ;  /* 0x00000000ce08783b */ /* 0x000fea0000004200 */
[----:B------:R-:W-:Y:S05]  /*9370*/  LDSM.16.MT88.4 R12, [R205+0x1e000] ;  /* 0x01e00000cd0c783b */ /* 0x000fea0000004200 */
[----:B------:R-:W-:Y:S01]  /*9380*/  LDSM.16.MT88.4 R32, [R205+0x1e800] ;  /* 0x01e80000cd20783b */ /* 0x000fe20000004200 */
[C---:B---3--:R-:W-:Y:S04]  /*9390*/  LEA R4, P1, R0.reuse, R2, 0x2 ;  /* 0x0000000200047211 */ /* 0x048fe800078210ff */
        /* <DEDUP_REMOVED lines=312> */
.L_x_1744:
        /* <DEDUP_REMOVED lines=18> */
.L_x_1745:
        /* <DEDUP_REMOVED lines=57> */
.L_x_1747:
[----:B---34-:R-:W-:Y:S05]  /*abd0*/  BSYNC B0 ;  /* 0x0000000000007941 */ /* 0x018fea0003800000 */
.L_x_1746:
        /* <DEDUP_REMOVED lines=18> */
.L_x_1749:
[----:B------:R-:W-:Y:S05]  /*ad00*/  BSYNC B0 ;  /* 0x0000000000007941 */ /* 0x000fea0003800000 */
.L_x_1748:
        /* <DEDUP_REMOVED lines=18> */
.L_x_1751:
[----:B------:R-:W-:Y:S05]  /*ae30*/  BSYNC B0 ;  /* 0x0000000000007941 */ /* 0x000fea0003800000 */
.L_x_1750:
        /* <DEDUP_REMOVED lines=18> */
.L_x_1753:
[----:B------:R-:W-:Y:S05]  /*af60*/  BSYNC B0 ;  /* 0x0000000000007941 */ /* 0x000fea0003800000 */
.L_x_1752:
        /* <DEDUP_REMOVED lines=27> */
.L_x_1755:
[----:B------:R-:W-:Y:S05]  /*b120*/  BSYNC B0 ;  /* 0x0000000000007941 */ /* 0x000fea0003800000 */
.L_x_1754:
        /* <DEDUP_REMOVED lines=16> */
.L_x_1757:
[----:B------:R-:W-:Y:S05]  /*b230*/  BSYNC B0 ;  /* 0x0000000000007941 */ /* 0x000fea0003800000 */
.L_x_1756:
        /* <DEDUP_REMOVED lines=16> */
.L_x_1759:
[----:B------:R-:W-:Y:S05]  /*b340*/  BSYNC B0 ;  /* 0x0000000000007941 */ /* 0x000fea0003800000 */
.L_x_1758:
        /* <DEDUP_REMOVED lines=16> */
.L_x_1714:
        /* <DEDUP_REMOVED lines=20> */
.L_x_1761:
        /* <DEDUP_REMOVED lines=18> */
.L_x_1762:
        /* <DEDUP_REMOVED lines=38> */
.L_x_1764:
[----:B-1----:R-:W-:Y:S05]  /*b910*/  BSYNC B0 ;  /* 0x0000000000007941 */ /* 0x002fea0003800000 */
.L_x_1763:
        /* <DEDUP_REMOVED lines=18> */
.L_x_1766:
[----:B------:R-:W-:Y:S05]  /*ba40*/  BSYNC B0 ;  /* 0x0000000000007941 */ /* 0x000fea0003800000 */
.L_x_1765:
        /* <DEDUP_REMOVED lines=18> */
.L_x_1768:
[----:B------:R-:W-:Y:S05]  /*bb70*/  BSYNC B0 ;  /* 0x0000000000007941 */ /* 0x000fea0003800000 */
.L_x_1767:
        /* <DEDUP_REMOVED lines=18> */
.L_x_1770:
[----:B------:R-:W-:Y:S05]  /*bca0*/  BSYNC B0 ;  /* 0x0000000000007941 */ /* 0x000fea0003800000 */
.L_x_1769:
        /* <DEDUP_REMOVED lines=27> */
.L_x_1772:
[----:B------:R-:W-:Y:S05]  /*be60*/  BSYNC B0 ;  /* 0x0000000000007941 */ /* 0x000fea0003800000 */
.L_x_1771:
        /* <DEDUP_REMOVED lines=16> */
.L_x_1774:
[----:B------:R-:W-:Y:S05]  /*bf70*/  BSYNC B0 ;  /* 0x0000000000007941 */ /* 0x000fea0003800000 */
.L_x_1773:
        /* <DEDUP_REMOVED lines=16> */
.L_x_1776:
[----:B------:R-:W-:Y:S05]  /*c080*/  BSYNC B0 ;  /* 0x0000000000007941 */ /* 0x000fea0003800000 */
.L_x_1775:
        /* <DEDUP_REMOVED lines=14> */
.L_x_1760:
[----:B------:R-:W-:Y:S05]  /*c170*/  BSYNC B1 ;  /* 0x0000000000017941 */ /* 0x000fea0003800000 */
.L_x_1709:
        /* <DEDUP_REMOVED lines=11> */
.L_x_1777:
[----:B------:R-:W-:Y:S05]  /*c230*/  EXIT ;  /* 0x000000000000794d */ /* 0x000fea0003800000 */
.L_x_1779:
        /* <DEDUP_REMOVED lines=12> */
.L_x_2087:


//--------------------- .text._ZN5flash44flash_bwd_dq_dk_dv_loop_seqk_parallel_kernelI23Flash_bwd_kernel_traitsILi128ELi64ELi128ELi8ELi2ELi4ELi2ELb0ELb0EN7cutlass10bfloat16_tE19Flash_kernel_traitsILi128ELi64ELi128ELi8ES3_EELb1ELb0ELb1ELb0ELb0ELb1ELb0EEEvNS_16Flash_bwd_paramsE --------------------------
	.section	.text._ZN5flash44flash_bwd_dq_dk_dv_loop_seqk_parallel_kernelI23Flash_bwd_kernel_traitsILi128ELi64ELi128ELi8ELi2ELi4ELi2ELb0ELb0EN7cutlass10bfloat16_tE19Flash_kernel_traitsILi128ELi64ELi128ELi8ES3_EELb1ELb0ELb1ELb0ELb0ELb1ELb0EEEvNS_16Flash_bwd_paramsE,"ax",@progbits
	.sectioninfo	@"SHI_REGISTERS=255"
	.align	128
        .global         _ZN5flash44flash_bwd_dq_dk_dv_loop_seqk_parallel_kernelI23Flash_bwd_kernel_traitsILi128ELi64ELi128ELi8ELi2ELi4ELi2ELb0ELb0EN7cutlass10bfloat16_tE19Flash_kernel_traitsILi128ELi64ELi128ELi8ES3_EELb1ELb0ELb1ELb0ELb0ELb1ELb0EEEvNS_16Flash_bwd_paramsE
        .type           _ZN5flash44flash_bwd_dq_dk_dv_loop_seqk_parallel_kernelI23Flash_bwd_kernel_traitsILi128ELi64ELi128ELi8ELi2ELi4ELi2ELb0ELb0EN7cutlass10bfloat16_tE19Flash_kernel_traitsILi128ELi64ELi128ELi8ES3_EELb1ELb0ELb1ELb0ELb0ELb1ELb0EEEvNS_16Flash_bwd_paramsE,@function
        .size           _ZN5flash44flash_bwd_dq_dk_dv_loop_seqk_parallel_kernelI23Flash_bwd_kernel_traitsILi128ELi64ELi128ELi8ELi2ELi4ELi2ELb0ELb0EN7cutlass10bfloat16_tE19Flash_kernel_traitsILi128ELi64ELi128ELi8ES3_EELb1ELb0ELb1ELb0ELb0ELb1ELb0EEEvNS_16Flash_bwd_paramsE,(.L_x_2088 - _ZN5flash44flash_bwd_dq_dk_dv_loop_seqk_parallel_kernelI23Flash_bwd_kernel_traitsILi128ELi64ELi128ELi8ELi2ELi4ELi2ELb0ELb0EN7cutlass10bfloat16_tE19Flash_kernel_traitsILi128ELi64ELi128ELi8ES3_EELb1ELb0ELb1ELb0ELb0ELb1ELb0EEEvNS_16Flash_bwd_paramsE)
        .other          _ZN5flash44flash_bwd_dq_dk_dv_loop_seqk_parallel_kernelI23Flash_bwd_kernel_traitsILi128ELi64ELi128ELi8ELi2ELi4ELi2ELb0ELb0EN7cutlass10bfloat16_tE19Flash_kernel_traitsILi128ELi64ELi128ELi8ES3_EELb1ELb0ELb1ELb0ELb0ELb1ELb0EEEvNS_16Flash_bwd_paramsE,@"STO_CUDA_ENTRY STV_DEFAULT"
_ZN5flash44flash_bwd_dq_dk_dv_loop_seqk_parallel_kernelI23Flash_bwd_kernel_traitsILi128ELi64ELi128ELi8ELi2ELi4ELi2ELb0ELb0EN7cutlass10bfloat16_tE19Flash_kernel_traitsILi128ELi64ELi128ELi8ES3_EELb1ELb0ELb1ELb0ELb0ELb1ELb0EEEvNS_16Flash_bwd_paramsE:
.text._ZN5flash44flash_bwd_dq_dk_dv_loop_seqk_parallel_kernelI23Flash_bwd_kernel_traitsILi128ELi64ELi128ELi8ELi2ELi4ELi2ELb0ELb0EN7cutlass10bfloat16_tE19Flash_kernel_traitsILi128ELi64ELi128ELi8ES3_EELb1ELb0ELb1ELb0ELb0ELb1ELb0EEEvNS_16Flash_bwd_paramsE:
        /* <DEDUP_REMOVED lines=34> */
[----:B---3--:R-:W-:Y:S01]  /*0220*/  USHF.R.S32.HI UR18, URZ, 0x1f, UR40 ;  /* 0x0000001f3f127899 */ /* 0x008fe20008011428 */
[CC--:B------:R-:W-:Y:S01]  /*0230*/  LEA.HI R13, R0.reuse, R9.reuse, RZ, 0x6 ;  /* 0x00000009000d7211 */ /* 0x0c0fe200078f30ff */
[----:B------:R-:W-:Y:S01]  /*0240*/  UIMAD UR51, UR40, UR50, URZ ;  /* 0x00000032283372a4 */ /* 0x000fe2000f8e023f */
[CC--:B------:R-:W-:Y:S01]  /*0250*/  LEA.HI R7, R0.reuse, R9.reuse, RZ, 0x4 ;  /* 0x0000000900077211 */ /* 0x0c0fe200078f20ff */
[----:B------:R-:W-:Y:S01]  /*0260*/  UIMAD UR60, UR7, UR6, UR60 ;  /* 0x00000006073c72a4 */ /* 0x000fe2000f8e023c */
        /* <DEDUP_REMOVED lines=27> */
[----:B------:R-:W-:Y:S01]  /*0420*/  USHF.L.U32 UR49, UR50, 0x6, URZ ;  /* 0x0000000632317899 */ /* 0x000fe2000800063f */
[----:B------:R-:W-:Y:S01]  /*0430*/  LEA.HI R2, R7, R3, RZ, 0x1 ;  /* 0x0000000307027211 */ /* 0x000fe200078f08ff */
[----:B------:R-:W-:Y:S01]  /*0440*/  USHF.L.U32 UR48, UR6, 0x5, URZ ;  /* 0x0000000506307899 */ /* 0x000fe2000800063f */
[----:B------:R-:W-:Y:S01]  /*0450*/  LOP3.LUT R0, R0, 0xfffffff8, RZ, 0xc0, !PT ;  /* 0xfffffff800007812 */ /* 0x000fe200078ec0ff */
[----:B------:R-:W-:Y:S01]  /*0460*/  ULDC UR54, c[0x0][0x214] ;  /* 0x0000850000367ab9 */ /* 0x000fe20000000800 */
[----:B------:R-:W-:Y:S01]  /*0470*/  LOP3.LUT R10, R192, 0xfffffff8, RZ, 0xc0, !PT ;  /* 0xfffffff8c00a7812 */ /* 0x000fe200078ec0ff */
[----:B------:R-:W-:Y:S01]  /*0480*/  ULDC UR61, c[0x0][0x1c8] ;  /* 0x00007200003d7ab9 */ /* 0x000fe20000000800 */
[----:B------:R-:W-:Y:S01]  /*0490*/  LOP3.LUT R2, R2, 0xfffffffe, RZ, 0xc0, !PT ;  /* 0xfffffffe02027812 */ /* 0x000fe200078ec0ff */
[----:B------:R-:W-:Y:S01]  /*04a0*/  IMAD.IADD R7, R4, 0x1, -R0 ;  /* 0x0000000104077824 */ /* 0x000fe200078e0a00 */
[----:B------:R-:W-:Y:S01]  /*04b0*/  SHF.R.S32.HI R0, RZ, 0x3, R192 ;  /* 0x00000003ff007819 */ /* 0x000fe200000114c0 */
[----:B------:R-:W-:Y:S01]  /*04c0*/  IMAD.IADD R6, R9, 0x1, -R10 ;  /* 0x0000000109067824 */ /* 0x000fe200078e0a0a */
[----:B------:R-:W-:Y:S01]  /*04d0*/  SHF.R.S32.HI R4, RZ, 0x1f, R5 ;  /* 0x0000001fff047819 */ /* 0x000fe20000011405 */
[----:B------:R-:W-:Y:S01]  /*04e0*/  IMAD.IADD R9, R3, 0x1, -R2 ;  /* 0x0000000103097824 */ /* 0x000fe200078e0a02 */
[----:B------:R-:W-:Y:S01]  /*04f0*/  SHF.R.S32.HI R2, RZ, 0x1f, R8 ;  /* 0x0000001fff027819 */ /* 0x000fe20000011408 */
[----:B------:R-:W-:Y:S01]  /*0500*/  IMAD.SHL.U32 R0, R0, 0x40, RZ ;  /* 0x0000004000007824 */ /* 0x000fe200078e00ff */
[----:B------:R-:W-:Y:S01]  /*0510*/  LEA.HI R10, R4, R5, RZ, 0x3 ;  /* 0x00000005040a7211 */ /* 0x000fe200078f18ff */
[----:B------:R-:W-:Y:S01]  /*0520*/  IMAD.SHL.U32 R18, R6, 0x8, RZ ;  /* 0x0000000806127824 */ /* 0x000fe200078e00ff */
[----:B------:R-:W-:Y:S01]  /*0530*/  LEA.HI R239, R2, R8, RZ, 0x2 ;  /* 0x0000000802ef7211 */ /* 0x000fe200078f10ff */
[----:B------:R-:W-:Y:S01]  /*0540*/  IMAD.U32 R3, RZ, RZ, UR18 ;  /* 0x00000012ff037e24 */ /* 0x000fe2000f8e00ff */
[----:B------:R-:W-:Y:S01]  /*0550*/  LOP3.LUT R0, R0, 0x1c0, RZ, 0xc0, !PT ;  /* 0x000001c000007812 */ /* 0x000fe200078ec0ff */
[----:B------:R-:W-:Y:S01]  /*0560*/  IMAD.U32 R2, RZ, RZ, UR17 ;  /* 0x00000011ff027e24 */ /* 0x000fe2000f8e00ff */
[----:B------:R-:W-:Y:S01]  /*0570*/  LOP3.LUT R4, R10, 0xfffffff8, RZ, 0xc0, !PT ;  /* 0xfffffff80a047812 */ /* 0x000fe200078ec0ff */
[----:B------:R-:W-:Y:S01]  /*0580*/  IMAD.SHL.U32 R187, R9, 0x200, RZ ;  /* 0x0000020009bb7824 */ /* 0x000fe200078e00ff */
[----:B------:R-:W-:Y:S01]  /*0590*/  SHF.R.U32.HI R3, RZ, 0x3, R0 ;  /* 0x00000003ff037819 */ /* 0x000fe20000011600 */
[----:B------:R-:W-:Y:S01]  /*05a0*/  STL [R1+0x20], R18 ;  /* 0x0000201201007387 */ /* 0x000fe20000100800 */
[----:B------:R-:W-:Y:S01]  /*05b0*/  LOP3.LUT R2, R0, 0x38, R18, 0xf8, !PT ;  /* 0x0000003800027812 */ /* 0x000fe200078ef812 */
[----:B------:R-:W-:Y:S01]  /*05c0*/  IMAD.SHL.U32 R0, R6, 0x40, RZ ;  /* 0x0000004006007824 */ /* 0x000fe200078e00ff */
[----:B------:R-:W-:Y:S01]  /*05d0*/  SHF.R.S32.HI R13, RZ, 0x6, R13 ;  /* 0x00000006ff0d7819 */ /* 0x000fe2000001140d */
[----:B------:R-:W-:Y:S01]  /*05e0*/  IMAD.IADD R12, R5, 0x1, -R4 ;  /* 0x00000001050c7824 */ /* 0x000fe200078e0a04 */
[----:B------:R-:W-:Y:S01]  /*05f0*/  LOP3.LUT R16, R2, R3, RZ, 0x3c, !PT ;  /* 0x0000000302107212 */ /* 0x000fe200078e3cff */
[----:B------:R-:W-:Y:S01]  /*0600*/  IMAD.SHL.U32 R2, R11, 0x10, RZ ;  /* 0x000000100b027824 */ /* 0x000fe200078e00ff */
[----:B------:R-:W-:Y:S01]  /*0610*/  LOP3.LUT R0, R0, 0x1c0, RZ, 0xc0, !PT ;  /* 0x000001c000007812 */ /* 0x000fe200078ec0ff */
[----:B------:R-:W-:Y:S01]  /*0620*/  IMAD.SHL.U32 R5, R13, 0x8, RZ ;  /* 0x000000080d057824 */ /* 0x000fe200078e00ff */
[----:B------:R-:W-:Y:S01]  /*0630*/  LOP3.LUT R3, R7, 0x1, RZ, 0xc0, !PT ;  /* 0x0000000107037812 */ /* 0x000fe200078ec0ff */
[----:B------:R-:W-:Y:S01]  /*0640*/  ULDC.U8 UR11, c[0x0][0x3d0] ;  /* 0x0000f400000b7ab9 */ /* 0x000fe20000000000 */
[----:B------:R-:W-:Y:S01]  /*0650*/  LOP3.LUT R2, R0, 0x30, R2, 0xf8, !PT ;  /* 0x0000003000027812 */ /* 0x000fe200078ef802 */
[----:B------:R-:W-:Y:S01]  /*0660*/  ULDC UR55, c[0x0][0x224] ;  /* 0x0000890000377ab9 */ /* 0x000fe20000000800 */
[----:B------:R-:W-:Y:S01]  /*0670*/  ISETP.NE.U32.AND P0, PT, R3, 0x1, PT ;  /* 0x000000010300780c */ /* 0x000fe20003f05070 */
[----:B------:R-:W-:Y:S01]  /*0680*/  IMAD R3, R13, 0x800, R187 ;  /* 0x000008000d037824 */ /* 0x000fe200078e02bb */
[--C-:B------:R-:W-:Y:S01]  /*0690*/  LOP3.LUT R4, R2, 0x8, R192.reuse, 0xf8, !PT ;  /* 0x0000000802047812 */ /* 0x100fe200078ef8c0 */
[----:B------:R-:W-:Y:S01]  /*06a0*/  IMAD.SHL.U32 R2, R9, 0x20, RZ ;  /* 0x0000002009027824 */ /* 0x000fe200078e00ff */
[----:B------:R-:W-:Y:S01]  /*06b0*/  LOP3.LUT R192, R0, 0x8, R192, 0xf8, !PT ;  /* 0x0000000800c07812 */ /* 0x000fe200078ef8c0 */
[----:B------:R-:W-:Y:S01]  /*06c0*/  @UP5 UIMAD UR59, UR37, UR54, URZ ;  /* 0x00000036253b52a4 */ /* 0x000fe2000f8e023f */
[----:B------:R-:W-:Y:S01]  /*06d0*/  SHF.R.U32.HI R0, RZ, 0x3, R0 ;  /* 0x00000003ff007819 */ /* 0x000fe20000011600 */
[----:B------:R-:W-:Y:S01]  /*06e0*/  ULDC.64 UR4, c[0x0][0x118] ;  /* 0x0000460000047ab9 */ /* 0x000fe20000000a00 */
[----:B------:R-:W-:Y:S01]  /*06f0*/  LOP3.LUT R2, R2, 0x20, RZ, 0xc0, !PT ;  /* 0x0000002002027812 */ /* 0x000fe200078ec0ff */
[----:B------:R-:W-:Y:S01]  /*0700*/  ULDC UR43, c[0x0][0x2e8] ;  /* 0x0000ba00002b7ab9 */ /* 0x000fe20000000800 */
[----:B------:R-:W-:Y:S01]  /*0710*/  LOP3.LUT R192, R192, R0, RZ, 0x3c, !PT ;  /* 0x00000000c0c07212 */ /* 0x000fe200078e3cff */
[----:B------:R-:W-:Y:S01]  /*0720*/  ULDC.U8 UR9, c[0x0][0x2d8] ;  /* 0x0000b60000097ab9 */ /* 0x000fe20000000000 */
[----:B------:R-:W-:Y:S01]  /*0730*/  LOP3.LUT R187, R187, R4, R0, 0xf6, !PT ;  /* 0x00000004bbbb7212 */ /* 0x000fe200078ef600 */
[----:B------:R-:W-:Y:S01]  /*0740*/  IMAD.U32 R4, RZ, RZ, UR10 ;  /* 0x0000000aff047e24 */ /* 0x000fe2000f8e00ff */
[----:B------:R-:W-:Y:S01]  /*0750*/  LOP3.LUT R186, R2, 0x18, R5, 0xf8, !PT ;  /* 0x0000001802ba7812 */ /* 0x000fe200078ef805 */
[----:B------:R-:W-:Y:S01]  /*0760*/  IMAD.IADD R192, R3, 0x1, R192 ;  /* 0x0000000103c07824 */ /* 0x000fe200078e02c0 */
[----:B------:R-:W-:Y:S01]  /*0770*/  SHF.R.S32.HI R0, RZ, 0x7, R15 ;  /* 0x00000007ff007819 */ /* 0x000fe2000001140f */
[----:B------:R-:W-:Y:S01]  /*0780*/  IMAD.SHL.U32 R2, R14, 0x2, RZ ;  /* 0x000000020e027824 */ /* 0x000fe200078e00ff */
[C---:B------:R-:W-:Y:S01]  /*0790*/  LOP3.LUT P4, RZ, R6.reuse, 0x2, RZ, 0xc0, !PT ;  /* 0x0000000206ff7812 */ /* 0x040fe2000788c0ff */
[----:B------:R-:W-:Y:S01]  /*07a0*/  IMAD.SHL.U32 R3, R7, 0x40, RZ ;  /* 0x0000004007037824 */ /* 0x000fe200078e00ff */
[----:B------:R-:W-:Y:S01]  /*07b0*/  LOP3.LUT P3, RZ, R6, 0x4, RZ, 0xc0, !PT ;  /* 0x0000000406ff7812 */ /* 0x000fe2000786c0ff */
[----:B------:R-:W-:Y:S01]  /*07c0*/  USHF.R.S32.HI UR10, URZ, 0x1f, UR40 ;  /* 0x0000001f3f0a7899 */ /* 0x000fe20008011428 */
[--C-:B------:R-:W-:Y:S01]  /*07d0*/  IMAD R11, R11, 0x400, R2.reuse ;  /* 0x000004000b0b7824 */ /* 0x100fe200078e0202 */
[----:B------:R-:W-:Y:S01]  /*07e0*/  SEL R233, R233, 0x10, !P0 ;  /* 0x00000010e9e97807 */ /* 0x000fe20004000000 */
[C---:B------:R-:W-:Y:S01]  /*07f0*/  IMAD R6, R0.reuse, 0x1000, R2 ;  /* 0x0000100000067824 */ /* 0x040fe200078e0202 */
[----:B------:R-:W-:Y:S01]  /*0800*/  R2P PR, R7, 0x6 ;  /* 0x0000000607007804 */ /* 0x000fe20000000000 */
[----:B------:R-:W-:Y:S01]  /*0810*/  IMAD.SHL.U32 R2, R0, 0x8, RZ ;  /* 0x0000000800027824 */ /* 0x000fe200078e00ff */
[----:B------:R-:W-:Y:S01]  /*0820*/  LOP3.LUT R0, R3, 0x1c0, RZ, 0xc0, !PT ;  /* 0x000001c003007812 */ /* 0x000fe200078ec0ff */
[----:B------:R-:W-:Y:S01]  /*0830*/  IMAD.SHL.U32 R5, R13, 0x20, RZ ;  /* 0x000000200d057824 */ /* 0x000fe200078e00ff */
[----:B------:R-:W-:Y:S01]  /*0840*/  SHF.R.S32.HI R239, RZ, 0x2, R239 ;  /* 0x00000002ffef7819 */ /* 0x000fe200000114ef */
[----:B------:R-:W-:Y:S01]  /*0850*/  IMAD.U32 R3, RZ, RZ, UR10 ;  /* 0x0000000aff037e24 */ /* 0x000fe2000f8e00ff */
[----:B------:R-:W-:Y:S01]  /*0860*/  LOP3.LUT R2, R2, 0x8, RZ, 0xc0, !PT ;  /* 0x0000000802027812 */ /* 0x000fe200078ec0ff */
[----:B------:R-:W-:Y:S01]  /*0870*/  IMAD.SHL.U32 R4, R9, 0x10, RZ ;  /* 0x0000001009047824 */ /* 0x000fe200078e00ff */
[----:B------:R-:W-:Y:S01]  /*0880*/  SHF.R.U32.HI R3, RZ, 0x3, R0 ;  /* 0x00000003ff037819 */ /* 0x000fe20000011600 */
[----:B------:R-:W-:Y:S01]  /*0890*/  IMAD.SHL.U32 R193, R192, 0x2, RZ ;  /* 0x00000002c0c17824 */ /* 0x000fe200078e00ff */
[----:B------:R-:W-:Y:S01]  /*08a0*/  LOP3.LUT R5, R0, 0x20, R5, 0xf8, !PT ;  /* 0x0000002000057812 */ /* 0x000fe200078ef805 */
[----:B------:R-:W-:Y:S01]  /*08b0*/  IMAD R239, R17, 0x10, R239 ;  /* 0x0000001011ef7824 */ /* 0x000fe200078e02ef */
[----:B------:R-:W-:Y:S01]  /*08c0*/  LOP3.LUT R7, R3, R0, R2, 0x1e, !PT ;  /* 0x0000000003077212 */ /* 0x000fe200078e1e02 */
[----:B------:R-:W-:Y:S01]  /*08d0*/  IMAD R0, R17, 0x400, R6 ;  /* 0x0000040011007824 */ /* 0x000fe200078e0206 */
[----:B------:R-:W-:Y:S01]  /*08e0*/  LOP3.LUT R3, R5, R3, RZ, 0x3c, !PT ;  /* 0x0000000305037212 */ /* 0x000fe200078e3cff */
[----:B------:R-:W-:Y:S01]  /*08f0*/  IMAD.SHL.U32 R5, R12, 0x40, RZ ;  /* 0x000000400c057824 */ /* 0x000fe200078e00ff */
[----:B------:R-:W-:Y:S01]  /*0900*/  LOP3.LUT R8, R2, 0x10, R4, 0xf8, !PT ;  /* 0x0000001002087812 */ /* 0x000fe200078ef804 */
[----:B------:R-:W-:Y:S01]  /*0910*/  IMAD.SHL.U32 R2, R10, 0x40, RZ ;  /* 0x000000400a027824 */ /* 0x000fe200078e00ff */
[----:B------:R-:W-:Y:S01]  /*0920*/  ULOP3.LUT UR61, UR40, UR61, URZ, 0x3c, !UPT ;  /* 0x0000003d283d7292 */ /* 0x000fe2000f8e3c3f */
        /* <DEDUP_REMOVED lines=9> */
[----:B------:R-:W-:Y:S01]  /*09c0*/  UISETP.NE.AND UP6, UPT, UR11, URZ, UPT ;  /* 0x0000003f0b00728c */ /* 0x000fe2000bfc5270 */
[----:B------:R-:W-:Y:S01]  /*09d0*/  IMAD.IADD R235, R234, 0x1, R233 ;  /* 0x00000001eaeb7824 */ /* 0x000fe200078e02e9 */
[----:B------:R-:W-:Y:S01]  /*09e0*/  LOP3.LUT R3, R3, R6, RZ, 0x3c, !PT ;  /* 0x0000000603037212 */ /* 0x000fe200078e3cff */
[----:B------:R-:W-:Y:S01]  /*09f0*/  IMAD.SHL.U32 R187, R187, 0x2, RZ ;  /* 0x00000002bbbb7824 */ /* 0x000fe200078e00ff */
[C-C-:B------:R-:W-:Y:S01]  /*0a00*/  LOP3.LUT R2, R6.reuse, R8, R5.reuse, 0x1e, !PT ;  /* 0x0000000806027212 */ /* 0x140fe200078e1e05 */
[----:B------:R-:W-:Y:S01]  /*0a10*/  UIMAD.WIDE.U32 UR44, UR38, UR46, URZ ;  /* 0x0000002e262c72a5 */ /* 0x000fe2000f8e003f */
[----:B------:R-:W-:Y:S01]  /*0a20*/  LOP3.LUT R186, R6, R186, R5, 0x1e, !PT ;  /* 0x000000ba06ba7212 */ /* 0x000fe200078e1e05 */
[----:B------:R-:W-:Y:S01]  /*0a30*/  IMAD.IADD R197, R4, 0x1, R3 ;  /* 0x0000000104c57824 */ /* 0x000fe200078e0203 */
[-C--:B------:R-:W-:Y:S01]  /*0a40*/  LOP3.LUT R196, R2, R0.reuse, RZ, 0xfc, !PT ;  /* 0x0000000002c47212 */ /* 0x080fe200078efcff */
[----:B------:R-:W-:Y:S01]  /*0a50*/  IMAD.MOV.U32 R3, RZ, RZ, 0x20 ;  /* 0x00000020ff037424 */ /* 0x000fe200078e00ff */
[----:B------:R-:W-:Y:S01]  /*0a60*/  LOP3.LUT R186, R186, R0, RZ, 0xfc, !PT ;  /* 0x00000000baba7212 */ /* 0x000fe200078efcff */
[----:B------:R-:W-:Y:S01]  /*0a70*/  IMAD.MOV.U32 R2, RZ, RZ, 0x40 ;  /* 0x00000040ff027424 */ /* 0x000fe200078e00ff */
[----:B------:R-:W-:Y:S01]  /*0a80*/  LEA R6, R7, 0xc000, 0x1 ;  /* 0x0000c00007067811 */ /* 0x000fe200078e08ff */
[----:B------:R-:W-:Y:S01]  /*0a90*/  IMAD R4, R13, 0x200, R16 ;  /* 0x000002000d047824 */ /* 0x000fe200078e0210 */
[C---:B------:R-:W-:Y:S01]  /*0aa0*/  SEL R0, R3.reuse, 0xffffffe0, !P4 ;  /* 0xffffffe003007807 */ /* 0x040fe20006000000 */
[----:B------:R-:W-:Y:S01]  /*0ab0*/  UIMAD UR56, UR39, UR46, URZ ;  /* 0x0000002e273872a4 */ /* 0x000fe2000f8e023f */
        /* <DEDUP_REMOVED lines=28> */
.L_x_1826:
        /* <DEDUP_REMOVED lines=53> */
.L_x_1780:
        /* <DEDUP_REMOVED lines=23> */
[----:B------:R-:W-:Y:S02]  /*1140*/  UISETP.NE.AND UP3, UPT, UR20, -0x1, UPT ;  /* 0xffffffff1400788c */ /* 0x000fe4000bf65270 */
[----:B------:R-:W-:Y:S02]  /*1150*/  ULDC.64 UR18, c[0x0][0x190] ;  /* 0x0000640000127ab9 */ /* 0x000fe40000000a00 */
[----:B------:R-:W-:Y:S02]  /*1160*/  UIMAD.WIDE.U32 UR16, UR37, UR10, URZ ;  /* 0x0000000a251072a5 */ /* 0x000fe4000f8e003f */
[----:B------:R-:W-:-:S02]  /*1170*/  UIMAD UR7, UR37, UR11, UR7 ;  /* 0x0000000b250772a4 */ /* 0x000fc4000f8e0207 */
[----:B------:R-:W-:Y:S02]  /*1180*/  UIMAD.WIDE.U32 UR10, UR20, UR18, URZ ;  /* 0x00000012140a72a5 */ /* 0x000fe4000f8e003f */
[----:B------:R-:W-:Y:S02]  /*1190*/  UIADD3 UR8, UR12, 0x80, UR21 ;  /* 0x000000800c087890 */ /* 0x000fe4000fffe015 */
[----:B------:R-:W-:Y:S02]  /*11a0*/  UIADD3 UR33, UR17, UR7, URZ ;  /* 0x0000000711217290 */ /* 0x000fe4000fffe03f */
[----:B------:R-:W-:Y:S02]  /*11b0*/  ULDC UR13, c[0x0][0x2e4] ;  /* 0x0000b900000d7ab9 */ /* 0x000fe40000000800 */
[----:B------:R-:W-:Y:S02]  /*11c0*/  USEL UR34, UR16, UR10, !UP3 ;  /* 0x0000000a10227287 */ /* 0x000fe4000d800000 */
[----:B------:R-:W-:-:S02]  /*11d0*/  UIMAD UR7, UR20, UR19, URZ ;  /* 0x00000013140772a4 */ /* 0x000fc4000f8e023f */
[----:B------:R-:W-:Y:S02]  /*11e0*/  UIADD3 UR10, UR8, UR13, -UR6 ;  /* 0x0000000d080a7290 */ /* 0x000fe4000fffe806 */
[----:B------:R-:W-:Y:S02]  /*11f0*/  @UP3 UIADD3 UR33, UR11, UR7, URZ ;  /* 0x000000070b213290 */ /* 0x000fe4000fffe03f */
[----:B------:R-:W-:Y:S02]  /*1200*/  UIADD3 UR8, UR12, 0x3f, URZ ;  /* 0x0000003f0c087890 */ /* 0x000fe4000fffe03f */
[----:B------:R-:W-:Y:S02]  /*1210*/  UIADD3 UR7, UR10, 0x3f, URZ ;  /* 0x0000003f0a077890 */ /* 0x000fe4000fffe03f */
[----:B------:R-:W-:Y:S02]  /*1220*/  USHF.R.S32.HI UR10, URZ, 0x1f, UR8 ;  /* 0x0000001f3f0a7899 */ /* 0x000fe40008011408 */
[----:B------:R-:W-:-:S02]  /*1230*/  USHF.R.S32.HI UR11, URZ, 0x1f, UR7 ;  /* 0x0000001f3f0b7899 */ /* 0x000fc40008011407 */
[----:B-1----:R-:W-:Y:S02]  /*1240*/  UISETP.NE.AND UP0, UPT, UR36, -0x1, UPT ;  /* 0xffffffff2400788c */ /* 0x002fe4000bf05270 */
[----:B------:R-:W-:Y:S02]  /*1250*/  ULEA.HI UR8, UR10, UR8, URZ, 0x6 ;  /* 0x000000080a087291 */ /* 0x000fe4000f8f303f */
[----:B------:R-:W-:Y:S02]  /*1260*/  ULEA.HI UR7, UR11, UR7, URZ, 0x6 ;  /* 0x000000070b077291 */ /* 0x000fe4000f8f303f */
[----:B------:R-:W-:Y:S01]  /*1270*/  USHF.R.S32.HI UR8, URZ, 0x6, UR8 ;  /* 0x000000063f087899 */ /* 0x000fe20008011408 */
[----:B------:R-:W-:Y:S01]  /*1280*/  PLOP3.LUT P0, PT, PT, PT, UP0, 0x80, 0x0 ;  /* 0x000000000000781c */ /* 0x000fe20003f0f008 */
[----:B------:R-:W-:Y:S02]  /*1290*/  USHF.R.S32.HI UR7, URZ, 0x6, UR7 ;  /* 0x000000063f077899 */ /* 0x000fe40008011407 */
[----:B------:R-:W-:-:S02]  /*12a0*/  ULDC.64 UR16, c[0x0][0x198] ;  /* 0x0000660000107ab9 */ /* 0x000fc40000000a00 */
[----:B------:R-:W-:Y:S02]  /*12b0*/  UISETP.LT.AND UP2, UPT, UR8, UR7, UPT ;  /* 0x000000070800728c */ /* 0x000fe4000bf41270 */
[----:B------:R-:W-:Y:S02]  /*12c0*/  @UP0 UIADD3 UR13, UR35, UR36, URZ ;  /* 0x00000024230d0290 */ /* 0x000fe4000fffe03f */
        /* <DEDUP_REMOVED lines=10> */
[----:B------:R-:W-:Y:S02]  /*1370*/  ULDC.64 UR16, c[0x0][0x180] ;  /* 0x0000600000107ab9 */ /* 0x000fe40000000a00 */
[----:B------:R-:W-:-:S02]  /*1380*/  UIMAD UR8, UR35, UR11, UR7 ;  /* 0x0000000b230872a4 */ /* 0x000fc4000f8e0207 */
[----:B------:R-:W-:Y:S02]  /*1390*/  UIMAD.WIDE.U32 UR10, UR35, UR10, URZ ;  /* 0x0000000a230a72a5 */ /* 0x000fe4000f8e003f */
[----:B------:R-:W-:Y:S02]  /*13a0*/  UIMAD UR7, UR41, UR16, URZ ;  /* 0x00000010290772a4 */ /* 0x000fe4000f8e023f */
[----:B------:R-:W-:Y:S02]  /*13b0*/  UIADD3 UR11, UR11, UR8, URZ ;  /* 0x000000080b0b7290 */ /* 0x000fe4000fffe03f */
[----:B------:R-:W-:Y:S02]  /*13c0*/  UIMAD UR7, UR37, UR17, UR7 ;  /* 0x00000011250772a4 */ /* 0x000fe4000f8e0207 */
[----:B------:R-:W-:-:S04]  /*13d0*/  UIMAD.WIDE.U32 UR10, UR37, UR16, UR10 ;  /* 0x00000010250a72a5 */ /* 0x000fc8000f8e000a */
[----:B------:R-:W-:-:S03]  /*13e0*/  UIADD3 UR32, UR11, UR7, URZ ;  /* 0x000000070b207290 */ /* 0x000fc6000fffe03f */
[----:B------:R-:W-:Y:S02]  /*13f0*/  UMOV UR31, UR10 ;  /* 0x0000000a001f7c82 */ /* 0x000fe40008000000 */
.L_x_1782:
        /* <DEDUP_REMOVED lines=18> */
.L_x_1783:
        /* <DEDUP_REMOVED lines=46> */
[----:B------:R-:W-:Y:S02]  /*1800*/  UIMAD UR7, UR39, UR10, URZ ;  /* 0x0000000a270772a4 */ /* 0x000fe4000f8e023f */
[----:B------:R-:W-:Y:S01]  /*1810*/  UIMAD.WIDE.U32 UR10, UR38, UR10, URZ ;  /* 0x0000000a260a72a5 */ /* 0x000fe2000f8e003f */
[----:B------:R-:W-:Y:S01]  /*1820*/  IMAD.MOV R3, RZ, RZ, -R0 ;  /* 0x000000ffff037224 */ /* 0x000fe200078e0a00 */
[----:B------:R-:W-:Y:S02]  /*1830*/  UIMAD UR8, UR38, UR8, UR7 ;  /* 0x00000008260872a4 */ /* 0x000fe4000f8e0207 */
[----:B------:R-:W-:Y:S01]  /*1840*/  @UP5 USEL UR7, UR59, UR20, !UP3 ;  /* 0x000000143b075287 */ /* 0x000fe2000d800000 */
[----:B------:R-:W-:Y:S01]  /*1850*/  IMAD R2, R5, R3, R2 ;  /* 0x0000000305027224 */ /* 0x000fe200078e0202 */
[----:B------:R-:W-:-:S02]  /*1860*/  UIADD3 UR8, UR11, UR8, URZ ;  /* 0x000000080b087290 */ /* 0x000fc4000fffe03f */
[----:B------:R-:W-:Y:S02]  /*1870*/  @UP5 UIMAD UR16, UR40, UR13, UR7 ;  /* 0x0000000d281052a4 */ /* 0x000fe4000f8e0207 */
[----:B------:R-:W-:-:S05]  /*1880*/  ISETP.GT.U32.AND P1, PT, R5, R2, PT ;  /* 0x000000020500720c */ /* 0x000fca0003f24070 */
        /* <DEDUP_REMOVED lines=17> */
.L_x_1784:
[----:B------:R-:W-:Y:S02]  /*19a0*/  UMOV UR13, UR55 ;  /* 0x00000037000d7c82 */ /* 0x000fe40008000000 */
.L_x_1785:
[----:B------:R-:W2:Y:S04]  /*19b0*/  LDL.64 R2, [R1+0x20] ;  /* 0x0000200001027983 */ /* 0x000ea80000100a00 */
[----:B------:R1:W2:Y:S01]  /*19c0*/  LDL.64 R14, [R1+0x20] ;  /* 0x00002000010e7983 */ /* 0x0002a20000100a00 */
[----:B------:R-:W-:Y:S01]  /*19d0*/  UIADD3 UR10, UP4, UP3, UR10, UR49, UR51 ;  /* 0x000000310a0a7290 */ /* 0x000fe2000fb9e033 */
[----:B------:R-:W-:Y:S01]  /*19e0*/  IMAD.U32 R9, RZ, RZ, UR19 ;  /* 0x00000013ff097e24 */ /* 0x000fe2000f8e00ff */
[----:B------:R-:W-:Y:S01]  /*19f0*/  USHF.R.S32.HI UR20, URZ, 0x1f, UR40 ;  /* 0x0000001f3f147899 */ /* 0x000fe20008011428 */
[----:B------:R-:W3:Y:S01]  /*1a00*/  S2R R27, SR_TID.X ;  /* 0x00000000001b7919 */ /* 0x000ee20000002100 */
[----:B------:R-:W-:Y:S01]  /*1a10*/  UIADD3 UR23, UP2, UP1, UR17, UR10, UR22 ;  /* 0x0000000a11177290 */ /* 0x000fe2000f95e016 */
[----:B------:R-:W-:Y:S01]  /*1a20*/  BSSY B1, `(.L_x_1781) ;  /* 0x000096c000017945 */ /* 0x000fe20003800000 */
[----:B------:R-:W-:-:S02]  /*1a30*/  UIADD3.X UR7, UR8, UR53, UR58, UP4, UP3 ;  /* 0x0000003508077290 */ /* 0x000fc4000a7e643a */
[----:B------:R-:W-:Y:S02]  /*1a40*/  ULDC.64 UR10, c[0x0][0x1a8] ;  /* 0x00006a00000a7ab9 */ /* 0x000fe40000000a00 */
[----:B------:R-:W-:Y:S02]  /*1a50*/  UIADD3.X UR22, UR15, UR7, UR18, UP2, UP1 ;  /* 0x000000070f167290 */ /* 0x000fe400097e2412 */
[----:B------:R-:W-:-:S04]  /*1a60*/  UIMAD UR7, UR20, UR10, URZ ;  /* 0x0000000a140772a4 */ /* 0x000fc8000f8e023f */
[----:B------:R-:W-:-:S03]  /*1a70*/  UIMAD UR17, UR40, UR11, UR7 ;  /* 0x0000000b281172a4 */ /* 0x000fc6000f8e0207 */
[----:B------:R-:W-:Y:S02]  /*1a80*/  ULDC.64 UR10, c[0x0][0x378] ;  /* 0x0000de00000a7ab9 */ /* 0x000fe40000000a00 */
[----:B------:R-:W-:-:S03]  /*1a90*/  UIMAD UR7, UR20, UR10, URZ ;  /* 0x0000000a140772a4 */ /* 0x000fc6000f8e023f */
[----:B------:R-:W-:Y:S02]  /*1aa0*/  ULDC UR20, c[0x0][0x2e8] ;  /* 0x0000ba0000147ab9 */ /* 0x000fe40000000800 */
        /* <DEDUP_REMOVED lines=8> */
[----:B------:R-:W-:Y:S01]  /*1b30*/  UIADD3 UR13, UR19, UR16, URZ ;  /* 0x00000010130d7290 */ /* 0x000fe2000fffe03f */
[----:B------:R-:W-:Y:S02]  /*1b40*/  SHF.R.S32.HI R23, RZ, 0x1f, R0 ;  /* 0x0000001fff177819 */ /* 0x000fe40000011400 */
[----:B------:R-:W-:Y:S01]  /*1b50*/  IADD3 R4, P1, R0, UR19, RZ ;  /* 0x0000001300047c10 */ /* 0x000fe2000ff3e0ff */
[----:B------:R-:W-:-:S03]  /*1b60*/  ULDC.64 UR18, c[0x0][0x3c8] ;  /* 0x0000f20000127ab9 */ /* 0x000fc60000000a00 */
[----:B------:R-:W-:Y:S01]  /*1b70*/  IADD3.X R5, R23, UR27, RZ, P1, !PT ;  /* 0x0000001b17057c10 */ /* 0x000fe20008ffe4ff */
[----:B------:R-:W-:Y:S02]  /*1b80*/  UMOV UR27, 0x4 ;  /* 0x00000004001b7882 */ /* 0x000fe40000000000 */
[----:B------:R-:W-:Y:S02]  /*1b90*/  UIMAD.WIDE UR10, UR10, UR27, UR18 ;  /* 0x0000001b0a0a72a5 */ /* 0x000fe4000f8e0212 */
[----:B------:R-:W-:-:S05]  /*1ba0*/  IMAD R5, R5, c[0x0][0x190], RZ ;  /* 0x0000640005057a24 */ /* 0x000fca00078e02ff */
[----:B------:R-:W-:Y:S02]  /*1bb0*/  UMOV UR19, UR10 ;  /* 0x0000000a00137c82 */ /* 0x000fe40008000000 */
[----:B------:R-:W-:Y:S02]  /*1bc0*/  UMOV UR18, UR11 ;  /* 0x0000000b00127c82 */ /* 0x000fe40008000000 */
[----:B------:R-:W-:Y:S02]  /*1bd0*/  ULDC.64 UR10, c[0x0][0x200] ;  /* 0x00008000000a7ab9 */ /* 0x000fe40000000a00 */
[----:B------:R-:W-:Y:S01]  /*1be0*/  UIMAD.WIDE UR10, UR13, UR27, UR10 ;  /* 0x0000001b0d0a72a5 */ /* 0x000fe2000f8e020a */
[----:B--2---:R-:W-:-:S05]  /*1bf0*/  IMAD.MOV.U32 R14, RZ, RZ, R2 ;  /* 0x000000ffff0e7224 */ /* 0x004fca00078e0002 */
[----:B------:R-:W-:-:S05]  /*1c00*/  SHF.R.S32.HI R15, RZ, 0x1f, R14 ;  /* 0x0000001fff0f7819 */ /* 0x000fca000001140e */
[C---:B------:R-:W-:Y:S01]  /*1c10*/  IMAD.WIDE.U32 R2, R4.reuse, c[0x0][0x190], R14 ;  /* 0x0000640004027a25 */ /* 0x040fe200078e000e */
[----:B------:R1:W-:Y:S03]  /*1c20*/  STL [R1+0x24], R15 ;  /* 0x0000240f01007387 */ /* 0x0003e60000100800 */
[----:B------:R-:W-:Y:S01]  /*1c30*/  IMAD R4, R4, c[0x0][0x194], R5 ;  /* 0x0000650004047a24 */ /* 0x000fe200078e0205 */
[----:B------:R-:W-:-:S04]  /*1c40*/  IADD3 R6, P1, R2, UR34, RZ ;  /* 0x0000002202067c10 */ /* 0x000fc8000ff3e0ff */
[----:B------:R-:W-:Y:S01]  /*1c50*/  IADD3.X R7, R3, UR33, R4, P1, !PT ;  /* 0x0000002103077c10 */ /* 0x000fe20008ffe404 */
[----:B------:R-:W-:Y:S01]  /*1c60*/  UIADD3 UR33, UR21, UR12, URZ ;  /* 0x0000000c15217290 */ /* 0x000fe2000fffe03f */
[----:B------:R-:W-:Y:S02]  /*1c70*/  LEA.HI R4, R28, R27, RZ, 0x5 ;  /* 0x0000001b1c047211 */ /* 0x000fe400078f28ff */
[----:B------:R-:W-:Y:S01]  /*1c80*/  IADD3 R2, P1, R14, UR25, RZ ;  /* 0x000000190e027c10 */ /* 0x000fe2000ff3e0ff */
[----:B------:R-:W-:Y:S01]  /*1c90*/  UIADD3 UR7, UR33, -UR20, -UR6 ;  /* 0x8000001421077290 */ /* 0x000fe2000fffe806 */
[----:B------:R-:W-:Y:S02]  /*1ca0*/  LOP3.LUT R5, R4, 0xffffffe0, RZ, 0xc0, !PT ;  /* 0xffffffe004057812 */ /* 0x000fe400078ec0ff */
[----:B------:R-:W-:Y:S01]  /*1cb0*/  SHF.R.S32.HI R4, RZ, 0x5, R4 ;  /* 0x00000005ff047819 */ /* 0x000fe20000011404 */
[----:B------:R-:W-:Y:S01]  /*1cc0*/  USHF.R.S32.HI UR20, URZ, 0x1f, UR7 ;  /* 0x0000001f3f147899 */ /* 0x000fe20008011407 */
[----:B------:R-:W-:Y:S01]  /*1cd0*/  IADD3.X R3, R15, UR26, RZ, P1, !PT ;  /* 0x0000001a0f037c10 */ /* 0x000fe20008ffe4ff */
[----:B------:R-:W-:-:S02]  /*1ce0*/  IMAD.IADD R26, R27, 0x1, -R5 ;  /* 0x000000011b1a7824 */ /* 0x000fc400078e0a05 */
[----:B------:R-:W-:Y:S02]  /*1cf0*/  ULEA.HI UR20, UR20, UR7, URZ, 0x6 ;  /* 0x0000000714147291 */ /* 0x000fe4000f8f303f */
[----:B------:R-:W-:Y:S01]  /*1d00*/  IMAD R4, R4, UR50, R26 ;  /* 0x0000003204047c24 */ /* 0x000fe2000f8e021a */
[----:B------:R-:W-:Y:S01]  /*1d10*/  UIADD3 UR7, UR28, -0x1, URZ ;  /* 0xffffffff1c077890 */ /* 0x000fe2000fffe03f */
[----:B------:R-:W-:Y:S01]  /*1d20*/  IMAD.WIDE.U32 R2, R9, c[0x0][0x370], R2 ;  /* 0x0000dc0009027a25 */ /* 0x000fe200078e0002 */
[----:B------:R-:W-:Y:S02]  /*1d30*/  USHF.R.S32.HI UR20, URZ, 0x6, UR20 ;  /* 0x000000063f147899 */ /* 0x000fe40008011414 */
[----:B------:R-:W-:Y:S02]  /*1d40*/  IADD3 R10, P1, R4, UR23, RZ ;  /* 0x00000017040a7c10 */ /* 0x000fe4000ff3e0ff */
[----:B------:R-:W-:Y:S01]  /*1d50*/  UISETP.LT.AND UP1, UPT, URZ, UR20, UPT ;  /* 0x000000143f00728c */ /* 0x000fe2000bf21270 */
[----:B------:R-:W-:-:S02]  /*1d60*/  IADD3 R3, R3, UR8, RZ ;  /* 0x0000000803037c10 */ /* 0x000fc4000fffe0ff */
[----:B------:R-:W-:Y:S01]  /*1d70*/  LEA.HI.X.SX32 R202, R4, UR22, 0x1, P1 ;  /* 0x0000001604ca7c11 */ /* 0x000fe200088f0eff */
[----:B------:R-:W-:Y:S01]  /*1d80*/  USEL UR20, URZ, UR20, !UP1 ;  /* 0x000000143f147287 */ /* 0x000fe2000c800000 */
[----:B------:R-:W-:Y:S01]  /*1d90*/  IMAD.U32 R4, RZ, RZ, UR40 ;  /* 0x00000028ff047e24 */ /* 0x000fe2000f8e00ff */
[----:B------:R-:W-:Y:S02]  /*1da0*/  LEA R203, P1, R10, c[0x0][0x350], 0x2 ;  /* 0x0000d4000acb7a11 */ /* 0x000fe400078210ff */
[----:B------:R-:W-:Y:S01]  /*1db0*/  UISETP.GT.AND UP1, UPT, UR28, UR20, UPT ;  /* 0x000000141c00728c */ /* 0x000fe2000bf24270 */
[----:B------:R-:W-:Y:S01]  /*1dc0*/  IMAD.WIDE.U32 R2, R4, c[0x0][0x378], R2 ;  /* 0x0000de0004027a25 */ /* 0x000fe200078e0002 */
[----:B------:R-:W-:-:S03]  /*1dd0*/  LEA.HI.X R202, R10, c[0x0][0x354], R202, 0x2, P1 ;  /* 0x0000d5000aca7a11 */ /* 0x000fc600008f14ca */
[----:B------:R-:W-:Y:S01]  /*1de0*/  IMAD.WIDE.U32 R4, R4, c[0x0][0x1a8], R6 ;  /* 0x00006a0004047a25 */ /* 0x000fe200078e0006 */
[----:B------:R-:W-:Y:S02]  /*1df0*/  PLOP3.LUT P1, PT, PT, PT, UP1, 0x80, 0x0 ;  /* 0x000000000000781c */ /* 0x000fe40003f2f018 */
[----:B------:R-:W-:Y:S02]  /*1e00*/  IADD3 R3, R3, UR15, RZ ;  /* 0x0000000f03037c10 */ /* 0x000fe4000fffe0ff */
        /* <DEDUP_REMOVED lines=9> */
[----:B------:R-:W-:Y:S05]  /*1ea0*/  @P1 BRA `(.L_x_1786) ;  /* 0x00000bb000001947 */ /* 0x000fea0003800000 */
[----:B-1----:R-:W-:Y:S02]  /*1eb0*/  @UP0 UIADD3 UR7, UR35, UR36, URZ ;  /* 0x0000002423070290 */ /* 0x002fe4000fffe03f */
        /* <DEDUP_REMOVED lines=17> */
.L_x_1787:
        /* <DEDUP_REMOVED lines=18> */
.L_x_1788:
[----:B------:R-:W-:Y:S01]  /*20f0*/  ULDC.64 UR10, c[0x0][0x3a0] ;  /* 0x0000e800000a7ab9 */ /* 0x000fe20000000a00 */
[----:B------:R-:W-:Y:S01]  /*2100*/  IMAD.U32 R10, RZ, RZ, UR21 ;  /* 0x00000015ff0a7e24 */ /* 0x000fe2000f8e00ff */
[----:B------:R-:W-:Y:S01]  /*2110*/  UIMAD UR7, UR24, UR10, URZ ;  /* 0x0000000a180772a4 */ /* 0x000fe2000f8e023f */
[----:B------:R-:W-:Y:S01]  /*2120*/  BSSY B0, `(.L_x_1789) ;  /* 0x000001a000007945 */ /* 0x000fe20003800000 */
[----:B------:R-:W-:Y:S01]  /*2130*/  UIMAD UR6, UR14, -0x80, UR6 ;  /* 0xffffff800e0678a4 */ /* 0x000fe2000f8e0206 */
[----:B------:R-:W-:Y:S01]  /*2140*/  IMAD.WIDE.U32 R2, R10, c[0x0][0x3a0], R14 ;  /* 0x0000e8000a027a25 */ /* 0x000fe200078e000e */
[----:B------:R-:W-:Y:S02]  /*2150*/  UIMAD UR7, UR21, UR11, UR7 ;  /* 0x0000000b150772a4 */ /* 0x000fe4000f8e0207 */
[----:B------:R-:W-:-:S02]  /*2160*/  USHF.R.S32.HI UR12, URZ, 0x1f, UR40 ;  /* 0x0000001f3f0c7899 */ /* 0x000fc40008011428 */
[----:B------:R-:W-:Y:S01]  /*2170*/  IADD3 R2, P0, R2, UR15, RZ ;  /* 0x0000000f02027c10 */ /* 0x000fe2000ff1e0ff */
[----:B------:R-:W-:Y:S01]  /*2180*/  ULDC.64 UR10, c[0x0][0x3b8] ;  /* 0x0000ee00000a7ab9 */ /* 0x000fe20000000a00 */
        /* <DEDUP_REMOVED lines=19> */
.L_x_1790:
[----:B------:R-:W-:Y:S05]  /*22c0*/  BSYNC B0 ;  /* 0x0000000000007941 */ /* 0x000fea0003800000 */
.L_x_1789:
        /* <DEDUP_REMOVED lines=16> */
.L_x_1792:
[----:B------:R-:W-:Y:S05]  /*23d0*/  BSYNC B0 ;  /* 0x0000000000007941 */ /* 0x000fea0003800000 */
.L_x_1791:
        /* <DEDUP_REMOVED lines=16> */
.L_x_1794:
[----:B------:R-:W-:Y:S05]  /*24e0*/  BSYNC B0 ;  /* 0x0000000000007941 */ /* 0x000fea0003800000 */
.L_x_1793:
        /* <DEDUP_REMOVED lines=16> */
.L_x_1796:
[----:B------:R-:W-:Y:S05]  /*25f0*/  BSYNC B0 ;  /* 0x0000000000007941 */ /* 0x000fea0003800000 */
.L_x_1795:
[----:B------:R-:W-:Y:S01]  /*2600*/  ULDC.64 UR6, c[0x0][0x3a8] ;  /* 0x0000ea0000067ab9 */ /* 0x000fe20000000a00 */
[----:B--2---:R-:W-:Y:S01]  /*2610*/  IMAD.WIDE.U32 R2, R10, c[0x0][0x3a8], R14 ;  /* 0x0000ea000a027a25 */ /* 0x004fe200078e000e */
        /* <DEDUP_REMOVED lines=24> */
.L_x_1798:
[----:B------:R-:W-:Y:S05]  /*27a0*/  BSYNC B0 ;  /* 0x0000000000007941 */ /* 0x000fea0003800000 */
.L_x_1797:
        /* <DEDUP_REMOVED lines=14> */
.L_x_1800:
[----:B------:R-:W-:Y:S05]  /*2890*/  BSYNC B0 ;  /* 0x0000000000007941 */ /* 0x000fea0003800000 */
.L_x_1799:
        /* <DEDUP_REMOVED lines=14> */
.L_x_1802:
[----:B------:R-:W-:Y:S05]  /*2980*/  BSYNC B0 ;  /* 0x0000000000007941 */ /* 0x000fea0003800000 */
.L_x_1801:
        /* <DEDUP_REMOVED lines=13> */
.L_x_1786:
[----:B-1----:R-:W2:Y:S01]  /*2a60*/  LDL R16, [R1+0x4] ;  /* 0x0000040001107983 */ /* 0x002ea20000100800 */
[----:B------:R-:W-:Y:S01]  /*2a70*/  ULDC.64 UR16, c[0x0][0x198] ;  /* 0x0000660000107ab9 */ /* 0x000fe20000000a00 */
[----:B------:R-:W-:Y:S01]  /*2a80*/  IMAD.U32 R12, RZ, RZ, UR21 ;  /* 0x00000015ff0c7e24 */ /* 0x000fe2000f8e00ff */
[----:B------:R-:W-:Y:S01]  /*2a90*/  UIMAD UR8, UR24, UR16, URZ ;  /* 0x00000010180872a4 */ /* 0x000fe2000f8e023f */
[C---:B------:R-:W-:Y:S01]  /*2aa0*/  IADD3 R6, R0.reuse, 0x40, RZ ;  /* 0x0000004000067810 */ /* 0x040fe20007ffe0ff */
[----:B------:R-:W-:Y:S01]  /*2ab0*/  IMAD.MOV.U32 R194, RZ, RZ, 0x40 ;  /* 0x00000040ffc27424 */ /* 0x000fe200078e00ff */
[----:B------:R-:W-:Y:S01]  /*2ac0*/  IADD3 R5, R0, 0x60, RZ ;  /* 0x0000006000057810 */ /* 0x000fe20007ffe0ff */
[----:B------:R-:W-:Y:S01]  /*2ad0*/  UIMAD UR8, UR21, UR17, UR8 ;  /* 0x00000011150872a4 */ /* 0x000fe2000f8e0208 */
[----:B------:R-:W-:Y:S01]  /*2ae0*/  IMAD.WIDE.U32 R2, R12, c[0x0][0x198], R14 ;  /* 0x000066000c027a25 */ /* 0x000fe200078e000e */
[----:B------:R-:W-:-:S02]  /*2af0*/  ULDC.64 UR22, c[0x0][0x1a0] ;  /* 0x0000680000167ab9 */ /* 0x000fc40000000a00 */
[----:B------:R-:W-:Y:S01]  /*2b00*/  UIMAD UR22, UR24, UR22, URZ ;  /* 0x00000016181672a4 */ /* 0x000fe2000f8e023f */
[----:B------:R-:W-:Y:S01]  /*2b10*/  IMAD R9, R194, c[0x0][0x374], RZ ;  /* 0x0000dd00c2097a24 */ /* 0x000fe200078e02ff */
[----:B------:R-:W-:Y:S01]  /*2b20*/  IADD3 R2, P0, R2, UR31, RZ ;  /* 0x0000001f02027c10 */ /* 0x000fe2000ff1e0ff */
[----:B------:R-:W-:Y:S01]  /*2b30*/  IMAD.U32 R4, RZ, RZ, UR8 ;  /* 0x00000008ff047e24 */ /* 0x000fe2000f8e00ff */
[----:B------:R-:W-:Y:S02]  /*2b40*/  ULEA.HI UR8, UR7, UR7, URZ, 0x1 ;  /* 0x0000000707087291 */ /* 0x000fe4000f8f083f */
[----:B------:R-:W-:Y:S02]  /*2b50*/  UIMAD UR22, UR21, UR23, UR22 ;  /* 0x00000017151672a4 */ /* 0x000fe4000f8e0216 */
[----:B------:R-:W-:Y:S01]  /*2b60*/  ULOP3.LUT UR8, UR8, 0xfffffffe, URZ, 0xc0, !UPT ;  /* 0xfffffffe08087892 */ /* 0x000fe2000f8ec03f */
[----:B------:R-:W-:Y:S02]  /*2b70*/  IADD3.X R3, R3, UR32, R4, P0, !PT ;  /* 0x0000002003037c10 */ /* 0x000fe400087fe404 */
[----:B------:R-:W-:Y:S01]  /*2b80*/  IADD3 R4, R0, 0x20, RZ ;  /* 0x0000002000047810 */ /* 0x000fe20007ffe0ff */
[----:B------:R-:W-:-:S02]  /*2b90*/  UIADD3 UR8, UR7, -UR8, URZ ;  /* 0x8000000807087290 */ /* 0x000fc4000fffe03f */
[----:B------:R-:W-:Y:S02]  /*2ba0*/  IMAD.WIDE.U32 R2, R8, c[0x0][0x1b0], R2 ;  /* 0x00006c0008027a25 */ /* 0x000fe400078e0002 */
[----:B------:R-:W-:Y:S02]  /*2bb0*/  UISETP.NE.AND UP0, UPT, UR8, 0x1, UPT ;  /* 0x000000010800788c */ /* 0x000fe4000bf05270 */
[----:B------:R-:W-:-:S06]  /*2bc0*/  UIMAD UR8, UR14, -0x80, UR6 ;  /* 0xffffff800e0878a4 */ /* 0x000fcc000f8e0206 */
[----:B------:R-:W-:Y:S01]  /*2bd0*/  ISETP.GE.AND P3, PT, R6, UR8, PT ;  /* 0x0000000806007c0c */ /* 0x000fe2000bf66270 */
[----:B------:R-:W-:Y:S01]  /*2be0*/  IMAD.WIDE.U32 R6, R194, c[0x0][0x190], RZ ;  /* 0x00006400c2067a25 */ /* 0x000fe200078e00ff */
[----:B------:R-:W-:Y:S02]  /*2bf0*/  ISETP.GE.AND P1, PT, R5, UR8, PT ;  /* 0x0000000805007c0c */ /* 0x000fe4000bf26270 */
[----:B------:R-:W-:Y:S02]  /*2c00*/  ISETP.GE.AND P4, PT, R4, UR8, PT ;  /* 0x0000000804007c0c */ /* 0x000fe4000bf86270 */
[----:B------:R-:W-:Y:S01]  /*2c10*/  ISETP.GE.AND P5, PT, R0, UR8, PT ;  /* 0x0000000800007c0c */ /* 0x000fe2000bfa6270 */
[----:B------:R-:W-:-:S06]  /*2c20*/  UIMAD UR8, UR7, -0x40, UR12 ;  /* 0xffffffc0070878a4 */ /* 0x000fcc000f8e020c */
        /* <DEDUP_REMOVED lines=10> */
[----:B------:R-:W-:Y:S02]  /*2cd0*/  IMAD R9, R8, c[0x0][0x1b4], R7 ;  /* 0x00006d0008097a24 */ /* 0x000fe400078e0207 */
[----:B------:R-:W-:Y:S01]  /*2ce0*/  @!P4 IMAD.X R7, RZ, RZ, R23, P2 ;  /* 0x000000ffff07c224 */ /* 0x000fe200010e0617 */
[----:B------:R-:W-:Y:S01]  /*2cf0*/  PLOP3.LUT P2, PT, PT, PT, UP0, 0x80, 0x0 ;  /* 0x000000000000781c */ /* 0x000fe20003f4f008 */
[----:B------:R-:W-:Y:S02]  /*2d00*/  IMAD.IADD R3, R3, 0x1, R9 ;  /* 0x0000000103037824 */ /* 0x000fe400078e0209 */
[----:B------:R-:W-:Y:S02]  /*2d10*/  @!P4 IMAD R11, R7, c[0x0][0x198], RZ ;  /* 0x00006600070bca24 */ /* 0x000fe400078e02ff */
[----:B------:R-:W-:Y:S02]  /*2d20*/  @!P5 IMAD R7, R23, c[0x0][0x198], RZ ;  /* 0x000066001707da24 */ /* 0x000fe400078e02ff */
[----:B------:R-:W-:Y:S01]  /*2d30*/  @P0 BAR.SYNC.DEFER_BLOCKING 0x0 ;  /* 0x0000000000000b1d */ /* 0x000fe20000010000 */
[----:B------:R-:W-:Y:S01]  /*2d40*/  ISETP.GE.AND P0, PT, R0, UR8, PT ;  /* 0x0000000800007c0c */ /* 0x000fe2000bf06270 */
[----:B------:R-:W-:-:S02]  /*2d50*/  @!P4 IMAD R11, R6, c[0x0][0x19c], R11 ;  /* 0x00006700060bca24 */ /* 0x000fc400078e020b */
[----:B------:R-:W-:Y:S02]  /*2d60*/  @!P5 IMAD R9, R0, c[0x0][0x19c], R7 ;  /* 0x000067000009da24 */ /* 0x000fe400078e0207 */
[----:B------:R-:W-:Y:S01]  /*2d70*/  @!P5 IMAD.MOV.U32 R7, RZ, RZ, R3 ;  /* 0x000000ffff07d224 */ /* 0x000fe200078e0003 */
[C---:B--2---:R-:W-:Y:S02]  /*2d80*/  SHF.L.U32 R22, R16.reuse, 0x1, RZ ;  /* 0x0000000110167819 */ /* 0x044fe400000006ff */
[----:B------:R-:W-:-:S05]  /*2d90*/  IADD3 R10, R16, 0x2000, RZ ;  /* 0x00002000100a7810 */ /* 0x000fca0007ffe0ff */
[----:B------:R-:W-:Y:S01]  /*2da0*/  @P0 STS.128 [R22+0x8000], RZ ;  /* 0x008000ff16000388 */ /* 0x000fe20000000c00 */
[----:B------:R-:W-:-:S03]  /*2db0*/  SEL R10, R10, R16, !P2 ;  /* 0x000000100a0a7207 */ /* 0x000fc60005000000 */
[----:B------:R-:W-:Y:S02]  /*2dc0*/  @P0 STS.128 [R22+0xa000], RZ ;  /* 0x00a000ff16000388 */ /* 0x000fe40000000c00 */
[----:B------:R-:W-:Y:S02]  /*2dd0*/  IMAD.SHL.U32 R227, R10, 0x2, RZ ;  /* 0x000000020ae37824 */ /* 0x000fe400078e00ff */
        /* <DEDUP_REMOVED lines=18> */
[----:B--2---:R-:W-:Y:S01]  /*2f00*/  @!P4 IMAD.WIDE.U32 R4, R6, c[0x0][0x198], R2 ;  /* 0x000066000604ca25 */ /* 0x004fe200078e0002 */
[----:B------:R-:W-:-:S02]  /*2f10*/  @!P5 MOV R6, R2 ;  /* 0x000000020006d202 */ /* 0x000fc40000000f00 */
[----:B------:R-:W-:Y:S01]  /*2f20*/  @P0 STS [R227+0x2008], RZ ;  /* 0x002008ffe3000388 */ /* 0x000fe20000000800 */
[----:B------:R-:W-:Y:S02]  /*2f30*/  @!P4 IMAD.IADD R5, R5, 0x1, R11 ;  /* 0x000000010505c824 */ /* 0x000fe400078e020b */
[----:B------:R-:W-:Y:S01]  /*2f40*/  @!P5 IMAD.WIDE.U32 R6, R0, c[0x0][0x198], R6 ;  /* 0x000066000006da25 */ /* 0x000fe200078e0006 */
[----:B------:R-:W-:Y:S03]  /*2f50*/  @P0 STS [R227+0x200c], RZ ;  /* 0x00200cffe3000388 */ /* 0x000fe60000000800 */
[----:B------:R-:W-:Y:S01]  /*2f60*/  @!P5 IMAD.IADD R7, R7, 0x1, R9 ;  /* 0x000000010707d824 */ /* 0x000fe200078e0209 */
[----:B------:R-:W-:Y:S01]  /*2f70*/  @!PT LDS RZ, [RZ] ;  /* 0x00000000fffff984 */ /* 0x000fe20000000800 */
[----:B------:R-:W-:Y:S01]  /*2f80*/  @!PT LDS RZ, [RZ] ;  /* 0x00000000fffff984 */ /* 0x000fe20000000800 */
[----:B------:R-:W-:Y:S01]  /*2f90*/  @!PT LDS RZ, [RZ] ;  /* 0x00000000fffff984 */ /* 0x000fe20000000800 */
[----:B------:R1:W-:Y:S01]  /*2fa0*/  @!P0 LDGSTS.E.BYPASS.LTC128B.128 [R227], [R230.64] ;  /* 0x00000000e6e38fae */ /* 0x0003e2000b901d44 */
[----:B------:R-:W-:-:S03]  /*2fb0*/  IMAD R11, R13, c[0x0][0x1b8], RZ ;  /* 0x00006e000d0b7a24 */ /* 0x000fc600078e02ff */
[----:B------:R1:W-:Y:S01]  /*2fc0*/  @!P0 LDGSTS.E.BYPASS.LTC128B.128 [R227+0x2000], [R230.64+0x80] ;  /* 0x02000080e6e38fae */ /* 0x0003e2000b901d44 */
[----:B------:R-:W-:-:S03]  /*2fd0*/  @!P5 LEA R20, P0, R6, c[0x0][0x168], 0x1 ;  /* 0x00005a000614da11 */ /* 0x000fc600078008ff */
[----:B------:R-:W-:Y:S01]  /*2fe0*/  @P6 STS [R227+0x1000], RZ ;  /* 0x001000ffe3006388 */ /* 0x000fe20000000800 */
[----:B------:R-:W-:Y:S01]  /*2ff0*/  @!P5 LEA.HI.X R21, R6, c[0x0][0x16c], R7, 0x1, P0 ;  /* 0x00005b000615da11 */ /* 0x000fe200000f0c07 */
[----:B------:R-:W-:Y:S01]  /*3000*/  IMAD.U32 R7, RZ, RZ, UR22 ;  /* 0x00000016ff077e24 */ /* 0x000fe2000f8e00ff */
[C---:B------:R-:W-:Y:S01]  /*3010*/  @!P4 LEA R18, P0, R4.reuse, c[0x0][0x168], 0x1 ;  /* 0x00005a000412ca11 */ /* 0x040fe200078008ff */
[----:B------:R-:W-:Y:S03]  /*3020*/  @P6 STS [R227+0x1004], RZ ;  /* 0x001004ffe3006388 */ /* 0x000fe60000000800 */
[----:B------:R-:W-:Y:S01]  /*3030*/  @!P4 LEA.HI.X R19, R4, c[0x0][0x16c], R5, 0x1, P0 ;  /* 0x00005b000413ca11 */ /* 0x000fe200000f0c05 */
[----:B------:R-:W-:Y:S01]  /*3040*/  IMAD.WIDE.U32 R4, R12, c[0x0][0x1a0], R14 ;  /* 0x000068000c047a25 */ /* 0x000fe200078e000e */
[----:B------:R-:W-:Y:S01]  /*3050*/  @!P3 IADD3 R9, P0, R0, 0x40, RZ ;  /* 0x000000400009b810 */ /* 0x000fe20007f1e0ff */
[----:B------:R-:W-:Y:S02]  /*3060*/  @P6 STS [R227+0x1008], RZ ;  /* 0x001008ffe3006388 */ /* 0x000fe40000000800 */
[----:B------:R-:W-:Y:S01]  /*3070*/  IMAD R12, R8, c[0x0][0x1bc], R11 ;  /* 0x00006f00080c7a24 */ /* 0x000fe200078e020b */
[----:B------:R-:W-:Y:S01]  /*3080*/  @!P3 IADD3.X R6, RZ, R23, RZ, P0, !PT ;  /* 0x00000017ff06b210 */ /* 0x000fe200007fe4ff */
[----:B------:R-:W-:Y:S01]  /*3090*/  @!P5 IMAD R11, R23, c[0x0][0x1a0], RZ ;  /* 0x00006800170bda24 */ /* 0x000fe200078e02ff */
[----:B------:R-:W-:Y:S01]  /*30a0*/  @!P1 IADD3 R10, P0, R0, 0x60, RZ ;  /* 0x00000060000a9810 */ /* 0x000fe20007f1e0ff */
[----:B------:R-:W-:Y:S02]  /*30b0*/  @P6 STS [R227+0x100c], RZ ;  /* 0x00100cffe3006388 */ /* 0x000fe40000000800 */
[----:B------:R-:W-:-:S02]  /*30c0*/  @!P3 IMAD R6, R6, c[0x0][0x198], RZ ;  /* 0x000066000606ba24 */ /* 0x000fc400078e02ff */
[----:B------:R-:W-:Y:S01]  /*30d0*/  @!P1 IMAD.X R14, RZ, RZ, R23, P0 ;  /* 0x000000ffff0e9224 */ /* 0x000fe200000e0617 */
[----:B------:R-:W-:Y:S01]  /*30e0*/  IADD3 R4, P0, R4, UR29, RZ ;  /* 0x0000001d04047c10 */ /* 0x000fe2000ff1e0ff */
[----:B------:R-:W-:Y:S01]  /*30f0*/  @!P3 IMAD R13, R9, c[0x0][0x19c], R6 ;  /* 0x00006700090dba24 */ /* 0x000fe200078e0206 */
[----:B------:R-:W-:Y:S01]  /*3100*/  @P6 STS [R227+0x3000], RZ ;  /* 0x003000ffe3006388 */ /* 0x000fe20000000800 */
[----:B------:R-:W-:Y:S01]  /*3110*/  @!P3 IMAD.MOV.U32 R6, RZ, RZ, R2 ;  /* 0x000000ffff06b224 */ /* 0x000fe200078e0002 */
[----:B------:R-:W-:Y:S02]  /*3120*/  IADD3.X R5, R5, UR30, R7, P0, !PT ;  /* 0x0000001e05057c10 */ /* 0x000fe400087fe407 */
[----:B------:R-:W-:Y:S01]  /*3130*/  @!P3 MOV R7, R3 ;  /* 0x000000030007b202 */ /* 0x000fe20000000f00 */
[----:B------:R-:W-:Y:S02]  /*3140*/  @P6 STS [R227+0x3004], RZ ;  /* 0x003004ffe3006388 */ /* 0x000fe40000000800 */
[----:B------:R-:W-:-:S02]  /*3150*/  IMAD.WIDE.U32 R4, R8, c[0x0][0x1b8], R4 ;  /* 0x00006e0008047a25 */ /* 0x000fc400078e0004 */
[----:B------:R-:W-:Y:S02]  /*3160*/  @P6 STS [R227+0x3008], RZ ;  /* 0x003008ffe3006388 */ /* 0x000fe40000000800 */
[----:B------:R-:W-:Y:S02]  /*3170*/  @!P3 IMAD.WIDE.U32 R6, R9, c[0x0][0x198], R6 ;  /* 0x000066000906ba25 */ /* 0x000fe400078e0006 */
[----:B------:R-:W-:Y:S02]  /*3180*/  @P6 STS [R227+0x300c], RZ ;  /* 0x00300cffe3006388 */ /* 0x000fe40000000800 */
[----:B------:R-:W-:Y:S01]  /*3190*/  @!P1 IMAD.MOV.U32 R8, RZ, RZ, R2 ;  /* 0x000000ffff089224 */ /* 0x000fe200078e0002 */
[----:B------:R-:W-:Y:S01]  /*31a0*/  @!P3 LEA R16, P0, R6, c[0x0][0x168], 0x1 ;  /* 0x00005a000610ba11 */ /* 0x000fe200078008ff */
[----:B------:R-:W-:Y:S01]  /*31b0*/  @!P1 IMAD R2, R14, c[0x0][0x198], RZ ;  /* 0x000066000e029a24 */ /* 0x000fe200078e02ff */
[----:B------:R-:W-:Y:S01]  /*31c0*/  @!PT LDS RZ, [RZ] ;  /* 0x00000000fffff984 */ /* 0x000fe20000000800 */
[----:B------:R-:W-:Y:S01]  /*31d0*/  @!PT LDS RZ, [RZ] ;  /* 0x00000000fffff984 */ /* 0x000fe20000000800 */
[----:B------:R-:W-:Y:S01]  /*31e0*/  @!PT LDS RZ, [RZ] ;  /* 0x00000000fffff984 */ /* 0x000fe20000000800 */
[----:B------:R1:W-:Y:S01]  /*31f0*/  @!P6 LDGSTS.E.BYPASS.LTC128B.128 [R227+0x1000], [R24.64] ;  /* 0x0100000018e3efae */ /* 0x0003e2000b901d44 */
        /* <DEDUP_REMOVED lines=8> */
[----:B------:R-:W-:Y:S03]  /*3280*/  @P5 STS.128 [R22+0xc000], RZ ;  /* 0x00c000ff16005388 */ /* 0x000fe60000000c00 */
[----:B------:R-:W-:Y:S01]  /*3290*/  @!P5 IMAD.WIDE.U32 R6, R0, c[0x0][0x1a0], R2 ;  /* 0x000068000006da25 */ /* 0x000fe200078e0002 */
[----:B------:R-:W-:Y:S01]  /*32a0*/  @!P1 LEA R14, P0, R8, c[0x0][0x168], 0x1 ;  /* 0x00005a00080e9a11 */ /* 0x000fe200078008ff */
[----:B------:R-:W-:Y:S02]  /*32b0*/  @P5 STS.128 [R22+0x10000], RZ ;  /* 0x010000ff16005388 */ /* 0x000fe40000000c00 */
[----:B------:R-:W-:-:S02]  /*32c0*/  @!P1 IMAD.IADD R2, R9, 0x1, R12 ;  /* 0x0000000109029824 */ /* 0x000fc400078e020c */
[----:B------:R-:W-:Y:S01]  /*32d0*/  @!P5 IMAD R5, R0, c[0x0][0x1a4], R11 ;  /* 0x000069000005da24 */ /* 0x000fe200078e020b */
[----:B------:R-:W-:Y:S01]  /*32e0*/  @!PT LDS RZ, [RZ] ;  /* 0x00000000fffff984 */ /* 0x000fe20000000800 */
[----:B------:R-:W-:Y:S01]  /*32f0*/  @!PT LDS RZ, [RZ] ;  /* 0x00000000fffff984 */ /* 0x000fe20000000800 */
[----:B------:R-:W-:Y:S01]  /*3300*/  @!PT LDS RZ, [RZ] ;  /* 0x00000000fffff984 */ /* 0x000fe20000000800 */
[----:B------:R1:W-:Y:S01]  /*3310*/  @!P5 LDGSTS.E.BYPASS.LTC128B.128 [R22+0xc000], [R20.64] ;  /* 0x0c0000001416dfae */ /* 0x0003e2000b901d44 */
[----:B------:R-:W-:Y:S01]  /*3320*/  @!P3 IMAD.MOV.U32 R9, RZ, RZ, R3 ;  /* 0x000000ffff09b224 */ /* 0x000fe200078e0003 */
[----:B------:R-:W-:Y:S01]  /*3330*/  @!P1 LEA.HI.X R15, R8, c[0x0][0x16c], R2, 0x1, P0 ;  /* 0x00005b00080f9a11 */ /* 0x000fe200000f0c02 */
[----:B------:R-:W-:Y:S01]  /*3340*/  @!P5 IMAD.IADD R5, R7, 0x1, R5 ;  /* 0x000000010705d824 */ /* 0x000fe200078e0205 */
[C---:B------:R-:W-:Y:S01]  /*3350*/  @!P5 LEA R12, P0, R6.reuse, c[0x0][0x170], 0x1 ;  /* 0x00005c00060cda11 */ /* 0x040fe200078008ff */
[----:B------:R1:W-:Y:S03]  /*3360*/  @!P5 LDGSTS.E.BYPASS.LTC128B.128 [R22+0x10000], [R20.64+0x80] ;  /* 0x100000801416dfae */ /* 0x0003e6000b901d44 */
[----:B------:R-:W-:Y:S01]  /*3370*/  @!P5 LEA.HI.X R13, R6, c[0x0][0x174], R5, 0x1, P0 ;  /* 0x00005d00060dda11 */ /* 0x000fe200000f0c05 */
[----:B------:R-:W-:Y:S01]  /*3380*/  @P4 STS.128 [R22+0xd000], RZ ;  /* 0x00d000ff16004388 */ /* 0x000fe20000000c00 */
[----:B------:R-:W-:-:S03]  /*3390*/  @!P4 IADD3 R2, P0, R0, 0x20, RZ ;  /* 0x000000200002c810 */ /* 0x000fc60007f1e0ff */
[----:B------:R-:W-:Y:S01]  /*33a0*/  @P4 STS.128 [R22+0x11000], RZ ;  /* 0x011000ff16004388 */ /* 0x000fe20000000c00 */
[----:B------:R-:W-:Y:S02]  /*33b0*/  @!P4 IADD3.X R6, RZ, R23, RZ, P0, !PT ;  /* 0x00000017ff06c210 */ /* 0x000fe400007fe4ff */
[----:B------:R-:W-:Y:S01]  /*33c0*/  @!P3 IADD3 R5, P0, R0, 0x40, RZ ;  /* 0x000000400005b810 */ /* 0x000fe20007f1e0ff */
[----:B------:R-:W-:Y:S01]  /*33d0*/  @!PT LDS RZ, [RZ] ;  /* 0x00000000fffff984 */ /* 0x000fe20000000800 */
[----:B------:R-:W-:Y:S01]  /*33e0*/  @!PT LDS RZ, [RZ] ;  /* 0x00000000fffff984 */ /* 0x000fe20000000800 */
[----:B------:R-:W-:Y:S01]  /*33f0*/  @!PT LDS RZ, [RZ] ;  /* 0x00000000fffff984 */ /* 0x000fe20000000800 */
[----:B------:R1:W-:Y:S02]  /*3400*/  @!P4 LDGSTS.E.BYPASS.LTC128B.128 [R22+0xd000], [R18.64] ;  /* 0x0d0000001216cfae */ /* 0x0003e4000b901d44 */
[----:B------:R-:W-:Y:S02]  /*3410*/  @!P4 IMAD R6, R6, c[0x0][0x1a0], RZ ;  /* 0x000068000606ca24 */ /* 0x000fe400078e02ff */
[--C-:B------:R-:W-:Y:S01]  /*3420*/  @!P3 IMAD.X R7, RZ, RZ, R23.reuse, P0 ;  /* 0x000000ffff07b224 */ /* 0x100fe200000e0617 */
[----:B------:R-:W-:Y:S01]  /*3430*/  @!P1 IADD3 R0, P0, R0, 0x60, RZ ;  /* 0x0000006000009810 */ /* 0x000fe20007f1e0ff */
[----:B------:R-:W-:Y:S01]  /*3440*/  @!P4 IMAD R10, R2, c[0x0][0x1a4], R6 ;  /* 0x00006900020aca24 */ /* 0x000fe200078e0206 */
[----:B------:R1:W-:Y:S01]  /*3450*/  @!P4 LDGSTS.E.BYPASS.LTC128B.128 [R22+0x11000], [R18.64+0x80] ;  /* 0x110000801216cfae */ /* 0x0003e2000b901d44 */
[----:B------:R-:W-:Y:S01]  /*3460*/  @!P3 IMAD R8, R7, c[0x0][0x1a0], RZ ;  /* 0x000068000708ba24 */ /* 0x000fe200078e02ff */
[----:B------:R-:W-:Y:S01]  /*3470*/  @!P4 MOV R7, R3 ;  /* 0x000000030007c202 */ /* 0x000fe20000000f00 */
[----:B------:R-:W-:Y:S01]  /*3480*/  @!P4 IMAD.MOV.U32 R6, RZ, RZ, R4 ;  /* 0x000000ffff06c224 */ /* 0x000fe200078e0004 */
[----:B------:R-:W-:Y:S01]  /*3490*/  @P3 STS.128 [R22+0xe000], RZ ;  /* 0x00e000ff16003388 */ /* 0x000fe20000000c00 */
[----:B------:R-:W-:-:S02]  /*34a0*/  @!P1 IMAD.X R11, RZ, RZ, R23, P0 ;  /* 0x000000ffff0b9224 */ /* 0x000fc400000e0617 */
[C---:B------:R-:W-:Y:S01]  /*34b0*/  @!P3 IMAD R23, R5.reuse, c[0x0][0x1a4], R8 ;  /* 0x000069000517ba24 */ /* 0x040fe200078e0208 */
[----:B------:R-:W-:Y:S01]  /*34c0*/  @P3 STS.128 [R22+0x12000], RZ ;  /* 0x012000ff16003388 */ /* 0x000fe20000000c00 */
[----:B------:R-:W-:Y:S02]  /*34d0*/  @!P3 IMAD.MOV.U32 R8, RZ, RZ, R4 ;  /* 0x000000ffff08b224 */ /* 0x000fe400078e0004 */
[----:B------:R-:W-:Y:S01]  /*34e0*/  @!P4 IMAD.WIDE.U32 R6, R2, c[0x0][0x1a0], R6 ;  /* 0x000068000206ca25 */ /* 0x000fe200078e0006 */
[----:B------:R-:W-:Y:S01]  /*34f0*/  @!P1 MOV R2, R4 ;  /* 0x0000000400029202 */ /* 0x000fe20000000f00 */
[----:B------:R-:W-:Y:S01]  /*3500*/  @!PT LDS RZ, [RZ] ;  /* 0x00000000fffff984 */ /* 0x000fe20000000800 */
[----:B------:R-:W-:Y:S01]  /*3510*/  @!PT LDS RZ, [RZ] ;  /* 0x00000000fffff984 */ /* 0x000fe20000000800 */
[----:B------:R-:W-:Y:S01]  /*3520*/  @!PT LDS RZ, [RZ] ;  /* 0x00000000fffff984 */ /* 0x000fe20000000800 */
[----:B------:R1:W-:Y:S02]  /*3530*/  @!P3 LDGSTS.E.BYPASS.LTC128B.128 [R22+0xe000], [R16.64] ;  /* 0x0e0000001016bfae */ /* 0x0003e4000b901d44 */
[----:B------:R-:W-:Y:S02]  /*3540*/  @!P3 IMAD.WIDE.U32 R8, R5, c[0x0][0x1a0], R8 ;  /* 0x000068000508ba25 */ /* 0x000fe400078e0008 */
[----:B------:R1:W-:Y:S02]  /*3550*/  @!P3 LDGSTS.E.BYPASS.LTC128B.128 [R22+0x12000], [R16.64+0x80] ;  /* 0x120000801016bfae */ /* 0x0003e4000b901d44 */
[----:B------:R-:W-:-:S02]  /*3560*/  @!P1 IMAD R5, R11, c[0x0][0x1a0], RZ ;  /* 0x000068000b059a24 */ /* 0x000fc400078e02ff */
[----:B------:R-:W-:Y:S01]  /*3570*/  @!P4 IMAD.IADD R7, R7, 0x1, R10 ;  /* 0x000000010707c824 */ /* 0x000fe200078e020a */
[----:B------:R-:W-:Y:S01]  /*3580*/  @!P4 LEA R10, P0, R6, c[0x0][0x170], 0x1 ;  /* 0x00005c00060aca11 */ /* 0x000fe200078008ff */
[C---:B------:R-:W-:Y:S01]  /*3590*/  @!P1 IMAD R5, R0.reuse, c[0x0][0x1a4], R5 ;  /* 0x0000690000059a24 */ /* 0x040fe200078e0205 */
[----:B------:R-:W-:Y:S01]  /*35a0*/  @P1 STS.128 [R22+0xf000], RZ ;  /* 0x00f000ff16001388 */ /* 0x000fe20000000c00 */
[----:B------:R-:W-:Y:S01]  /*35b0*/  @!P1 IMAD.WIDE.U32 R2, R0, c[0x0][0x1a0], R2 ;  /* 0x0000680000029a25 */ /* 0x000fe200078e0002 */
[----:B------:R-:W-:Y:S02]  /*35c0*/  @!P4 LEA.HI.X R11, R6, c[0x0][0x174], R7, 0x1, P0 ;  /* 0x00005d00060bca11 */ /* 0x000fe400000f0c07 */
[----:B------:R-:W-:Y:S01]  /*35d0*/  @!P3 LEA R6, P0, R8, c[0x0][0x170], 0x1 ;  /* 0x00005c000806ba11 */ /* 0x000fe200078008ff */
[----:B------:R-:W-:Y:S01]  /*35e0*/  @!P3 IMAD.IADD R0, R9, 0x1, R23 ;  /* 0x000000010900b824 */ /* 0x000fe200078e0217 */
[----:B------:R-:W-:Y:S01]  /*35f0*/  @P1 STS.128 [R22+0x13000], RZ ;  /* 0x013000ff16001388 */ /* 0x000fe20000000c00 */
[----:B------:R-:W-:-:S03]  /*3600*/  MOV R9, c[0x0][0x30c] ;  /* 0x0000c30000097a02 */ /* 0x000fc60000000f00 */
[----:B------:R-:W-:Y:S01]  /*3610*/  @!PT LDS RZ, [RZ] ;  /* 0x00000000fffff984 */ /* 0x000fe20000000800 */
[----:B------:R-:W-:Y:S01]  /*3620*/  @!PT LDS RZ, [RZ] ;  /* 0x00000000fffff984 */ /* 0x000fe20000000800 */
[----:B------:R-:W-:Y:S01]  /*3630*/  @!PT LDS RZ, [RZ] ;  /* 0x00000000fffff984 */ /* 0x000fe20000000800 */
[----:B------:R1:W-:Y:S01]  /*3640*/  @!P1 LDGSTS.E.BYPASS.LTC128B.128 [R22+0xf000], [R14.64] ;  /* 0x0f0000000e169fae */ /* 0x0003e2000b901d44 */
[----:B------:R-:W-:Y:S01]  /*3650*/  @!P3 LEA.HI.X R7, R8, c[0x0][0x174], R0, 0x1, P0 ;  /* 0x00005d000807ba11 */ /* 0x000fe200000f0c00 */
[----:B------:R-:W-:Y:S01]  /*3660*/  @!P1 IMAD.IADD R0, R3, 0x1, R5 ;  /* 0x0000000103009824 */ /* 0x000fe200078e0205 */
[C---:B------:R-:W-:Y:S01]  /*3670*/  @!P1 LEA R4, P0, R2.reuse, c[0x0][0x170], 0x1 ;  /* 0x00005c0002049a11 */ /* 0x040fe200078008ff */
[----:B------:R1:W-:Y:S01]  /*3680*/  @!P1 LDGSTS.E.BYPASS.LTC128B.128 [R22+0x13000], [R14.64+0x80] ;  /* 0x130000800e169fae */ /* 0x0003e2000b901d44 */
[----:B------:R-:W-:Y:S02]  /*3690*/  IMAD.MOV.U32 R8, RZ, RZ, c[0x0][0x308] ;  /* 0x0000c200ff087624 */ /* 0x000fe400078e00ff */
[----:B------:R-:W-:Y:S01]  /*36a0*/  @!P1 LEA.HI.X R5, R2, c[0x0][0x174], R0, 0x1, P0 ;  /* 0x00005d0002059a11 */ /* 0x000fe200000f0c00 */
        /* <DEDUP_REMOVED lines=33> */
[C---:B------:R-:W-:Y:S01]  /*38c0*/  IADD3 R3, R239.reuse, 0x8, RZ ;  /* 0x00000008ef037810 */ /* 0x040fe20007ffe0ff */
[----:B------:R-:W-:Y:S01]  /*38d0*/  IMAD.MOV.U32 R242, RZ, RZ, 0x7f800000 ;  /* 0x7f800000fff27424 */ /* 0x000fe200078e00ff */
[----:B------:R-:W-:Y:S01]  /*38e0*/  ISETP.GE.AND P0, PT, R0, UR8, PT ;  /* 0x0000000800007c0c */ /* 0x000fe2000bf06270 */
[----:B------:R-:W-:Y:S01]  /*38f0*/  IMAD.MOV.U32 R240, RZ, RZ, 0x7f800000 ;  /* 0x7f800000fff07424 */ /* 0x000fe200078e00ff */
[C---:B------:R-:W-:Y:S01]  /*3900*/  IADD3 R2, R239.reuse, 0x20, RZ ;  /* 0x00000020ef027810 */ /* 0x040fe20007ffe0ff */
[----:B------:R-:W-:Y:S01]  /*3910*/  IMAD.MOV.U32 R241, RZ, RZ, 0x7f800000 ;  /* 0x7f800000fff17424 */ /* 0x000fe200078e00ff */
[----:B------:R-:W-:-:S02]  /*3920*/  ISETP.GE.AND P4, PT, R239, UR8, PT ;  /* 0x00000008ef007c0c */ /* 0x000fc4000bf86270 */
[----:B------:R-:W-:Y:S02]  /*3930*/  ISETP.GE.AND P3, PT, R3, UR8, PT ;  /* 0x0000000803007c0c */ /* 0x000fe4000bf66270 */
[----:B------:R-:W-:Y:S01]  /*3940*/  ISETP.GE.AND P1, PT, R2, UR8, PT ;  /* 0x0000000802007c0c */ /* 0x000fe2000bf26270 */
[----:B------:R-:W-:Y:S01]  /*3950*/  IMAD.MOV.U32 R2, RZ, RZ, 0x4 ;  /* 0x00000004ff027424 */ /* 0x000fe200078e00ff */
[----:B------:R-:W-:-:S03]  /*3960*/  MOV R243, 0x7f800000 ;  /* 0x7f80000000f37802 */ /* 0x000fc60000000f00 */
        /* <DEDUP_REMOVED lines=8> */
[----:B------:R2:W5:Y:S02]  /*39f0*/  @!P1 LDG.E R240, [R2.64+0x80] ;  /* 0x0000800402f09981 */ /* 0x000564000c1e1900 */
[----:B--2---:R-:W-:-:S04]  /*3a00*/  SHF.R.S32.HI R2, RZ, 0x1f, R0 ;  /* 0x0000001fff027819 */ /* 0x004fc80000011400 */
[----:B------:R-:W-:-:S04]  /*3a10*/  LEA.HI R2, R2, R0, RZ, 0x3 ;  /* 0x0000000002027211 */ /* 0x000fc800078f18ff */
[----:B------:R-:W-:-:S05]  /*3a20*/  LOP3.LUT R2, R2, 0xfffffff8, RZ, 0xc0, !PT ;  /* 0xfffffff802027812 */ /* 0x000fca00078ec0ff */
[----:B------:R-:W-:-:S05]  /*3a30*/  IMAD.IADD R0, R0, 0x1, -R2 ;  /* 0x0000000100007824 */ /* 0x000fca00078e0a02 */
[C---:B------:R-:W-:Y:S02]  /*3a40*/  LOP3.LUT P0, RZ, R0.reuse, 0x2, RZ, 0xc0, !PT ;  /* 0x0000000200ff7812 */ /* 0x040fe4000780c0ff */
[----:B------:R-:W-:Y:S02]  /*3a50*/  LOP3.LUT P1, RZ, R0, 0x4, RZ, 0xc0, !PT ;  /* 0x0000000400ff7812 */ /* 0x000fe4000782c0ff */
[----:B------:R-:W-:-:S04]  /*3a60*/  IADD3 R0, R197, 0x2000, RZ ;  /* 0x00002000c5007810 */ /* 0x000fc80007ffe0ff */
[----:B------:R-:W-:Y:S02]  /*3a70*/  SEL R0, R0, R197, !P2 ;  /* 0x000000c500007207 */ /* 0x000fe40005000000 */
[----:B------:R-:W-:Y:S02]  /*3a80*/  SHF.R.S32.HI R2, RZ, 0x1f, R26 ;  /* 0x0000001fff027819 */ /* 0x000fe4000001141a */
[----:B------:R-:W-:Y:S01]  /*3a90*/  SHF.L.U32 R189, R0, 0x1, RZ ;  /* 0x0000000100bd7819 */ /* 0x000fe200000006ff */
[----:B------:R-:W-:-:S04]  /*3aa0*/  IMAD.MOV.U32 R0, RZ, RZ, c[0x0][0x22c] ;  /* 0x00008b00ff007624 */ /* 0x000fc800078e00ff */
[----:B------:R-:W-:-:S04]  /*3ab0*/  IMAD R0, R0, c[0x0][0x1c0], RZ ;  /* 0x0000700000007a24 */ /* 0x000fc800078e02ff */
[----:B------:R-:W-:Y:S02]  /*3ac0*/  IMAD.SHL.U32 R238, R0, 0x8, RZ ;  /* 0x0000000800ee7824 */ /* 0x000fe400078e00ff */
[----:B------:R-:W-:Y:S01]  /*3ad0*/  IMAD.MOV.U32 R195, RZ, RZ, 0x20 ;  /* 0x00000020ffc37424 */ /* 0x000fe200078e00ff */
        /* <DEDUP_REMOVED lines=66> */
[----:B------:R-:W-:Y:S01]  /*3f00*/  ULDC UR13, c[0x0][0x2e8] ;  /* 0x0000ba00000d7ab9 */ /* 0x000fe20000000800 */
[----:B------:R-:W-:Y:S01]  /*3f10*/  SEL R194, R194, 0xffffffc0, !P1 ;  /* 0xffffffc0c2c27807 */ /* 0x000fe20004800000 */
[----:B------:R-:W-:-:S02]  /*3f20*/  UIADD3 UR33, UR33, -UR13, URZ ;  /* 0x8000000d21217290 */ /* 0x000fc4000fffe03f */
[----:B------:R-:W-:Y:S01]  /*3f30*/  ULDC UR17, c[0x0][0x2e4] ;  /* 0x0000b90000117ab9 */ /* 0x000fe20000000800 */
[----:B----4-:R-:W-:-:S04]  /*3f40*/  IADD3 R3, P4, P3, R4, UR48, R26 ;  /* 0x0000003004037c10 */ /* 0x010fc8000fb9e01a */
[----:B------:R-:W-:Y:S02]  /*3f50*/  IADD3.X R4, R5, UR52, R2, P4, P3 ;  /* 0x0000003405047c10 */ /* 0x000fe4000a7e6402 */
[----:B------:R-:W-:Y:S01]  /*3f60*/  IADD3 R2, R196, 0x2000, RZ ;  /* 0x00002000c4027810 */ /* 0x000fe20007ffe0ff */
[----:B---3--:R-:W2:Y:S01]  /*3f70*/  R2UR UR22, R8 ;  /* 0x00000000081673c2 */ /* 0x008ea200000e0000 */
[----:B------:R2:W-:Y:S02]  /*3f80*/  STL [R1+0x8], R3 ;  /* 0x0000080301007387 */ /* 0x0005e40000100800 */
[----:B------:R-:W-:Y:S02]  /*3f90*/  SEL R2, R2, R196, !P2 ;  /* 0x000000c402027207 */ /* 0x000fe40005000000 */
[----:B------:R-:W-:-:S03]  /*3fa0*/  SHF.L.U32 R5, R0, 0x4, RZ ;  /* 0x0000000400057819 */ /* 0x000fc600000006ff */
[----:B------:R-:W-:Y:S01]  /*3fb0*/  IMAD.SHL.U32 R188, R2, 0x2, RZ ;  /* 0x0000000202bc7824 */ /* 0x000fe200078e00ff */
[----:B------:R-:W3:Y:S01]  /*3fc0*/  R2UR UR31, R9 ;  /* 0x00000000091f73c2 */ /* 0x000ee200000e0000 */
[----:B------:R-:W-:-:S05]  /*3fd0*/  IADD3 R2, R5, 0x60, RZ ;  /* 0x0000006005027810 */ /* 0x000fca0007ffe0ff */
[----:B------:R-:W-:Y:S01]  /*3fe0*/  IMAD.IADD R2, R238, 0x1, R2 ;  /* 0x00000001ee027824 */ /* 0x000fe200078e0202 */
[----:B--2---:R-:W-:Y:S02]  /*3ff0*/  LOP3.LUT R3, R4, UR22, RZ, 0x3c, !PT ;  /* 0x0000001604037c12 */ /* 0x004fe4000f8e3cff */
[----:B------:R-:W-:-:S03]  /*4000*/  IADD3 R4, R5, 0x20, RZ ;  /* 0x0000002005047810 */ /* 0x000fc60007ffe0ff */
[----:B------:R2:W-:Y:S02]  /*4010*/  STL [R1], R3 ;  /* 0x0000000301007387 */ /* 0x0005e40000100800 */
[C---:B------:R-:W-:Y:S02]  /*4020*/  IMAD.IADD R4, R238.reuse, 0x1, R4 ;  /* 0x00000001ee047824 */ /* 0x040fe400078e0204 */
[C---:B------:R-:W-:Y:S02]  /*4030*/  IMAD.IADD R2, R238.reuse, 0x1, R2 ;  /* 0x00000001ee027824 */ /* 0x040fe400078e0202 */
[C---:B------:R-:W-:Y:S02]  /*4040*/  IMAD.IADD R4, R238.reuse, 0x1, R4 ;  /* 0x00000001ee047824 */ /* 0x040fe400078e0204 */
[C---:B------:R-:W-:Y:S02]  /*4050*/  IMAD.IADD R245, R238.reuse, 0x1, R2 ;  /* 0x00000001eef57824 */ /* 0x040fe400078e0202 */
[----:B------:R-:W-:Y:S01]  /*4060*/  IMAD.IADD R249, R238, 0x1, R4 ;  /* 0x00000001eef97824 */ /* 0x000fe200078e0204 */
[----:B--2---:R-:W-:-:S04]  /*4070*/  IADD3 R3, R5, 0x40, RZ ;  /* 0x0000004005037810 */ /* 0x004fc80007ffe0ff */
[----:B------:R-:W-:-:S04]  /*4080*/  IADD3 R3, R238, R3, RZ ;  /* 0x00000003ee037210 */ /* 0x000fc80007ffe0ff */
[----:B------:R-:W-:-:S04]  /*4090*/  IADD3 R3, R238, R3, RZ ;  /* 0x00000003ee037210 */ /* 0x000fc80007ffe0ff */
[C---:B------:R-:W-:Y:S01]  /*40a0*/  IADD3 R247, R238.reuse, R3, RZ ;  /* 0x00000003eef77210 */ /* 0x040fe20007ffe0ff */
[C---:B------:R-:W-:Y:S02]  /*40b0*/  IMAD.IADD R248, R238.reuse, 0x1, R249 ;  /* 0x00000001eef87824 */ /* 0x040fe400078e02f9 */
[C---:B------:R-:W-:Y:S01]  /*40c0*/  IMAD.IADD R244, R238.reuse, 0x1, R245 ;  /* 0x00000001eef47824 */ /* 0x040fe200078e02f5 */
[C---:B------:R-:W-:Y:S01]  /*40d0*/  IADD3 R246, R238.reuse, R247, RZ ;  /* 0x000000f7eef67210 */ /* 0x040fe20007ffe0ff */
[C---:B------:R-:W-:Y:S02]  /*40e0*/  IMAD.IADD R252, R238.reuse, 0x1, R248 ;  /* 0x00000001eefc7824 */ /* 0x040fe400078e02f8 */
[C---:B------:R-:W-:Y:S01]  /*40f0*/  IMAD.IADD R250, R238.reuse, 0x1, R244 ;  /* 0x00000001eefa7824 */ /* 0x040fe200078e02f4 */
[----:B------:R-:W-:Y:S01]  /*4100*/  IADD3 R251, R238, R246, RZ ;  /* 0x000000f6eefb7210 */ /* 0x000fe20007ffe0ff */
[----:B------:R-:W-:Y:S02]  /*4110*/  UIADD3 UR30, UR22, -0x61c88647, URZ ;  /* 0x9e3779b9161e7890 */ /* 0x000fe4000fffe03f */
[----:B------:R-:W-:-:S02]  /*4120*/  UIADD3 UR34, UR22, 0x3c6ef372, URZ ;  /* 0x3c6ef37216227890 */ /* 0x000fc4000fffe03f */
[----:B------:R-:W-:Y:S02]  /*4130*/  UIADD3 UR28, UR22, -0x255992d5, URZ ;  /* 0xdaa66d2b161c7890 */ /* 0x000fe4000fffe03f */
[----:B------:R-:W-:Y:S02]  /*4140*/  UIADD3 UR26, UR22, 0x78dde6e4, URZ ;  /* 0x78dde6e4161a7890 */ /* 0x000fe4000fffe03f */
[----:B------:R-:W-:Y:S02]  /*4150*/  UIADD3 UR24, UR22, 0x1715609d, URZ ;  /* 0x1715609d16187890 */ /* 0x000fe4000fffe03f */
[----:B------:R-:W-:Y:S02]  /*4160*/  UIADD3 UR22, UR22, -0x4ab325aa, URZ ;  /* 0xb54cda5616167890 */ /* 0x000fe4000fffe03f */
[----:B---3--:R-:W-:Y:S02]  /*4170*/  UIADD3 UR32, UR31, -0x4498517b, URZ ;  /* 0xbb67ae851f207890 */ /* 0x008fe4000fffe03f */
[----:B------:R-:W-:-:S02]  /*4180*/  UIADD3 UR29, UR31, 0x76cf5d0a, URZ ;  /* 0x76cf5d0a1f1d7890 */ /* 0x000fc4000fffe03f */
[----:B------:R-:W-:Y:S02]  /*4190*/  UIADD3 UR27, UR31, 0x32370b8f, URZ ;  /* 0x32370b8f1f1b7890 */ /* 0x000fe4000fffe03f */
[----:B------:R-:W-:Y:S02]  /*41a0*/  UIADD3 UR25, UR31, -0x126145ec, URZ ;  /* 0xed9eba141f197890 */ /* 0x000fe4000fffe03f */
[----:B------:R-:W-:Y:S02]  /*41b0*/  UIADD3 UR23, UR31, -0x56f99767, URZ ;  /* 0xa90668991f177890 */ /* 0x000fe4000fffe03f */
[----:B-1----:R-:W-:Y:S02]  /*41c0*/  UIADD3 UR21, UR31, 0x646e171e, URZ ;  /* 0x646e171e1f157890 */ /* 0x002fe4000fffe03f */
.L_x_1808:
[----:B------:R-:W0:Y:S01]  /*41d0*/  LDGDEPBAR ;  /* 0x00000000000079af */ /* 0x000e220000000000 */
[C---:B------:R-:W-:Y:S01]  /*41e0*/  IMAD.IADD R0, R189.reuse, 0x1, R195 ;  /* 0x00000001bd007824 */ /* 0x040fe200078e02c3 */
[----:B------:R-:W-:Y:S01]  /*41f0*/  USHF.L.U32 UR8, UR7, 0x6, URZ ;  /* 0x0000000607087899 */ /* 0x000fe2000800063f */
[--C-:B------:R-:W-:Y:S01]  /*4200*/  IMAD.IADD R3, R189, 0x1, R194.reuse ;  /* 0x00000001bd037824 */ /* 0x100fe200078e02c2 */
[----:B------:R-:W-:Y:S01]  /*4210*/  ULDC UR13, c[0x0][0x2e4] ;  /* 0x0000b900000d7ab9 */ /* 0x000fe20000000800 */
[----:B------:R-:W-:Y:S01]  /*4220*/  IMAD.IADD R2, R0, 0x1, R194 ;  /* 0x0000000100027824 */ /* 0x000fe200078e02c2 */
[----:B------:R-:W1:Y:S01]  /*4230*/  S2R R204, SR_TID.X ;  /* 0x0000000000cc7919 */ /* 0x000e620000002100 */
[----:B------:R-:W-:Y:S01]  /*4240*/  IMAD.MOV.U32 R236, RZ, RZ, R203 ;  /* 0x000000ffffec7224 */ /* 0x000fe200078e00cb */
[----:B------:R-:W-:Y:S01]  /*4250*/  UISETP.GE.AND UP0, UPT, UR8, UR33, UPT ;  /* 0x000000210800728c */ /* 0x000fe2000bf06270 */
[----:B------:R-:W-:Y:S02]  /*4260*/  MOV R237, R202 ;  /* 0x000000ca00ed7202 */ /* 0x000fe40000000f00 */
[----:B------:R-:W2:Y:S01]  /*4270*/  S2R R205, SR_TID.X ;  /* 0x0000000000cd7919 */ /* 0x000ea20000002100 */
[----:B------:R-:W-:Y:S04]  /*4280*/  DEPBAR.LE SB0, 0x0 ;  /* 0x000080000000791a */ /* 0x000fe80000000000 */
[----:B------:R-:W-:Y:S01]  /*4290*/  BAR.SYNC.DEFER_BLOCKING 0x0 ;  /* 0x0000000000007b1d */ /* 0x000fe20000010000 */
[----:B-1----:R-:W-:Y:S04]  /*42a0*/  SHF.R.S32.HI R204, RZ, 0x1f, R204 ;  /* 0x0000001fffcc7819 */ /* 0x002fe800000114cc */
[----:B--2---:R-:W-:Y:S04]  /*42b0*/  LEA.HI R204, R204, R205, RZ, 0x6 ;  /* 0x000000cdcccc7211 */ /* 0x004fe800078f30ff */
[----:B------:R-:W-:Y:S01]  /*42c0*/  SHF.R.S32.HI R204, RZ, 0x6, R204 ;  /* 0x00000006ffcc7819 */ /* 0x000fe200000114cc */
[----:B------:R-:W-:Y:S05]  /*42d0*/  LDSM.16.M88.4 R32, [R189] ;  /* 0x00000000bd20783b */ /* 0x000fea0000000200 */
[----:B------:R-:W1:Y:S05]  /*42e0*/  LDSM.16.M88.4 R16, [R193+0xc000] ;  /* 0x00c00000c110783b */ /* 0x000e6a0000000200 */
[----:B------:R-:W2:Y:S05]  /*42f0*/  LDSM.16.M88.4 R28, [R189+0x1000] ;  /* 0x00100000bd1c783b */ /* 0x000eaa0000000200 */
[----:B------:R-:W3:Y:S05]  /*4300*/  LDSM.16.M88.4 R164, [R193+0xc800] ;  /* 0x00c80000c1a4783b */ /* 0x000eea0000000200 */
[----:B------:R-:W-:Y:S05]  /*4310*/  LDSM.16.M88.4 R168, [R0] ;  /* 0x0000000000a8783b */ /* 0x000fea0000000200 */
[----:B------:R-:W4:Y:S05]  /*4320*/  LDSM.16.M88.4 R172, [R190+0xc000] ;  /* 0x00c00000beac783b */ /* 0x000f2a0000000200 */
[----:B------:R-:W3:Y:S05]  /*4330*/  LDSM.16.M88.4 R176, [R0+0x1000] ;  /* 0x0010000000b0783b */ /* 0x000eea0000000200 */
[----:B------:R-:W3:Y:S01]  /*4340*/  LDSM.16.M88.4 R180, [R190+0xc800] ;  /* 0x00c80000beb4783b */ /* 0x000ee20000000200 */
        /* <DEDUP_REMOVED lines=19> */
[----:B------:R-:W3:Y:S05]  /*4480*/  LDSM.16.M88.4 R168, [R192+0xc800] ;  /* 0x00c80000c0a8783b */ /* 0x000eea0000000200 */
[----:B------:R-:W-:Y:S02]  /*4490*/  LDSM.16.M88.4 R180, [R191+0xc000] ;  /* 0x00c00000bfb4783b */ /* 0x000fe40000000200 */
[-C--:B-1----:R-:W-:Y:S08]  /*44a0*/  HMMA.16816.F32.BF16 R4, R164, R172.reuse, R4 ;  /* 0x000000aca404723c */ /* 0x082ff00000041804 */
[C---:B--2---:R-:W-:Y:S08]  /*44b0*/  HMMA.16816.F32.BF16 R8, R176.reuse, R172, R8 ;  /* 0x000000acb008723c */ /* 0x044ff00000041808 */
[-C--:B------:R-:W-:Y:S08]  /*44c0*/  HMMA.16816.F32.BF16 R12, R176, R174.reuse, R12 ;  /* 0x000000aeb00c723c */ /* 0x080ff0000004180c */
[C---:B------:R-:W-:Y:S01]  /*44d0*/  HMMA.16816.F32.BF16 R16, R164.reuse, R174, R16 ;  /* 0x000000aea410723c */ /* 0x040fe20000041810 */
[----:B------:R-:W1:Y:S07]  /*44e0*/  LDSM.16.M88.4 R172, [R2] ;  /* 0x0000000002ac783b */ /* 0x000e6e0000000200 */
[-C--:B---3--:R-:W-:Y:S08]  /*44f0*/  HMMA.16816.F32.BF16 R20, R164, R168.reuse, R20 ;  /* 0x000000a8a414723c */ /* 0x088ff00000041814 */
[C---:B------:R-:W-:Y:S07]  /*4500*/  HMMA.16816.F32.BF16 R24, R176.reuse, R168, R24 ;  /* 0x000000a8b018723c */ /* 0x040fee0000041818 */
[----:B------:R-:W-:Y:S01]  /*4510*/  MOV R168, UR19 ;  /* 0x0000001300a87c02 */ /* 0x000fe20008000f00 */
[-C--:B------:R-:W-:Y:S01]  /*4520*/  HMMA.16816.F32.BF16 R28, R176, R170.reuse, R28 ;  /* 0x000000aab01c723c */ /* 0x080fe2000004181c */
[----:B------:R-:W2:Y:S03]  /*4530*/  LDSM.16.M88.4 R176, [R2+0x1000] ;  /* 0x0010000002b0783b */ /* 0x000ea60000000200 */
[----:B------:R-:W-:Y:S01]  /*4540*/  IMAD.U32 R169, RZ, RZ, UR18 ;  /* 0x00000012ffa97e24 */ /* 0x000fe2000f8e00ff */
[C---:B------:R-:W-:Y:S03]  /*4550*/  LEA R184, P0, R239.reuse, R168, 0x2 ;  /* 0x000000a8efb87211 */ /* 0x040fe600078010ff */
[----:B------:R-:W-:Y:S01]  /*4560*/  HMMA.16816.F32.BF16 R32, R164, R170, R32 ;  /* 0x000000aaa420723c */ /* 0x000fe20000041820 */
[----:B------:R-:W3:Y:S03]  /*4570*/  LDSM.16.M88.4 R164, [R191+0xc800] ;  /* 0x00c80000bfa4783b */ /* 0x000ee60000000200 */
[----:B------:R-:W-:Y:S02]  /*4580*/  LEA.HI.X.SX32 R185, R239, R169, 0x2, P0 ;  /* 0x000000a9efb97211 */ /* 0x000fe400000f16ff */
[----:B------:R-:W-:Y:S01]  /*4590*/  LDSM.16.M88.4 R168, [R193+0x10000] ;  /* 0x01000000c1a8783b */ /* 0x000fe20000000200 */
[----:B------:R-:W-:Y:S01]  /*45a0*/  PLOP3.LUT P0, PT, PT, PT, UP0, 0x80, 0x0 ;  /* 0x000000000000781c */ /* 0x000fe20003f0f008 */
[-C--:B-1----:R-:W-:Y:S03]  /*45b0*/  HMMA.16816.F32.BF16 R4, R172, R180.reuse, R4 ;  /* 0x000000b4ac04723c */ /* 0x082fe60000041804 */
[----:B-----5:R1:W5:Y:S05]  /*45c0*/  LDG.E R201, [R184.64] ;  /* 0x00000004b8c97981 */ /* 0x02036a000c1e1900 */
[----:B------:R1:W5:Y:S05]  /*45d0*/  LDG.E R200, [R184.64+0x20] ;  /* 0x00002004b8c87981 */ /* 0x00036a000c1e1900 */
[----:B------:R1:W5:Y:S05]  /*45e0*/  LDG.E R199, [R184.64+0x80] ;  /* 0x00008004b8c77981 */ /* 0x00036a000c1e1900 */
[----:B------:R1:W5:Y:S01]  /*45f0*/  LDG.E R198, [R184.64+0xa0] ;  /* 0x0000a004b8c67981 */ /* 0x000362000c1e1900 */
        /* <DEDUP_REMOVED lines=9> */
[----:B------:R-:W2:Y:S05]  /*4690*/  LDSM.16.M88.4 R164, [R189+0x2000] ;  /* 0x00200000bda4783b */ /* 0x000eaa0000000200 */
[----:B------:R-:W3:Y:S02]  /*46a0*/  LDSM.16.M88.4 R172, [R189+0x3000] ;  /* 0x00300000bdac783b */ /* 0x000ee40000000200 */
        /* <DEDUP_REMOVED lines=10> */
[----:B------:R-:W2:Y:S05]  /*4750*/  LDSM.16.M88.4 R164, [R0+0x2000] ;  /* 0x0020000000a4783b */ /* 0x000eaa0000000200 */
[----:B------:R-:W3:Y:S02]  /*4760*/  LDSM.16.M88.4 R176, [R190+0x10800] ;  /* 0x01080000beb0783b */ /* 0x000ee40000000200 */
        /* <DEDUP_REMOVED lines=32> */
[----:B-1----:R-:W-:Y:S04]  /*4970*/  USHF.L.U32 UR13, UR14, 0x7, URZ ;  /* 0x000000070e0d7899 */ /* 0x002fe8000800063f */
[----:B------:R-:W-:Y:S02]  /*4980*/  UIADD3 UR15, UR13, UR12, URZ ;  /* 0x0000000c0d0f7290 */ /* 0x000fe4000fffe03f */
        /* <DEDUP_REMOVED lines=10> */
.L_x_1804:
[----:B-1----:R-:W-:Y:S01]  /*4a30*/  IADD3 R0, R239, UR8, RZ ;  /* 0x00000008ef007c10 */ /* 0x002fe2000fffe0ff */
        /* <DEDUP_REMOVED lines=31> */
[C---:B------:R-:W-:Y:S02]  /*4c30*/  IADD3 R173, R0.reuse, 0x1, RZ ;  /* 0x0000000100ad7810 */ /* 0x040fe40007ffe0ff */
[C---:B------:R-:W-:Y:S02]  /*4c40*/  IADD3 R172, R0.reuse, 0x8, RZ ;  /* 0x0000000800ac7810 */ /* 0x040fe40007ffe0ff */
[C---:B------:R-:W-:Y:S02]  /*4c50*/  IADD3 R171, R0.reuse, 0x9, RZ ;  /* 0x0000000900ab7810 */ /* 0x040fe40007ffe0ff */
[C---:B------:R-:W-:Y:S02]  /*4c60*/  IADD3 R170, R0.reuse, 0x10, RZ ;  /* 0x0000001000aa7810 */ /* 0x040fe40007ffe0ff */
[C---:B------:R-:W-:Y:S02]  /*4c70*/  ISETP.GE.OR P2, PT, R0.reuse, R174, !P2 ;  /* 0x000000ae0000720c */ /* 0x040fe40005746670 */
[C---:B------:R-:W-:Y:S02]  /*4c80*/  ISETP.GE.OR P0, PT, R0.reuse, R166, !P0 ;  /* 0x000000a60000720c */ /* 0x040fe40004706670 */
[C---:B------:R-:W-:Y:S02]  /*4c90*/  ISETP.GE.AND P6, PT, R0.reuse, R165, PT ;  /* 0x000000a50000720c */ /* 0x040fe40003fc6270 */
[----:B------:R-:W-:Y:S02]  /*4ca0*/  ISETP.GE.AND P5, PT, R0, R3, PT ;  /* 0x000000030000720c */ /* 0x000fe40003fa6270 */
[-C--:B------:R-:W-:Y:S02]  /*4cb0*/  ISETP.GE.AND P4, PT, R173, R175.reuse, PT ;  /* 0x000000afad00720c */ /* 0x080fe40003f86270 */
[-C--:B------:R-:W-:Y:S02]  /*4cc0*/  ISETP.GE.AND P3, PT, R172, R175.reuse, PT ;  /* 0x000000afac00720c */ /* 0x080fe40003f66270 */
[----:B------:R-:W-:Y:S02]  /*4cd0*/  FSEL R4, R4, -INF , !P2 ;  /* 0xff80000004047808 */ /* 0x000fe40005000000 */
[-C--:B------:R-:W-:Y:S02]  /*4ce0*/  ISETP.GE.AND P2, PT, R171, R175.reuse, PT ;  /* 0x000000afab00720c */ /* 0x080fe40003f46270 */
[----:B------:R-:W-:Y:S02]  /*4cf0*/  FSEL R6, R6, -INF , !P0 ;  /* 0xff80000006067808 */ /* 0x000fe40004000000 */
[-C--:B------:R-:W-:Y:S02]  /*4d00*/  ISETP.GE.AND P0, PT, R170, R175.reuse, PT ;  /* 0x000000afaa00720c */ /* 0x080fe40003f06270 */
[C---:B------:R-:W-:Y:S02]  /*4d10*/  IADD3 R169, R0.reuse, 0x11, RZ ;  /* 0x0000001100a97810 */ /* 0x040fe40007ffe0ff */
[C---:B------:R-:W-:Y:S02]  /*4d20*/  IADD3 R168, R0.reuse, 0x18, RZ ;  /* 0x0000001800a87810 */ /* 0x040fe40007ffe0ff */
[C---:B------:R-:W-:Y:S02]  /*4d30*/  ISETP.GE.OR P6, PT, R0.reuse, R164, !P6 ;  /* 0x000000a40000720c */ /* 0x040fe400077c6670 */
[C---:B------:R-:W-:Y:S02]  /*4d40*/  ISETP.GE.OR P5, PT, R0.reuse, R2, !P5 ;  /* 0x000000020000720c */ /* 0x040fe40006fa6670 */
[----:B------:R-:W-:Y:S02]  /*4d50*/  IADD3 R0, R0, 0x19, RZ ;  /* 0x0000001900007810 */ /* 0x000fe40007ffe0ff */
[-C--:B------:R-:W-:Y:S02]  /*4d60*/  ISETP.GE.OR P4, PT, R173, R174.reuse, !P4 ;  /* 0x000000aead00720c */ /* 0x080fe40006786670 */
[-C--:B------:R-:W-:Y:S02]  /*4d70*/  ISETP.GE.OR P3, PT, R172, R174.reuse, !P3 ;  /* 0x000000aeac00720c */ /* 0x080fe40005f66670 */
[-C--:B------:R-:W-:Y:S02]  /*4d80*/  ISETP.GE.OR P2, PT, R171, R174.reuse, !P2 ;  /* 0x000000aeab00720c */ /* 0x080fe40005746670 */
[-C--:B------:R-:W-:Y:S02]  /*4d90*/  ISETP.GE.OR P0, PT, R170, R174.reuse, !P0 ;  /* 0x000000aeaa00720c */ /* 0x080fe40004706670 */
[----:B------:R-:W-:Y:S02]  /*4da0*/  FSEL R8, R8, -INF , !P6 ;  /* 0xff80000008087808 */ /* 0x000fe40007000000 */
[-C--:B------:R-:W-:Y:S02]  /*4db0*/  ISETP.GE.AND P6, PT, R169, R175.reuse, PT ;  /* 0x000000afa900720c */ /* 0x080fe40003fc6270 */
[----:B------:R-:W-:Y:S02]  /*4dc0*/  FSEL R10, R10, -INF , !P5 ;  /* 0xff8000000a0a7808 */ /* 0x000fe40006800000 */
[-C--:B------:R-:W-:Y:S02]  /*4dd0*/  ISETP.GE.AND P5, PT, R168, R175.reuse, PT ;  /* 0x000000afa800720c */ /* 0x080fe40003fa6270 */
[----:B------:R-:W-:Y:S02]  /*4de0*/  FSEL R5, R5, -INF , !P4 ;  /* 0xff80000005057808 */ /* 0x000fe40006000000 */
[----:B------:R-:W-:Y:S02]  /*4df0*/  ISETP.GE.AND P4, PT, R0, R175, PT ;  /* 0x000000af0000720c */ /* 0x000fe40003f86270 */
[----:B------:R-:W-:Y:S02]  /*4e00*/  FSEL R16, R16, -INF , !P3 ;  /* 0xff80000010107808 */ /* 0x000fe40005800000 */
[-C--:B------:R-:W-:Y:S02]  /*4e10*/  ISETP.GE.AND P3, PT, R173, R167.reuse, PT ;  /* 0x000000a7ad00720c */ /* 0x080fe40003f66270 */
[----:B------:R-:W-:Y:S02]  /*4e20*/  FSEL R17, R17, -INF , !P2 ;  /* 0xff80000011117808 */ /* 0x000fe40005000000 */
[-C--:B------:R-:W-:Y:S02]  /*4e30*/  ISETP.GE.AND P2, PT, R172, R167.reuse, PT ;  /* 0x000000a7ac00720c */ /* 0x080fe40003f46270 */
[----:B------:R-:W-:Y:S02]  /*4e40*/  FSEL R20, R20, -INF , !P0 ;  /* 0xff80000014147808 */ /* 0x000fe40004000000 */
[-C--:B------:R-:W-:Y:S02]  /*4e50*/  ISETP.GE.AND P0, PT, R171, R167.reuse, PT ;  /* 0x000000a7ab00720c */ /* 0x080fe40003f06270 */
[-C--:B------:R-:W-:Y:S02]  /*4e60*/  ISETP.GE.OR P6, PT, R169, R174.reuse, !P6 ;  /* 0x000000aea900720c */ /* 0x080fe400077c6670 */
[-C--:B------:R-:W-:Y:S02]  /*4e70*/  ISETP.GE.OR P5, PT, R168, R174.reuse, !P5 ;  /* 0x000000aea800720c */ /* 0x080fe40006fa6670 */
[----:B------:R-:W-:Y:S02]  /*4e80*/  ISETP.GE.OR P4, PT, R0, R174, !P4 ;  /* 0x000000ae0000720c */ /* 0x000fe40006786670 */
        /* <DEDUP_REMOVED lines=63> */
.L_x_1805:
[----:B------:R-:W2:Y:S01]  /*5280*/  LDL R167, [R1+0x8] ;  /* 0x0000080001a77983 */ /* 0x000ea20000100800 */
[C---:B------:R-:W-:Y:S01]  /*5290*/  FMUL.FTZ R164, R242.reuse, 1.4426950216293334961 ;  /* 0x3fb8aa3bf2a47820 */ /* 0x040fe20000410000 */
[----:B------:R-:W-:Y:S01]  /*52a0*/  FSETP.NEU.FTZ.AND P0, PT, R242, -INF , PT ;  /* 0xff800000f200780b */ /* 0x000fe20003f1d000 */
[----:B------:R-:W-:Y:S01]  /*52b0*/  FMUL.FTZ R3, R243, 1.4426950216293334961 ;  /* 0x3fb8aa3bf3037820 */ /* 0x000fe20000410000 */
[----:B------:R-:W3:Y:S01]  /*52c0*/  LDL R166, [R1+0x14] ;  /* 0x0000140001a67983 */ /* 0x000ee20000100800 */
[----:B------:R-:W-:Y:S01]  /*52d0*/  FMUL.FTZ R2, R240, 1.4426950216293334961 ;  /* 0x3fb8aa3bf0027820 */ /* 0x000fe20000410000 */
[----:B------:R-:W-:Y:S01]  /*52e0*/  FSEL R164, R164, RZ, P0 ;  /* 0x000000ffa4a47208 */ /* 0x000fe20000000000 */
[----:B------:R-:W-:Y:S01]  /*52f0*/  FMUL.FTZ R0, R241, 1.4426950216293334961 ;  /* 0x3fb8aa3bf1007820 */ /* 0x000fe20000410000 */
[----:B------:R-:W4:Y:S01]  /*5300*/  LDL R165, [R1] ;  /* 0x0000000001a57983 */ /* 0x000f220000100800 */
[----:B------:R-:W-:Y:S01]  /*5310*/  FSETP.NEU.FTZ.AND P0, PT, R243, -INF , PT ;  /* 0xff800000f300780b */ /* 0x000fe20003f1d000 */
[----:B------:R-:W-:Y:S01]  /*5320*/  IMAD.SHL.U32 R180, R197, 0x2, RZ ;  /* 0x00000002c5b47824 */ /* 0x000fe200078e00ff */
[----:B------:R-:W-:Y:S01]  /*5330*/  UISETP.GT.AND UP2, UPT, UR7, UR20, UPT ;  /* 0x000000140700728c */ /* 0x000fe2000bf44270 */
[--C-:B------:R-:W-:Y:S01]  /*5340*/  FFMA.FTZ R4, R4, c[0x0][0x23c], -R164.reuse ;  /* 0x00008f0004047a23 */ /* 0x100fe200000108a4 */
[----:B------:R-:W-:Y:S01]  /*5350*/  FSEL R3, R3, RZ, P0 ;  /* 0x000000ff03037208 */ /* 0x000fe20000000000 */
[--C-:B------:R-:W-:Y:S01]  /*5360*/  FFMA.FTZ R16, R16, c[0x0][0x23c], -R164.reuse ;  /* 0x00008f0010107a23 */ /* 0x100fe200000108a4 */
[----:B------:R-:W-:Y:S01]  /*5370*/  FSETP.NEU.FTZ.AND P0, PT, R240, -INF , PT ;  /* 0xff800000f000780b */ /* 0x000fe20003f1d000 */
[----:B------:R1:W-:Y:S01]  /*5380*/  MUFU.EX2 R210, R4 ;  /* 0x0000000400d27308 */ /* 0x0003e20000000800 */
[----:B------:R-:W-:Y:S02]  /*5390*/  FFMA.FTZ R20, R20, c[0x0][0x23c], -R164 ;  /* 0x00008f0014147a23 */ /* 0x000fe400000108a4 */
[--C-:B------:R-:W-:Y:S01]  /*53a0*/  FFMA.FTZ R19, R19, c[0x0][0x23c], -R3.reuse ;  /* 0x00008f0013137a23 */ /* 0x100fe20000010803 */
[----:B------:R-:W-:Y:S01]  /*53b0*/  FSEL R2, R2, RZ, P0 ;  /* 0x000000ff02027208 */ /* 0x000fe20000000000 */
[--C-:B------:R-:W-:Y:S01]  /*53c0*/  FFMA.FTZ R18, R18, c[0x0][0x23c], -R3.reuse ;  /* 0x00008f0012127a23 */ /* 0x100fe20000010803 */
[----:B------:R-:W-:Y:S01]  /*53d0*/  FSETP.NEU.FTZ.AND P0, PT, R241, -INF , PT ;  /* 0xff800000f100780b */ /* 0x000fe20003f1d000 */
[--C-:B------:R-:W-:Y:S02]  /*53e0*/  FFMA.FTZ R7, R7, c[0x0][0x23c], -R3.reuse ;  /* 0x00008f0007077a23 */ /* 0x100fe40000010803 */
[--C-:B------:R-:W-:Y:S01]  /*53f0*/  FFMA.FTZ R28, R28, c[0x0][0x23c], -R2.reuse ;  /* 0x00008f001c1c7a23 */ /* 0x100fe20000010802 */
[----:B------:R-:W-:Y:S01]  /*5400*/  MUFU.EX2 R219, R19 ;  /* 0x0000001300db7308 */ /* 0x000fe20000000800 */
[----:B------:R-:W-:Y:S01]  /*5410*/  FSEL R0, R0, RZ, P0 ;  /* 0x000000ff00007208 */ /* 0x000fe20000000000 */
[----:B------:R-:W-:Y:S02]  /*5420*/  FFMA.FTZ R12, R12, c[0x0][0x23c], -R2 ;  /* 0x00008f000c0c7a23 */ /* 0x000fe40000010802 */
[--C-:B------:R-:W-:Y:S02]  /*5430*/  FFMA.FTZ R35, R35, c[0x0][0x23c], -R3.reuse ;  /* 0x00008f0023237a23 */ /* 0x100fe40000010803 */
[----:B------:R-:W-:Y:S02]  /*5440*/  FFMA.FTZ R15, R15, c[0x0][0x23c], -R0 ;  /* 0x00008f000f0f7a23 */ /* 0x000fe40000010800 */
[--C-:B------:R-:W-:Y:S02]  /*5450*/  FFMA.FTZ R34, R34, c[0x0][0x23c], -R3.reuse ;  /* 0x00008f0022227a23 */ /* 0x100fe40000010803 */
[----:B------:R-:W-:Y:S01]  /*5460*/  MUFU.EX2 R216, R18 ;  /* 0x0000001200d87308 */ /* 0x000fe20000000800 */
[--C-:B------:R-:W-:Y:S02]  /*5470*/  FFMA.FTZ R23, R23, c[0x0][0x23c], -R3.reuse ;  /* 0x00008f0017177a23 */ /* 0x100fe40000010803 */
[--C-:B------:R-:W-:Y:S02]  /*5480*/  FFMA.FTZ R22, R22, c[0x0][0x23c], -R3.reuse ;  /* 0x00008f0016167a23 */ /* 0x100fe40000010803 */
[----:B-1----:R-:W-:Y:S02]  /*5490*/  IMAD.U32 R4, RZ, RZ, UR14 ;  /* 0x0000000eff047e24 */ /* 0x002fe4000f8e00ff */
[----:B------:R-:W-:Y:S02]  /*54a0*/  FFMA.FTZ R3, R6, c[0x0][0x23c], -R3 ;  /* 0x00008f0006037a23 */ /* 0x000fe40000010803 */
[----:B------:R-:W-:Y:S01]  /*54b0*/  IMAD R4, R4, 0x4, R204 ;  /* 0x0000000404047824 */ /* 0x000fe200078e02cc */
[----:B------:R-:W-:Y:S01]  /*54c0*/  MUFU.EX2 R212, R7 ;  /* 0x0000000700d47308 */ /* 0x000fe20000000800 */
[----:B------:R-:W-:Y:S02]  /*54d0*/  FFMA.FTZ R177, R9, c[0x0][0x23c], -R2 ;  /* 0x00008f0009b17a23 */ /* 0x000fe40000010802 */
[--C-:B------:R-:W-:Y:S02]  /*54e0*/  FFMA.FTZ R32, R32, c[0x0][0x23c], -R164.reuse ;  /* 0x00008f0020207a23 */ /* 0x100fe400000108a4 */
[--C-:B------:R-:W-:Y:S02]  /*54f0*/  FFMA.FTZ R33, R33, c[0x0][0x23c], -R164.reuse ;  /* 0x00008f0021217a23 */ /* 0x100fe400000108a4 */
[----:B------:R-:W-:Y:S02]  /*5500*/  FFMA.FTZ R209, R21, c[0x0][0x23c], -R164 ;  /* 0x00008f0015d17a23 */ /* 0x000fe400000108a4 */
[----:B------:R-:W-:Y:S01]  /*5510*/  FFMA.FTZ R181, R13, c[0x0][0x23c], -R2 ;  /* 0x00008f000db57a23 */ /* 0x000fe20000010802 */
[----:B------:R1:W-:Y:S01]  /*5520*/  MUFU.EX2 R223, R28 ;  /* 0x0000001c00df7308 */ /* 0x0003e20000000800 */
[--C-:B------:R-:W-:Y:S02]  /*5530*/  FFMA.FTZ R11, R11, c[0x0][0x23c], -R0.reuse ;  /* 0x00008f000b0b7a23 */ /* 0x100fe40000010800 */
[--C-:B------:R-:W-:Y:S02]  /*5540*/  FFMA.FTZ R178, R10, c[0x0][0x23c], -R0.reuse ;  /* 0x00008f000ab27a23 */ /* 0x100fe40000010800 */
[----:B------:R-:W-:Y:S02]  /*5550*/  FFMA.FTZ R31, R31, c[0x0][0x23c], -R0 ;  /* 0x00008f001f1f7a23 */ /* 0x000fe40000010800 */
[--C-:B------:R-:W-:Y:S02]  /*5560*/  FFMA.FTZ R24, R24, c[0x0][0x23c], -R2.reuse ;  /* 0x00008f0018187a23 */ /* 0x100fe40000010802 */
[----:B------:R-:W-:Y:S01]  /*5570*/  FFMA.FTZ R25, R25, c[0x0][0x23c], -R2 ;  /* 0x00008f0019197a23 */ /* 0x000fe20000010802 */
[----:B------:R-:W-:Y:S01]  /*5580*/  MUFU.EX2 R218, R16 ;  /* 0x0000001000da7308 */ /* 0x000fe20000000800 */
[--C-:B------:R-:W-:Y:S02]  /*5590*/  FFMA.FTZ R27, R27, c[0x0][0x23c], -R0.reuse ;  /* 0x00008f001b1b7a23 */ /* 0x100fe40000010800 */
[----:B------:R-:W-:Y:S02]  /*55a0*/  FFMA.FTZ R26, R26, c[0x0][0x23c], -R0 ;  /* 0x00008f001a1a7a23 */ /* 0x000fe40000010800 */
[----:B------:R-:W-:Y:S05]  /*55b0*/  IMAD.MOV.U32 R194, RZ, RZ, 0x40 ;  /* 0x00000040ffc27424 */ /* 0x000fea00078e00ff */
[----:B------:R-:W-:Y:S01]  /*55c0*/  MUFU.EX2 R214, R12 ;  /* 0x0000000c00d67308 */ /* 0x000fe20000000800 */
[----:B------:R-:W-:Y:S01]  /*55d0*/  SEL R194, R194, 0xffffffc0, !P1 ;  /* 0xffffffc0c2c27807 */ /* 0x000fe20004800000 */
[--C-:B-1----:R-:W-:Y:S02]  /*55e0*/  FFMA.FTZ R28, R8, c[0x0][0x23c], -R2.reuse ;  /* 0x00008f00081c7a23 */ /* 0x102fe40000010802 */
[----:B------:R-:W-:Y:S02]  /*55f0*/  FFMA.FTZ R2, R29, c[0x0][0x23c], -R2 ;  /* 0x00008f001d027a23 */ /* 0x000fe40000010802 */
[----:B------:R-:W-:Y:S04]  /*5600*/  IMAD.IADD R185, R194, 0x1, R180 ;  /* 0x00000001c2b97824 */ /* 0x000fe800078e02b4 */
[----:B------:R-:W-:Y:S10]  /*5610*/  MUFU.EX2 R213, R15 ;  /* 0x0000000f00d57308 */ /* 0x000ff40000000800 */
[----:B------:R-:W-:Y:S10]  /*5620*/  MUFU.EX2 R220, R20 ;  /* 0x0000001400dc7308 */ /* 0x000ff40000000800 */
[----:B------:R-:W-:Y:S10]  /*5630*/  MUFU.EX2 R215, R22 ;  /* 0x0000001600d77308 */ /* 0x000ff40000000800 */
[----:B------:R1:W-:Y:S10]  /*5640*/  MUFU.EX2 R207, R3 ;  /* 0x0000000300cf7308 */ /* 0x0003f40000000800 */
[----:B------:R-:W-:Y:S10]  /*5650*/  MUFU.EX2 R221, R23 ;  /* 0x0000001700dd7308 */ /* 0x000ff40000000800 */
[----:B------:R-:W-:Y:S01]  /*5660*/  MUFU.EX2 R206, R11 ;  /* 0x0000000b00ce7308 */ /* 0x000fe20000000800 */
[--C-:B-1----:R-:W-:Y:S02]  /*5670*/  FFMA.FTZ R3, R14, c[0x0][0x23c], -R0.reuse ;  /* 0x00008f000e037a23 */ /* 0x102fe40000010800 */
[----:B------:R-:W-:Y:S07]  /*5680*/  FFMA.FTZ R0, R30, c[0x0][0x23c], -R0 ;  /* 0x00008f001e007a23 */ /* 0x000fee0000010800 */
[----:B------:R-:W-:Y:S10]  /*5690*/  MUFU.EX2 R205, R3 ;  /* 0x0000000300cd7308 */ /* 0x000ff40000000800 */
[----:B------:R-:W1:Y:S10]  /*56a0*/  MUFU.EX2 R225, R32 ;  /* 0x0000002000e17308 */ /* 0x000e740000000800 */
[----:B------:R-:W1:Y:S10]  /*56b0*/  MUFU.EX2 R226, R35 ;  /* 0x0000002300e27308 */ /* 0x000e740000000800 */
[----:B------:R-:W-:Y:S10]  /*56c0*/  MUFU.EX2 R222, R34 ;  /* 0x0000002200de7308 */ /* 0x000ff40000000800 */
[----:B------:R-:W1:Y:S10]  /*56d0*/  MUFU.EX2 R224, R31 ;  /* 0x0000001f00e07308 */ /* 0x000e740000000800 */
        /* <DEDUP_REMOVED lines=9> */
[----:B------:R-:W1:Y:S10]  /*5770*/  MUFU.EX2 R204, R27 ;  /* 0x0000001b00cc7308 */ /* 0x000e740000000800 */
[----:B------:R-:W-:Y:S10]  /*5780*/  MUFU.EX2 R202, R25 ;  /* 0x0000001900ca7308 */ /* 0x000ff40000000800 */
[----:B------:R-:W-:Y:S01]  /*5790*/  MUFU.EX2 R182, R26 ;  /* 0x0000001a00b67308 */ /* 0x000fe20000000800 */
[----:B--2---:R-:W-:Y:S05]  /*57a0*/  IMAD.WIDE.U32 R18, R167, -0x2daee0ad, RZ ;  /* 0xd2511f53a7127825 */ /* 0x004fea00078e00ff */
[----:B------:R-:W-:Y:S01]  /*57b0*/  LOP3.LUT R7, R19, UR31, R4, 0x96, !PT ;  /* 0x0000001f13077c12 */ /* 0x000fe2000f8e9604 */
[----:B------:R-:W-:Y:S01]  /*57c0*/  IMAD.U32 R4, RZ, RZ, UR7 ;  /* 0x00000007ff047e24 */ /* 0x000fe2000f8e00ff */
[----:B------:R-:W-:Y:S01]  /*57d0*/  LOP3.LUT R18, R18, UR32, RZ, 0x3c, !PT ;  /* 0x0000002012127c12 */ /* 0x000fe2000f8e3cff */
[----:B------:R-:W-:Y:S02]  /*57e0*/  FFMA.FTZ R19, R17, c[0x0][0x23c], -R164 ;  /* 0x00008f0011137a23 */ /* 0x000fe400000108a4 */
[----:B---3--:R-:W-:Y:S02]  /*57f0*/  IMAD R4, R4, 0x4, R166 ;  /* 0x0000000404047824 */ /* 0x008fe400078e02a6 */
[----:B------:R-:W-:Y:S01]  /*5800*/  FFMA.FTZ R164, R5, c[0x0][0x23c], -R164 ;  /* 0x00008f0005a47a23 */ /* 0x000fe200000108a4 */
[----:B------:R2:W3:Y:S01]  /*5810*/  MUFU.EX2 R211, R19 ;  /* 0x0000001300d37308 */ /* 0x0004e20000000800 */
[C---:B------:R-:W-:Y:S01]  /*5820*/  IMAD.WIDE.U32 R8, R4.reuse, -0x326172a9, RZ ;  /* 0xcd9e8d5704087825 */ /* 0x040fe200078e00ff */
[----:B------:R-:W-:Y:S03]  /*5830*/  IADD3 R6, R4, 0x2, RZ ;  /* 0x0000000204067810 */ /* 0x000fe60007ffe0ff */
[----:B------:R-:W-:Y:S01]  /*5840*/  IMAD.WIDE.U32 R4, R7, -0x326172a9, RZ ;  /* 0xcd9e8d5707047825 */ /* 0x000fe200078e00ff */
[-C--:B----4-:R-:W-:Y:S03]  /*5850*/  LOP3.LUT R9, R9, R165.reuse, RZ, 0x3c, !PT ;  /* 0x000000a509097212 */ /* 0x090fe600078e3cff */
[----:B------:R-:W-:Y:S01]  /*5860*/  IMAD.WIDE.U32 R6, R6, -0x326172a9, RZ ;  /* 0xcd9e8d5706067825 */ /* 0x000fe200078e00ff */
[----:B------:R-:W-:Y:S01]  /*5870*/  LOP3.LUT R16, R5, UR30, R8, 0x96, !PT ;  /* 0x0000001e05107c12 */ /* 0x000fe2000f8e9608 */
[----:B------:R-:W4:Y:S01]  /*5880*/  MUFU.EX2 R176, R164 ;  /* 0x000000a400b07308 */ /* 0x000f220000000800 */
[----:B------:R-:W-:Y:S01]  /*5890*/  LOP3.LUT R15, R4, UR34, RZ, 0x3c, !PT ;  /* 0x00000022040f7c12 */ /* 0x000fe2000f8e3cff */
[----:B------:R-:W-:Y:S01]  /*58a0*/  IMAD.WIDE.U32 R8, R9, -0x2daee0ad, RZ ;  /* 0xd2511f5309087825 */ /* 0x000fe200078e00ff */
[----:B------:R-:W-:Y:S02]  /*58b0*/  LOP3.LUT R7, R7, R165, RZ, 0x3c, !PT ;  /* 0x000000a507077212 */ /* 0x000fe400078e3cff */
[----:B------:R-:W-:Y:S01]  /*58c0*/  LOP3.LUT R12, R5, UR30, R6, 0x96, !PT ;  /* 0x0000001e050c7c12 */ /* 0x000fe2000f8e9606 */
[----:B------:R-:W-:Y:S01]  /*58d0*/  IMAD.WIDE.U32 R16, R16, -0x2daee0ad, RZ ;  /* 0xd2511f5310107825 */ /* 0x000fe200078e00ff */
[----:B------:R-:W-:Y:S03]  /*58e0*/  LOP3.LUT R4, R18, R9, RZ, 0x3c, !PT ;  /* 0x0000000912047212 */ /* 0x000fe600078e3cff */
[----:B------:R-:W-:Y:S01]  /*58f0*/  IMAD.WIDE.U32 R6, R7, -0x2daee0ad, RZ ;  /* 0xd2511f5307067825 */ /* 0x000fe200078e00ff */
[----:B------:R-:W-:Y:S03]  /*5900*/  LOP3.LUT R20, R17, UR29, R8, 0x96, !PT ;  /* 0x0000001d11147c12 */ /* 0x000fe6000f8e9608 */
[----:B------:R-:W-:Y:S01]  /*5910*/  IMAD.WIDE.U32 R12, R12, -0x2daee0ad, RZ ;  /* 0xd2511f530c0c7825 */ /* 0x000fe200078e00ff */
[----:B------:R-:W-:Y:S03]  /*5920*/  LOP3.LUT R5, R18, R7, RZ, 0x3c, !PT ;  /* 0x0000000712057212 */ /* 0x000fe600078e3cff */
[----:B------:R-:W-:Y:S01]  /*5930*/  IMAD.WIDE.U32 R20, R20, -0x326172a9, RZ ;  /* 0xcd9e8d5714147825 */ /* 0x000fe200078e00ff */
[----:B------:R-:W-:Y:S03]  /*5940*/  LOP3.LUT R8, R13, UR29, R6, 0x96, !PT ;  /* 0x0000001d0d087c12 */ /* 0x000fe6000f8e9606 */
[----:B------:R-:W-:Y:S04]  /*5950*/  IMAD.WIDE.U32 R6, R4, -0x326172a9, RZ ;  /* 0xcd9e8d5704067825 */ /* 0x000fe800078e00ff */
[----:B------:R-:W-:Y:S01]  /*5960*/  IMAD.WIDE.U32 R4, R5, -0x326172a9, RZ ;  /* 0xcd9e8d5705047825 */ /* 0x000fe200078e00ff */
[----:B------:R-:W-:Y:S02]  /*5970*/  LOP3.LUT R7, R15, R7, RZ, 0x3c, !PT ;  /* 0x000000070f077212 */ /* 0x000fe400078e3cff */
[----:B------:R-:W-:Y:S01]  /*5980*/  LOP3.LUT R18, R21, UR28, R6, 0x96, !PT ;  /* 0x0000001c15127c12 */ /* 0x000fe2000f8e9606 */
[----:B------:R-:W-:Y:S01]  /*5990*/  IMAD.WIDE.U32 R8, R8, -0x326172a9, RZ ;  /* 0xcd9e8d5708087825 */ /* 0x000fe200078e00ff */
[----:B------:R-:W-:Y:S03]  /*59a0*/  LOP3.LUT R5, R15, R5, RZ, 0x3c, !PT ;  /* 0x000000050f057212 */ /* 0x000fe600078e3cff */
[----:B------:R-:W-:Y:S01]  /*59b0*/  IMAD.WIDE.U32 R6, R7, -0x2daee0ad, RZ ;  /* 0xd2511f5307067825 */ /* 0x000fe200078e00ff */
[----:B------:R-:W-:Y:S03]  /*59c0*/  LOP3.LUT R22, R9, UR28, R4, 0x96, !PT ;  /* 0x0000001c09167c12 */ /* 0x000fe6000f8e9604 */
[----:B--2---:R-:W-:Y:S01]  /*59d0*/  IMAD.WIDE.U32 R18, R18, -0x2daee0ad, RZ ;  /* 0xd2511f5312127825 */ /* 0x004fe200078e00ff */
[----:B------:R-:W-:Y:S03]  /*59e0*/  LOP3.LUT R7, R7, UR27, R16, 0x96, !PT ;  /* 0x0000001b07077c12 */ /* 0x000fe6000f8e9610 */
[----:B------:R-:W-:Y:S01]  /*59f0*/  IMAD.WIDE.U32 R4, R5, -0x2daee0ad, RZ ;  /* 0xd2511f5305047825 */ /* 0x000fe200078e00ff */
        /* <DEDUP_REMOVED lines=16> */
[----:B------:R-:W-:Y:S02]  /*5b00*/  LOP3.LUT R16, R6, 0xffff, RZ, 0xc0, !PT ;  /* 0x0000ffff06107812 */ /* 0x000fe400078ec0ff */
[----:B------:R-:W-:Y:S01]  /*5b10*/  LOP3.LUT R9, R7, UR21, R8, 0x96, !PT ;  /* 0x0000001507097c12 */ /* 0x000fe2000f8e9608 */
[----:B------:R-:W-:Y:S01]  /*5b20*/  IMAD.WIDE.U32 R4, R4, -0x2daee0ad, RZ ;  /* 0xd2511f5304047825 */ /* 0x000fe200078e00ff */
[----:B------:R-:W-:Y:S02]  /*5b30*/  LOP3.LUT R22, R11, UR23, R22, 0x96, !PT ;  /* 0x000000170b167c12 */ /* 0x000fe4000f8e9616 */
[----:B------:R-:W-:Y:S02]  /*5b40*/  LOP3.LUT R11, R6, 0xff, RZ, 0xc0, !PT ;  /* 0x000000ff060b7812 */ /* 0x000fe400078ec0ff */
[----:B------:R-:W-:Y:S02]  /*5b50*/  SHF.R.U32.HI R17, RZ, 0x10, R4 ;  /* 0x00000010ff117819 */ /* 0x000fe40000011604 */
[C---:B------:R-:W-:Y:S02]  /*5b60*/  LOP3.LUT R19, R4.reuse, 0xffff, RZ, 0xc0, !PT ;  /* 0x0000ffff04137812 */ /* 0x040fe400078ec0ff */
[----:B------:R-:W-:Y:S02]  /*5b70*/  LOP3.LUT R8, R5, UR21, R10, 0x96, !PT ;  /* 0x0000001505087c12 */ /* 0x000fe4000f8e960a */
[----:B------:R-:W-:Y:S02]  /*5b80*/  LOP3.LUT R3, R4, 0xff, RZ, 0xc0, !PT ;  /* 0x000000ff04037812 */ /* 0x000fe400078ec0ff */
[----:B------:R-:W-:Y:S01]  /*5b90*/  SHF.R.U32.HI R7, RZ, 0x18, R4 ;  /* 0x00000018ff077819 */ /* 0x000fe20000011604 */
[----:B------:R-:W-:Y:S01]  /*5ba0*/  IMAD.WIDE.U32 R4, R18, -0x326172a9, RZ ;  /* 0xcd9e8d5712047825 */ /* 0x000fe200078e00ff */
[----:B------:R-:W-:Y:S02]  /*5bb0*/  SHF.R.U32.HI R10, RZ, 0x18, R6 ;  /* 0x00000018ff0a7819 */ /* 0x000fe40000011606 */
[----:B------:R-:W-:Y:S02]  /*5bc0*/  ISETP.LE.U32.AND P4, PT, R11, UR9, PT ;  /* 0x000000090b007c0c */ /* 0x000fe4000bf83070 */
[----:B------:R-:W-:Y:S02]  /*5bd0*/  ISETP.LE.U32.AND P3, PT, R10, UR9, PT ;  /* 0x000000090a007c0c */ /* 0x000fe4000bf63070 */
[----:B------:R-:W-:Y:S02]  /*5be0*/  ISETP.LE.U32.AND P2, PT, R3, UR9, PT ;  /* 0x0000000903007c0c */ /* 0x000fe4000bf43070 */
[----:B------:R-:W-:Y:S02]  /*5bf0*/  LOP3.LUT R3, R4, 0xff, RZ, 0xc0, !PT ;  /* 0x000000ff04037812 */ /* 0x000fe400078ec0ff */
[----:B------:R-:W-:Y:S02]  /*5c00*/  ISETP.LE.U32.AND P0, PT, R7, UR9, PT ;  /* 0x0000000907007c0c */ /* 0x000fe4000bf03070 */
[----:B------:R-:W-:Y:S02]  /*5c10*/  SHF.R.U32.HI R7, RZ, 0x18, R4 ;  /* 0x00000018ff077819 */ /* 0x000fe40000011604 */
[----:B------:R-:W-:Y:S01]  /*5c20*/  ISETP.LE.U32.AND P6, PT, R3, UR9, PT ;  /* 0x0000000903007c0c */ /* 0x000fe2000bfc3070 */
[----:B-1----:R-:W-:Y:S01]  /*5c30*/  @!P4 FADD.FTZ R225, -R225, -RZ ;  /* 0x800000ffe1e1c221 */ /* 0x002fe20000010100 */
[----:B------:R-:W-:Y:S01]  /*5c40*/  LOP3.LUT R3, R9, 0xff, RZ, 0xc0, !PT ;  /* 0x000000ff09037812 */ /* 0x000fe200078ec0ff */
[----:B------:R-:W-:Y:S01]  /*5c50*/  @!P3 FADD.FTZ R226, -R226, -RZ ;  /* 0x800000ffe2e2b221 */ /* 0x000fe20000010100 */
[----:B------:R-:W-:Y:S01]  /*5c60*/  SHF.R.U32.HI R13, RZ, 0x10, R6 ;  /* 0x00000010ff0d7819 */ /* 0x000fe20000011606 */
[----:B------:R-:W-:Y:S01]  /*5c70*/  @!P2 FADD.FTZ R223, -R223, -RZ ;  /* 0x800000ffdfdfa221 */ /* 0x000fe20000010100 */
[----:B------:R-:W-:Y:S02]  /*5c80*/  LOP3.LUT R6, R5, UR22, R12, 0x96, !PT ;  /* 0x0000001605067c12 */ /* 0x000fe4000f8e960c */
[----:B------:R-:W-:Y:S01]  /*5c90*/  SHF.R.U32.HI R12, RZ, 0x10, R4 ;  /* 0x00000010ff0c7819 */ /* 0x000fe20000011604 */
[----:B------:R-:W-:Y:S01]  /*5ca0*/  @!P0 FADD.FTZ R224, -R224, -RZ ;  /* 0x800000ffe0e08221 */ /* 0x000fe20000010100 */
[----:B------:R-:W-:Y:S01]  /*5cb0*/  LOP3.LUT R15, R4, 0xffff, RZ, 0xc0, !PT ;  /* 0x0000ffff040f7812 */ /* 0x000fe200078ec0ff */
[----:B------:R-:W-:Y:S01]  /*5cc0*/  IMAD.WIDE.U32 R4, R22, -0x326172a9, RZ ;  /* 0xcd9e8d5716047825 */ /* 0x000fe200078e00ff */
[----:B------:R-:W-:Y:S02]  /*5cd0*/  ISETP.LE.U32.AND P5, PT, R7, UR9, PT ;  /* 0x0000000907007c0c */ /* 0x000fe4000bfa3070 */
[--C-:B------:R-:W-:Y:S01]  /*5ce0*/  SHF.R.U32.HI R7, RZ, 0x18, R9.reuse ;  /* 0x00000018ff077819 */ /* 0x100fe20000011609 */
[----:B------:R-:W-:Y:S01]  /*5cf0*/  @!P6 FADD.FTZ R218, -R218, -RZ ;  /* 0x800000ffdadae221 */ /* 0x000fe20000010100 */
[----:B------:R-:W-:Y:S02]  /*5d00*/  ISETP.LE.U32.AND P4, PT, R3, UR9, PT ;  /* 0x0000000903007c0c */ /* 0x000fe4000bf83070 */
[----:B------:R-:W-:Y:S02]  /*5d10*/  LOP3.LUT R3, R13, 0xff, RZ, 0xc0, !PT ;  /* 0x000000ff0d037812 */ /* 0x000fe400078ec0ff */
[----:B------:R-:W-:Y:S02]  /*5d20*/  ISETP.LE.U32.AND P3, PT, R7, UR9, PT ;  /* 0x0000000907007c0c */ /* 0x000fe4000bf63070 */
[----:B------:R-:W-:Y:S02]  /*5d30*/  ISETP.LE.U32.AND P2, PT, R3, UR9, PT ;  /* 0x0000000903007c0c */ /* 0x000fe4000bf43070 */
[----:B------:R-:W-:Y:S01]  /*5d40*/  LOP3.LUT R3, R5, UR22, R14, 0x96, !PT ;  /* 0x0000001605037c12 */ /* 0x000fe2000f8e960e */
[----:B------:R-:W-:Y:S01]  /*5d50*/  @!P5 FADD.FTZ R219, -R219, -RZ ;  /* 0x800000ffdbdbd221 */ /* 0x000fe20000010100 */
[----:B------:R-:W-:Y:S02]  /*5d60*/  LOP3.LUT R10, R4, 0xff, RZ, 0xc0, !PT ;  /* 0x000000ff040a7812 */ /* 0x000fe400078ec0ff */
[--C-:B------:R-:W-:Y:S01]  /*5d70*/  SHF.R.U32.HI R11, RZ, 0x18, R4.reuse ;  /* 0x00000018ff0b7819 */ /* 0x100fe20000011604 */
[----:B------:R-:W-:Y:S01]  /*5d80*/  @!P4 FADD.FTZ R220, -R220, -RZ ;  /* 0x800000ffdcdcc221 */ /* 0x000fe20000010100 */
[----:B------:R-:W-:Y:S02]  /*5d90*/  SHF.R.U32.HI R13, RZ, 0x10, R4 ;  /* 0x00000010ff0d7819 */ /* 0x000fe40000011604 */
[----:B------:R-:W-:Y:S01]  /*5da0*/  LOP3.LUT R14, R4, 0xffff, RZ, 0xc0, !PT ;  /* 0x0000ffff040e7812 */ /* 0x000fe200078ec0ff */
[----:B------:R-:W-:Y:S01]  /*5db0*/  @!P3 FADD.FTZ R221, -R221, -RZ ;  /* 0x800000ffddddb221 */ /* 0x000fe20000010100 */
[----:B------:R-:W-:Y:S01]  /*5dc0*/  SHF.R.U32.HI R4, RZ, 0x18, R6 ;  /* 0x00000018ff047819 */ /* 0x000fe20000011606 */
[----:B------:R-:W-:Y:S01]  /*5dd0*/  @!P2 FADD.FTZ R222, -R222, -RZ ;  /* 0x800000ffdedea221 */ /* 0x000fe20000010100 */
[----:B------:R-:W-:Y:S02]  /*5de0*/  SHF.R.U32.HI R5, RZ, 0x18, R8 ;  /* 0x00000018ff057819 */ /* 0x000fe40000011608 */
[----:B------:R-:W-:Y:S02]  /*5df0*/  ISETP.LE.U32.AND P6, PT, R4, UR9, PT ;  /* 0x0000000904007c0c */ /* 0x000fe4000bfc3070 */
[----:B------:R-:W-:Y:S02]  /*5e00*/  LOP3.LUT R4, R6, 0xff, RZ, 0xc0, !PT ;  /* 0x000000ff06047812 */ /* 0x000fe400078ec0ff */
[----:B------:R-:W-:Y:S02]  /*5e10*/  ISETP.LE.U32.AND P4, PT, R5, UR9, PT ;  /* 0x0000000905007c0c */ /* 0x000fe4000bf83070 */
[----:B------:R-:W-:Y:S02]  /*5e20*/  ISETP.LE.U32.AND P5, PT, R4, UR9, PT ;  /* 0x0000000904007c0c */ /* 0x000fe4000bfa3070 */
[----:B------:R-:W-:Y:S02]  /*5e30*/  LOP3.LUT R4, R12, 0xff, RZ, 0xc0, !PT ;  /* 0x000000ff0c047812 */ /* 0x000fe400078ec0ff */
[----:B------:R-:W-:Y:S02]  /*5e40*/  SHF.R.U32.HI R5, RZ, 0x8, R16 ;  /* 0x00000008ff057819 */ /* 0x000fe40000011610 */
[----:B------:R-:W-:Y:S01]  /*5e50*/  ISETP.LE.U32.AND P3, PT, R4, UR9, PT ;  /* 0x0000000904007c0c */ /* 0x000fe2000bf63070 */
[----:B------:R-:W-:Y:S01]  /*5e60*/  @!P6 FADD.FTZ R212, -R212, -RZ ;  /* 0x800000ffd4d4e221 */ /* 0x000fe20000010100 */
[----:B------:R-:W-:Y:S02]  /*5e70*/  SHF.R.U32.HI R4, RZ, 0x10, R9 ;  /* 0x00000010ff047819 */ /* 0x000fe40000011609 */
[----:B------:R-:W-:Y:S01]  /*5e80*/  ISETP.LE.U32.AND P2, PT, R10, UR9, PT ;  /* 0x000000090a007c0c */ /* 0x000fe2000bf43070 */
[----:B------:R-:W-:Y:S01]  /*5e90*/  @!P4 FADD.FTZ R204, -R204, -RZ ;  /* 0x800000ffccccc221 */ /* 0x000fe20000010100 */
[----:B------:R-:W-:Y:S01]  /*5ea0*/  LOP3.LUT R4, R4, 0xff, RZ, 0xc0, !PT ;  /* 0x000000ff04047812 */ /* 0x000fe200078ec0ff */
[----:B------:R-:W-:Y:S01]  /*5eb0*/  @!P5 FADD.FTZ R210, -R210, -RZ ;  /* 0x800000ffd2d2d221 */ /* 0x000fe20000010100 */
[----:B------:R-:W-:Y:S02]  /*5ec0*/  ISETP.LE.U32.AND P6, PT, R11, UR9, PT ;  /* 0x000000090b007c0c */ /* 0x000fe4000bfc3070 */
[----:B------:R-:W-:Y:S02]  /*5ed0*/  ISETP.LE.U32.AND P5, PT, R4, UR9, PT ;  /* 0x0000000904007c0c */ /* 0x000fe4000bfa3070 */
[----:B------:R-:W-:Y:S01]  /*5ee0*/  LOP3.LUT R7, R8, 0xff, RZ, 0xc0, !PT ;  /* 0x000000ff08077812 */ /* 0x000fe200078ec0ff */
[----:B------:R-:W-:Y:S01]  /*5ef0*/  @!P3 FADD.FTZ R216, -R216, -RZ ;  /* 0x800000ffd8d8b221 */ /* 0x000fe20000010100 */
[----:B------:R-:W-:Y:S02]  /*5f00*/  LOP3.LUT R4, R5, 0xffff, RZ, 0xc0, !PT ;  /* 0x0000ffff05047812 */ /* 0x000fe400078ec0ff */
[----:B------:R-:W-:Y:S01]  /*5f10*/  SHF.R.U32.HI R5, RZ, 0x10, R6 ;  /* 0x00000010ff057819 */ /* 0x000fe20000011606 */
[----:B------:R-:W-:Y:S01]  /*5f20*/  @!P2 FADD.FTZ R214, -R214, -RZ ;  /* 0x800000ffd6d6a221 */ /* 0x000fe20000010100 */
[----:B------:R-:W-:Y:S02]  /*5f30*/  ISETP.LE.U32.AND P0, PT, R7, UR9, PT ;  /* 0x0000000907007c0c */ /* 0x000fe4000bf03070 */
[----:B------:R-:W-:Y:S01]  /*5f40*/  SHF.R.U32.HI R7, RZ, 0x8, R15 ;  /* 0x00000008ff077819 */ /* 0x000fe2000001160f */
[----:B------:R-:W-:Y:S01]  /*5f50*/  @!P6 FADD.FTZ R213, -R213, -RZ ;  /* 0x800000ffd5d5e221 */ /* 0x000fe20000010100 */
[----:B------:R-:W-:Y:S01]  /*5f60*/  ISETP.LE.U32.AND P3, PT, R4, UR9, PT ;  /* 0x0000000904007c0c */ /* 0x000fe2000bf63070 */
[----:B------:R-:W-:Y:S01]  /*5f70*/  @!P5 FADD.FTZ R215, -R215, -RZ ;  /* 0x800000ffd7d7d221 */ /* 0x000fe20000010100 */
[----:B------:R-:W-:Y:S02]  /*5f80*/  LOP3.LUT R4, R5, 0xff, RZ, 0xc0, !PT ;  /* 0x000000ff05047812 */ /* 0x000fe400078ec0ff */
[----:B------:R-:W-:Y:S02]  /*5f90*/  LOP3.LUT R5, R7, 0xffff, RZ, 0xc0, !PT ;  /* 0x0000ffff07057812 */ /* 0x000fe400078ec0ff */
[----:B------:R-:W-:Y:S02]  /*5fa0*/  ISETP.LE.U32.AND P2, PT, R4, UR9, PT ;  /* 0x0000000904007c0c */ /* 0x000fe4000bf43070 */
[----:B------:R-:W-:Y:S01]  /*5fb0*/  LOP3.LUT R4, R3, 0xff, RZ, 0xc0, !PT ;  /* 0x000000ff03047812 */ /* 0x000fe200078ec0ff */
[----:B------:R-:W-:Y:S01]  /*5fc0*/  @!P0 FADD.FTZ R203, -R203, -RZ ;  /* 0x800000ffcbcb8221 */ /* 0x000fe20000010100 */
[----:B------:R-:W-:Y:S02]  /*5fd0*/  ISETP.LE.U32.AND P6, PT, R5, UR9, PT ;  /* 0x0000000905007c0c */ /* 0x000fe4000bfc3070 */
[----:B------:R-:W-:Y:S01]  /*5fe0*/  ISETP.LE.U32.AND P5, PT, R4, UR9, PT ;  /* 0x0000000904007c0c */ /* 0x000fe2000bfa3070 */
[----:B------:R-:W-:Y:S01]  /*5ff0*/  @!P3 FADD.FTZ R217, -R217, -RZ ;  /* 0x800000ffd9d9b221 */ /* 0x000fe20000010100 */
[----:B------:R-:W-:Y:S02]  /*6000*/  LOP3.LUT R4, R9, 0xffff, RZ, 0xc0, !PT ;  /* 0x0000ffff09047812 */ /* 0x000fe400078ec0ff */
[--C-:B------:R-:W-:Y:S02]  /*6010*/  SHF.R.U32.HI R5, RZ, 0x18, R3.reuse ;  /* 0x00000018ff057819 */ /* 0x100fe40000011603 */
[----:B------:R-:W-:Y:S01]  /*6020*/  SHF.R.U32.HI R4, RZ, 0x8, R4 ;  /* 0x00000008ff047819 */ /* 0x000fe20000011604 */
[----:B------:R-:W-:Y:S01]  /*6030*/  @!P2 FADD.FTZ R207, -R207, -RZ ;  /* 0x800000ffcfcfa221 */ /* 0x000fe20000010100 */
[----:B------:R-:W-:Y:S02]  /*6040*/  ISETP.LE.U32.AND P3, PT, R5, UR9, PT ;  /* 0x0000000905007c0c */ /* 0x000fe4000bf63070 */
[----:B------:R-:W-:Y:S01]  /*6050*/  LOP3.LUT R5, R13, 0xff, RZ, 0xc0, !PT ;  /* 0x000000ff0d057812 */ /* 0x000fe200078ec0ff */
[----:B---3--:R-:W-:Y:S01]  /*6060*/  @!P6 FADD.FTZ R211, -R211, -RZ ;  /* 0x800000ffd3d3e221 */ /* 0x008fe20000010100 */
[----:B------:R-:W-:Y:S01]  /*6070*/  LOP3.LUT R4, R4, 0xffff, RZ, 0xc0, !PT ;  /* 0x0000ffff04047812 */ /* 0x000fe200078ec0ff */
[----:B------:R-:W-:Y:S01]  /*6080*/  @!P5 FADD.FTZ R208, -R208, -RZ ;  /* 0x800000ffd0d0d221 */ /* 0x000fe20000010100 */
[----:B------:R-:W-:Y:S02]  /*6090*/  ISETP.LE.U32.AND P2, PT, R5, UR9, PT ;  /* 0x0000000905007c0c */ /* 0x000fe4000bf43070 */
[----:B------:R-:W-:Y:S02]  /*60a0*/  SHF.R.U32.HI R5, RZ, 0x10, R3 ;  /* 0x00000010ff057819 */ /* 0x000fe40000011603 */
[----:B------:R-:W-:Y:S02]  /*60b0*/  ISETP.LE.U32.AND P6, PT, R4, UR9, PT ;  /* 0x0000000904007c0c */ /* 0x000fe4000bfc3070 */
[----:B------:R-:W-:Y:S01]  /*60c0*/  LOP3.LUT R4, R5, 0xff, RZ, 0xc0, !PT ;  /* 0x000000ff05047812 */ /* 0x000fe200078ec0ff */
[----:B------:R-:W-:Y:S01]  /*60d0*/  @!P3 FADD.FTZ R206, -R206, -RZ ;  /* 0x800000ffceceb221 */ /* 0x000fe20000010100 */
[----:B------:R-:W-:Y:S02]  /*60e0*/  LOP3.LUT R3, R3, 0xffff, RZ, 0xc0, !PT ;  /* 0x0000ffff03037812 */ /* 0x000fe400078ec0ff */
[----:B------:R-:W-:Y:S02]  /*60f0*/  ISETP.LE.U32.AND P3, PT, R4, UR9, PT ;  /* 0x0000000904007c0c */ /* 0x000fe4000bf63070 */
[----:B------:R-:W-:Y:S01]  /*6100*/  SHF.R.U32.HI R4, RZ, 0x8, R14 ;  /* 0x00000008ff047819 */ /* 0x000fe2000001160e */
[----:B------:R-:W-:Y:S01]  /*6110*/  @!P2 FADD.FTZ R205, -R205, -RZ ;  /* 0x800000ffcdcda221 */ /* 0x000fe20000010100 */
[----:B------:R-:W-:Y:S02]  /*6120*/  SHF.R.U32.HI R5, RZ, 0x8, R3 ;  /* 0x00000008ff057819 */ /* 0x000fe40000011603 */
[----:B------:R-:W-:Y:S01]  /*6130*/  LOP3.LUT R3, R4, 0xffff, RZ, 0xc0, !PT ;  /* 0x0000ffff04037812 */ /* 0x000fe200078ec0ff */
[----:B------:R-:W-:Y:S01]  /*6140*/  @!P6 FADD.FTZ R209, -R209, -RZ ;  /* 0x800000ffd1d1e221 */ /* 0x000fe20000010100 */
[----:B------:R-:W-:Y:S02]  /*6150*/  LOP3.LUT R6, R6, 0xffff, RZ, 0xc0, !PT ;  /* 0x0000ffff06067812 */ /* 0x000fe400078ec0ff */
[----:B------:R-:W-:Y:S02]  /*6160*/  ISETP.LE.U32.AND P6, PT, R3, UR9, PT ;  /* 0x0000000903007c0c */ /* 0x000fe4000bfc3070 */
[----:B------:R-:W-:Y:S01]  /*6170*/  SHF.R.U32.HI R3, RZ, 0x10, R8 ;  /* 0x00000010ff037819 */ /* 0x000fe20000011608 */
[----:B------:R-:W-:Y:S01]  /*6180*/  @!P3 FADD.FTZ R178, -R178, -RZ ;  /* 0x800000ffb2b2b221 */ /* 0x000fe20000010100 */
[----:B------:R-:W-:Y:S02]  /*6190*/  SHF.R.U32.HI R6, RZ, 0x8, R6 ;  /* 0x00000008ff067819 */ /* 0x000fe40000011606 */
[----:B------:R-:W-:Y:S02]  /*61a0*/  LOP3.LUT R2, R3, 0xff, RZ, 0xc0, !PT ;  /* 0x000000ff03027812 */ /* 0x000fe400078ec0ff */
[----:B------:R-:W-:Y:S02]  /*61b0*/  LOP3.LUT R6, R6, 0xffff, RZ, 0xc0, !PT ;  /* 0x0000ffff06067812 */ /* 0x000fe400078ec0ff */
[----:B------:R-:W-:Y:S02]  /*61c0*/  ISETP.LE.U32.AND P3, PT, R2, UR9, PT ;  /* 0x0000000902007c0c */ /* 0x000fe4000bf63070 */
[----:B------:R-:W-:Y:S01]  /*61d0*/  F2FP.RELU.BF16.PACK_AB R2, R212, R207 ;  /* 0x000000cfd402723e */ /* 0x000fe200000018ff */
[----:B------:R-:W-:Y:S01]  /*61e0*/  @!P6 FADD.FTZ R181, -R181, -RZ ;  /* 0x800000ffb5b5e221 */ /* 0x000fe20000010100 */
[----:B------:R-:W-:Y:S02]  /*61f0*/  ISETP.LE.U32.AND P5, PT, R6, UR9, PT ;  /* 0x0000000906007c0c */ /* 0x000fe4000bfa3070 */
[----:B------:R-:W-:Y:S01]  /*6200*/  LOP3.LUT R4, R5, 0xffff, RZ, 0xc0, !PT ;  /* 0x0000ffff05047812 */ /* 0x000fe200078ec0ff */
[----:B------:R1:W-:Y:S01]  /*6210*/  STS [R234+0x20400], R2 ;  /* 0x02040002ea007388 */ /* 0x0003e20000000800 */
[----:B------:R-:W-:Y:S02]  /*6220*/  LOP3.LUT R8, R8, 0xffff, RZ, 0xc0, !PT ;  /* 0x0000ffff08087812 */ /* 0x000fe400078ec0ff */
[----:B------:R-:W-:Y:S02]  /*6230*/  SHF.R.U32.HI R3, RZ, 0x8, R19 ;  /* 0x00000008ff037819 */ /* 0x000fe40000011613 */
[----:B------:R-:W-:Y:S01]  /*6240*/  F2FP.RELU.BF16.PACK_AB R0, R219, R216 ;  /* 0x000000d8db00723e */ /* 0x000fe200000018ff */
[----:B------:R-:W-:Y:S01]  /*6250*/  @!P3 FADD.FTZ R182, -R182, -RZ ;  /* 0x800000ffb6b6b221 */ /* 0x000fe20000010100 */
[----:B------:R-:W-:Y:S02]  /*6260*/  LOP3.LUT R3, R3, 0xffff, RZ, 0xc0, !PT ;  /* 0x0000ffff03037812 */ /* 0x000fe400078ec0ff */
[----:B------:R-:W-:Y:S01]  /*6270*/  LOP3.LUT R6, R17, 0xff, RZ, 0xc0, !PT ;  /* 0x000000ff11067812 */ /* 0x000fe200078ec0ff */
[----:B----4-:R-:W-:Y:S01]  /*6280*/  @!P5 FADD.FTZ R176, -R176, -RZ ;  /* 0x800000ffb0b0d221 */ /* 0x010fe20000010100 */
[----:B------:R-:W-:Y:S02]  /*6290*/  ISETP.LE.U32.AND P5, PT, R4, UR9, PT ;  /* 0x0000000904007c0c */ /* 0x000fe4000bfa3070 */
[----:B------:R-:W-:Y:S02]  /*62a0*/  SHF.R.U32.HI R4, RZ, 0x8, R8 ;  /* 0x00000008ff047819 */ /* 0x000fe40000011608 */
[----:B------:R-:W-:Y:S02]  /*62b0*/  F2FP.RELU.BF16.PACK_AB R5, R176, R210 ;  /* 0x000000d2b005723e */ /* 0x000fe400000018ff */
[----:B------:R-:W-:Y:S02]  /*62c0*/  LOP3.LUT R4, R4, 0xffff, RZ, 0xc0, !PT ;  /* 0x0000ffff04047812 */ /* 0x000fe400078ec0ff */
[----:B------:R-:W-:Y:S01]  /*62d0*/  ISETP.LE.U32.AND P6, PT, R3, UR9, PT ;  /* 0x0000000903007c0c */ /* 0x000fe2000bfc3070 */
[----:B------:R2:W-:Y:S01]  /*62e0*/  STS [R234+0x20000], R5 ;  /* 0x02000005ea007388 */ /* 0x0005e20000000800 */
[----:B------:R-:W-:Y:S02]  /*62f0*/  F2FP.RELU.BF16.PACK_AB R3, R206, R178 ;  /* 0x000000b2ce03723e */ /* 0x000fe400000018ff */
[----:B------:R-:W-:Y:S01]  /*6300*/  ISETP.LE.U32.AND P2, PT, R6, UR9, PT ;  /* 0x0000000906007c0c */ /* 0x000fe2000bf43070 */
[----:B------:R-:W-:Y:S01]  /*6310*/  @!P5 FADD.FTZ R177, -R177, -RZ ;  /* 0x800000ffb1b1d221 */ /* 0x000fe20000010100 */
[----:B-1----:R-:W-:Y:S01]  /*6320*/  F2FP.RELU.BF16.PACK_AB R2, R211, R218 ;  /* 0x000000dad302723e */ /* 0x002fe200000018ff */
        /* <DEDUP_REMOVED lines=10> */
[----:B------:R-:W-:Y:S01]  /*63d0*/  FSETP.GE.FTZ.AND P2, PT, R176, RZ, PT ;  /* 0x000000ffb000720b */ /* 0x000fe20003f56000 */
[----:B------:R4:W-:Y:S02]  /*63e0*/  STS [R234+0x21400], R3 ;  /* 0x02140003ea007388 */ /* 0x0009e40000000800 */
[----:B------:R-:W-:Y:S01]  /*63f0*/  @!P5 FADD.FTZ R202, -R202, -RZ ;  /* 0x800000ffcacad221 */ /* 0x000fe20000010100 */
[----:B--2---:R-:W-:Y:S05]  /*6400*/  F2FP.RELU.BF16.PACK_AB R5, R181, R214 ;  /* 0x000000d6b505723e */ /* 0x004fea00000018ff */
[----:B------:R-:W-:Y:S01]  /*6410*/  STS [R235+0x21000], R5 ;  /* 0x02100005eb007388 */ /* 0x000fe20000000800 */
[----:B-1----:R-:W-:Y:S02]  /*6420*/  F2FP.RELU.BF16.PACK_AB R0, R217, R225 ;  /* 0x000000e1d900723e */ /* 0x002fe400000018ff */
[----:B---3--:R-:W-:Y:S02]  /*6430*/  F2FP.RELU.BF16.PACK_AB R2, R221, R215 ;  /* 0x000000d7dd02723e */ /* 0x008fe400000018ff */
[----:B----4-:R-:W-:Y:S02]  /*6440*/  F2FP.RELU.BF16.PACK_AB R4, R213, R205 ;  /* 0x000000cdd504723e */ /* 0x010fe400000018ff */
[----:B------:R-:W-:Y:S03]  /*6450*/  F2FP.RELU.BF16.PACK_AB R3, R209, R220 ;  /* 0x000000dcd103723e */ /* 0x000fe600000018ff */
[----:B------:R1:W-:Y:S04]  /*6460*/  STS [R235+0x21400], R4 ;  /* 0x02140004eb007388 */ /* 0x0003e80000000800 */
[----:B------:R2:W-:Y:S04]  /*6470*/  STS [R232+0x20000], R3 ;  /* 0x02000003e8007388 */ /* 0x0005e80000000800 */
[----:B------:R3:W-:Y:S04]  /*6480*/  STS [R232+0x20400], R2 ;  /* 0x02040002e8007388 */ /* 0x0007e80000000800 */
[----:B------:R4:W-:Y:S01]  /*6490*/  STS [R233+0x20000], R0 ;  /* 0x02000000e9007388 */ /* 0x0009e20000000800 */
[----:B-1----:R-:W-:Y:S02]  /*64a0*/  F2FP.RELU.BF16.PACK_AB R4, R202, R203 ;  /* 0x000000cbca04723e */ /* 0x002fe400000018ff */
[----:B--2---:R-:W-:Y:S02]  /*64b0*/  F2FP.RELU.BF16.PACK_AB R3, R204, R182 ;  /* 0x000000b6cc03723e */ /* 0x004fe400000018ff */
[----:B---3--:R-:W-:Y:S02]  /*64c0*/  F2FP.RELU.BF16.PACK_AB R2, R183, R223 ;  /* 0x000000dfb702723e */ /* 0x008fe400000018ff */
[----:B----4-:R-:W-:Y:S05]  /*64d0*/  F2FP.RELU.BF16.PACK_AB R0, R226, R222 ;  /* 0x000000dee200723e */ /* 0x010fea00000018ff */
[----:B------:R1:W-:Y:S04]  /*64e0*/  STS [R233+0x20400], R0 ;  /* 0x02040000e9007388 */ /* 0x0003e80000000800 */
[----:B------:R-:W-:Y:S04]  /*64f0*/  STS [R232+0x21000], R4 ;  /* 0x02100004e8007388 */ /* 0x000fe80000000800 */
[----:B------:R2:W-:Y:S04]  /*6500*/  STS [R232+0x21400], R3 ;  /* 0x02140003e8007388 */ /* 0x0005e80000000800 */
[----:B------:R-:W-:Y:S01]  /*6510*/  STS [R233+0x21000], R2 ;  /* 0x02100002e9007388 */ /* 0x000fe20000000800 */
[----:B-1----:R-:W-:Y:S05]  /*6520*/  F2FP.RELU.BF16.PACK_AB R0, R224, R179 ;  /* 0x000000b3e000723e */ /* 0x002fea00000018ff */
[----:B------:R-:W-:Y:S01]  /*6530*/  STS [R233+0x21400], R0 ;  /* 0x02140000e9007388 */ /* 0x000fe20000000800 */
[----:B--2---:R-:W-:Y:S03]  /*6540*/  IMAD.IADD R3, R195, 0x1, R180 ;  /* 0x00000001c3037824 */ /* 0x004fe600078e02b4 */
[----:B------:R-:W-:Y:S01]  /*6550*/  LDSM.16.M88.4 R32, [R180+0x8000] ;  /* 0x00800000b420783b */ /* 0x000fe20000000200 */
[----:B------:R-:W-:Y:S07]  /*6560*/  IMAD.IADD R184, R194, 0x1, R3 ;  /* 0x00000001c2b87824 */ /* 0x000fee00078e0203 */
        /* <DEDUP_REMOVED lines=91> */
[----:B------:R-:W1:Y:S02]  /*6b20*/  LDSM.16.M88.4 R168, [R191+0x18800] ;  /* 0x01880000bfa8783b */ /* 0x000e640000000200 */
[----:B------:R-:W-:Y:S01]  /*6b30*/  FADD.FTZ R7, -R200, R7 ;  /* 0x00000007c8077221 */ /* 0x000fe20000010100 */
[-C--:B------:R-:W-:Y:S01]  /*6b40*/  FSEL R0, R0, R200.reuse, P0 ;  /* 0x000000c800007208 */ /* 0x080fe20000000000 */
[----:B------:R-:W-:Y:S01]  /*6b50*/  FADD.FTZ R2, -R201, R5 ;  /* 0x00000005c9027221 */ /* 0x000fe20000010100 */
[----:B------:R-:W-:Y:S01]  /*6b60*/  FSETP.GE.FTZ.AND P0, PT, R212, RZ, PT ;  /* 0x000000ffd400720b */ /* 0x000fe20003f16000 */
[----:B------:R-:W-:Y:S02]  /*6b70*/  FADD.FTZ R8, -R199, R8 ;  /* 0x00000008c7087221 */ /* 0x000fe40000010100 */
[C---:B------:R-:W-:Y:S03]  /*6b80*/  FADD.FTZ R11, -R198.reuse, R11 ;  /* 0x0000000bc60b7221 */ /* 0x040fe60000010100 */
[----:B------:R-:W-:Y:S01]  /*6b90*/  FADD.FTZ R4, -R201, R4 ;  /* 0x00000004c9047221 */ /* 0x000fe20000010100 */
[----:B------:R-:W-:Y:S01]  /*6ba0*/  FSEL R7, R7, R200, P0 ;  /* 0x000000c807077208 */ /* 0x000fe20000000000 */
[----:B------:R-:W-:Y:S01]  /*6bb0*/  FADD.FTZ R10, -R198, R10 ;  /* 0x0000000ac60a7221 */ /* 0x000fe20000010100 */
[----:B------:R-:W-:Y:S01]  /*6bc0*/  FSETP.GE.FTZ.AND P0, PT, R206, RZ, PT ;  /* 0x000000ffce00720b */ /* 0x000fe20003f16000 */
[----:B------:R-:W-:Y:S01]  /*6bd0*/  FMUL.FTZ R207, R207, R0 ;  /* 0x00000000cfcf7220 */ /* 0x000fe20000410000 */
[----:B------:R-:W-:Y:S01]  /*6be0*/  FSEL R2, R2, R201, P2 ;  /* 0x000000c902027208 */ /* 0x000fe20001000000 */
        /* <DEDUP_REMOVED lines=15> */
[----:B------:R-:W-:Y:S01]  /*6ce0*/  FSETP.GE.FTZ.AND P2, PT, R205, RZ, PT ;  /* 0x000000ffcd00720b */ /* 0x000fe20003f56000 */
[----:B------:R-:W-:Y:S01]  /*6cf0*/  FADD.FTZ R2, -R200, R18 ;  /* 0x00000012c8027221 */ /* 0x000fe20000010100 */
[----:B------:R-:W-:Y:S01]  /*6d00*/  FSEL R6, R6, R198, P0 ;  /* 0x000000c606067208 */ /* 0x000fe20000000000 */
[----:B------:R-:W-:Y:S01]  /*6d10*/  FADD.FTZ R12, -R199, R12 ;  /* 0x0000000cc70c7221 */ /* 0x000fe20000010100 */
[----:B------:R-:W-:Y:S01]  /*6d20*/  FSETP.GE.FTZ.AND P0, PT, R219, RZ, PT ;  /* 0x000000ffdb00720b */ /* 0x000fe20003f16000 */
[----:B------:R-:W-:Y:S01]  /*6d30*/  FMUL.FTZ R210, R210, R4 ;  /* 0x00000004d2d27220 */ /* 0x000fe20000410000 */
[----:B------:R-:W-:Y:S01]  /*6d40*/  FSEL R9, R9, R199, P3 ;  /* 0x000000c709097208 */ /* 0x000fe20001800000 */
[C---:B------:R-:W-:Y:S01]  /*6d50*/  FADD.FTZ R4, -R201.reuse, R17 ;  /* 0x00000011c9047221 */ /* 0x040fe20000010100 */
[-C--:B-1----:R-:W-:Y:S01]  /*6d60*/  HMMA.16816.F32.BF16 R20, R164, R168.reuse, R20 ;  /* 0x000000a8a414723c */ /* 0x082fe20000041814 */
[----:B------:R-:W-:Y:S01]  /*6d70*/  FADD.FTZ R5, -R201, R16 ;  /* 0x00000010c9057221 */ /* 0x000fe20000010100 */
[----:B------:R-:W-:Y:S01]  /*6d80*/  FSETP.GE.FTZ.AND P3, PT, R181, RZ, PT ;  /* 0x000000ffb500720b */ /* 0x000fe20003f76000 */
[----:B------:R-:W-:Y:S01]  /*6d90*/  FMUL.FTZ R177, R177, R9 ;  /* 0x00000009b1b17220 */ /* 0x000fe20000410000 */
[----:B------:R-:W-:Y:S01]  /*6da0*/  FSEL R7, R7, R198, P2 ;  /* 0x000000c607077208 */ /* 0x000fe20001000000 */
[----:B------:R-:W-:Y:S01]  /*6db0*/  FMUL.FTZ R213, R213, R6 ;  /* 0x00000006d5d57220 */ /* 0x000fe20000410000 */
[----:B------:R-:W-:Y:S01]  /*6dc0*/  FSETP.GE.FTZ.AND P2, PT, R216, RZ, PT ;  /* 0x000000ffd800720b */ /* 0x000fe20003f56000 */
[----:B------:R-:W-:Y:S01]  /*6dd0*/  FMUL.FTZ R178, R178, R10 ;  /* 0x0000000ab2b27220 */ /* 0x000fe20000410000 */
[C---:B------:R-:W-:Y:S01]  /*6de0*/  HMMA.16816.F32.BF16 R24, R172.reuse, R168, R24 ;  /* 0x000000a8ac18723c */ /* 0x040fe20000041818 */
[----:B------:R-:W-:Y:S01]  /*6df0*/  FMUL.FTZ R205, R205, R7 ;  /* 0x00000007cdcd7220 */ /* 0x000fe20000410000 */
[----:B------:R-:W-:Y:S02]  /*6e00*/  FSETP.GE.FTZ.AND P4, PT, R214, RZ, PT ;  /* 0x000000ffd600720b */ /* 0x000fe40003f96000 */
[----:B------:R-:W-:Y:S01]  /*6e10*/  FMUL.FTZ R206, R206, R11 ;  /* 0x0000000bcece7220 */ /* 0x000fe20000410000 */
[----:B------:R-:W-:Y:S02]  /*6e20*/  FSEL R0, R0, R200, P0 ;  /* 0x000000c800007208 */ /* 0x000fe40000000000 */
[-C--:B------:R-:W-:Y:S01]  /*6e30*/  FSEL R8, R8, R199.reuse, P3 ;  /* 0x000000c708087208 */ /* 0x080fe20001800000 */
[-C--:B------:R-:W-:Y:S01]  /*6e40*/  HMMA.16816.F32.BF16 R28, R172, R170.reuse, R28 ;  /* 0x000000aaac1c723c */ /* 0x080fe2000004181c */
[----:B------:R-:W-:Y:S02]  /*6e50*/  FSETP.GE.FTZ.AND P3, PT, R211, RZ, PT ;  /* 0x000000ffd300720b */ /* 0x000fe40003f76000 */
[----:B------:R-:W-:Y:S01]  /*6e60*/  FSETP.GE.FTZ.AND P0, PT, R221, RZ, PT ;  /* 0x000000ffdd00720b */ /* 0x000fe20003f16000 */
[----:B------:R-:W-:Y:S01]  /*6e70*/  FMUL.FTZ R7, R219, R0 ;  /* 0x00000000db077220 */ /* 0x000fe20000410000 */
[----:B------:R-:W-:Y:S01]  /*6e80*/  FSEL R2, R2, R200, P2 ;  /* 0x000000c802027208 */ /* 0x000fe20001000000 */
[----:B------:R-:W-:Y:S01]  /*6e90*/  FMUL.FTZ R181, R181, R8 ;  /* 0x00000008b5b57220 */ /* 0x000fe20000410000 */
[----:B------:R-:W-:Y:S01]  /*6ea0*/  FSETP.GE.FTZ.AND P2, PT, R215, RZ, PT ;  /* 0x000000ffd700720b */ /* 0x000fe20003f56000 */
[C---:B------:R-:W-:Y:S01]  /*6eb0*/  FADD.FTZ R23, -R200.reuse, R23 ;  /* 0x00000017c8177221 */ /* 0x040fe20000010100 */
[----:B------:R-:W-:Y:S03]  /*6ec0*/  HMMA.16816.F32.BF16 R32, R164, R170, R32 ;  /* 0x000000aaa420723c */ /* 0x000fe60000041820 */
[----:B------:R-:W-:Y:S01]  /*6ed0*/  FADD.FTZ R22, -R200, R22 ;  /* 0x00000016c8167221 */ /* 0x000fe20000010100 */
[----:B------:R-:W-:Y:S01]  /*6ee0*/  FSEL R9, R12, R199, P4 ;  /* 0x000000c70c097208 */ /* 0x000fe20002000000 */
[----:B------:R-:W-:Y:S01]  /*6ef0*/  FADD.FTZ R21, -R201, R21 ;  /* 0x00000015c9157221 */ /* 0x000fe20000010100 */
[----:B------:R-:W-:Y:S01]  /*6f00*/  FSETP.GE.FTZ.AND P4, PT, R218, RZ, PT ;  /* 0x000000ffda00720b */ /* 0x000fe20003f96000 */
[----:B------:R-:W-:Y:S01]  /*6f10*/  FADD.FTZ R24, -R199, R24 ;  /* 0x00000018c7187221 */ /* 0x000fe20000010100 */
[-C--:B------:R-:W-:Y:S01]  /*6f20*/  FSEL R4, R4, R201.reuse, P3 ;  /* 0x000000c904047208 */ /* 0x080fe20001800000 */
[----:B------:R-:W-:Y:S01]  /*6f30*/  FMUL.FTZ R6, R216, R2 ;  /* 0x00000002d8067220 */ /* 0x000fe20000410000 */
[----:B------:R-:W-:Y:S02]  /*6f40*/  FSETP.GE.FTZ.AND P3, PT, R209, RZ, PT ;  /* 0x000000ffd100720b */ /* 0x000fe40003f76000 */
[----:B------:R-:W-:Y:S01]  /*6f50*/  FADD.FTZ R20, -R201, R20 ;  /* 0x00000014c9147221 */ /* 0x000fe20000010100 */
[-C--:B------:R-:W-:Y:S01]  /*6f60*/  FSEL R0, R23, R200.reuse, P0 ;  /* 0x000000c817007208 */ /* 0x080fe20000000000 */
[----:B------:R-:W-:Y:S01]  /*6f70*/  FADD.FTZ R26, -R198, R26 ;  /* 0x0000001ac61a7221 */ /* 0x000fe20000010100 */
[----:B------:R-:W-:Y:S01]  /*6f80*/  FSEL R2, R22, R200, P2 ;  /* 0x000000c816027208 */ /* 0x000fe20001000000 */
[----:B------:R-:W-:Y:S01]  /*6f90*/  FMUL.FTZ R8, R211, R4 ;  /* 0x00000004d3087220 */ /* 0x000fe20000410000 */
[----:B------:R-:W-:Y:S01]  /*6fa0*/  FSETP.GE.FTZ.AND P2, PT, R203, RZ, PT ;  /* 0x000000ffcb00720b */ /* 0x000fe20003f56000 */
[----:B------:R-:W-:Y:S01]  /*6fb0*/  FADD.FTZ R27, -R198, R27 ;  /* 0x0000001bc61b7221 */ /* 0x000fe20000010100 */
[----:B------:R-:W-:Y:S01]  /*6fc0*/  FSEL R5, R5, R201, P4 ;  /* 0x000000c905057208 */ /* 0x000fe20002000000 */
[----:B------:R-:W-:Y:S01]  /*6fd0*/  FADD.FTZ R25, -R199, R25 ;  /* 0x00000019c7197221 */ /* 0x000fe20000010100 */
[----:B------:R-:W-:Y:S01]  /*6fe0*/  FSETP.GE.FTZ.AND P4, PT, R220, RZ, PT ;  /* 0x000000ffdc00720b */ /* 0x000fe20003f96000 */
[----:B------:R-:W-:Y:S01]  /*6ff0*/  FMUL.FTZ R214, R214, R9 ;  /* 0x00000009d6d67220 */ /* 0x000fe20000410000 */
[----:B------:R-:W-:Y:S01]  /*7000*/  FSETP.GE.FTZ.AND P0, PT, R182, RZ, PT ;  /* 0x000000ffb600720b */ /* 0x000fe20003f16000 */
[----:B------:R-:W-:Y:S01]  /*7010*/  FMUL.FTZ R9, R218, R5 ;  /* 0x00000005da097220 */ /* 0x000fe20000410000 */
[----:B------:R-:W-:Y:S01]  /*7020*/  FSEL R4, R21, R201, P3 ;  /* 0x000000c915047208 */ /* 0x000fe20001800000 */
[----:B------:R-:W-:Y:S01]  /*7030*/  FMUL.FTZ R21, R221, R0 ;  /* 0x00000000dd157220 */ /* 0x000fe20000410000 */
[----:B------:R-:W-:Y:S01]  /*7040*/  FSEL R0, R24, R199, P2 ;  /* 0x000000c718007208 */ /* 0x000fe20001000000 */
        /* <DEDUP_REMOVED lines=13> */
[----:B------:R-:W-:Y:S01]  /*7120*/  FSEL R0, R27, R198, P2 ;  /* 0x000000c61b007208 */ /* 0x000fe20001000000 */
[----:B------:R-:W-:Y:S01]  /*7130*/  FADD.FTZ R2, -R201, R32 ;  /* 0x00000020c9027221 */ /* 0x000fe20000010100 */
[-C--:B------:R-:W-:Y:S02]  /*7140*/  FSEL R4, R25, R199.reuse, P4 ;  /* 0x000000c719047208 */ /* 0x080fe40002000000 */
[----:B------:R-:W-:Y:S01]  /*7150*/  FSETP.GE.FTZ.AND P4, PT, R223, RZ, PT ;  /* 0x000000ffdf00720b */ /* 0x000fe20003f96000 */
[----:B------:R-:W-:Y:S01]  /*7160*/  FMUL.FTZ R16, R204, R0 ;  /* 0x00000000cc107220 */ /* 0x000fe20000410000 */
[----:B------:R-:W-:Y:S01]  /*7170*/  FSETP.GE.FTZ.AND P2, PT, R179, RZ, PT ;  /* 0x000000ffb300720b */ /* 0x000fe20003f56000 */
[----:B------:R-:W-:Y:S01]  /*7180*/  FMUL.FTZ R17, R202, R4 ;  /* 0x00000004ca117220 */ /* 0x000fe20000410000 */
[----:B------:R-:W-:Y:S02]  /*7190*/  FSEL R0, R28, R199, P4 ;  /* 0x000000c71c007208 */ /* 0x000fe40002000000 */
[----:B------:R-:W-:Y:S01]  /*71a0*/  FSEL R30, R30, R198, P2 ;  /* 0x000000c61e1e7208 */ /* 0x000fe20001000000 */
[----:B------:R-:W-:Y:S01]  /*71b0*/  @P0 FADD.FTZ R198, -R198, R31 ;  /* 0x0000001fc6c60221 */ /* 0x000fe20000010100 */
[----:B------:R-:W-:Y:S01]  /*71c0*/  FSETP.GE.FTZ.AND P0, PT, R222, RZ, PT ;  /* 0x000000ffde00720b */ /* 0x000fe20003f16000 */
[----:B------:R-:W-:Y:S01]  /*71d0*/  FMUL.FTZ R18, R223, R0 ;  /* 0x00000000df127220 */ /* 0x000fe20000410000 */
[----:B------:R-:W-:Y:S01]  /*71e0*/  FSETP.GE.FTZ.AND P4, PT, R217, RZ, PT ;  /* 0x000000ffd900720b */ /* 0x000fe20003f96000 */
[----:B------:R-:W-:Y:S01]  /*71f0*/  FADD.FTZ R0, -R200, R34 ;  /* 0x00000022c8007221 */ /* 0x000fe20000010100 */
[----:B------:R-:W-:Y:S01]  /*7200*/  FSETP.GE.FTZ.AND P2, PT, R225, RZ, PT ;  /* 0x000000ffe100720b */ /* 0x000fe20003f56000 */
[----:B------:R-:W-:Y:S01]  /*7210*/  @P3 FADD.FTZ R199, -R199, R29 ;  /* 0x0000001dc7c73221 */ /* 0x000fe20000010100 */
[----:B------:R-:W-:Y:S01]  /*7220*/  FSETP.GE.FTZ.AND P3, PT, R226, RZ, PT ;  /* 0x000000ffe200720b */ /* 0x000fe20003f76000 */
[----:B------:R-:W-:Y:S01]  /*7230*/  FMUL.FTZ R30, R179, R30 ;  /* 0x0000001eb31e7220 */ /* 0x000fe20000410000 */
[----:B------:R-:W-:Y:S01]  /*7240*/  FSEL R0, R0, R200, P0 ;  /* 0x000000c800007208 */ /* 0x000fe20000000000 */
[----:B------:R-:W-:Y:S01]  /*7250*/  FMUL.FTZ R199, R183, R199 ;  /* 0x000000c7b7c77220 */ /* 0x000fe20000410000 */
[----:B------:R-:W-:Y:S01]  /*7260*/  PLOP3.LUT P0, PT, PT, PT, UP2, 0x80, 0x0 ;  /* 0x000000000000781c */ /* 0x000fe20003f0f028 */
[----:B------:R-:W-:Y:S01]  /*7270*/  FMUL.FTZ R198, R224, R198 ;  /* 0x000000c6e0c67220 */ /* 0x000fe20000410000 */
[----:B------:R-:W-:Y:S01]  /*7280*/  FSEL R2, R2, R201, P2 ;  /* 0x000000c902027208 */ /* 0x000fe20001000000 */
[----:B------:R-:W-:Y:S02]  /*7290*/  FMUL.FTZ R13, R222, R0 ;  /* 0x00000000de0d7220 */ /* 0x000fe40000410000 */
[----:B------:R-:W-:Y:S02]  /*72a0*/  @P4 FADD.FTZ R201, -R201, R33 ;  /* 0x00000021c9c94221 */ /* 0x000fe40000010100 */
[----:B------:R-:W-:Y:S02]  /*72b0*/  FMUL.FTZ R14, R225, R2 ;  /* 0x00000002e10e7220 */ /* 0x000fe40000410000 */
[----:B------:R-:W-:Y:S02]  /*72c0*/  @P3 FADD.FTZ R200, -R200, R35 ;  /* 0x00000023c8c83221 */ /* 0x000fe40000010100 */
        /* <DEDUP_REMOVED lines=25> */
.L_x_1806:
        /* <DEDUP_REMOVED lines=130> */
[C---:B------:R-:W-:Y:S05]  /*7c80*/  IMAD.U32 R0, R5.reuse, -0x40, RZ ;  /* 0xffffffc005007824 */ /* 0x040fea00078e00ff */
        /* <DEDUP_REMOVED lines=15> */
.L_x_1807:
[----:B------:R-:W-:Y:S01]  /*7d80*/  LDSM.16.M88.4 R32, [R180+0x1c000] ;  /* 0x01c00000b420783b */ /* 0x000fe20000000200 */
[----:B-1----:R-:W-:Y:S01]  /*7d90*/  @P0 IADD3 R0, R239, -0x40, RZ ;  /* 0xffffffc0ef000810 */ /* 0x002fe20007ffe0ff */
[----:B------:R-:W-:Y:S01]  /*7da0*/  IMAD.MOV.U32 R2, RZ, RZ, 0x4 ;  /* 0x00000004ff027424 */ /* 0x000fe200078e00ff */
[----:B------:R-:W-:Y:S01]  /*7db0*/  @UP2 UIADD3 UR13, UP0, UR10, -0x100, URZ ;  /* 0xffffff000a0d2890 */ /* 0x000fe2000ff1e03f */
[----:B------:R-:W-:Y:S01]  /*7dc0*/  IMAD.MOV.U32 R201, RZ, RZ, c[0x0][0x22c] ;  /* 0x00008b00ffc97624 */ /* 0x000fe200078e00ff */
[----:B------:R-:W1:Y:S01]  /*7dd0*/  LDSM.16.MT88.4 R16, [R186] ;  /* 0x00000000ba10783b */ /* 0x000e620000004200 */
[----:B------:R-:W-:Y:S01]  /*7de0*/  @P0 IMAD.WIDE R198, R0, R2, UR10 ;  /* 0x0000000a00c60e25 */ /* 0x000fe2000f8e0202 */
[----:B------:R-:W-:Y:S02]  /*7df0*/  @UP2 UIADD3.X UR8, UR11, -0x1, URZ, UP0, !UPT ;  /* 0xffffffff0b082890 */ /* 0x000fe400087fe43f */
[----:B------:R-:W-:Y:S01]  /*7e00*/  UISETP.GT.AND UP1, UPT, UR7, UR20, UPT ;  /* 0x000000140700728c */ /* 0x000fe2000bf24270 */
[----:B------:R-:W2:Y:S01]  /*7e10*/  LDSM.16.M88.4 R28, [R180+0x1d000] ;  /* 0x01d00000b41c783b */ /* 0x000ea20000000200 */
[----:B------:R-:W-:Y:S01]  /*7e20*/  IMAD R201, R201, c[0x0][0x1c0], RZ ;  /* 0x00007000c9c97a24 */ /* 0x000fe200078e02ff */
[----:B------:R-:W-:Y:S01]  /*7e30*/  @UP2 UMOV UR10, UR13 ;  /* 0x0000000d000a2c82 */ /* 0x000fe20008000000 */
[----:B------:R-:W-:Y:S01]  /*7e40*/  IMAD.MOV.U32 R2, RZ, RZ, c[0x0][0x22c] ;  /* 0x00008b00ff027624 */ /* 0x000fe200078e00ff */
[----:B------:R-:W-:Y:S01]  /*7e50*/  @UP2 UMOV UR11, UR8 ;  /* 0x00000008000b2c82 */ /* 0x000fe20008000000 */
[----:B------:R-:W3:Y:S01]  /*7e60*/  LDSM.16.MT88.4 R164, [R186+0x4000] ;  /* 0x00400000baa4783b */ /* 0x000ee20000004200 */
[----:B------:R-:W-:Y:S01]  /*7e70*/  IMAD.SHL.U32 R201, R201, 0x10, RZ ;  /* 0x00000010c9c97824 */ /* 0x000fe200078e00ff */
[----:B------:R-:W-:Y:S01]  /*7e80*/  ULOP3.LUT UR8, UR7, 0x1, URZ, 0xc0, !UPT ;  /* 0x0000000107087892 */ /* 0x000fe2000f8ec03f */
[----:B------:R-:W-:Y:S01]  /*7e90*/  IMAD R2, R2, c[0x0][0x1c0], RZ ;  /* 0x0000700002027a24 */ /* 0x000fe200078e02ff */
[----:B------:R-:W-:Y:S01]  /*7ea0*/  UIADD3 UR7, UR7, -0x1, URZ ;  /* 0xffffffff07077890 */ /* 0x000fe2000fffe03f */
[----:B------:R-:W-:Y:S01]  /*7eb0*/  LDSM.16.M88.4 R168, [R3+0x1c000] ;  /* 0x01c0000003a8783b */ /* 0x000fe20000000200 */
[----:B------:R-:W-:Y:S01]  /*7ec0*/  IMAD.MOV.U32 R204, RZ, RZ, c[0x0][0x22c] ;  /* 0x00008b00ffcc7624 */ /* 0x000fe200078e00ff */
[----:B------:R-:W-:Y:S01]  /*7ed0*/  UISETP.NE.U32.AND UP0, UPT, UR8, 0x1, UPT ;  /* 0x000000010800788c */ /* 0x000fe2000bf05070 */
[----:B------:R-:W-:Y:S02]  /*7ee0*/  IMAD.U32 R2, R2, -0x40, RZ ;  /* 0xffffffc002027824 */ /* 0x000fe400078e00ff */
[----:B------:R-:W4:Y:S01]  /*7ef0*/  LDSM.16.MT88.4 R172, [R186+0x800] ;  /* 0x00080000baac783b */ /* 0x000f220000004200 */
[----:B------:R-:W-:Y:S02]  /*7f00*/  IMAD R204, R204, c[0x0][0x1c0], RZ ;  /* 0x00007000cccc7a24 */ /* 0x000fe400078e02ff */
[----:B------:R-:W-:Y:S01]  /*7f10*/  LEA R203, P2, R2, R236, 0x2 ;  /* 0x000000ec02cb7211 */ /* 0x000fe200078410ff */
[----:B------:R-:W-:Y:S01]  /*7f20*/  IMAD.MOV.U32 R207, RZ, RZ, c[0x0][0x22c] ;  /* 0x00008b00ffcf7624 */ /* 0x000fe200078e00ff */
[----:B------:R-:W3:Y:S01]  /*7f30*/  LDSM.16.M88.4 R176, [R3+0x1d000] ;  /* 0x01d0000003b0783b */ /* 0x000ee20000000200 */
[----:B------:R-:W-:Y:S01]  /*7f40*/  IMAD R204, R204, 0x18, RZ ;  /* 0x00000018cccc7824 */ /* 0x000fe200078e02ff */
[----:B------:R-:W-:Y:S01]  /*7f50*/  LEA.HI.X.SX32 R202, R2, R237, 0x2, P2 ;  /* 0x000000ed02ca7211 */ /* 0x000fe200010f16ff */
[----:B------:R-:W-:Y:S02]  /*7f60*/  IMAD.MOV.U32 R2, RZ, RZ, R203 ;  /* 0x000000ffff027224 */ /* 0x000fe400078e00cb */
[----:B------:R3:W5:Y:S01]  /*7f70*/  @P0 LDG.E R242, [R198.64] ;  /* 0x00000004c6f20981 */ /* 0x000762000c1e1900 */
[----:B------:R-:W-:Y:S02]  /*7f80*/  IMAD R207, R207, c[0x0][0x1c0], RZ ;  /* 0x00007000cfcf7a24 */ /* 0x000fe400078e02ff */
[----:B------:R-:W-:Y:S02]  /*7f90*/  IMAD.MOV.U32 R206, RZ, RZ, c[0x0][0x22c] ;  /* 0x00008b00ffce7624 */ /* 0x000fe400078e00ff */
[----:B------:R3:W5:Y:S01]  /*7fa0*/  @P0 LDG.E R243, [R198.64+0x20] ;  /* 0x00002004c6f30981 */ /* 0x000762000c1e1900 */
[----:B------:R-:W-:Y:S02]  /*7fb0*/  IMAD.SHL.U32 R207, R207, 0x20, RZ ;  /* 0x00000020cfcf7824 */ /* 0x000fe400078e00ff */
[----:B------:R-:W-:Y:S01]  /*7fc0*/  IMAD R206, R206, c[0x0][0x1c0], RZ ;  /* 0x00007000cece7a24 */ /* 0x000fe200078e02ff */
[-C--:B-1----:R-:W-:Y:S01]  /*7fd0*/  HMMA.16816.F32.BF16 R4, R32, R16.reuse, RZ ;  /* 0x000000102004723c */ /* 0x082fe200000418ff */
[----:B------:R1:W5:Y:S01]  /*7fe0*/  @P0 LDG.E R240, [R198.64+0x80] ;  /* 0x00008004c6f00981 */ /* 0x000362000c1e1900 */
[----:B------:R-:W-:Y:S02]  /*7ff0*/  IMAD.MOV.U32 R205, RZ, RZ, c[0x0][0x22c] ;  /* 0x00008b00ffcd7624 */ /* 0x000fe400078e00ff */
[----:B------:R-:W-:Y:S02]  /*8000*/  IMAD R206, R206, 0x28, RZ ;  /* 0x00000028cece7824 */ /* 0x000fe400078e02ff */
[----:B------:R1:W5:Y:S01]  /*8010*/  @P0 LDG.E R241, [R198.64+0xa0] ;  /* 0x0000a004c6f10981 */ /* 0x000362000c1e1900 */
[----:B------:R-:W-:Y:S01]  /*8020*/  IMAD R205, R205, c[0x0][0x1c0], RZ ;  /* 0x00007000cdcd7a24 */ /* 0x000fe200078e02ff */
[C---:B--2---:R-:W-:Y:S04]  /*8030*/  HMMA.16816.F32.BF16 R8, R28.reuse, R16, RZ ;  /* 0x000000101c08723c */ /* 0x044fe800000418ff */
[----:B------:R-:W-:Y:S04]  /*8040*/  IMAD R205, R205, 0x38, RZ ;  /* 0x00000038cdcd7824 */ /* 0x000fe800078e02ff */
[-C--:B------:R-:W-:Y:S08]  /*8050*/  HMMA.16816.F32.BF16 R12, R28, R18.reuse, RZ ;  /* 0x000000121c0c723c */ /* 0x080ff000000418ff */
[C---:B------:R-:W-:Y:S08]  /*8060*/  HMMA.16816.F32.BF16 R16, R32.reuse, R18, RZ ;  /* 0x000000122010723c */ /* 0x040ff000000418ff */
[-C--:B---3--:R-:W-:Y:S08]  /*8070*/  HMMA.16816.F32.BF16 R20, R32, R164.reuse, RZ ;  /* 0x000000a42014723c */ /* 0x088ff000000418ff */
[C---:B------:R-:W-:Y:S08]  /*8080*/  HMMA.16816.F32.BF16 R24, R28.reuse, R164, RZ ;  /* 0x000000a41c18723c */ /* 0x040ff000000418ff */
[-C--:B------:R-:W-:Y:S08]  /*8090*/  HMMA.16816.F32.BF16 R28, R28, R166.reuse, RZ ;  /* 0x000000a61c1c723c */ /* 0x080ff000000418ff */
[----:B------:R-:W-:Y:S01]  /*80a0*/  HMMA.16816.F32.BF16 R32, R32, R166, RZ ;  /* 0x000000a62020723c */ /* 0x000fe200000418ff */
[----:B------:R-:W2:Y:S07]  /*80b0*/  LDSM.16.MT88.4 R164, [R186+0x4800] ;  /* 0x00480000baa4783b */ /* 0x000eae0000004200 */
[-C--:B----4-:R-:W-:Y:S08]  /*80c0*/  HMMA.16816.F32.BF16 R4, R168, R172.reuse, R4 ;  /* 0x000000aca804723c */ /* 0x090ff00000041804 */
[C---:B------:R-:W-:Y:S08]  /*80d0*/  HMMA.16816.F32.BF16 R8, R176.reuse, R172, R8 ;  /* 0x000000acb008723c */ /* 0x040ff00000041808 */
[-C--:B------:R-:W-:Y:S08]  /*80e0*/  HMMA.16816.F32.BF16 R12, R176, R174.reuse, R12 ;  /* 0x000000aeb00c723c */ /* 0x080ff0000004180c */
[C---:B------:R-:W-:Y:S01]  /*80f0*/  HMMA.16816.F32.BF16 R16, R168.reuse, R174, R16 ;  /* 0x000000aea810723c */ /* 0x040fe20000041810 */
[----:B------:R-:W-:Y:S07]  /*8100*/  LDSM.16.M88.4 R172, [R185+0x1d000] ;  /* 0x01d00000b9ac783b */ /* 0x000fee0000000200 */
[-C--:B--2---:R-:W-:Y:S08]  /*8110*/  HMMA.16816.F32.BF16 R20, R168, R164.reuse, R20 ;  /* 0x000000a4a814723c */ /* 0x084ff00000041814 */
[C---:B------:R-:W-:Y:S08]  /*8120*/  HMMA.16816.F32.BF16 R24, R176.reuse, R164, R24 ;  /* 0x000000a4b018723c */ /* 0x040ff00000041818 */
[-C--:B------:R-:W-:Y:S01]  /*8130*/  HMMA.16816.F32.BF16 R28, R176, R166.reuse, R28 ;  /* 0x000000a6b01c723c */ /* 0x080fe2000004181c */
[----:B------:R-:W-:Y:S07]  /*8140*/  LDSM.16.MT88.4 R176, [R186+0x5000] ;  /* 0x00500000bab0783b */ /* 0x000fee0000004200 */
[----:B------:R-:W-:Y:S01]  /*8150*/  HMMA.16816.F32.BF16 R32, R168, R166, R32 ;  /* 0x000000a6a820723c */ /* 0x000fe20000041820 */
[----:B------:R-:W-:Y:S05]  /*8160*/  LDSM.16.M88.4 R164, [R185+0x1c000] ;  /* 0x01c00000b9a4783b */ /* 0x000fea0000000200 */
[----:B------:R-:W2:Y:S02]  /*8170*/  LDSM.16.MT88.4 R168, [R186+0x1000] ;  /* 0x00100000baa8783b */ /* 0x000ea40000004200 */
        /* <DEDUP_REMOVED lines=10> */
[----:B------:R-:W2:Y:S05]  /*8220*/  LDSM.16.M88.4 R164, [R184+0x1c000] ;  /* 0x01c00000b8a4783b */ /* 0x000eaa0000000200 */
[----:B------:R-:W3:Y:S02]  /*8230*/  LDSM.16.MT88.4 R176, [R186+0x5800] ;  /* 0x00580000bab0783b */ /* 0x000ee40000004200 */
[-C--:B--2---:R-:W-:Y:S08]  /*8240*/  HMMA.16816.F32.BF16 R4, R164, R168.reuse, R4 ;  /* 0x000000a8a404723c */ /* 0x084ff00000041804 */
[C---:B------:R-:W-:Y:S08]  /*8250*/  HMMA.16816.F32.BF16 R8, R172.reuse, R168, R8 ;  /* 0x000000a8ac08723c */ /* 0x040ff00000041808 */
[-C--:B------:R-:W-:Y:S08]  /*8260*/  HMMA.16816.F32.BF16 R12, R172, R170.reuse, R12 ;  /* 0x000000aaac0c723c */ /* 0x080ff0000004180c */
[C---:B------:R-:W-:Y:S01]  /*8270*/  HMMA.16816.F32.BF16 R16, R164.reuse, R170, R16 ;  /* 0x000000aaa410723c */ /* 0x040fe20000041810 */
[----:B------:R-:W-:Y:S05]  /*8280*/  LDSM.16.M88.4 R168, [R180+0x1e000] ;  /* 0x01e00000b4a8783b */ /* 0x000fea0000000200 */
[----:B------:R-:W-:Y:S02]  /*8290*/  LDSM.16.M88.4 R180, [R180+0x1f000] ;  /* 0x01f00000b4b4783b */ /* 0x000fe40000000200 */
[-C--:B---3--:R-:W-:Y:S08]  /*82a0*/  HMMA.16816.F32.BF16 R20, R164, R176.reuse, R20 ;  /* 0x000000b0a414723c */ /* 0x088ff00000041814 */
[C---:B------:R-:W-:Y:S08]  /*82b0*/  HMMA.16816.F32.BF16 R24, R172.reuse, R176, R24 ;  /* 0x000000b0ac18723c */ /* 0x040ff00000041818 */
[-C--:B------:R-:W-:Y:S01]  /*82c0*/  HMMA.16816.F32.BF16 R28, R172, R178.reuse, R28 ;  /* 0x000000b2ac1c723c */ /* 0x080fe2000004181c */
[----:B------:R-:W2:Y:S07]  /*82d0*/  LDSM.16.MT88.4 R172, [R186+0x2000] ;  /* 0x00200000baac783b */ /* 0x000eae0000004200 */
[----:B------:R-:W-:Y:S01]  /*82e0*/  HMMA.16816.F32.BF16 R32, R164, R178, R32 ;  /* 0x000000b2a420723c */ /* 0x000fe20000041820 */
[----:B------:R-:W3:Y:S05]  /*82f0*/  LDSM.16.MT88.4 R164, [R186+0x6000] ;  /* 0x00600000baa4783b */ /* 0x000eea0000004200 */
[----:B------:R-:W-:Y:S02]  /*8300*/  LDSM.16.MT88.4 R176, [R186+0x2800] ;  /* 0x00280000bab0783b */ /* 0x000fe40000004200 */
[-C--:B--2---:R-:W-:Y:S08]  /*8310*/  HMMA.16816.F32.BF16 R4, R168, R172.reuse, R4 ;  /* 0x000000aca804723c */ /* 0x084ff00000041804 */
[C---:B------:R-:W-:Y:S08]  /*8320*/  HMMA.16816.F32.BF16 R8, R180.reuse, R172, R8 ;  /* 0x000000acb408723c */ /* 0x040ff00000041808 */
[-C--:B------:R-:W-:Y:S08]  /*8330*/  HMMA.16816.F32.BF16 R12, R180, R174.reuse, R12 ;  /* 0x000000aeb40c723c */ /* 0x080ff0000004180c */
[C---:B------:R-:W-:Y:S01]  /*8340*/  HMMA.16816.F32.BF16 R16, R168.reuse, R174, R16 ;  /* 0x000000aea810723c */ /* 0x040fe20000041810 */
[----:B------:R-:W2:Y:S07]  /*8350*/  LDSM.16.M88.4 R172, [R3+0x1e000] ;  /* 0x01e0000003ac783b */ /* 0x000eae0000000200 */
[-C--:B---3--:R-:W-:Y:S08]  /*8360*/  HMMA.16816.F32.BF16 R20, R168, R164.reuse, R20 ;  /* 0x000000a4a814723c */ /* 0x088ff00000041814 */
[C---:B------:R-:W-:Y:S08]  /*8370*/  HMMA.16816.F32.BF16 R24, R180.reuse, R164, R24 ;  /* 0x000000a4b418723c */ /* 0x040ff00000041818 */
[-C--:B------:R-:W-:Y:S01]  /*8380*/  HMMA.16816.F32.BF16 R28, R180, R166.reuse, R28 ;  /* 0x000000a6b41c723c */ /* 0x080fe2000004181c */
[----:B------:R3:W4:Y:S07]  /*8390*/  LDSM.16.M88.4 R180, [R3+0x1f000] ;  /* 0x01f0000003b4783b */ /* 0x00072e0000000200 */
[----:B------:R-:W-:Y:S01]  /*83a0*/  HMMA.16816.F32.BF16 R32, R168, R166, R32 ;  /* 0x000000a6a820723c */ /* 0x000fe20000041820 */
[----:B------:R-:W1:Y:S05]  /*83b0*/  LDSM.16.MT88.4 R164, [R186+0x6800] ;  /* 0x00680000baa4783b */ /* 0x000e6a0000004200 */
[----:B------:R-:W-:Y:S02]  /*83c0*/  LDSM.16.M88.4 R168, [R185+0x1e000] ;  /* 0x01e00000b9a8783b */ /* 0x000fe40000000200 */
[-C--:B--2---:R-:W-:Y:S05]  /*83d0*/  HMMA.16816.F32.BF16 R4, R172, R176.reuse, R4 ;  /* 0x000000b0ac04723c */ /* 0x084fea0000041804 */
[----:B---3--:R-:W-:Y:S03]  /*83e0*/  IMAD.MOV.U32 R3, RZ, RZ, R202 ;  /* 0x000000ffff037224 */ /* 0x008fe600078e00ca */
[C---:B----4-:R-:W-:Y:S08]  /*83f0*/  HMMA.16816.F32.BF16 R8, R180.reuse, R176, R8 ;  /* 0x000000b0b408723c */ /* 0x050ff00000041808 */
        /* <DEDUP_REMOVED lines=20> */
[----:B------:R-:W3:Y:S07]  /*8540*/  LDSM.16.MT88.4 R164, [R186+0x7800] ;  /* 0x00780000baa4783b */ /* 0x000eee0000004200 */
[-C--:B-1----:R-:W-:Y:S11]  /*8550*/  HMMA.16816.F32.BF16 R4, R172, R176.reuse, R4 ;  /* 0x000000b0ac04723c */ /* 0x082ff60000041804 */
[----:B------:R-:W-:Y:S11]  /*8560*/  @!UPT UIADD3 URZ, URZ, URZ, URZ ;  /* 0x0000003f3f3ff290 */ /* 0x000ff6000fffe03f */
[----:B------:R-:W-:Y:S01]  /*8570*/  @!UPT UIADD3 URZ, URZ, URZ, URZ ;  /* 0x0000003f3f3ff290 */ /* 0x000fe2000fffe03f */
[----:B------:R1:W-:Y:S01]  /*8580*/  RED.E.ADD.F32.FTZ.RN.STRONG.GPU [R2.64], R4 ;  /* 0x000000040200798e */ /* 0x0003e2000c10e784 */
[C---:B--2---:R-:W-:Y:S07]  /*8590*/  HMMA.16816.F32.BF16 R8, R180.reuse, R176, R8 ;  /* 0x000000b0b408723c */ /* 0x044fee0000041808 */
[CC--:B------:R-:W-:Y:S01]  /*85a0*/  LEA R176, P0, R201.reuse, R2.reuse, 0x2 ;  /* 0x00000002c9b07211 */ /* 0x0c0fe200078010ff */
[-C--:B------:R-:W-:Y:S04]  /*85b0*/  HMMA.16816.F32.BF16 R12, R180, R178.reuse, R12 ;  /* 0x000000b2b40c723c */ /* 0x080fe8000004180c */
[-C--:B------:R-:W-:Y:S02]  /*85c0*/  LEA.HI.X.SX32 R177, R201, R3.reuse, 0x2, P0 ;  /* 0x00000003c9b17211 */ /* 0x080fe400000f16ff */
[CC--:B------:R-:W-:Y:S02]  /*85d0*/  LEA R168, P0, R207.reuse, R2.reuse, 0x2 ;  /* 0x00000002cfa87211 */ /* 0x0c0fe400078010ff */
[C---:B------:R-:W-:Y:S04]  /*85e0*/  HMMA.16816.F32.BF16 R16, R172.reuse, R178, R16 ;  /* 0x000000b2ac10723c */ /* 0x040fe80000041810 */
[-C--:B------:R-:W-:Y:S04]  /*85f0*/  LEA.HI.X.SX32 R169, R207, R3.reuse, 0x2, P0 ;  /* 0x00000003cfa97211 */ /* 0x080fe800000f16ff */
[-C--:B---3--:R-:W-:Y:S08]  /*8600*/  HMMA.16816.F32.BF16 R20, R172, R164.reuse, R20 ;  /* 0x000000a4ac14723c */ /* 0x088ff00000041814 */
[C---:B------:R-:W-:Y:S07]  /*8610*/  HMMA.16816.F32.BF16 R24, R180.reuse, R164, R24 ;  /* 0x000000a4b418723c */ /* 0x040fee0000041818 */
        /* <DEDUP_REMOVED lines=15> */
[CC--:B-1----:R-:W-:Y:S03]  /*8710*/  LEA R4, P2, R204.reuse, R2.reuse, 0x2 ;  /* 0x00000002cc047211 */ /* 0x0c2fe600078410ff */
[----:B------:R1:W-:Y:S05]  /*8720*/  RED.E.ADD.F32.FTZ.RN.STRONG.GPU [R166.64], R9 ;  /* 0x00000009a600798e */ /* 0x0003ea000c10e784 */
[----:B------:R-:W-:Y:S01]  /*8730*/  LDSM.16.MT88.4 R168, [R188+0x2800] ;  /* 0x00280000bca8783b */ /* 0x000fe20000004200 */
[-C--:B--2---:R-:W-:Y:S01]  /*8740*/  LEA.HI.X.SX32 R5, R204, R3.reuse, 0x2, P2 ;  /* 0x00000003cc057211 */ /* 0x084fe200010f16ff */
        /* <DEDUP_REMOVED lines=10> */
[----:B------:R-:W-:Y:S01]  /*87f0*/  IADD3 R0, R204, 0x20, RZ ;  /* 0x00000020cc007810 */ /* 0x000fe20007ffe0ff */
[----:B------:R-:W-:Y:S01]  /*8800*/  IMAD.MOV.U32 R204, RZ, RZ, c[0x0][0x22c] ;  /* 0x00008b00ffcc7624 */ /* 0x000fe200078e00ff */
[CC--:B------:R-:W-:Y:S01]  /*8810*/  LEA R8, P3, R249.reuse, R2.reuse, 0x2 ;  /* 0x00000002f9087211 */ /* 0x0c0fe200078610ff */
[C---:B------:R-:W-:Y:S01]  /*8820*/  IMAD.IADD R178, R238.reuse, 0x1, R178 ;  /* 0x00000001eeb27824 */ /* 0x040fe200078e02b2 */
[----:B------:R4:W-:Y:S01]  /*8830*/  RED.E.ADD.F32.FTZ.RN.STRONG.GPU [R164.64+0x80], R17 ;  /* 0x00008011a400798e */ /* 0x0009e2000c10e784 */
[----:B------:R-:W-:Y:S01]  /*8840*/  IMAD.IADD R0, R238, 0x1, R0 ;  /* 0x00000001ee007824 */ /* 0x000fe200078e0200 */
[-C--:B-1----:R-:W-:Y:S01]  /*8850*/  LEA.HI.X.SX32 R9, R249, R3.reuse, 0x2, P3 ;  /* 0x00000003f9097211 */ /* 0x082fe200018f16ff */
[----:B------:R-:W-:Y:S02]  /*8860*/  IMAD R204, R204, c[0x0][0x1c0], RZ ;  /* 0x00007000cccc7a24 */ /* 0x000fe400078e02ff */
[----:B------:R-:W-:Y:S01]  /*8870*/  IMAD.IADD R0, R238, 0x1, R0 ;  /* 0x00000001ee007824 */ /* 0x000fe200078e0200 */
[CC--:B--2---:R-:W-:Y:S01]  /*8880*/  LEA R4, P0, R179.reuse, R2.reuse, 0x2 ;  /* 0x00000002b3047211 */ /* 0x0c4fe200078010ff */
[----:B------:R-:W-:Y:S03]  /*8890*/  IMAD.SHL.U32 R204, R204, 0x10, RZ ;  /* 0x00000010cccc7824 */ /* 0x000fe600078e00ff */
[-C--:B------:R-:W-:Y:S02]  /*88a0*/  LEA.HI.X.SX32 R5, R179, R3.reuse, 0x2, P0 ;  /* 0x00000003b3057211 */ /* 0x080fe400000f16ff */
[-C--:B------:R-:W-:Y:S02]  /*88b0*/  LEA R10, P0, R0, R2.reuse, 0x2 ;  /* 0x00000002000a7211 */ /* 0x080fe400078010ff */
[----:B------:R-:W-:Y:S01]  /*88c0*/  IADD3 R173, R204, 0x40, RZ ;  /* 0x00000040ccad7810 */ /* 0x000fe20007ffe0ff */
[----:B------:R1:W-:Y:S01]  /*88d0*/  RED.E.ADD.F32.FTZ.RN.STRONG.GPU [R4.64], R18 ;  /* 0x000000120400798e */ /* 0x0003e2000c10e784 */
[-C--:B---3--:R-:W-:Y:S02]  /*88e0*/  LEA R6, P2, R178, R2.reuse, 0x2 ;  /* 0x00000002b2067211 */ /* 0x088fe400078410ff */
[-C--:B------:R-:W-:Y:S02]  /*88f0*/  LEA.HI.X.SX32 R11, R0, R3.reuse, 0x2, P0 ;  /* 0x00000003000b7211 */ /* 0x080fe400000f16ff */
[-C--:B------:R-:W-:Y:S02]  /*8900*/  LEA.HI.X.SX32 R7, R178, R3.reuse, 0x2, P2 ;  /* 0x00000003b2077211 */ /* 0x080fe400010f16ff */
[C---:B------:R-:W-:Y:S02]  /*8910*/  IADD3 R172, R204.reuse, 0x40, RZ ;  /* 0x00000040ccac7810 */ /* 0x040fe40007ffe0ff */
[----:B------:R-:W-:Y:S01]  /*8920*/  IADD3 R0, R204, 0x40, RZ ;  /* 0x00000040cc007810 */ /* 0x000fe20007ffe0ff */
[----:B------:R2:W-:Y:S01]  /*8930*/  RED.E.ADD.F32.FTZ.RN.STRONG.GPU [R6.64], R19 ;  /* 0x000000130600798e */ /* 0x0005e2000c10e784 */
[C---:B----4-:R-:W-:Y:S01]  /*8940*/  IADD3 R16, R201.reuse, 0x60, RZ ;  /* 0x00000060c9107810 */ /* 0x050fe20007ffe0ff */
[C---:B------:R-:W-:Y:S01]  /*8950*/  IMAD.IADD R172, R238.reuse, 0x1, R172 ;  /* 0x00000001eeac7824 */ /* 0x040fe200078e02ac */
[----:B------:R-:W-:Y:S01]  /*8960*/  IADD3 R17, R201, 0x60, RZ ;  /* 0x00000060c9117810 */ /* 0x000fe20007ffe0ff */
[C---:B------:R-:W-:Y:S01]  /*8970*/  IMAD.IADD R0, R238.reuse, 0x1, R0 ;  /* 0x00000001ee007824 */ /* 0x040fe200078e0200 */
[----:B------:R3:W-:Y:S01]  /*8980*/  RED.E.ADD.F32.FTZ.RN.STRONG.GPU [R10.64], R12 ;  /* 0x0000000c0a00798e */ /* 0x0007e2000c10e784 */
[C---:B------:R-:W-:Y:S02]  /*8990*/  IMAD.IADD R16, R238.reuse, 0x1, R16 ;  /* 0x00000001ee107824 */ /* 0x040fe400078e0210 */
[----:B------:R-:W-:Y:S02]  /*89a0*/  IMAD.IADD R0, R238, 0x1, R0 ;  /* 0x00000001ee007824 */ /* 0x000fe400078e0200 */
[----:B------:R4:W-:Y:S01]  /*89b0*/  RED.E.ADD.F32.FTZ.RN.STRONG.GPU [R8.64], R13 ;  /* 0x0000000d0800798e */ /* 0x0009e2000c10e784 */
[CC--:B-1----:R-:W-:Y:S04]  /*89c0*/  LEA R4, P2, R248.reuse, R2.reuse, 0x2 ;  /* 0x00000002f8047211 */ /* 0x0c2fe800078410ff */
        /* <DEDUP_REMOVED lines=33> */
[CC--:B---3--:R-:W-:Y:S02]  /*8be0*/  LEA R10, P4, R0.reuse, R2.reuse, 0x2 ;  /* 0x00000002000a7211 */ /* 0x0c8fe400078810ff */
[----:B------:R-:W-:Y:S01]  /*8bf0*/  RED.E.ADD.F32.FTZ.RN.STRONG.GPU [R2.64+0x180], R32 ;  /* 0x000180200200798e */ /* 0x000fe2000c10e784 */
[CC--:B----4-:R-:W-:Y:S02]  /*8c00*/  LEA R8, P3, R245.reuse, R2.reuse, 0x2 ;  /* 0x00000002f5087211 */ /* 0x0d0fe400078610ff */
        /* <DEDUP_REMOVED lines=12> */
[C---:B-1----:R-:W-:Y:S03]  /*8cd0*/  LEA R4, P0, R250.reuse, R2, 0x2 ;  /* 0x00000002fa047211 */ /* 0x042fe600078010ff */
        /* <DEDUP_REMOVED lines=379> */
.L_x_1809:
        /* <DEDUP_REMOVED lines=19> */
.L_x_1810:
        /* <DEDUP_REMOVED lines=12> */
[----:B------:R-:W-:-:S03]  /*a680*/  UIMAD UR8, UR7, UR11, UR8 ;  /* 0x0000000b070872a4 */ /* 0x000fc6000f8e0208 */
[----:B------:R-:W-:-:S03]  /*a690*/  ULDC.64 UR10, c[0x0][0x3b8] ;  /* 0x0000ee00000a7ab9 */ /* 0x000fc60000000a00 */
[----:B------:R-:W-:Y:S01]  /*a6a0*/  IMAD.U32 R5, RZ, RZ, UR8 ;  /* 0x00000008ff057e24 */ /* 0x000fe2000f8e00ff */
        /* <DEDUP_REMOVED lines=42> */
.L_x_1812:
[----:B-1-34-:R-:W-:Y:S05]  /*a950*/  BSYNC B0 ;  /* 0x0000000000007941 */ /* 0x01afea0003800000 */
.L_x_1811:
        /* <DEDUP_REMOVED lines=16> */
.L_x_1814:
[----:B------:R-:W-:Y:S05]  /*aa60*/  BSYNC B0 ;  /* 0x0000000000007941 */ /* 0x000fea0003800000 */
.L_x_1813:
        /* <DEDUP_REMOVED lines=16> */
.L_x_1816:
[----:B------:R-:W-:Y:S05]  /*ab70*/  BSYNC B0 ;  /* 0x0000000000007941 */ /* 0x000fea0003800000 */
.L_x_1815:
        /* <DEDUP_REMOVED lines=16> */
.L_x_1818:
[----:B------:R-:W-:Y:S05]  /*ac80*/  BSYNC B0 ;  /* 0x0000000000007941 */ /* 0x000fea0003800000 */
.L_x_1817:
        /* <DEDUP_REMOVED lines=26> */
.L_x_1820:
[----:B------:R-:W-:Y:S05]  /*ae30*/  BSYNC B0 ;  /* 0x0000000000007941 */ /* 0x000fea0003800000 */
.L_x_1819:
        /* <DEDUP_REMOVED lines=14> */
.L_x_1822:
[----:B------:R-:W-:Y:S05]  /*af20*/  BSYNC B0 ;  /* 0x0000000000007941 */ /* 0x000fea0003800000 */
.L_x_1821:
        /* <DEDUP_REMOVED lines=14> */
.L_x_1824:
[----:B------:R-:W-:Y:S05]  /*b010*/  BSYNC B0 ;  /* 0x0000000000007941 */ /* 0x000fea0003800000 */
.L_x_1823:
        /* <DEDUP_REMOVED lines=12> */
.L_x_1803:
[----:B------:R-:W-:Y:S05]  /*b0e0*/  BSYNC B1 ;  /* 0x0000000000017941 */ /* 0x000fea0003800000 */
.L_x_1781:
        /* <DEDUP_REMOVED lines=11> */
.L_x_1825:
[----:B------:R-:W-:Y:S05]  /*b1a0*/  EXIT ;  /* 0x000000000000794d */ /* 0x000fea0003800000 */
.L_x_1827:
        /* <DEDUP_REMOVED lines=13> */
.L_x_2088:


//--------------------- .text._ZN5flash44flash_bwd_dq_dk_dv_loop_seqk_parallel_kernelI23Flash_bwd_kernel_traitsILi128ELi64ELi128ELi8ELi2ELi4ELi2ELb0ELb0EN7cutlass10bfloat16_tE19Flash_kernel_traitsILi128ELi64ELi128ELi8ES3_EELb0ELb0ELb1ELb0ELb0ELb1ELb1EEEvNS_16Flash_bwd_paramsE --------------------------
	.section	.text._ZN5flash44flash_bwd_dq_dk_dv_loop_seqk_parallel_kernelI23Flash_bwd_kernel_traitsILi128ELi64ELi128ELi8ELi2ELi4ELi2ELb0ELb0EN7cutlass10bfloat16_tE19Flash_kernel_traitsILi128ELi64ELi128ELi8ES3_EELb0ELb0ELb1ELb0ELb0ELb1ELb1EEEvNS_16Flash_bwd_paramsE,"ax",@progbits
	.sectioninfo	@"SHI_REGISTERS=255"
	.align	128
        .global         _ZN5flash44flash_bwd_dq_dk_dv_loop_seqk_parallel_kernelI23Flash_bwd_kernel_traitsILi128ELi64ELi128ELi8ELi2ELi4ELi2ELb0ELb0EN7cutlass10bfloat16_tE19Flash_kernel_traitsILi128ELi64ELi128ELi8ES3_EELb0ELb0ELb1ELb0ELb0ELb1ELb1EEEvNS_16Flash_bwd_paramsE
        .type           _ZN5flash44flash_bwd_dq_dk_dv_loop_seqk_parallel_kernelI23Flash_bwd_kernel_traitsILi128ELi64ELi128ELi8ELi2ELi4ELi2ELb0ELb0EN7cutlass10bfloat16_tE19Flash_kernel_traitsILi128ELi64ELi128ELi8ES3_EELb0ELb0ELb1ELb0ELb0ELb1ELb1EEEvNS_16Flash_bwd_paramsE,@function
        .size           _ZN5flash44flash_bwd_dq_dk_dv_loop_seqk_parallel_kernelI23Flash_bwd_kernel_traitsILi128ELi64ELi128ELi8ELi2ELi4ELi2ELb0ELb0EN7cutlass10bfloat16_tE19Flash_kernel_traitsILi128ELi64ELi128ELi8ES3_EELb0ELb0ELb1ELb0ELb0ELb1ELb1EEEvNS_16Flash_bwd_paramsE,(.L_x_2089 - _ZN5flash44flash_bwd_dq_dk_dv_loop_seqk_parallel_kernelI23Flash_bwd_kernel_traitsILi128ELi64ELi128ELi8ELi2ELi4ELi2ELb0ELb0EN7cutlass10bfloat16_tE19Flash_kernel_traitsILi128ELi64ELi128ELi8ES3_EELb0ELb0ELb1ELb0ELb0ELb1ELb1EEEvNS_16Flash_bwd_paramsE)
        .other          _ZN5flash44flash_bwd_dq_dk_dv_loop_seqk_parallel_kernelI23Flash_bwd_kernel_traitsILi128ELi64ELi128ELi8ELi2ELi4ELi2ELb0ELb0EN7cutlass10bfloat16_tE19Flash_kernel_traitsILi128ELi64ELi128ELi8ES3_EELb0ELb0ELb1ELb0ELb0ELb1ELb1EEEvNS_16Flash_bwd_paramsE,@"STO_CUDA_ENTRY STV_DEFAULT"
_ZN5flash44flash_bwd_dq_dk_dv_loop_seqk_parallel_kernelI23Flash_bwd_kernel_traitsILi128ELi64ELi128ELi8ELi2ELi4ELi2ELb0ELb0EN7cutlass10bfloat16_tE19Flash_kernel_traitsILi128ELi64ELi128ELi8ES3_EELb0ELb0ELb1ELb0ELb0ELb1ELb1EEEvNS_16Flash_bwd_paramsE:
.text._ZN5flash44flash_bwd_dq_dk_dv_loop_seqk_parallel_kernelI23Flash_bwd_kernel_traitsILi128ELi64ELi128ELi8ELi2ELi4ELi2ELb0ELb0EN7cutlass10bfloat16_tE19Flash_kernel_traitsILi128ELi64ELi128ELi8ES3_EELb0ELb0ELb1ELb0ELb0ELb1ELb1EEEvNS_16Flash_bwd_paramsE:
        /* <DEDUP_REMOVED lines=41> */
[----:B------:R-:W-:Y:S01]  /*0290*/  SHF.R.S32.HI R6, RZ, 0x4, R8 ;  /* 0x00000004ff067819 */ /* 0x000fe20000011408 */
[----:B------:R-:W-:Y:S01]  /*02a0*/  UIMAD UR6, UR32, UR11, UR38 ;  /* 0x0000000b200672a4 */ /* 0x000fe2000f8e0226 */
[----:B------:R-:W-:Y:S01]  /*02b0*/  LOP3.LUT R0, R0, 0xfffffffc, RZ, 0xc0, !PT ;  /* 0xfffffffc00007812 */ /* 0x000fe200078ec0ff */
[----:B------:R-:W-:Y:S01]  /*02c0*/  @!UP5 UIMAD UR7, UR32, UR13, UR38 ;  /* 0x0000000d2007d2a4 */ /* 0x000fe2000f8e0226 */
[----:B------:R-:W-:Y:S01]  /*02d0*/  LOP3.LUT R2, R2, 0xfffffffe, RZ, 0xc0, !PT ;  /* 0xfffffffe02027812 */ /* 0x000fe200078ec0ff */
[----:B------:R-:W-:Y:S01]  /*02e0*/  USHF.L.U32 UR43, UR48, 0x6, URZ ;  /* 0x00000006302b7899 */ /* 0x000fe2000800063f */
[----:B------:R-:W-:Y:S01]  /*02f0*/  LEA.HI R3, R8, R6, RZ, 0x1 ;  /* 0x0000000608037211 */ /* 0x000fe200078f08ff */
[C---:B------:R-:W-:Y:S01]  /*0300*/  IMAD.IADD R11, R5.reuse, 0x1, -R0 ;  /* 0x00000001050b7824 */ /* 0x040fe200078e0a00 */
[----:B------:R-:W-:Y:S01]  /*0310*/  LEA.HI R17, R14, R15, RZ, 0x2 ;  /* 0x0000000f0e117211 */ /* 0x000fe200078f10ff */
[----:B------:R-:W-:Y:S01]  /*0320*/  IMAD.IADD R13, R5, 0x1, -R2 ;  /* 0x00000001050d7824 */ /* 0x000fe200078e0a02 */
[----:B------:R-:W-:Y:S01]  /*0330*/  LOP3.LUT R0, R3, 0xfffffffe, RZ, 0xc0, !PT ;  /* 0xfffffffe03007812 */ /* 0x000fe200078ec0ff */
[----:B------:R-:W-:Y:S01]  /*0340*/  ULDC UR51, c[0x0][0x214] ;  /* 0x0000850000337ab9 */ /* 0x000fe20000000800 */
[--C-:B------:R-:W-:Y:S01]  /*0350*/  SHF.R.S32.HI R5, RZ, 0x2, R17.reuse ;  /* 0x00000002ff057819 */ /* 0x100fe20000011411 */
[----:B------:R-:W-:Y:S01]  /*0360*/  ULDC UR58, c[0x0][0x1c8] ;  /* 0x00007200003a7ab9 */ /* 0x000fe20000000800 */
[----:B------:R-:W-:Y:S01]  /*0370*/  SHF.R.S32.HI R2, RZ, 0x1f, R17 ;  /* 0x0000001fff027819 */ /* 0x000fe20000011411 */
[----:B------:R-:W-:Y:S01]  /*0380*/  IMAD.IADD R9, R6, 0x1, -R0 ;  /* 0x0000000106097824 */ /* 0x000fe200078e0a00 */
[----:B------:R-:W-:Y:S01]  /*0390*/  LOP3.LUT R3, R4, 0xffffffe0, RZ, 0xc0, !PT ;  /* 0xffffffe004037812 */ /* 0x000fe200078ec0ff */
[----:B------:R-:W-:Y:S01]  /*03a0*/  ULDC.U8 UR10, c[0x0][0x3d0] ;  /* 0x0000f400000a7ab9 */ /* 0x000fe20000000000 */
[----:B------:R-:W-:Y:S01]  /*03b0*/  LEA.HI R0, R2, R5, RZ, 0x3 ;  /* 0x0000000502007211 */ /* 0x000fe200078f18ff */
[----:B------:R-:W-:Y:S01]  /*03c0*/  ULDC UR52, c[0x0][0x224] ;  /* 0x0000890000347ab9 */ /* 0x000fe20000000800 */
[----:B------:R-:W-:Y:S01]  /*03d0*/  LEA.HI R6, R14, R15, RZ, 0x3 ;  /* 0x0000000f0e067211 */ /* 0x000fe200078f18ff */
[----:B------:R-:W-:Y:S01]  /*03e0*/  @UP5 UIMAD UR56, UR32, UR51, URZ ;  /* 0x00000033203852a4 */ /* 0x000fe2000f8e023f */
[----:B------:R-:W-:Y:S01]  /*03f0*/  LOP3.LUT R2, R0, 0xfffffff8, RZ, 0xc0, !PT ;  /* 0xfffffff800027812 */ /* 0x000fe200078ec0ff */
[----:B------:R-:W-:Y:S01]  /*0400*/  IMAD.IADD R0, R15, 0x1, -R3 ;  /* 0x000000010f007824 */ /* 0x000fe200078e0a03 */
[----:B------:R-:W-:-:S02]  /*0410*/  ULDC.64 UR4, c[0x0][0x118] ;  /* 0x0000460000047ab9 */ /* 0x000fc40000000a00 */
[----:B------:R-:W-:Y:S01]  /*0420*/  ULDC UR42, c[0x0][0x2e8] ;  /* 0x0000ba00002a7ab9 */ /* 0x000fe20000000800 */
[----:B------:R-:W-:Y:S01]  /*0430*/  IMAD.IADD R7, R5, 0x1, -R2 ;  /* 0x0000000105077824 */ /* 0x000fe200078e0a02 */
[----:B------:R-:W-:Y:S01]  /*0440*/  SHF.R.S32.HI R2, RZ, 0x1f, R0 ;  /* 0x0000001fff027819 */ /* 0x000fe20000011400 */
[----:B------:R-:W-:Y:S02]  /*0450*/  ULOP3.LUT UR58, UR38, UR58, URZ, 0x3c, !UPT ;  /* 0x0000003a263a7292 */ /* 0x000fe4000f8e3c3f */
[----:B------:R-:W-:Y:S01]  /*0460*/  USHF.R.S32.HI UR59, URZ, 0x1f, UR38 ;  /* 0x0000001f3f3b7899 */ /* 0x000fe20008011426 */
[----:B------:R-:W-:Y:S01]  /*0470*/  LEA.HI R18, R2, R0, RZ, 0x2 ;  /* 0x0000000002127211 */ /* 0x000fe200078f10ff */
[----:B------:R-:W-:Y:S01]  /*0480*/  UISETP.NE.AND UP6, UPT, UR10, URZ, UPT ;  /* 0x0000003f0a00728c */ /* 0x000fe2000bfc5270 */
[----:B------:R-:W-:Y:S01]  /*0490*/  SHF.R.S32.HI R0, RZ, 0x3, R6 ;  /* 0x00000003ff007819 */ /* 0x000fe20000011406 */
[----:B------:R-:W-:Y:S01]  /*04a0*/  USHF.R.S32.HI UR61, URZ, 0x1f, UR32 ;  /* 0x0000001f3f3d7899 */ /* 0x000fe20008011420 */
[----:B------:R-:W-:Y:S01]  /*04b0*/  LOP3.LUT R2, R6, 0xfffffff8, RZ, 0xc0, !PT ;  /* 0xfffffff806027812 */ /* 0x000fe200078ec0ff */
[----:B------:R-:W-:-:S02]  /*04c0*/  USHF.R.S32.HI UR60, URZ, 0x1f, UR38 ;  /* 0x0000001f3f3c7899 */ /* 0x000fc40008011426 */
        /* <DEDUP_REMOVED lines=69> */
[----:B------:R-:W-:Y:S02]  /*0920*/  LOP3.LUT R0, R2, R0, R3, 0x1e, !PT ;  /* 0x0000000002007212 */ /* 0x000fe400078e1e03 */
[----:B------:R-:W-:Y:S01]  /*0930*/  SHF.R.S32.HI R2, RZ, 0x2, R18 ;  /* 0x00000002ff027819 */ /* 0x000fe20000011412 */
[----:B------:R-:W-:-:S02]  /*0940*/  IMAD.IADD R241, R5, 0x1, R6 ;  /* 0x0000000105f17824 */ /* 0x000fc400078e0206 */
[----:B------:R-:W-:Y:S02]  /*0950*/  IMAD.SHL.U32 R5, R16, 0x40, RZ ;  /* 0x0000004010057824 */ /* 0x000fe400078e00ff */
[----:B------:R-:W-:Y:S02]  /*0960*/  IMAD.IADD R8, R8, 0x1, R0 ;  /* 0x0000000108087824 */ /* 0x000fe400078e0200 */
[----:B------:R-:W-:Y:S01]  /*0970*/  IMAD.SHL.U32 R0, R10, 0x40, RZ ;  /* 0x000000400a007824 */ /* 0x000fe200078e00ff */
[----:B------:R-:W-:Y:S01]  /*0980*/  LOP3.LUT R5, R5, 0x1c0, RZ, 0xc0, !PT ;  /* 0x000001c005057812 */ /* 0x000fe200078ec0ff */
[----:B------:R-:W-:Y:S02]  /*0990*/  IMAD R11, R13, 0x10, R2 ;  /* 0x000000100d0b7824 */ /* 0x000fe400078e0202 */
[----:B------:R-:W-:Y:S01]  /*09a0*/  IMAD.SHL.U32 R241, R241, 0x2, RZ ;  /* 0x00000002f1f17824 */ /* 0x000fe200078e00ff */
[--C-:B------:R-:W-:Y:S02]  /*09b0*/  SHF.R.U32.HI R6, RZ, 0x3, R5.reuse ;  /* 0x00000003ff067819 */ /* 0x100fe40000011605 */
[----:B------:R-:W-:Y:S01]  /*09c0*/  LOP3.LUT R0, R0, 0xfffffe00, RZ, 0xc0, !PT ;  /* 0xfffffe0000007812 */ /* 0x000fe200078ec0ff */
[----:B------:R-:W-:Y:S01]  /*09d0*/  STL [R1+0x28], R11 ;  /* 0x0000280b01007387 */ /* 0x000fe20000100800 */
[----:B------:R-:W-:Y:S01]  /*09e0*/  LOP3.LUT R189, R6, R189, R5, 0x1e, !PT ;  /* 0x000000bd06bd7212 */ /* 0x000fe200078e1e05 */
[----:B------:R-:W-:-:S02]  /*09f0*/  IMAD.IADD R244, R241, 0x1, R243 ;  /* 0x00000001f1f47824 */ /* 0x000fc400078e02f3 */
        /* <DEDUP_REMOVED lines=18> */
[C---:B------:R-:W-:Y:S01]  /*0b20*/  SHF.L.U64.HI R3, R0.reuse, 0x2, R3 ;  /* 0x0000000200037819 */ /* 0x040fe20000010203 */
[----:B------:R-:W-:Y:S01]  /*0b30*/  IMAD.SHL.U32 R0, R0, 0x4, RZ ;  /* 0x0000000400007824 */ /* 0x000fe200078e00ff */
[----:B------:R-:W-:-:S02]  /*0b40*/  SEL R194, R4, 0xffffffe0, !P4 ;  /* 0xffffffe004c27807 */ /* 0x000fc40006000000 */
[----:B------:R-:W-:Y:S01]  /*0b50*/  SEL R4, R4, 0xffffffe0, !P1 ;  /* 0xffffffe004047807 */ /* 0x000fe20004800000 */
[----:B------:R1:W-:Y:S01]  /*0b60*/  STL [R1+0x44], R3 ;  /* 0x0000440301007387 */ /* 0x0003e20000100800 */
[----:B------:R-:W-:Y:S01]  /*0b70*/  SEL R2, R2, 0xffffffc0, !P2 ;  /* 0xffffffc002027807 */ /* 0x000fe20005000000 */
[----:B------:R-:W-:Y:S02]  /*0b80*/  IMAD.IADD R194, R193, 0x1, R194 ;  /* 0x00000001c1c27824 */ /* 0x000fe400078e02c2 */
[----:B------:R2:W-:Y:S01]  /*0b90*/  STL [R1+0x40], R0 ;  /* 0x0000400001007387 */ /* 0x0005e20000100800 */
[----:B------:R-:W-:Y:S02]  /*0ba0*/  IMAD.IADD R5, R4, 0x1, R6 ;  /* 0x0000000104057824 */ /* 0x000fe400078e0206 */
[----:B------:R-:W-:Y:S01]  /*0bb0*/  IMAD.IADD R242, R241, 0x1, R4 ;  /* 0x00000001f1f27824 */ /* 0x000fe200078e0204 */
[----:B------:R-:W-:Y:S01]  /*0bc0*/  STL [R1+0x38], R6 ;  /* 0x0000380601007387 */ /* 0x000fe20000100800 */
[----:B------:R-:W-:-:S02]  /*0bd0*/  IMAD.IADD R4, R5, 0x1, R2 ;  /* 0x0000000105047824 */ /* 0x000fc400078e0202 */
[----:B------:R-:W-:Y:S01]  /*0be0*/  IMAD.IADD R195, R195, 0x1, R194 ;  /* 0x00000001c3c37824 */ /* 0x000fe200078e02c2 */
[----:B------:R-:W-:Y:S01]  /*0bf0*/  STL [R1+0x4c], R5 ;  /* 0x00004c0501007387 */ /* 0x000fe20000100800 */
[----:B------:R-:W-:Y:S01]  /*0c00*/  IMAD.IADD R243, R243, 0x1, R242 ;  /* 0x00000001f3f37824 */ /* 0x000fe200078e02f2 */
        /* <DEDUP_REMOVED lines=8> */
.L_x_1874:
        /* <DEDUP_REMOVED lines=53> */
.L_x_1828:
        /* <DEDUP_REMOVED lines=67> */
.L_x_1830:
        /* <DEDUP_REMOVED lines=18> */
.L_x_1831:
        /* <DEDUP_REMOVED lines=72> */
.L_x_1832:
[----:B------:R-:W-:Y:S02]  /*19b0*/  UMOV UR15, UR52 ;  /* 0x00000034000f7c82 */ /* 0x000fe40008000000 */
.L_x_1833:
[----:B------:R-:W2:Y:S04]  /*19c0*/  LDL.64 R2, [R1+0x58] ;  /* 0x0000580001027983 */ /* 0x000ea80000100a00 */
[----:B------:R1:W2:Y:S01]  /*19d0*/  LDL.64 R14, [R1+0x58] ;  /* 0x00005800010e7983 */ /* 0x0002a20000100a00 */
[----:B------:R-:W-:Y:S01]  /*19e0*/  UIADD3 UR8, UP4, UP3, UR8, UR43, UR49 ;  /* 0x0000002b08087290 */ /* 0x000fe2000fb9e031 */
[----:B------:R-:W-:Y:S01]  /*19f0*/  IMAD.U32 R11, RZ, RZ, UR5 ;  /* 0x00000005ff0b7e24 */ /* 0x000fe2000f8e00ff */
[----:B------:R-:W-:Y:S01]  /*1a00*/  UMOV UR16, 0x4 ;  /* 0x0000000400107882 */ /* 0x000fe20000000000 */
[----:B------:R-:W3:Y:S01]  /*1a10*/  S2R R26, SR_TID.X ;  /* 0x00000000001a7919 */ /* 0x000ee20000002100 */
[----:B------:R-:W-:Y:S01]  /*1a20*/  UIADD3 UR25, UP2, UP1, UR18, UR8, UR21 ;  /* 0x0000000812197290 */ /* 0x000fe2000f95e015 */
[----:B------:R-:W-:Y:S01]  /*1a30*/  IMAD.U32 R10, RZ, RZ, UR4 ;  /* 0x00000004ff0a7e24 */ /* 0x000fe2000f8e00ff */
[----:B------:R-:W-:Y:S01]  /*1a40*/  UIADD3.X UR7, UR10, UR50, UR55, UP4, UP3 ;  /* 0x000000320a077290 */ /* 0x000fe2000a7e6437 */
[----:B------:R-:W-:Y:S01]  /*1a50*/  IMAD.U32 R9, RZ, RZ, UR17 ;  /* 0x00000011ff097e24 */ /* 0x000fe2000f8e00ff */
[----:B------:R-:W-:Y:S01]  /*1a60*/  ULDC.64 UR8, c[0x0][0x1a8] ;  /* 0x00006a0000087ab9 */ /* 0x000fe20000000a00 */
[----:B------:R-:W-:Y:S01]  /*1a70*/  BSSY B1, `(.L_x_1829) ;  /* 0x000092e000017945 */ /* 0x000fe20003800000 */
[----:B------:R-:W-:-:S02]  /*1a80*/  UIADD3.X UR21, UR12, UR7, UR14, UP2, UP1 ;  /* 0x000000070c157290 */ /* 0x000fc400097e240e */
[----:B------:R-:W-:Y:S02]  /*1a90*/  UIMAD UR7, UR59, UR8, URZ ;  /* 0x000000083b0772a4 */ /* 0x000fe4000f8e023f */
[----:B------:R-:W-:Y:S02]  /*1aa0*/  ULDC.64 UR4, c[0x0][0x200] ;  /* 0x0000800000047ab9 */ /* 0x000fe40000000a00 */
[----:B------:R-:W-:-:S03]  /*1ab0*/  UIMAD UR18, UR38, UR9, UR7 ;  /* 0x00000009261272a4 */ /* 0x000fc6000f8e0207 */
[----:B------:R-:W-:Y:S02]  /*1ac0*/  ULDC.64 UR8, c[0x0][0x378] ;  /* 0x0000de0000087ab9 */ /* 0x000fe40000000a00 */
[----:B------:R-:W-:-:S04]  /*1ad0*/  UIMAD UR7, UR59, UR8, URZ ;  /* 0x000000083b0772a4 */ /* 0x000fc8000f8e023f */
[----:B------:R-:W-:Y:S01]  /*1ae0*/  UIMAD UR12, UR38, UR9, UR7 ;  /* 0x00000009260c72a4 */ /* 0x000fe2000f8e0207 */
[----:B---3--:R-:W-:Y:S02]  /*1af0*/  SHF.R.S32.HI R27, RZ, 0x1f, R26 ;  /* 0x0000001fff1b7819 */ /* 0x008fe4000001141a */
[----:B------:R-:W-:Y:S02]  /*1b00*/  ULDC.64 UR8, c[0x0][0x370] ;  /* 0x0000dc0000087ab9 */ /* 0x000fe40000000a00 */
[----:B------:R-:W-:Y:S01]  /*1b10*/  UIMAD UR7, UR28, UR8, URZ ;  /* 0x000000081c0772a4 */ /* 0x000fe2000f8e023f */
[----:B------:R-:W-:Y:S01]  /*1b20*/  LEA.HI R0, R27, R26, RZ, 0x3 ;  /* 0x0000001a1b007211 */ /* 0x000fe200078f18ff */
[----:B------:R-:W-:Y:S02]  /*1b30*/  UIADD3 UR8, UR17, UR13, URZ ;  /* 0x0000000d11087290 */ /* 0x000fe4000fffe03f */
[----:B------:R-:W-:Y:S01]  /*1b40*/  UIMAD UR10, UR17, UR9, UR7 ;  /* 0x00000009110a72a4 */ /* 0x000fe2000f8e0207 */
[----:B------:R-:W-:Y:S01]  /*1b50*/  SHF.R.S32.HI R0, RZ, 0x3, R0 ;  /* 0x00000003ff007819 */ /* 0x000fe20000011400 */
[----:B------:R-:W-:-:S02]  /*1b60*/  UIMAD.WIDE UR8, UR8, UR16, UR4 ;  /* 0x00000010080872a5 */ /* 0x000fc4000f8e0204 */
[----:B------:R-:W-:Y:S01]  /*1b70*/  UIADD3 UR7, -UR6, UR11, UR22 ;  /* 0x0000000b06077290 */ /* 0x000fe2000fffe116 */
[----:B------:R-:W-:Y:S01]  /*1b80*/  SHF.R.S32.HI R21, RZ, 0x1f, R0 ;  /* 0x0000001fff157819 */ /* 0x000fe20000011400 */
[----:B------:R-:W-:Y:S01]  /*1b90*/  ULDC.64 UR4, c[0x0][0x3c8] ;  /* 0x0000f20000047ab9 */ /* 0x000fe20000000a00 */
[----:B------:R-:W-:Y:S02]  /*1ba0*/  IADD3 R4, P0, R0, UR17, RZ ;  /* 0x0000001100047c10 */ /* 0x000fe4000ff1e0ff */
[----:B------:R-:W-:Y:S02]  /*1bb0*/  UMOV UR14, UR8 ;  /* 0x00000008000e7c82 */ /* 0x000fe40008000000 */
[----:B------:R-:W-:Y:S01]  /*1bc0*/  IADD3.X R5, R21, UR28, RZ, P0, !PT ;  /* 0x0000001c15057c10 */ /* 0x000fe200087fe4ff */
[----:B------:R-:W-:Y:S02]  /*1bd0*/  ULDC UR28, c[0x0][0x2e8] ;  /* 0x0000ba00001c7ab9 */ /* 0x000fe40000000800 */
[----:B------:R-:W-:-:S02]  /*1be0*/  UIADD3 UR7, UR7, -UR28, URZ ;  /* 0x8000001c07077290 */ /* 0x000fc4000fffe03f */
[----:B------:R-:W-:Y:S01]  /*1bf0*/  IMAD R5, R5, c[0x0][0x190], RZ ;  /* 0x0000640005057a24 */ /* 0x000fe200078e02ff */
[----:B------:R-:W-:Y:S02]  /*1c00*/  UIADD3 UR8, UR17, UR15, URZ ;  /* 0x0000000f11087290 */ /* 0x000fe4000fffe03f */
[----:B------:R-:W-:Y:S02]  /*1c10*/  USHF.R.S32.HI UR17, URZ, 0x1f, UR7 ;  /* 0x0000001f3f117899 */ /* 0x000fe40008011407 */
[----:B------:R-:W-:Y:S02]  /*1c20*/  UMOV UR13, UR9 ;  /* 0x00000009000d7c82 */ /* 0x000fe40008000000 */
[----:B------:R-:W-:Y:S02]  /*1c30*/  ULEA.HI UR17, UR17, UR7, URZ, 0x6 ;  /* 0x0000000711117291 */ /* 0x000fe4000f8f303f */
[----:B------:R-:W-:Y:S01]  /*1c40*/  UIMAD.WIDE UR8, UR8, UR16, UR4 ;  /* 0x00000010080872a5 */ /* 0x000fe2000f8e0204 */
[----:B------:R3:W4:Y:S01]  /*1c50*/  R2UR UR4, R10 ;  /* 0x000000000a0473c2 */ /* 0x00072200000e0000 */
[----:B------:R-:W-:-:S02]  /*1c60*/  USHF.R.S32.HI UR17, URZ, 0x6, UR17 ;  /* 0x000000063f117899 */ /* 0x000fc40008011411 */
[----:B------:R-:W-:Y:S02]  /*1c70*/  UIADD3 UR7, UR29, -0x1, URZ ;  /* 0xffffffff1d077890 */ /* 0x000fe4000fffe03f */
[----:B------:R-:W-:Y:S02]  /*1c80*/  UISETP.LT.AND UP1, UPT, URZ, UR17, UPT ;  /* 0x000000113f00728c */ /* 0x000fe4000bf21270 */
[----:B------:R-:W-:Y:S01]  /*1c90*/  UMOV UR16, UR8 ;  /* 0x0000000800107c82 */ /* 0x000fe20008000000 */
[----:B------:R1:W1:Y:S01]  /*1ca0*/  R2UR UR5, R11 ;  /* 0x000000000b0573c2 */ /* 0x00026200000e0000 */
[----:B------:R-:W-:Y:S02]  /*1cb0*/  USEL UR17, URZ, UR17, !UP1 ;  /* 0x000000113f117287 */ /* 0x000fe4000c800000 */
[----:B------:R-:W-:Y:S02]  /*1cc0*/  UMOV UR15, UR9 ;  /* 0x00000009000f7c82 */ /* 0x000fe40008000000 */
        /* <DEDUP_REMOVED lines=54> */
.L_x_1835:
        /* <DEDUP_REMOVED lines=18> */
.L_x_1836:
        /* <DEDUP_REMOVED lines=28> */
.L_x_1838:
[----:B------:R-:W-:Y:S05]  /*2310*/  BSYNC B0 ;  /* 0x0000000000007941 */ /* 0x000fea0003800000 */
.L_x_1837:
        /* <DEDUP_REMOVED lines=16> */
.L_x_1840:
[----:B------:R-:W-:Y:S05]  /*2420*/  BSYNC B0 ;  /* 0x0000000000007941 */ /* 0x000fea0003800000 */
.L_x_1839:
        /* <DEDUP_REMOVED lines=16> */
.L_x_1842:
[----:B------:R-:W-:Y:S05]  /*2530*/  BSYNC B0 ;  /* 0x0000000000007941 */ /* 0x000fea0003800000 */
.L_x_1841:
        /* <DEDUP_REMOVED lines=16> */
.L_x_1844:
[----:B------:R-:W-:Y:S05]  /*2640*/  BSYNC B0 ;  /* 0x0000000000007941 */ /* 0x000fea0003800000 */
.L_x_1843:
        /* <DEDUP_REMOVED lines=25> */
.L_x_1846:
[----:B------:R-:W-:Y:S05]  /*27e0*/  BSYNC B0 ;  /* 0x0000000000007941 */ /* 0x000fea0003800000 */
.L_x_1845:
        /* <DEDUP_REMOVED lines=14> */
.L_x_1848:
[----:B------:R-:W-:Y:S05]  /*28d0*/  BSYNC B0 ;  /* 0x0000000000007941 */ /* 0x000fea0003800000 */
.L_x_1847:
        /* <DEDUP_REMOVED lines=14> */
.L_x_1850:
[----:B------:R-:W-:Y:S05]  /*29c0*/  BSYNC B0 ;  /* 0x0000000000007941 */ /* 0x000fea0003800000 */
.L_x_1849:
        /* <DEDUP_REMOVED lines=13> */
.L_x_1834:
[----:B--2---:R-:W2:Y:S01]  /*2aa0*/  LDL R16, [R1+0x2c] ;  /* 0x00002c0001107983 */ /* 0x004ea20000100800 */
[----:B------:R-:W-:Y:S01]  /*2ab0*/  ULDC.64 UR8, c[0x0][0x198] ;  /* 0x0000660000087ab9 */ /* 0x000fe20000000a00 */
[C---:B------:R-:W-:Y:S01]  /*2ac0*/  IADD3 R7, R0.reuse, 0x40, RZ ;  /* 0x0000004000077810 */ /* 0x040fe20007ffe0ff */
[----:B------:R-:W-:Y:S01]  /*2ad0*/  UIMAD UR8, UR24, UR8, URZ ;  /* 0x00000008180872a4 */ /* 0x000fe2000f8e023f */
[----:B------:R-:W3:Y:S01]  /*2ae0*/  LDL R28, [R1+0x28] ;  /* 0x00002800011c7983 */ /* 0x000ee20000100800 */
[C---:B------:R-:W-:Y:S01]  /*2af0*/  IADD3 R6, R0.reuse, 0x60, RZ ;  /* 0x0000006000067810 */ /* 0x040fe20007ffe0ff */
[----:B------:R-:W-:Y:S01]  /*2b00*/  IMAD.U32 R12, RZ, RZ, UR22 ;  /* 0x00000016ff0c7e24 */ /* 0x000fe2000f8e00ff */
[----:B------:R-:W-:Y:S01]  /*2b10*/  UIMAD UR9, UR22, UR9, UR8 ;  /* 0x00000009160972a4 */ /* 0x000fe2000f8e0208 */
[----:B------:R-:W-:Y:S01]  /*2b20*/  IADD3 R5, R0, 0x20, RZ ;  /* 0x0000002000057810 */ /* 0x000fe20007ffe0ff */
[----:B------:R-:W-:Y:S01]  /*2b30*/  ULEA.HI UR8, UR7, UR7, URZ, 0x1 ;  /* 0x0000000707087291 */ /* 0x000fe2000f8f083f */
[----:B------:R-:W-:-:S03]  /*2b40*/  IMAD.WIDE.U32 R2, R12, c[0x0][0x198], R14 ;  /* 0x000066000c027a25 */ /* 0x000fc600078e000e */
[----:B------:R-:W-:Y:S01]  /*2b50*/  ULOP3.LUT UR8, UR8, 0xfffffffe, URZ, 0xc0, !UPT ;  /* 0xfffffffe08087892 */ /* 0x000fe2000f8ec03f */
[----:B------:R-:W-:Y:S01]  /*2b60*/  IMAD.U32 R4, RZ, RZ, UR9 ;  /* 0x00000009ff047e24 */ /* 0x000fe2000f8e00ff */
[----:B------:R-:W-:Y:S01]  /*2b70*/  IADD3 R2, P0, R2, UR33, RZ ;  /* 0x0000002102027c10 */ /* 0x000fe2000ff1e0ff */
[----:B------:R-:W-:Y:S01]  /*2b80*/  IMAD.MOV.U32 R197, RZ, RZ, 0x40 ;  /* 0x00000040ffc57424 */ /* 0x000fe200078e00ff */
[----:B------:R-:W-:Y:S02]  /*2b90*/  UIADD3 UR8, UR7, -UR8, URZ ;  /* 0x8000000807087290 */ /* 0x000fe4000fffe03f */
[----:B------:R-:W-:Y:S01]  /*2ba0*/  IADD3.X R3, R3, UR35, R4, P0, !PT ;  /* 0x0000002303037c10 */ /* 0x000fe200087fe404 */
[----:B------:R-:W-:Y:S01]  /*2bb0*/  IMAD R9, R197, c[0x0][0x374], RZ ;  /* 0x0000dd00c5097a24 */ /* 0x000fe200078e02ff */
[----:B------:R-:W-:Y:S02]  /*2bc0*/  UISETP.NE.AND UP0, UPT, UR8, 0x1, UPT ;  /* 0x000000010800788c */ /* 0x000fe4000bf05270 */
        /* <DEDUP_REMOVED lines=28> */
[----:B------:R-:W-:Y:S01]  /*2d90*/  @!P4 IMAD R11, R6, c[0x0][0x19c], R11 ;  /* 0x00006700060bca24 */ /* 0x000fe200078e020b */
[----:B------:R-:W-:Y:S01]  /*2da0*/  UIMAD UR9, UR22, UR9, UR10 ;  /* 0x00000009160972a4 */ /* 0x000fe2000f8e020a */
[----:B------:R-:W-:Y:S01]  /*2db0*/  IMAD.MOV.U32 R32, RZ, RZ, 0x7f800000 ;  /* 0x7f800000ff207424 */ /* 0x000fe200078e00ff */
[----:B------:R-:W-:Y:S01]  /*2dc0*/  MOV R31, 0x7f800000 ;  /* 0x7f800000001f7802 */ /* 0x000fe20000000f00 */
[----:B------:R-:W-:-:S02]  /*2dd0*/  IMAD.MOV.U32 R30, RZ, RZ, 0x7f800000 ;  /* 0x7f800000ff1e7424 */ /* 0x000fc400078e00ff */
[----:B------:R-:W-:Y:S02]  /*2de0*/  IMAD.MOV.U32 R29, RZ, RZ, 0x7f800000 ;  /* 0x7f800000ff1d7424 */ /* 0x000fe400078e00ff */
[C---:B--2---:R-:W-:Y:S01]  /*2df0*/  IMAD.SHL.U32 R20, R16.reuse, 0x2, RZ ;  /* 0x0000000210147824 */ /* 0x044fe200078e00ff */
[----:B------:R-:W-:-:S04]  /*2e00*/  IADD3 R9, R16, 0x2000, RZ ;  /* 0x0000200010097810 */ /* 0x000fc80007ffe0ff */
[----:B------:R-:W-:Y:S01]  /*2e10*/  @P0 STS.128 [R20+0x8000], RZ ;  /* 0x008000ff14000388 */ /* 0x000fe20000000c00 */
[----:B------:R-:W-:-:S03]  /*2e20*/  SEL R9, R9, R16, !P2 ;  /* 0x0000001009097207 */ /* 0x000fc60005000000 */
[----:B------:R-:W-:Y:S02]  /*2e30*/  @P0 STS.128 [R20+0xa000], RZ ;  /* 0x00a000ff14000388 */ /* 0x000fe40000000c00 */
        /* <DEDUP_REMOVED lines=23> */
[----:B------:R-:W-:-:S03]  /*2fb0*/  @!P5 IMAD.MOV.U32 R6, RZ, RZ, R2 ;  /* 0x000000ffff06d224 */ /* 0x000fc600078e0002 */
[----:B------:R-:W-:Y:S01]  /*2fc0*/  @P0 STS [R240+0x200c], RZ ;  /* 0x00200cfff0000388 */ /* 0x000fe20000000800 */
[----:B------:R-:W-:Y:S02]  /*2fd0*/  @!P4 IMAD.IADD R5, R5, 0x1, R11 ;  /* 0x000000010505c824 */ /* 0x000fe400078e020b */
[----:B------:R-:W-:Y:S01]  /*2fe0*/  @!P5 IMAD.WIDE.U32 R6, R0, c[0x0][0x198], R6 ;  /* 0x000066000006da25 */ /* 0x000fe200078e0006 */
[----:B------:R-:W-:Y:S01]  /*2ff0*/  @!PT LDS RZ, [RZ] ;  /* 0x00000000fffff984 */ /* 0x000fe20000000800 */
[----:B------:R-:W-:Y:S01]  /*3000*/  @!PT LDS RZ, [RZ] ;  /* 0x00000000fffff984 */ /* 0x000fe20000000800 */
[----:B------:R-:W-:Y:S01]  /*3010*/  @!PT LDS RZ, [RZ] ;  /* 0x00000000fffff984 */ /* 0x000fe20000000800 */
[----:B------:R1:W-:Y:S04]  /*3020*/  @!P0 LDGSTS.E.BYPASS.LTC128B.128 [R240], [R238.64] ;  /* 0x00000000eef08fae */ /* 0x0003e8000b901d44 */
[----:B------:R1:W-:Y:S01]  /*3030*/  @!P0 LDGSTS.E.BYPASS.LTC128B.128 [R240+0x2000], [R238.64+0x80] ;  /* 0x02000080eef08fae */ /* 0x0003e2000b901d44 */
[----:B------:R-:W-:Y:S02]  /*3040*/  @!P5 IADD3 R9, R7, R9, RZ ;  /* 0x000000090709d210 */ /* 0x000fe40007ffe0ff */
[----:B------:R-:W-:-:S04]  /*3050*/  @!P5 LEA R18, P0, R6, c[0x0][0x168], 0x1 ;  /* 0x00005a000612da11 */ /* 0x000fc800078008ff */
[----:B------:R-:W-:Y:S02]  /*3060*/  @!P5 LEA.HI.X R19, R6, c[0x0][0x16c], R9, 0x1, P0 ;  /* 0x00005b000613da11 */ /* 0x000fe400000f0c09 */
[----:B------:R-:W-:-:S04]  /*3070*/  @!P4 LEA R16, P0, R4, c[0x0][0x168], 0x1 ;  /* 0x00005a000410ca11 */ /* 0x000fc800078008ff */
[----:B------:R-:W-:Y:S01]  /*3080*/  @!P4 LEA.HI.X R17, R4, c[0x0][0x16c], R5, 0x1, P0 ;  /* 0x00005b000411ca11 */ /* 0x000fe200000f0c05 */
[----:B------:R-:W-:Y:S01]  /*3090*/  IMAD.WIDE.U32 R4, R12, c[0x0][0x1a0], R14 ;  /* 0x000068000c047a25 */ /* 0x000fe200078e000e */
[----:B------:R-:W-:-:S05]  /*30a0*/  @!P3 IADD3 R9, P0, R0, 0x40, RZ ;  /* 0x000000400009b810 */ /* 0x000fca0007f1e0ff */
[--C-:B------:R-:W-:Y:S01]  /*30b0*/  @!P3 IMAD.X R6, RZ, RZ, R21.reuse, P0 ;  /* 0x000000ffff06b224 */ /* 0x100fe200000e0615 */
[----:B------:R-:W-:Y:S01]  /*30c0*/  @!P1 IADD3 R10, P0, R0, 0x60, RZ ;  /* 0x00000060000a9810 */ /* 0x000fe20007f1e0ff */
[----:B------:R-:W-:Y:S02]  /*30d0*/  IMAD.U32 R7, RZ, RZ, UR9 ;  /* 0x00000009ff077e24 */ /* 0x000fe4000f8e00ff */
[----:B------:R-:W-:Y:S02]  /*30e0*/  @!P3 IMAD R6, R6, c[0x0][0x198], RZ ;  /* 0x000066000606ba24 */ /* 0x000fe400078e02ff */
[----:B------:R-:W-:Y:S01]  /*30f0*/  @!P1 IMAD.X R14, RZ, RZ, R21, P0 ;  /* 0x000000ffff0e9224 */ /* 0x000fe200000e0615 */
[----:B------:R-:W-:Y:S01]  /*3100*/  IADD3 R4, P0, R4, UR30, RZ ;  /* 0x0000001e04047c10 */ /* 0x000fe2000ff1e0ff */
[----:B------:R-:W-:Y:S02]  /*3110*/  IMAD R11, R13, c[0x0][0x1b8], RZ ;  /* 0x00006e000d0b7a24 */ /* 0x000fe400078e02ff */
[----:B------:R-:W-:Y:S01]  /*3120*/  @!P3 IMAD R13, R9, c[0x0][0x19c], R6 ;  /* 0x00006700090dba24 */ /* 0x000fe200078e0206 */
[----:B------:R-:W-:Y:S01]  /*3130*/  IADD3.X R5, R5, UR31, R7, P0, !PT ;  /* 0x0000001f05057c10 */ /* 0x000fe200087fe407 */
[----:B------:R-:W-:Y:S01]  /*3140*/  @!P3 IMAD.MOV.U32 R7, RZ, RZ, R3 ;  /* 0x000000ffff07b224 */ /* 0x000fe200078e0003 */
[----:B------:R-:W-:Y:S01]  /*3150*/  @!P3 MOV R6, R2 ;  /* 0x000000020006b202 */ /* 0x000fe20000000f00 */
[----:B------:R-:W-:-:S02]  /*3160*/  IMAD R12, R8, c[0x0][0x1bc], R11 ;  /* 0x00006f00080c7a24 */ /* 0x000fc400078e020b */
[----:B------:R-:W-:-:S04]  /*3170*/  IMAD.WIDE.U32 R4, R8, c[0x0][0x1b8], R4 ;  /* 0x00006e0008047a25 */ /* 0x000fc800078e0004 */
[----:B------:R-:W-:-:S04]  /*3180*/  @!P3 IMAD.WIDE.U32 R6, R9, c[0x0][0x198], R6 ;  /* 0x000066000906ba25 */ /* 0x000fc800078e0006 */
[----:B------:R-:W-:Y:S02]  /*3190*/  @!P1 IMAD.MOV.U32 R8, RZ, RZ, R2 ;  /* 0x000000ffff089224 */ /* 0x000fe400078e0002 */
[----:B------:R-:W-:Y:S02]  /*31a0*/  @!P1 IMAD R2, R14, c[0x0][0x198], RZ ;  /* 0x000066000e029a24 */ /* 0x000fe400078e02ff */
[----:B------:R-:W-:Y:S01]  /*31b0*/  @!P1 IMAD.MOV.U32 R9, RZ, RZ, R3 ;  /* 0x000000ffff099224 */ /* 0x000fe200078e0003 */
[----:B------:R-:W-:Y:S01]  /*31c0*/  IADD3 R3, R5, R12, RZ ;  /* 0x0000000c05037210 */ /* 0x000fe20007ffe0ff */
[----:B------:R-:W-:Y:S01]  /*31d0*/  @!P3 IMAD.IADD R7, R7, 0x1, R13 ;  /* 0x000000010707b824 */ /* 0x000fe200078e020d */
[----:B------:R-:W-:Y:S01]  /*31e0*/  @!P3 LEA R14, P0, R6, c[0x0][0x168], 0x1 ;  /* 0x00005a00060eba11 */ /* 0x000fe200078008ff */
[----:B------:R-:W-:Y:S02]  /*31f0*/  @!P1 IMAD R12, R10, c[0x0][0x19c], R2 ;  /* 0x000067000a0c9a24 */ /* 0x000fe400078e0202 */
[----:B------:R-:W-:-:S02]  /*3200*/  @!P5 IMAD.MOV.U32 R2, RZ, RZ, R4 ;  /* 0x000000ffff02d224 */ /* 0x000fc400078e0004 */
        /* <DEDUP_REMOVED lines=21> */
[----:B------:R-:W-:Y:S01]  /*3360*/  @P6 STS [R240+0x300c], RZ ;  /* 0x00300cfff0006388 */ /* 0x000fe20000000800 */
[----:B------:R-:W-:-:S03]  /*3370*/  @!P3 IMAD.X R10, RZ, RZ, R21, P0 ;  /* 0x000000ffff0ab224 */ /* 0x000fc600000e0615 */
[----:B------:R-:W-:Y:S01]  /*3380*/  @!PT LDS RZ, [RZ] ;  /* 0x00000000fffff984 */ /* 0x000fe20000000800 */
[----:B------:R-:W-:Y:S01]  /*3390*/  @!PT LDS RZ, [RZ] ;  /* 0x00000000fffff984 */ /* 0x000fe20000000800 */
[----:B------:R-:W-:Y:S01]  /*33a0*/  @!PT LDS RZ, [RZ] ;  /* 0x00000000fffff984 */ /* 0x000fe20000000800 */
[----:B------:R1:W-:Y:S01]  /*33b0*/  @!P6 LDGSTS.E.BYPASS.LTC128B.128 [R240+0x1000], [R22.64] ;  /* 0x0100000016f0efae */ /* 0x0003e2000b901d44 */
[----:B------:R-:W-:-:S03]  /*33c0*/  @!P4 IMAD R5, R5, c[0x0][0x1a0], RZ ;  /* 0x000068000505ca24 */ /* 0x000fc600078e02ff */
[----:B------:R1:W-:Y:S01]  /*33d0*/  @!P6 LDGSTS.E.BYPASS.LTC128B.128 [R240+0x3000], [R22.64+0x80] ;  /* 0x0300008016f0efae */ /* 0x0003e2000b901d44 */
[----:B------:R-:W-:-:S03]  /*33e0*/  @!P1 IADD3 R0, P0, R0, 0x60, RZ ;  /* 0x0000006000009810 */ /* 0x000fc60007f1e0ff */
[----:B------:R-:W-:Y:S01]  /*33f0*/  @P5 STS.128 [R20+0xc000], RZ ;  /* 0x00c000ff14005388 */ /* 0x000fe20000000c00 */
[----:B------:R-:W-:-:S03]  /*3400*/  @!P4 MOV R7, R3 ;  /* 0x000000030007c202 */ /* 0x000fc60000000f00 */
[----:B------:R-:W-:Y:S01]  /*3410*/  @P5 STS.128 [R20+0x10000], RZ ;  /* 0x010000ff14005388 */ /* 0x000fe20000000c00 */
[----:B------:R-:W-:-:S03]  /*3420*/  @!P4 IMAD.MOV.U32 R6, RZ, RZ, R4 ;  /* 0x000000ffff06c224 */ /* 0x000fc600078e0004 */
[----:B------:R-:W-:Y:S01]  /*3430*/  @!PT LDS RZ, [RZ] ;  /* 0x00000000fffff984 */ /* 0x000fe20000000800 */
[----:B------:R-:W-:Y:S01]  /*3440*/  @!PT LDS RZ, [RZ] ;  /* 0x00000000fffff984 */ /* 0x000fe20000000800 */
[----:B------:R-:W-:Y:S01]  /*3450*/  @!PT LDS RZ, [RZ] ;  /* 0x00000000fffff984 */ /* 0x000fe20000000800 */
[----:B------:R1:W-:Y:S01]  /*3460*/  @!P5 LDGSTS.E.BYPASS.LTC128B.128 [R20+0xc000], [R18.64] ;  /* 0x0c0000001214dfae */ /* 0x0003e2000b901d44 */
[----:B------:R-:W-:-:S03]  /*3470*/  @!P4 IMAD R25, R2, c[0x0][0x1a4], R5 ;  /* 0x000069000219ca24 */ /* 0x000fc600078e0205 */
[----:B------:R1:W-:Y:S01]  /*3480*/  @!P5 LDGSTS.E.BYPASS.LTC128B.128 [R20+0x10000], [R18.64+0x80] ;  /* 0x100000801214dfae */ /* 0x0003e2000b901d44 */
[----:B------:R-:W-:-:S03]  /*3490*/  @!P3 IMAD R10, R10, c[0x0][0x1a0], RZ ;  /* 0x000068000a0aba24 */ /* 0x000fc600078e02ff */
        /* <DEDUP_REMOVED lines=8> */
[----:B------:R-:W-:-:S03]  /*3520*/  @!P4 IMAD.WIDE.U32 R6, R2, c[0x0][0x1a0], R6 ;  /* 0x000068000206ca25 */ /* 0x000fc600078e0006 */
[----:B------:R1:W-:Y:S01]  /*3530*/  @!P4 LDGSTS.E.BYPASS.LTC128B.128 [R20+0x11000], [R16.64+0x80] ;  /* 0x110000801014cfae */ /* 0x0003e2000b901d44 */
[----:B------:R-:W-:-:S03]  /*3540*/  @!P1 IMAD.MOV.U32 R2, RZ, RZ, R4 ;  /* 0x000000ffff029224 */ /* 0x000fc600078e0004 */
[----:B------:R-:W-:Y:S04]  /*3550*/  @P3 STS.128 [R20+0xe000], RZ ;  /* 0x00e000ff14003388 */ /* 0x000fe80000000c00 */
        /* <DEDUP_REMOVED lines=18> */
[----:B------:R-:W-:-:S03]  /*3680*/  @!P1 IMAD R21, R0, c[0x0][0x1a4], R21 ;  /* 0x0000690000159a24 */ /* 0x000fc600078e0215 */
[----:B------:R-:W-:Y:S01]  /*3690*/  @P5 STS.128 [R20+0x14000], RZ ;  /* 0x014000ff14005388 */ /* 0x000fe20000000c00 */
[----:B------:R-:W-:-:S03]  /*36a0*/  @!P1 IMAD.WIDE.U32 R2, R0, c[0x0][0x1a0], R2 ;  /* 0x0000680000029a25 */ /* 0x000fc600078e0002 */
[----:B------:R-:W-:Y:S01]  /*36b0*/  @P5 STS.128 [R20+0x18000], RZ ;  /* 0x018000ff14005388 */ /* 0x000fe20000000c00 */
[----:B------:R-:W-:-:S03]  /*36c0*/  @!P3 IADD3 R5, R5, R24, RZ ;  /* 0x000000180505b210 */ /* 0x000fc60007ffe0ff */
[----:B------:R-:W-:Y:S01]  /*36d0*/  @!PT LDS RZ, [RZ] ;  /* 0x00000000fffff984 */ /* 0x000fe20000000800 */
[----:B------:R-:W-:Y:S01]  /*36e0*/  @!PT LDS RZ, [RZ] ;  /* 0x00000000fffff984 */ /* 0x000fe20000000800 */
[----:B------:R-:W-:Y:S01]  /*36f0*/  @!PT LDS RZ, [RZ] ;  /* 0x00000000fffff984 */ /* 0x000fe20000000800 */
[----:B------:R2:W-:Y:S01]  /*3700*/  @!P5 LDGSTS.E.BYPASS.LTC128B.128 [R20+0x14000], [R8.64] ;  /* 0x140000000814dfae */ /* 0x0005e2000b901d44 */
[----:B---3--:R-:W-:-:S03]  /*3710*/  IADD3 R0, R28, 0x20, RZ ;  /* 0x000000201c007810 */ /* 0x008fc60007ffe0ff */
[----:B------:R2:W-:Y:S01]  /*3720*/  @!P5 LDGSTS.E.BYPASS.LTC128B.128 [R20+0x18000], [R8.64+0x80] ;  /* 0x180000800814dfae */ /* 0x0005e2000b901d44 */
[----:B------:R-:W-:Y:S01]  /*3730*/  @!P4 LEA.HI.X R11, R6, c[0x0][0x174], R7, 0x1, P0 ;  /* 0x00005d00060bca11 */ /* 0x000fe200000f0c07 */
[----:B------:R-:W-:Y:S01]  /*3740*/  @!P1 IMAD.IADD R3, R3, 0x1, R21 ;  /* 0x0000000103039824 */ /* 0x000fe200078e0215 */
[----:B------:R-:W-:Y:S02]  /*3750*/  IADD3 R7, R28, 0x8, RZ ;  /* 0x000000081c077810 */ /* 0x000fe40007ffe0ff */
        /* <DEDUP_REMOVED lines=25> */
[----:B------:R-:W-:Y:S04]  /*38f0*/  @P1 STS.128 [R20+0x1b000], RZ ;  /* 0x01b000ff14001388 */ /* 0x000fe80000000c00 */
[----:B------:R-:W-:Y:S01]  /*3900*/  @!PT LDS RZ, [RZ] ;  /* 0x00000000fffff984 */ /* 0x000fe20000000800 */
[----:B------:R-:W-:Y:S01]  /*3910*/  @!PT LDS RZ, [RZ] ;  /* 0x00000000fffff984 */ /* 0x000fe20000000800 */
[----:B------:R-:W-:Y:S01]  /*3920*/  @!PT LDS RZ, [RZ] ;  /* 0x00000000fffff984 */ /* 0x000fe20000000800 */
[----:B------:R2:W-:Y:S04]  /*3930*/  @!P1 LDGSTS.E.BYPASS.LTC128B.128 [R20+0x17000], [R6.64] ;  /* 0x1700000006149fae */ /* 0x0005e8000b901d44 */
[----:B------:R2:W-:Y:S01]  /*3940*/  @!P1 LDGSTS.E.BYPASS.LTC128B.128 [R20+0x1b000], [R6.64+0x80] ;  /* 0x1b00008006149fae */ /* 0x0005e2000b901d44 */
[----:B------:R-:W-:-:S02]  /*3950*/  SHF.R.S32.HI R3, RZ, 0x1f, R0 ;  /* 0x0000001fff037819 */ /* 0x000fc40000011400 */
[----:B------:R-:W-:Y:S01]  /*3960*/  @!P0 LEA R4, P1, R0, UR14, 0x2 ;  /* 0x0000000e00048c11 */ /* 0x000fe2000f8210ff */
[----:B------:R-:W0:Y:S01]  /*3970*/  LDGDEPBAR ;  /* 0x00000000000079af */ /* 0x000e220000000000 */
[----:B------:R-:W-:Y:S02]  /*3980*/  IADD3 R2, P3, R2, UR14, RZ ;  /* 0x0000000e02027c10 */ /* 0x000fe4000ff7e0ff */
[----:B------:R-:W-:-:S05]  /*3990*/  @!P0 LEA.HI.X R5, R0, UR13, R3, 0x2, P1 ;  /* 0x0000000d00058c11 */ /* 0x000fca00088f1403 */
[----:B------:R3:W4:Y:S01]  /*39a0*/  @!P0 LDG.E R29, [R4.64] ;  /* 0x00000004041d8981 */ /* 0x000722000c1e1900 */
[----:B--2---:R-:W-:-:S04]  /*39b0*/  SHF.R.S32.HI R7, RZ, 0x1f, R28 ;  /* 0x0000001fff077819 */ /* 0x004fc8000001141c */
[----:B------:R-:W-:-:S04]  /*39c0*/  SHF.L.U64.HI R6, R28, 0x2, R7 ;  /* 0x000000021c067819 */ /* 0x000fc80000010207 */
[----:B------:R-:W-:-:S05]  /*39d0*/  IADD3.X R3, R6, UR13, RZ, P3, !PT ;  /* 0x0000000d06037c10 */ /* 0x000fca0009ffe4ff */
[----:B------:R2:W5:Y:S04]  /*39e0*/  @!P4 LDG.E R32, [R2.64] ;  /* 0x000000040220c981 */ /* 0x000568000c1e1900 */
[----:B------:R2:W4:Y:S04]  /*39f0*/  @!P6 LDG.E R31, [R2.64+0x20] ;  /* 0x00002004021fe981 */ /* 0x000528000c1e1900 */
[----:B------:R2:W4:Y:S01]  /*3a00*/  @!P5 LDG.E R30, [R2.64+0x80] ;  /* 0x00008004021ed981 */ /* 0x000522000c1e1900 */
[----:B------:R-:W-:-:S04]  /*3a10*/  LEA.HI R0, R27, R26, RZ, 0x4 ;  /* 0x0000001a1b007211 */ /* 0x000fc800078f20ff */
[----:B------:R-:W-:-:S05]  /*3a20*/  LOP3.LUT R0, R0, 0xfffffff0, RZ, 0xc0, !PT ;  /* 0xfffffff000007812 */ /* 0x000fca00078ec0ff */
[----:B------:R-:W-:-:S05]  /*3a30*/  IMAD.IADD R0, R26, 0x1, -R0 ;  /* 0x000000011a007824 */ /* 0x000fca00078e0a00 */
        /* <DEDUP_REMOVED lines=12> */
[----:B------:R-:W-:Y:S01]  /*3b00*/  IMAD R0, R0, c[0x0][0x1c0], RZ ;  /* 0x0000700000007a24 */ /* 0x000fe200078e02ff */
[----:B---3--:R-:W-:Y:S01]  /*3b10*/  SHF.L.U64.HI R4, R28, 0x2, R7 ;  /* 0x000000021c047819 */ /* 0x008fe20000010207 */
[----:B------:R-:W-:Y:S02]  /*3b20*/  IMAD.SHL.U32 R192, R2, 0x2, RZ ;  /* 0x0000000202c07824 */ /* 0x000fe400078e00ff */
[----:B------:R-:W-:Y:S02]  /*3b30*/  IMAD.SHL.U32 R2, R0, 0x10, RZ ;  /* 0x0000001000027824 */ /* 0x000fe400078e00ff */
[----:B------:R-:W-:Y:S02]  /*3b40*/  IMAD.SHL.U32 R3, R28, 0x4, RZ ;  /* 0x000000041c037824 */ /* 0x000fe400078e00ff */
[----:B------:R-:W-:Y:S01]  /*3b50*/  IMAD.SHL.U32 R250, R0, 0x8, RZ ;  /* 0x0000000800fa7824 */ /* 0x000fe200078e00ff */
[----:B------:R-:W-:Y:S01]  /*3b60*/  UIADD3 UR8, UR22, UR11, URZ ;  /* 0x0000000b16087290 */ /* 0x000fe2000fffe03f */
[----:B------:R-:W-:Y:S01]  /*3b70*/  IMAD.MOV.U32 R198, RZ, RZ, 0x20 ;  /* 0x00000020ffc67424 */ /* 0x000fe200078e00ff */
[----:B------:R-:W-:-:S02]  /*3b80*/  CS2R R158, SRZ ;  /* 0x00000000009e7805 */ /* 0x000fc4000001ff00 */
        /* <DEDUP_REMOVED lines=63> */
[----:B------:R-:W-:Y:S01]  /*3f80*/  ULDC UR12, c[0x0][0x2e8] ;  /* 0x0000ba00000c7ab9 */ /* 0x000fe20000000800 */
[----:B------:R-:W-:Y:S01]  /*3f90*/  CS2R R36, SRZ ;  /* 0x0000000000247805 */ /* 0x000fe2000001ff00 */
[----:B------:R-:W-:-:S02]  /*3fa0*/  SEL R198, R198, 0xffffffe0, !P0 ;  /* 0xffffffe0c6c67807 */ /* 0x000fc40004000000 */
[----:B------:R-:W-:Y:S01]  /*3fb0*/  SEL R197, R197, 0xffffffc0, !P1 ;  /* 0xffffffc0c5c57807 */ /* 0x000fe20004800000 */
[----:B------:R-:W-:-:S03]  /*3fc0*/  UIADD3 UR18, UR8, -UR12, URZ ;  /* 0x8000000c08127290 */ /* 0x000fc6000fffe03f */
[----:B------:R-:W-:Y:S01]  /*3fd0*/  ULDC UR12, c[0x0][0x2e4] ;  /* 0x0000b900000c7ab9 */ /* 0x000fe20000000800 */
[----:B-----5:R-:W-:Y:S04]  /*3fe0*/  STL [R1+0x8], R32 ;  /* 0x0000082001007387 */ /* 0x020fe80000100800 */
[----:B----4-:R-:W-:Y:S04]  /*3ff0*/  STL [R1+0xc], R31 ;  /* 0x00000c1f01007387 */ /* 0x010fe80000100800 */
[----:B------:R-:W-:Y:S04]  /*4000*/  STL [R1], R30 ;  /* 0x0000001e01007387 */ /* 0x000fe80000100800 */
[----:B------:R-:W-:Y:S04]  /*4010*/  STL [R1+0x4], R29 ;  /* 0x0000041d01007387 */ /* 0x000fe80000100800 */
[----:B------:R2:W-:Y:S04]  /*4020*/  STL [R1+0x34], R4 ;  /* 0x0000340401007387 */ /* 0x0005e80000100800 */
[----:B------:R3:W-:Y:S01]  /*4030*/  STL [R1+0x30], R3 ;  /* 0x0000300301007387 */ /* 0x0007e20000100800 */
[----:B--2---:R-:W-:-:S02]  /*4040*/  IADD3 R4, R2, 0x20, RZ ;  /* 0x0000002002047810 */ /* 0x004fc40007ffe0ff */
[----:B---3--:R-:W-:Y:S02]  /*4050*/  IADD3 R3, R2, 0x40, RZ ;  /* 0x0000004002037810 */ /* 0x008fe40007ffe0ff */
[----:B------:R-:W-:Y:S02]  /*4060*/  IADD3 R4, R250, R4, RZ ;  /* 0x00000004fa047210 */ /* 0x000fe40007ffe0ff */
[----:B------:R-:W-:Y:S01]  /*4070*/  IADD3 R2, R2, 0x60, RZ ;  /* 0x0000006002027810 */ /* 0x000fe20007ffe0ff */
[C---:B------:R-:W-:Y:S02]  /*4080*/  IMAD.IADD R3, R250.reuse, 0x1, R3 ;  /* 0x00000001fa037824 */ /* 0x040fe400078e0203 */
[C---:B------:R-:W-:Y:S02]  /*4090*/  IMAD.IADD R4, R250.reuse, 0x1, R4 ;  /* 0x00000001fa047824 */ /* 0x040fe400078e0204 */
[C---:B------:R-:W-:Y:S01]  /*40a0*/  IMAD.IADD R2, R250.reuse, 0x1, R2 ;  /* 0x00000001fa027824 */ /* 0x040fe200078e0202 */
[C---:B------:R-:W-:Y:S01]  /*40b0*/  IADD3 R3, R250.reuse, R3, RZ ;  /* 0x00000003fa037210 */ /* 0x040fe20007ffe0ff */
[----:B------:R-:W-:-:S02]  /*40c0*/  IMAD.IADD R4, R250, 0x1, R4 ;  /* 0x00000001fa047824 */ /* 0x000fc400078e0204 */
[C---:B------:R-:W-:Y:S02]  /*40d0*/  IMAD.IADD R2, R250.reuse, 0x1, R2 ;  /* 0x00000001fa027824 */ /* 0x040fe400078e0202 */
[C---:B------:R-:W-:Y:S02]  /*40e0*/  IMAD.IADD R3, R250.reuse, 0x1, R3 ;  /* 0x00000001fa037824 */ /* 0x040fe400078e0203 */
[C---:B------:R-:W-:Y:S01]  /*40f0*/  IMAD.IADD R4, R250.reuse, 0x1, R4 ;  /* 0x00000001fa047824 */ /* 0x040fe200078e0204 */
[C---:B------:R-:W-:Y:S01]  /*4100*/  IADD3 R2, R250.reuse, R2, RZ ;  /* 0x00000002fa027210 */ /* 0x040fe20007ffe0ff */
[----:B------:R-:W-:-:S03]  /*4110*/  IMAD.IADD R3, R250, 0x1, R3 ;  /* 0x00000001fa037824 */ /* 0x000fc600078e0203 */
[C---:B------:R-:W-:Y:S01]  /*4120*/  IADD3 R0, R250.reuse, R4, RZ ;  /* 0x00000004fa007210 */ /* 0x040fe20007ffe0ff */
[C---:B------:R-:W-:Y:S01]  /*4130*/  IMAD.IADD R2, R250.reuse, 0x1, R2 ;  /* 0x00000001fa027824 */ /* 0x040fe200078e0202 */
[----:B------:R-:W-:Y:S04]  /*4140*/  STL [R1+0x18], R4 ;  /* 0x0000180401007387 */ /* 0x000fe80000100800 */
[----:B------:R2:W-:Y:S04]  /*4150*/  STL [R1+0x14], R3 ;  /* 0x0000140301007387 */ /* 0x0005e80000100800 */
[----:B------:R3:W-:Y:S04]  /*4160*/  STL [R1+0x24], R0 ;  /* 0x0000240001007387 */ /* 0x0007e80000100800 */
[----:B------:R1:W-:Y:S01]  /*4170*/  STL [R1+0x10], R2 ;  /* 0x0000100201007387 */ /* 0x0003e20000100800 */
[----:B--2---:R-:W-:-:S02]  /*4180*/  IMAD.IADD R3, R250, 0x1, R3 ;  /* 0x00000001fa037824 */ /* 0x004fc400078e0203 */
[----:B---3--:R-:W-:-:S03]  /*4190*/  IMAD.IADD R0, R250, 0x1, R2 ;  /* 0x00000001fa007824 */ /* 0x008fc600078e0202 */
[----:B------:R1:W-:Y:S04]  /*41a0*/  STL [R1+0x20], R3 ;  /* 0x0000200301007387 */ /* 0x0003e80000100800 */
[----:B------:R1:W-:Y:S02]  /*41b0*/  STL [R1+0x1c], R0 ;  /* 0x00001c0001007387 */ /* 0x0003e40000100800 */
.L_x_1856:
[----:B------:R-:W0:Y:S01]  /*41c0*/  LDGDEPBAR ;  /* 0x00000000000079af */ /* 0x000e220000000000 */
[C---:B-1----:R-:W-:Y:S01]  /*41d0*/  IADD3 R0, R192.reuse, R198, RZ ;  /* 0x000000c6c0007210 */ /* 0x042fe20007ffe0ff */
        /* <DEDUP_REMOVED lines=22> */
[----:B------:R-:W-:Y:S01]  /*4340*/  LDSM.16.M88.4 R184, [R196+0x10800] ;  /* 0x01080000c4b8783b */ /* 0x000fe20000000200 */
        /* <DEDUP_REMOVED lines=60> */
[C---:B------:R-:W-:Y:S07]  /*4710*/  HMMA.16816.F32.BF16 R24, R180.reuse, R164, R24 ;  /* 0x000000a4b418723c */ /* 0x040fee0000041818 */
[----:B------:R-:W-:Y:S01]  /*4720*/  IADD3 R164, P0, R202, UR16, RZ ;  /* 0x00000010caa47c10 */ /* 0x000fe2000ff1e0ff */
[-C--:B------:R-:W-:Y:S01]  /*4730*/  HMMA.16816.F32.BF16 R28, R180, R166.reuse, R28 ;  /* 0x000000a6b41c723c */ /* 0x080fe2000004181c */
[----:B------:R-:W2:Y:S03]  /*4740*/  LDSM.16.M88.4 R180, [R3+0x3000] ;  /* 0x0030000003b4783b */ /* 0x000ea60000000200 */
[----:B---3--:R-:W-:Y:S02]  /*4750*/  IADD3.X R165, R201, UR15, RZ, P0, !PT ;  /* 0x0000000fc9a57c10 */ /* 0x008fe400087fe4ff */
[----:B------:R-:W-:Y:S02]  /*4760*/  PLOP3.LUT P0, PT, PT, PT, UP0, 0x80, 0x0 ;  /* 0x000000000000781c */ /* 0x000fe40003f0f008 */
[----:B------:R-:W-:Y:S01]  /*4770*/  HMMA.16816.F32.BF16 R32, R172, R166, R32 ;  /* 0x000000a6ac20723c */ /* 0x000fe20000041820 */
[----:B------:R-:W-:Y:S08]  /*4780*/  LDSM.16.M88.4 R172, [R195+0x10000] ;  /* 0x01000000c3ac783b */ /* 0x000ff00000000200 */
[----:B------:R3:W5:Y:S01]  /*4790*/  LDG.E R203, [R164.64] ;  /* 0x00000004a4cb7981 */ /* 0x000762000c1e1900 */
[-C--:B-1----:R-:W-:Y:S03]  /*47a0*/  HMMA.16816.F32.BF16 R4, R168, R176.reuse, R4 ;  /* 0x000000b0a804723c */ /* 0x082fe60000041804 */
[----:B------:R3:W5:Y:S04]  /*47b0*/  LDG.E R204, [R164.64+0x20] ;  /* 0x00002004a4cc7981 */ /* 0x000768000c1e1900 */
[----:B------:R3:W5:Y:S04]  /*47c0*/  LDG.E R202, [R164.64+0x80] ;  /* 0x00008004a4ca7981 */ /* 0x000768000c1e1900 */
[----:B------:R3:W5:Y:S01]  /*47d0*/  LDG.E R201, [R164.64+0xa0] ;  /* 0x0000a004a4c97981 */ /* 0x000762000c1e1900 */
[C---:B--2---:R-:W-:Y:S08]  /*47e0*/  HMMA.16816.F32.BF16 R8, R180.reuse, R176, R8 ;  /* 0x000000b0b408723c */ /* 0x044ff00000041808 */
[-C--:B------:R-:W-:Y:S01]  /*47f0*/  HMMA.16816.F32.BF16 R12, R180, R178.reuse, R12 ;  /* 0x000000b2b40c723c */ /* 0x080fe2000004180c */
[----:B---3--:R-:W1:Y:S07]  /*4800*/  LDSM.16.M88.4 R164, [R2+0x2000] ;  /* 0x0020000002a4783b */ /* 0x008e6e0000000200 */
[C---:B------:R-:W-:Y:S01]  /*4810*/  HMMA.16816.F32.BF16 R16, R168.reuse, R178, R16 ;  /* 0x000000b2a810723c */ /* 0x040fe20000041810 */
[----:B------:R-:W2:Y:S07]  /*4820*/  LDSM.16.M88.4 R176, [R2+0x3000] ;  /* 0x0030000002b0783b */ /* 0x000eae0000000200 */
        /* <DEDUP_REMOVED lines=14> */
[----:B------:R-:W2:Y:S01]  /*4910*/  MUFU.TANH R205, R5 ;  /* 0x0000000500cd7308 */ /* 0x000ea20000002400 */
        /* <DEDUP_REMOVED lines=11> */
[----:B------:R4:W1:Y:S01]  /*49d0*/  MUFU.TANH R186, R7 ;  /* 0x0000000700ba7308 */ /* 0x0008620000002400 */
[----:B------:R-:W-:Y:S09]  /*49e0*/  FMUL.FTZ R19, R19, c[0x0][0x2ec] ;  /* 0x0000bb0013137a20 */ /* 0x000ff20000410000 */
[----:B------:R1:W1:Y:S10]  /*49f0*/  MUFU.TANH R210, R8 ;  /* 0x0000000800d27308 */ /* 0x0002740000002400 */
        /* <DEDUP_REMOVED lines=93> */
.L_x_1852:
        /* <DEDUP_REMOVED lines=131> */
.L_x_1853:
[----:B------:R-:W2:Y:S01]  /*5800*/  LDL R0, [R1+0x8] ;  /* 0x0000080001007983 */ /* 0x000ea20000100800 */
[----:B------:R-:W-:Y:S01]  /*5810*/  MOV R197, 0x40 ;  /* 0x0000004000c57802 */ /* 0x000fe20000000f00 */
[----:B------:R-:W-:Y:S02]  /*5820*/  UISETP.GT.AND UP3, UPT, UR7, UR17, UPT ;  /* 0x000000110700728c */ /* 0x000fe4000bf64270 */
[----:B------:R-:W3:Y:S01]  /*5830*/  LDL R2, [R1+0xc] ;  /* 0x00000c0001027983 */ /* 0x000ee20000100800 */
[----:B------:R-:W-:Y:S03]  /*5840*/  SEL R197, R197, 0xffffffc0, !P1 ;  /* 0xffffffc0c5c57807 */ /* 0x000fe60004800000 */
[----:B------:R-:W4:Y:S04]  /*5850*/  LDL R166, [R1] ;  /* 0x0000000001a67983 */ /* 0x000f280000100800 */
[----:B------:R-:W4:Y:S04]  /*5860*/  LDL R165, [R1+0x4] ;  /* 0x0000040001a57983 */ /* 0x000f280000100800 */
        /* <DEDUP_REMOVED lines=47> */
[----:B-1----:R-:W-:Y:S02]  /*5b60*/  FSEL R0, R17, RZ, P0 ;  /* 0x000000ff11007208 */ /* 0x002fe40000000000 */
[----:B------:R-:W-:Y:S03]  /*5b70*/  PLOP3.LUT P0, PT, PT, PT, UP3, 0x80, 0x0 ;  /* 0x000000000000781c */ /* 0x000fe60003f0f038 */
        /* <DEDUP_REMOVED lines=184> */
[----:B------:R-:W-:Y:S02]  /*6700*/  FADD.FTZ R11, -R201, R11 ;  /* 0x0000000bc90b7221 */ /* 0x000fe40000010100 */
[----:B------:R-:W-:Y:S02]  /*6710*/  FMUL.FTZ R180, R180, R8 ;  /* 0x00000008b4b47220 */ /* 0x000fe40000410000 */
[----:B------:R-:W-:Y:S02]  /*6720*/  FFMA.FTZ R8, -R205, R205, 1 ;  /* 0x3f800000cd087423 */ /* 0x000fe400000101cd */
[----:B------:R-:W-:Y:S02]  /*6730*/  FADD.FTZ R9, -R202, R9 ;  /* 0x00000009ca097221 */ /* 0x000fe40000010100 */
[----:B------:R-:W-:Y:S02]  /*6740*/  FMUL.FTZ R8, R8, c[0x0][0x2ec] ;  /* 0x0000bb0008087a20 */ /* 0x000fe40000410000 */
[----:B------:R-:W-:Y:S02]  /*6750*/  FMUL.FTZ R178, R178, R11 ;  /* 0x0000000bb2b27220 */ /* 0x000fe40000410000 */
[----:B------:R-:W-:Y:S02]  /*6760*/  FMUL.FTZ R11, R176, R8 ;  /* 0x00000008b00b7220 */ /* 0x000fe40000410000 */
[----:B------:R-:W-:Y:S02]  /*6770*/  FFMA.FTZ R8, -R209, R209, 1 ;  /* 0x3f800000d1087423 */ /* 0x000fe400000101d1 */
[----:B------:R-:W-:Y:S02]  /*6780*/  FMUL.FTZ R177, R177, R9 ;  /* 0x00000009b1b17220 */ /* 0x000fe40000410000 */
[----:B------:R-:W-:Y:S02]  /*6790*/  FMUL.FTZ R8, R8, c[0x0][0x2ec] ;  /* 0x0000bb0008087a20 */ /* 0x000fe40000410000 */
[----:B------:R-:W-:Y:S02]  /*67a0*/  FADD.FTZ R17, -R203, R17 ;  /* 0x00000011cb117221 */ /* 0x000fe40000010100 */
        /* <DEDUP_REMOVED lines=8> */
[----:B------:R-:W-:Y:S02]  /*6830*/  FMUL.FTZ R10, R179, R10 ;  /* 0x0000000ab30a7220 */ /* 0x000fe40000410000 */
[----:B------:R-:W-:Y:S01]  /*6840*/  FFMA.FTZ R0, -R186, R186, 1 ;  /* 0x3f800000ba007423 */ /* 0x000fe200000101ba */
[-C--:B-1----:R-:W-:Y:S03]  /*6850*/  HMMA.16816.F32.BF16 R20, R164, R4.reuse, R20 ;  /* 0x00000004a414723c */ /* 0x082fe60000041814 */
[----:B------:R-:W-:Y:S02]  /*6860*/  FMUL.FTZ R2, R2, c[0x0][0x2ec] ;  /* 0x0000bb0002027a20 */ /* 0x000fe40000410000 */
[----:B------:R-:W-:Y:S02]  /*6870*/  FADD.FTZ R19, -R204, R19 ;  /* 0x00000013cc137221 */ /* 0x000fe40000010100 */
[----:B------:R-:W-:Y:S01]  /*6880*/  FMUL.FTZ R18, R50, R18 ;  /* 0x0000001232127220 */ /* 0x000fe20000410000 */
[C---:B------:R-:W-:Y:S01]  /*6890*/  HMMA.16816.F32.BF16 R24, R172.reuse, R4, R24 ;  /* 0x00000004ac18723c */ /* 0x040fe20000041818 */
[----:B------:R2:W5:Y:S03]  /*68a0*/  LDL.LU R50, [R1+0x9c] ;  /* 0x00009c0001327983 */ /* 0x0005660000300800 */
[----:B------:R-:W-:Y:S02]  /*68b0*/  FFMA.FTZ R9, -R206, R206, 1 ;  /* 0x3f800000ce097423 */ /* 0x000fe400000101ce */
[----:B------:R-:W-:Y:S02]  /*68c0*/  FMUL.FTZ R0, R0, c[0x0][0x2ec] ;  /* 0x0000bb0000007a20 */ /* 0x000fe40000410000 */
[----:B------:R-:W-:Y:S01]  /*68d0*/  FMUL.FTZ R179, R10, R2 ;  /* 0x000000020ab37220 */ /* 0x000fe20000410000 */
[-C--:B------:R-:W-:Y:S03]  /*68e0*/  HMMA.16816.F32.BF16 R28, R172, R6.reuse, R28 ;  /* 0x00000006ac1c723c */ /* 0x080fe6000004181c */
[----:B------:R-:W-:Y:S02]  /*68f0*/  FMUL.FTZ R10, R49, R19 ;  /* 0x00000013310a7220 */ /* 0x000fe40000410000 */
[----:B------:R-:W-:Y:S01]  /*6900*/  FMUL.FTZ R9, R9, c[0x0][0x2ec] ;  /* 0x0000bb0009097a20 */ /* 0x000fe20000410000 */
[----:B------:R2:W5:Y:S01]  /*6910*/  LDL.LU R49, [R1+0x98] ;  /* 0x0000980001317983 */ /* 0x0005620000300800 */
[----:B------:R-:W-:Y:S01]  /*6920*/  FADD.FTZ R20, -R203, R20 ;  /* 0x00000014cb147221 */ /* 0x000fe20000010100 */
[----:B------:R-:W-:Y:S04]  /*6930*/  HMMA.16816.F32.BF16 R32, R164, R6, R32 ;  /* 0x00000006a420723c */ /* 0x000fe80000041820 */
[----:B------:R-:W-:Y:S02]  /*6940*/  FMUL.FTZ R182, R182, R0 ;  /* 0x00000000b6b67220 */ /* 0x000fe40000410000 */
[----:B------:R-:W-:Y:S02]  /*6950*/  FADD.FTZ R13, -R202, R13 ;  /* 0x0000000dca0d7221 */ /* 0x000fe40000010100 */
[----:B------:R-:W-:Y:S04]  /*6960*/  FFMA.FTZ R0, -R210, R210, 1 ;  /* 0x3f800000d2007423 */ /* 0x000fe800000101d2 */
[----:B------:R-:W-:Y:S02]  /*6970*/  FFMA.FTZ R4, -R213, R213, 1 ;  /* 0x3f800000d5047423 */ /* 0x000fe400000101d5 */
[----:B------:R-:W-:Y:S02]  /*6980*/  FADD.FTZ R21, -R203, R21 ;  /* 0x00000015cb157221 */ /* 0x000fe40000010100 */
[----:B------:R-:W-:Y:S02]  /*6990*/  FMUL.FTZ R20, R48, R20 ;  /* 0x0000001430147220 */ /* 0x000fe40000410000 */
[----:B------:R-:W-:Y:S01]  /*69a0*/  FMUL.FTZ R181, R181, R9 ;  /* 0x00000009b5b57220 */ /* 0x000fe20000410000 */
[----:B------:R2:W5:Y:S01]  /*69b0*/  LDL.LU R48, [R1+0x94] ;  /* 0x0000940001307983 */ /* 0x0005620000300800 */
[----:B------:R-:W-:Y:S02]  /*69c0*/  FMUL.FTZ R13, R248, R13 ;  /* 0x0000000df80d7220 */ /* 0x000fe40000410000 */
[----:B------:R-:W-:Y:S02]  /*69d0*/  FMUL.FTZ R9, R0, c[0x0][0x2ec] ;  /* 0x0000bb0000097a20 */ /* 0x000fe40000410000 */
[----:B------:R-:W-:Y:S02]  /*69e0*/  FADD.FTZ R16, -R203, R16 ;  /* 0x00000010cb107221 */ /* 0x000fe40000010100 */
[----:B------:R-:W-:Y:S02]  /*69f0*/  FMUL.FTZ R4, R4, c[0x0][0x2ec] ;  /* 0x0000bb0004047a20 */ /* 0x000fe40000410000 */
[----:B------:R-:W-:Y:S02]  /*6a00*/  FADD.FTZ R22, -R204, R22 ;  /* 0x00000016cc167221 */ /* 0x000fe40000010100 */
[----:B------:R-:W-:Y:S02]  /*6a10*/  FMUL.FTZ R21, R47, R21 ;  /* 0x000000152f157220 */ /* 0x000fe40000410000 */
[----:B------:R-:W-:Y:S01]  /*6a20*/  FADD.FTZ R24, -R202, R24 ;  /* 0x00000018ca187221 */ /* 0x000fe20000010100 */
[----:B------:R2:W5:Y:S01]  /*6a30*/  LDL.LU R47, [R1+0x90] ;  /* 0x00009000012f7983 */ /* 0x0005620000300800 */
[----:B------:R-:W-:Y:S02]  /*6a40*/  FMUL.FTZ R180, R180, R9 ;  /* 0x00000009b4b47220 */ /* 0x000fe40000410000 */
[----:B------:R-:W-:Y:S02]  /*6a50*/  FMUL.FTZ R9, R169, R16 ;  /* 0x00000010a9097220 */ /* 0x000fe40000410000 */
[----:B------:R-:W-:Y:S02]  /*6a60*/  FMUL.FTZ R169, R13, R4 ;  /* 0x000000040da97220 */ /* 0x000fe40000410000 */
[----:B------:R-:W-:Y:S02]  /*6a70*/  FMUL.FTZ R13, R252, R22 ;  /* 0x00000016fc0d7220 */ /* 0x000fe40000410000 */
[----:B------:R-:W-:Y:S02]  /*6a80*/  FADD.FTZ R25, -R202, R25 ;  /* 0x00000019ca197221 */ /* 0x000fe40000010100 */
[----:B------:R-:W-:Y:S02]  /*6a90*/  FMUL.FTZ R22, R46, R24 ;  /* 0x000000182e167220 */ /* 0x000fe40000410000 */
[----:B------:R-:W-:Y:S01]  /*6aa0*/  FADD.FTZ R12, -R202, R12 ;  /* 0x0000000cca0c7221 */ /* 0x000fe20000010100 */
[----:B------:R2:W5:Y:S01]  /*6ab0*/  LDL.LU R46, [R1+0x8c] ;  /* 0x00008c00012e7983 */ /* 0x0005620000300800 */
[C---:B------:R-:W-:Y:S02]  /*6ac0*/  FADD.FTZ R14, -R201.reuse, R14 ;  /* 0x0000000ec90e7221 */ /* 0x040fe40000010100 */
[----:B------:R-:W-:Y:S02]  /*6ad0*/  FFMA.FTZ R5, -R214, R214, 1 ;  /* 0x3f800000d6057423 */ /* 0x000fe400000101d6 */
[----:B------:R-:W-:Y:S02]  /*6ae0*/  FFMA.FTZ R2, -R212, R212, 1 ;  /* 0x3f800000d4027423 */ /* 0x000fe400000101d4 */
[----:B------:R-:W-:Y:S02]  /*6af0*/  FADD.FTZ R26, -R201, R26 ;  /* 0x0000001ac91a7221 */ /* 0x000fe40000010100 */
[----:B------:R-:W-:Y:S02]  /*6b00*/  FMUL.FTZ R17, R45, R25 ;  /* 0x000000192d117220 */ /* 0x000fe40000410000 */
[----:B------:R-:W-:Y:S01]  /*6b10*/  FMUL.FTZ R12, R249, R12 ;  /* 0x0000000cf90c7220 */ /* 0x000fe20000410000 */
[----:B------:R2:W5:Y:S01]  /*6b20*/  LDL.LU R45, [R1+0x88] ;  /* 0x00008800012d7983 */ /* 0x0005620000300800 */
[----:B------:R-:W-:Y:S02]  /*6b30*/  FMUL.FTZ R14, R245, R14 ;  /* 0x0000000ef50e7220 */ /* 0x000fe40000410000 */
[----:B------:R-:W-:Y:S02]  /*6b40*/  FMUL.FTZ R5, R5, c[0x0][0x2ec] ;  /* 0x0000bb0005057a20 */ /* 0x000fe40000410000 */
[----:B------:R-:W-:Y:S02]  /*6b50*/  FMUL.FTZ R2, R2, c[0x0][0x2ec] ;  /* 0x0000bb0002027a20 */ /* 0x000fe40000410000 */
[----:B------:R-:W-:Y:S02]  /*6b60*/  FADD.FTZ R23, -R204, R23 ;  /* 0x00000017cc177221 */ /* 0x000fe40000010100 */
[----:B------:R-:W-:Y:S02]  /*6b70*/  FFMA.FTZ R4, -R217, R217, 1 ;  /* 0x3f800000d9047423 */ /* 0x000fe400000101d9 */
[----:B------:R-:W-:Y:S02]  /*6b80*/  FADD.FTZ R27, -R201, R27 ;  /* 0x0000001bc91b7221 */ /* 0x000fe40000010100 */
[----:B------:R-:W-:Y:S02]  /*6b90*/  FMUL.FTZ R24, R44, R26 ;  /* 0x0000001a2c187220 */ /* 0x000fe40000410000 */
[----:B------:R-:W-:Y:S01]  /*6ba0*/  FMUL.FTZ R170, R12, R5 ;  /* 0x000000050caa7220 */ /* 0x000fe20000410000 */
[----:B------:R2:W5:Y:S01]  /*6bb0*/  LDL.LU R44, [R1+0x84] ;  /* 0x00008400012c7983 */ /* 0x0005620000300800 */
[----:B------:R-:W-:Y:S02]  /*6bc0*/  FMUL.FTZ R176, R14, R2 ;  /* 0x000000020eb07220 */ /* 0x000fe40000410000 */
[----:B------:R-:W-:Y:S02]  /*6bd0*/  FMUL.FTZ R12, R251, R23 ;  /* 0x00000017fb0c7220 */ /* 0x000fe40000410000 */
[----:B------:R-:W-:Y:S02]  /*6be0*/  FFMA.FTZ R5, -R218, R218, 1 ;  /* 0x3f800000da057423 */ /* 0x000fe400000101da */
[----:B------:R-:W-:Y:S02]  /*6bf0*/  FFMA.FTZ R2, -R216, R216, 1 ;  /* 0x3f800000d8027423 */ /* 0x000fe400000101d8 */
[----:B------:R-:W-:Y:S02]  /*6c00*/  FMUL.FTZ R4, R4, c[0x0][0x2ec] ;  /* 0x0000bb0004047a20 */ /* 0x000fe40000410000 */
[----:B------:R-:W-:Y:S02]  /*6c10*/  FADD.FTZ R28, -R202, R28 ;  /* 0x0000001cca1c7221 */ /* 0x000fe40000010100 */
[----:B------:R-:W-:Y:S02]  /*6c20*/  FMUL.FTZ R23, R43, R27 ;  /* 0x0000001b2b177220 */ /* 0x000fe40000410000 */
[----:B------:R-:W-:Y:S01]  /*6c30*/  FMUL.FTZ R5, R5, c[0x0][0x2ec] ;  /* 0x0000bb0005057a20 */ /* 0x000fe20000410000 */
[----:B------:R2:W5:Y:S01]  /*6c40*/  LDL.LU R43, [R1+0x80] ;  /* 0x00008000012b7983 */ /* 0x0005620000300800 */
[----:B------:R-:W-:Y:S02]  /*6c50*/  FMUL.FTZ R2, R2, c[0x0][0x2ec] ;  /* 0x0000bb0002027a20 */ /* 0x000fe40000410000 */
        /* <DEDUP_REMOVED lines=16> */
[----:B------:R-:W-:Y:S01]  /*6d60*/  FFMA.FTZ R2, -R220, R220, 1 ;  /* 0x3f800000dc027423 */ /* 0x000fe200000101dc */
[----:B------:R2:W5:Y:S01]  /*6d70*/  LDL.LU R40, [R1+0x74] ;  /* 0x0000740001287983 */ /* 0x0005620000300800 */
[----:B------:R-:W-:Y:S02]  /*6d80*/  FMUL.FTZ R26, R20, R5 ;  /* 0x00000005141a7220 */ /* 0x000fe40000410000 */
[----:B------:R-:W-:Y:S02]  /*6d90*/  FADD.FTZ R32, -R203, R32 ;  /* 0x00000020cb207221 */ /* 0x000fe40000010100 */
[----:B------:R-:W-:Y:S02]  /*6da0*/  FMUL.FTZ R20, R39, R31 ;  /* 0x0000001f27147220 */ /* 0x000fe40000410000 */
[----:B------:R-:W-:Y:S01]  /*6db0*/  FMUL.FTZ R2, R2, c[0x0][0x2ec] ;  /* 0x0000bb0002027a20 */ /* 0x000fe20000410000 */
[----:B------:R2:W5:Y:S01]  /*6dc0*/  LDL.LU R39, [R1+0x70] ;  /* 0x0000700001277983 */ /* 0x0005620000300800 */
        /* <DEDUP_REMOVED lines=9> */
[----:B------:R-:W-:Y:S01]  /*6e60*/  FADD.FTZ R15, -R201, R15 ;  /* 0x0000000fc90f7221 */ /* 0x000fe20000010100 */
[----:B------:R2:W5:Y:S01]  /*6e70*/  LDL.LU R36, [R1+0x64] ;  /* 0x0000640001247983 */ /* 0x0005620000300800 */
[----:B------:R-:W-:Y:S02]  /*6e80*/  FMUL.FTZ R0, R0, c[0x0][0x2ec] ;  /* 0x0000bb0000007a20 */ /* 0x000fe40000410000 */
[----:B------:R-:W-:Y:S02]  /*6e90*/  FMUL.FTZ R15, R235, R15 ;  /* 0x0000000feb0f7220 */ /* 0x000fe40000410000 */
[----:B------:R-:W-:Y:S02]  /*6ea0*/  FMUL.FTZ R178, R178, R0 ;  /* 0x00000000b2b27220 */ /* 0x000fe40000410000 */
[----:B------:R-:W-:Y:S02]  /*6eb0*/  FFMA.FTZ R0, -R211, R211, 1 ;  /* 0x3f800000d3007423 */ /* 0x000fe400000101d3 */
[----:B------:R-:W-:Y:S02]  /*6ec0*/  FFMA.FTZ R5, -R234, R234, 1 ;  /* 0x3f800000ea057423 */ /* 0x000fe400000101ea */
[----:B------:R-:W-:Y:S02]  /*6ed0*/  FMUL.FTZ R0, R0, c[0x0][0x2ec] ;  /* 0x0000bb0000007a20 */ /* 0x000fe40000410000 */
[----:B------:R-:W-:Y:S02]  /*6ee0*/  FFMA.FTZ R4, -R230, R230, 1 ;  /* 0x3f800000e6047423 */ /* 0x000fe400000101e6 */
[----:B------:R-:W-:Y:S02]  /*6ef0*/  FMUL.FTZ R171, R15, R0 ;  /* 0x000000000fab7220 */ /* 0x000fe40000410000 */
[----:B------:R-:W-:Y:S02]  /*6f00*/  FFMA.FTZ R0, -R215, R215, 1 ;  /* 0x3f800000d7007423 */ /* 0x000fe400000101d7 */
[----:B------:R-:W-:Y:S02]  /*6f10*/  FFMA.FTZ R2, -R228, R228, 1 ;  /* 0x3f800000e4027423 */ /* 0x000fe400000101e4 */
[----:B------:R-:W-:Y:S02]  /*6f20*/  FMUL.FTZ R0, R0, c[0x0][0x2ec] ;  /* 0x0000bb0000007a20 */ /* 0x000fe40000410000 */
[----:B------:R-:W-:Y:S02]  /*6f30*/  FMUL.FTZ R5, R5, c[0x0][0x2ec] ;  /* 0x0000bb0005057a20 */ /* 0x000fe40000410000 */
[----:B------:R-:W-:Y:S02]  /*6f40*/  FMUL.FTZ R10, R10, R0 ;  /* 0x000000000a0a7220 */ /* 0x000fe40000410000 */
[----:B------:R-:W-:Y:S02]  /*6f50*/  FFMA.FTZ R0, -R219, R219, 1 ;  /* 0x3f800000db007423 */ /* 0x000fe400000101db */
[----:B------:R-:W-:Y:S02]  /*6f60*/  FMUL.FTZ R4, R4, c[0x0][0x2ec] ;  /* 0x0000bb0004047a20 */ /* 0x000fe40000410000 */
[----:B------:R-:W-:Y:S02]  /*6f70*/  FMUL.FTZ R0, R0, c[0x0][0x2ec] ;  /* 0x0000bb0000007a20 */ /* 0x000fe40000410000 */
[----:B------:R-:W-:Y:S02]  /*6f80*/  FMUL.FTZ R2, R2, c[0x0][0x2ec] ;  /* 0x0000bb0002027a20 */ /* 0x000fe40000410000 */
[----:B------:R-:W-:Y:S02]  /*6f90*/  FMUL.FTZ R27, R12, R0 ;  /* 0x000000000c1b7220 */ /* 0x000fe40000410000 */
[----:B------:R-:W-:Y:S02]  /*6fa0*/  FFMA.FTZ R0, -R226, R226, 1 ;  /* 0x3f800000e2007423 */ /* 0x000fe400000101e2 */
[----:B------:R-:W-:Y:S02]  /*6fb0*/  FMUL.FTZ R22, R22, R5 ;  /* 0x0000000516167220 */ /* 0x000fe40000410000 */
[----:B------:R-:W-:Y:S02]  /*6fc0*/  FMUL.FTZ R0, R0, c[0x0][0x2ec] ;  /* 0x0000bb0000007a20 */ /* 0x000fe40000410000 */
[----:B------:R-:W-:Y:S02]  /*6fd0*/  FMUL.FTZ R17, R17, R4 ;  /* 0x0000000411117220 */ /* 0x000fe40000410000 */
[----:B------:R-:W-:Y:S02]  /*6fe0*/  FMUL.FTZ R24, R24, R2 ;  /* 0x0000000218187220 */ /* 0x000fe40000410000 */
[----:B------:R-:W-:Y:S02]  /*6ff0*/  FMUL.FTZ R23, R23, R0 ;  /* 0x0000000017177220 */ /* 0x000fe40000410000 */
[----:B------:R-:W-:Y:S02]  /*7000*/  FFMA.FTZ R5, -R227, R227, 1 ;  /* 0x3f800000e3057423 */ /* 0x000fe400000101e3 */
[----:B------:R-:W-:Y:S02]  /*7010*/  FFMA.FTZ R4, -R225, R225, 1 ;  /* 0x3f800000e1047423 */ /* 0x000fe400000101e1 */
[----:B------:R-:W-:Y:S02]  /*7020*/  FFMA.FTZ R2, -R223, R223, 1 ;  /* 0x3f800000df027423 */ /* 0x000fe400000101df */
[----:B------:R-:W-:Y:S02]  /*7030*/  FFMA.FTZ R0, -R221, R221, 1 ;  /* 0x3f800000dd007423 */ /* 0x000fe400000101dd */
[----:B------:R-:W-:Y:S02]  /*7040*/  FADD.FTZ R35, -R204, R35 ;  /* 0x00000023cc237221 */ /* 0x000fe40000010100 */
[----:B------:R-:W-:Y:S02]  /*7050*/  FMUL.FTZ R5, R5, c[0x0][0x2ec] ;  /* 0x0000bb0005057a20 */ /* 0x000fe40000410000 */
[----:B------:R-:W-:Y:S02]  /*7060*/  FMUL.FTZ R4, R4, c[0x0][0x2ec] ;  /* 0x0000bb0004047a20 */ /* 0x000fe40000410000 */
[----:B------:R-:W-:Y:S02]  /*7070*/  FMUL.FTZ R2, R2, c[0x0][0x2ec] ;  /* 0x0000bb0002027a20 */ /* 0x000fe40000410000 */
[----:B------:R-:W-:Y:S02]  /*7080*/  FMUL.FTZ R0, R0, c[0x0][0x2ec] ;  /* 0x0000bb0000007a20 */ /* 0x000fe40000410000 */
[----:B------:R-:W-:Y:S01]  /*7090*/  FMUL.FTZ R15, R250, R35 ;  /* 0x00000023fa0f7220 */ /* 0x000fe20000410000 */
[----:B------:R-:W-:Y:S01]  /*70a0*/  MOV R250, c[0x0][0x22c] ;  /* 0x00008b0000fa7a02 */ /* 0x000fe20000000f00 */
        /* <DEDUP_REMOVED lines=17> */
[----:B------:R-:W-:Y:S01]  /*71c0*/  FMUL.FTZ R15, R15, R0 ;  /* 0x000000000f0f7220 */ /* 0x000fe20000410000 */
[----:B------:R-:W-:-:S05]  /*71d0*/  @!P0 BRA `(.L_x_1854) ;  /* 0x0000016000008947 */ /* 0x000fca0003800000 */
[----:B--2---:R-:W-:Y:S01]  /*71e0*/  IMAD.MOV.U32 R5, RZ, RZ, c[0x0][0x190] ;  /* 0x00006400ff057624 */ /* 0x004fe200078e00ff */
        /* <DEDUP_REMOVED lines=21> */
.L_x_1854:
[----:B--2---:R-:W-:Y:S01]  /*7340*/  F2FP.BF16.PACK_AB R12, R11, R181 ;  /* 0x000000b50b0c723e */ /* 0x004fe200000010ff */
        /* <DEDUP_REMOVED lines=145> */
.L_x_1855:
[----:B------:R-:W-:Y:S01]  /*7c60*/  LDSM.16.M88.4 R32, [R3+0x1c000] ;  /* 0x01c000000320783b */ /* 0x000fe20000000200 */
[----:B------:R-:W-:Y:S01]  /*7c70*/  IMAD.MOV.U32 R2, RZ, RZ, c[0x0][0x22c] ;  /* 0x00008b00ff027624 */ /* 0x000fe200078e00ff */
[----:B------:R-:W-:Y:S02]  /*7c80*/  ULOP3.LUT UR8, UR7, 0x1, URZ, 0xc0, !UPT ;  /* 0x0000000107087892 */ /* 0x000fe4000f8ec03f */
[----:B------:R-:W-:Y:S01]  /*7c90*/  UISETP.GT.AND UP2, UPT, UR7, UR17, UPT ;  /* 0x000000110700728c */ /* 0x000fe2000bf44270 */
        /* <DEDUP_REMOVED lines=8> */
[----:B------:R-:W5:Y:S05]  /*7d20*/  LDL R206, [R1+0x40] ;  /* 0x0000400001ce7983 */ /* 0x000f6a0000100800 */
        /* <DEDUP_REMOVED lines=73> */
[C---:B------:R-:W-:Y:S08]  /*81c0*/  HMMA.16816.F32.BF16 R24, R180.reuse, R164, R24 ;  /* 0x000000a4b418723c */ /* 0x040ff00000041818 */
[-C--:B------:R-:W-:Y:S01]  /*81d0*/  HMMA.16816.F32.BF16 R28, R180, R166.reuse, R28 ;  /* 0x000000a6b41c723c */ /* 0x080fe2000004181c */
[----:B------:R-:W3:Y:S07]  /*81e0*/  LDSM.16.MT88.4 R180, [R189+0x7000] ;  /* 0x00700000bdb4783b */ /* 0x000eee0000004200 */
[----:B------:R-:W-:Y:S01]  /*81f0*/  HMMA.16816.F32.BF16 R32, R172, R166, R32 ;  /* 0x000000a6ac20723c */ /* 0x000fe20000041820 */
[----:B------:R-:W-:Y:S05]  /*8200*/  LDSM.16.M88.4 R164, [R188+0x1e000] ;  /* 0x01e00000bca4783b */ /* 0x000fea0000000200 */
[----:B------:R-:W4:Y:S02]  /*8210*/  LDSM.16.MT88.4 R172, [R189+0x3800] ;  /* 0x00380000bdac783b */ /* 0x000f240000004200 */
[-C--:B-1----:R-:W-:Y:S08]  /*8220*/  HMMA.16816.F32.BF16 R4, R168, R176.reuse, R4 ;  /* 0x000000b0a804723c */ /* 0x082ff00000041804 */
[C---:B------:R-:W-:Y:S08]  /*8230*/  HMMA.16816.F32.BF16 R8, R184.reuse, R176, R8 ;  /* 0x000000b0b808723c */ /* 0x040ff00000041808 */
[-C--:B------:R-:W-:Y:S08]  /*8240*/  HMMA.16816.F32.BF16 R12, R184, R178.reuse, R12 ;  /* 0x000000b2b80c723c */ /* 0x080ff0000004180c */
[C---:B------:R-:W-:Y:S01]  /*8250*/  HMMA.16816.F32.BF16 R16, R168.reuse, R178, R16 ;  /* 0x000000b2a810723c */ /* 0x040fe20000041810 */
[----:B------:R1:W2:Y:S07]  /*8260*/  LDSM.16.M88.4 R176, [R188+0x1f000] ;  /* 0x01f00000bcb0783b */ /* 0x0002ae0000000200 */
[-C--:B---3--:R-:W-:Y:S08]  /*8270*/  HMMA.16816.F32.BF16 R20, R168, R180.reuse, R20 ;  /* 0x000000b4a814723c */ /* 0x088ff00000041814 */
[C---:B------:R-:W-:Y:S07]  /*8280*/  HMMA.16816.F32.BF16 R24, R184.reuse, R180, R24 ;  /* 0x000000b4b818723c */ /* 0x040fee0000041818 */
[----:B------:R-:W-:Y:S01]  /*8290*/  IMAD.MOV.U32 R180, RZ, RZ, c[0x0][0x22c] ;  /* 0x00008b00ffb47624 */ /* 0x000fe200078e00ff */
[-C--:B------:R-:W-:Y:S01]  /*82a0*/  HMMA.16816.F32.BF16 R28, R184, R182.reuse, R28 ;  /* 0x000000b6b81c723c */ /* 0x080fe2000004181c */
[----:B------:R-:W3:Y:S03]  /*82b0*/  LDSM.16.MT88.4 R184, [R189+0x7800] ;  /* 0x00780000bdb8783b */ /* 0x000ee60000004200 */
[----:B-1----:R-:W-:Y:S01]  /*82c0*/  LEA.HI.X.SX32 R188, R2, R247, 0x2, P2 ;  /* 0x000000f702bc7211 */ /* 0x002fe200010f16ff */
[----:B------:R-:W-:Y:S02]  /*82d0*/  IMAD.MOV.U32 R2, RZ, RZ, R235 ;  /* 0x000000ffff027224 */ /* 0x000fe400078e00eb */
[----:B------:R-:W-:Y:S01]  /*82e0*/  IMAD R180, R180, c[0x0][0x1c0], RZ ;  /* 0x00007000b4b47a24 */ /* 0x000fe200078e02ff */
[----:B------:R-:W-:Y:S04]  /*82f0*/  HMMA.16816.F32.BF16 R32, R168, R182, R32 ;  /* 0x000000b6a820723c */ /* 0x000fe80000041820 */
[----:B------:R-:W-:Y:S02]  /*8300*/  IMAD.MOV.U32 R3, RZ, RZ, R188 ;  /* 0x000000ffff037224 */ /* 0x000fe400078e00bc */
[----:B------:R-:W-:Y:S01]  /*8310*/  IMAD R180, R180, 0x30, RZ ;  /* 0x00000030b4b47824 */ /* 0x000fe200078e02ff */
[----:B-----5:R-:W-:Y:S01]  /*8320*/  @P0 IADD3 R170, P3, R206, UR14, RZ ;  /* 0x0000000eceaa0c10 */ /* 0x020fe2000ff7e0ff */
[-C--:B----4-:R-:W-:Y:S01]  /*8330*/  HMMA.16816.F32.BF16 R4, R164, R172.reuse, R4 ;  /* 0x000000aca404723c */ /* 0x090fe20000041804 */
[----:B------:R-:W-:Y:S04]  /*8340*/  @UP3 UIADD3 UR14, UP1, UR14, -0x100, URZ ;  /* 0xffffff000e0e3890 */ /* 0x000fe8000ff3e03f */
[----:B------:R-:W-:Y:S01]  /*8350*/  @P0 IADD3.X R171, R205, UR13, RZ, P3, !PT ;  /* 0x0000000dcdab0c10 */ /* 0x000fe20009ffe4ff */
[----:B------:R-:W-:Y:S01]  /*8360*/  IMAD.MOV.U32 R205, RZ, RZ, c[0x0][0x22c] ;  /* 0x00008b00ffcd7624 */ /* 0x000fe200078e00ff */
[CC--:B------:R-:W-:Y:S01]  /*8370*/  LEA R168, P2, R250.reuse, R2.reuse, 0x2 ;  /* 0x00000002faa87211 */ /* 0x0c0fe200078410ff */
[C---:B--2---:R-:W-:Y:S01]  /*8380*/  HMMA.16816.F32.BF16 R8, R176.reuse, R172, R8 ;  /* 0x000000acb008723c */ /* 0x044fe20000041808 */
[----:B------:R-:W-:Y:S01]  /*8390*/  @UP3 UIADD3.X UR13, UR13, -0x1, URZ, UP1, !UPT ;  /* 0xffffffff0d0d3890 */ /* 0x000fe20008ffe43f */
[----:B------:R1:W2:Y:S02]  /*83a0*/  @P0 LDG.E R202, [R170.64+0x20] ;  /* 0x00002004aaca0981 */ /* 0x0002a4000c1e1900 */
[-C--:B------:R-:W-:Y:S01]  /*83b0*/  LEA.HI.X.SX32 R169, R250, R3.reuse, 0x2, P2 ;  /* 0x00000003faa97211 */ /* 0x080fe200010f16ff */
[----:B------:R-:W-:Y:S02]  /*83c0*/  IMAD R205, R205, c[0x0][0x1c0], RZ ;  /* 0x00007000cdcd7a24 */ /* 0x000fe400078e02ff */
[----:B------:R1:W4:Y:S01]  /*83d0*/  @P0 LDG.E R0, [R170.64+0xa0] ;  /* 0x0000a004aa000981 */ /* 0x000322000c1e1900 */
[-C--:B------:R-:W-:Y:S04]  /*83e0*/  HMMA.16816.F32.BF16 R12, R176, R174.reuse, R12 ;  /* 0x000000aeb00c723c */ /* 0x080fe8000004180c */
[----:B------:R1:W5:Y:S01]  /*83f0*/  @P0 LDG.E R203, [R170.64+0x80] ;  /* 0x00008004aacb0981 */ /* 0x000362000c1e1900 */
[----:B------:R-:W-:Y:S03]  /*8400*/  IMAD R205, R205, 0x18, RZ ;  /* 0x00000018cdcd7824 */ /* 0x000fe600078e02ff */
[C---:B------:R-:W-:Y:S01]  /*8410*/  HMMA.16816.F32.BF16 R16, R164.reuse, R174, R16 ;  /* 0x000000aea410723c */ /* 0x040fe20000041810 */
[----:B------:R1:W5:Y:S05]  /*8420*/  @P0 LDG.E R204, [R170.64] ;  /* 0x00000004aacc0981 */ /* 0x00036a000c1e1900 */
[----:B------:R1:W-:Y:S01]  /*8430*/  RED.E.ADD.F32.FTZ.RN.STRONG.GPU [R2.64], R4 ;  /* 0x000000040200798e */ /* 0x0003e2000c10e784 */
[----:B------:R-:W-:Y:S01]  /*8440*/  IMAD.MOV.U32 R175, RZ, RZ, c[0x0][0x22c] ;  /* 0x00008b00ffaf7624 */ /* 0x000fe200078e00ff */
[-C--:B---3--:R-:W-:Y:S03]  /*8450*/  HMMA.16816.F32.BF16 R20, R164, R184.reuse, R20 ;  /* 0x000000b8a414723c */ /* 0x088fe60000041814 */
[----:B------:R3:W-:Y:S01]  /*8460*/  RED.E.ADD.F32.FTZ.RN.STRONG.GPU [R168.64], R5 ;  /* 0x00000005a800798e */ /* 0x0007e2000c10e784 */
[----:B------:R-:W-:Y:S04]  /*8470*/  IMAD R175, R175, c[0x0][0x1c0], RZ ;  /* 0x00007000afaf7a24 */ /* 0x000fe800078e02ff */
[C---:B------:R-:W-:Y:S04]  /*8480*/  HMMA.16816.F32.BF16 R24, R176.reuse, R184, R24 ;  /* 0x000000b8b018723c */ /* 0x040fe80000041818 */
[----:B------:R-:W-:Y:S04]  /*8490*/  IMAD R175, R175, 0x38, RZ ;  /* 0x00000038afaf7824 */ /* 0x000fe800078e02ff */
[-C--:B------:R-:W-:Y:S04]  /*84a0*/  HMMA.16816.F32.BF16 R28, R176, R186.reuse, R28 ;  /* 0x000000bab01c723c */ /* 0x080fe8000004181c */
[CC--:B-1----:R-:W-:Y:S04]  /*84b0*/  LEA R170, P2, R205.reuse, R2.reuse, 0x2 ;  /* 0x00000002cdaa7211 */ /* 0x0c2fe800078410ff */
[----:B------:R-:W-:Y:S04]  /*84c0*/  HMMA.16816.F32.BF16 R32, R164, R186, R32 ;  /* 0x000000baa420723c */ /* 0x000fe80000041820 */
[-C--:B------:R-:W-:Y:S02]  /*84d0*/  LEA.HI.X.SX32 R171, R205, R3.reuse, 0x2, P2 ;  /* 0x00000003cdab7211 */ /* 0x080fe400010f16ff */
[CC--:B------:R-:W-:Y:S06]  /*84e0*/  LEA R4, P2, R180.reuse, R2.reuse, 0x2 ;  /* 0x00000002b4047211 */ /* 0x0c0fec00078410ff */
[-C--:B---3--:R-:W-:Y:S01]  /*84f0*/  LEA.HI.X.SX32 R5, R180, R3.reuse, 0x2, P2 ;  /* 0x00000003b4057211 */ /* 0x088fe200010f16ff */
[----:B--2---:R1:W-:Y:S05]  /*8500*/  @P0 STL [R1+0xc], R202 ;  /* 0x00000cca01000387 */ /* 0x0043ea0000100800 */
[----:B----4-:R2:W-:Y:S05]  /*8510*/  @P0 STL [R1+0x4], R0 ;  /* 0x0000040001000387 */ /* 0x0105ea0000100800 */
[----:B------:R-:W3:Y:S01]  /*8520*/  LDL R174, [R1+0x24] ;  /* 0x0000240001ae7983 */ /* 0x000ee20000100800 */
[----:B-1----:R-:W-:Y:S04]  /*8530*/  IMAD.MOV.U32 R202, RZ, RZ, c[0x0][0x22c] ;  /* 0x00008b00ffca7624 */ /* 0x002fe800078e00ff */
[----:B------:R-:W-:Y:S01]  /*8540*/  IMAD R202, R202, c[0x0][0x1c0], RZ ;  /* 0x00007000caca7a24 */ /* 0x000fe200078e02ff */
[----:B--2---:R-:W2:Y:S03]  /*8550*/  LDL R0, [R1+0x18] ;  /* 0x0000180001007983 */ /* 0x004ea60000100800 */
[----:B------:R-:W-:Y:S02]  /*8560*/  IMAD.SHL.U32 R202, R202, 0x10, RZ ;  /* 0x00000010caca7824 */ /* 0x000fe400078e00ff */
[----:B-----5:R1:W-:Y:S05]  /*8570*/  @P0 STL [R1], R203 ;  /* 0x000000cb01000387 */ /* 0x0203ea0000100800 */
[----:B------:R4:W-:Y:S01]  /*8580*/  @P0 STL [R1+0x8], R204 ;  /* 0x000008cc01000387 */ /* 0x0009e20000100800 */
[CC--:B------:R-:W-:Y:S04]  /*8590*/  LEA R172, P0, R202.reuse, R2.reuse, 0x2 ;  /* 0x00000002caac7211 */ /* 0x0c0fe800078010ff */
[-C--:B------:R-:W-:Y:S05]  /*85a0*/  LEA.HI.X.SX32 R173, R202, R3.reuse, 0x2, P0 ;  /* 0x00000003caad7211 */ /* 0x080fea00000f16ff */
[----:B------:R5:W-:Y:S05]  /*85b0*/  RED.E.ADD.F32.FTZ.RN.STRONG.GPU [R172.64], R6 ;  /* 0x00000006ac00798e */ /* 0x000bea000c10e784 */
[----:B------:R5:W-:Y:S01]  /*85c0*/  RED.E.ADD.F32.FTZ.RN.STRONG.GPU [R170.64], R7 ;  /* 0x00000007aa00798e */ /* 0x000be2000c10e784 */
[----:B-1----:R-:W-:Y:S04]  /*85d0*/  IMAD.MOV.U32 R203, RZ, RZ, c[0x0][0x22c] ;  /* 0x00008b00ffcb7624 */ /* 0x002fe800078e00ff */
[----:B------:R-:W-:Y:S02]  /*85e0*/  IMAD R203, R203, c[0x0][0x1c0], RZ ;  /* 0x00007000cbcb7a24 */ /* 0x000fe400078e02ff */
[----:B----4-:R-:W-:Y:S02]  /*85f0*/  IMAD.MOV.U32 R204, RZ, RZ, c[0x0][0x22c] ;  /* 0x00008b00ffcc7624 */ /* 0x010fe400078e00ff */
        /* <DEDUP_REMOVED lines=31> */
[----:B----4-:R-:W4:Y:S01]  /*87f0*/  LDL R164, [R1+0x14] ;  /* 0x0000140001a47983 */ /* 0x010f220000100800 */
        /* <DEDUP_REMOVED lines=8> */
[-C--:B------:R-:W-:Y:S01]  /*8880*/  LEA R10, P0, R176, R2.reuse, 0x2 ;  /* 0x00000002b00a7211 */ /* 0x080fe200078010ff */
[----:B------:R-:W-:Y:S01]  /*8890*/  IMAD.IADD R175, R250, 0x1, R175 ;  /* 0x00000001faaf7824 */ /* 0x000fe200078e02af */
        /* <DEDUP_REMOVED lines=9> */
[----:B------:R-:W-:Y:S01]  /*8930*/  IADD3 R170, R203, 0x40, RZ ;  /* 0x00000040cbaa7810 */ /* 0x000fe20007ffe0ff */
[C---:B------:R-:W-:Y:S01]  /*8940*/  IMAD.IADD R17, R250.reuse, 0x1, R17 ;  /* 0x00000001fa117824 */ /* 0x040fe200078e0211 */
[-C--:B------:R-:W-:Y:S02]  /*8950*/  LEA R8, P3, R175, R2.reuse, 0x2 ;  /* 0x00000002af087211 */ /* 0x080fe400078610ff */
[----:B------:R-:W-:Y:S01]  /*8960*/  IADD3 R167, R203, 0x40, RZ ;  /* 0x00000040cba77810 */ /* 0x000fe20007ffe0ff */
[C---:B------:R-:W-:Y:S01]  /*8970*/  IMAD.IADD R170, R250.reuse, 0x1, R170 ;  /* 0x00000001faaa7824 */ /* 0x040fe200078e02aa */
        /* <DEDUP_REMOVED lines=39> */
[CC--:B---3--:R-:W-:Y:S04]  /*8bf0*/  LEA R10, P4, R18.reuse, R2.reuse, 0x2 ;  /* 0x00000002120a7211 */ /* 0x0c8fe800078810ff */
[-C--:B------:R-:W-:Y:S02]  /*8c00*/  LEA.HI.X.SX32 R11, R18, R3.reuse, 0x2, P4 ;  /* 0x00000003120b7211 */ /* 0x080fe400020f16ff */
[CC--:B----4-:R-:W-:Y:S04]  /*8c10*/  LEA R6, P2, R164.reuse, R2.reuse, 0x2 ;  /* 0x00000002a4067211 */ /* 0x0d0fe800078410ff */
        /* <DEDUP_REMOVED lines=337> */
.L_x_1857:
        /* <DEDUP_REMOVED lines=18> */
.L_x_1858:
        /* <DEDUP_REMOVED lines=56> */
.L_x_1860:
[----:B-1-34-:R-:W-:Y:S05]  /*a5d0*/  BSYNC B0 ;  /* 0x0000000000007941 */ /* 0x01afea0003800000 */
.L_x_1859:
        /* <DEDUP_REMOVED lines=16> */
.L_x_1862:
[----:B------:R-:W-:Y:S05]  /*a6e0*/  BSYNC B0 ;  /* 0x0000000000007941 */ /* 0x000fea0003800000 */
.L_x_1861:
        /* <DEDUP_REMOVED lines=16> */
.L_x_1864:
[----:B------:R-:W-:Y:S05]  /*a7f0*/  BSYNC B0 ;  /* 0x0000000000007941 */ /* 0x000fea0003800000 */
.L_x_1863:
        /* <DEDUP_REMOVED lines=16> */
.L_x_1866:
[----:B------:R-:W-:Y:S05]  /*a900*/  BSYNC B0 ;  /* 0x0000000000007941 */ /* 0x000fea0003800000 */
.L_x_1865:
        /* <DEDUP_REMOVED lines=25> */
.L_x_1868:
[----:B------:R-:W-:Y:S05]  /*aaa0*/  BSYNC B0 ;  /* 0x0000000000007941 */ /* 0x000fea0003800000 */
.L_x_1867:
        /* <DEDUP_REMOVED lines=14> */
.L_x_1870:
[----:B------:R-:W-:Y:S05]  /*ab90*/  BSYNC B0 ;  /* 0x0000000000007941 */ /* 0x000fea0003800000 */
.L_x_1869:
        /* <DEDUP_REMOVED lines=14> */
.L_x_1872:
[----:B------:R-:W-:Y:S05]  /*ac80*/  BSYNC B0 ;  /* 0x0000000000007941 */ /* 0x000fea0003800000 */
.L_x_1871:
        /* <DEDUP_REMOVED lines=12> */
.L_x_1851:
[----:B------:R-:W-:Y:S05]  /*ad50*/  BSYNC B1 ;  /* 0x0000000000017941 */ /* 0x000fea0003800000 */
.L_x_1829:
        /* <DEDUP_REMOVED lines=11> */
.L_x_1873:
[----:B------:R-:W-:Y:S05]  /*ae10*/  EXIT ;  /* 0x000000000000794d */ /* 0x000fea0003800000 */
.L_x_1875:
        /* <DEDUP_REMOVED lines=14> */
.L_x_2089:


//--------------------- .text._ZN5flash44flash_bwd_dq_dk_dv_loop_seqk_parallel_kernelI23Flash_bwd_kernel_traitsILi128ELi64ELi128ELi8ELi2ELi4ELi2ELb0ELb0EN7cutlass10bfloat16_tE19Flash_kernel_traitsILi128ELi64ELi128ELi8ES3_EELb1ELb0ELb1ELb1ELb0ELb0ELb0EEEvNS_16Flash_bwd_paramsE --------------------------
	.section	.text._ZN5flash44flash_bwd_dq_dk_dv_loop_seqk_parallel_kernelI23Flash_bwd_kernel_traitsILi128ELi64ELi128ELi8ELi2ELi4ELi2ELb0ELb0EN7cutlass10bfloat16_tE19Flash_kernel_traitsILi128ELi64ELi128ELi8ES3_EELb1ELb0ELb1ELb1ELb0ELb0ELb0EEEvNS_16Flash_bwd_paramsE,"ax",@progbits
	.sectioninfo	@"SHI_REGISTERS=255"
	.align	128
        .global         _ZN5flash44flash_bwd_dq_dk_dv_loop_seqk_parallel_kernelI23Flash_bwd_kernel_traitsILi128ELi64ELi128ELi8ELi2ELi4ELi2ELb0ELb0EN7cutlass10bfloat16_tE19Flash_kernel_traitsILi128ELi64ELi128ELi8ES3_EELb1ELb0ELb1ELb1ELb0ELb0ELb0EEEvNS_16Flash_bwd_paramsE
        .type           _ZN5flash44flash_bwd_dq_dk_dv_loop_seqk_parallel_kernelI23Flash_bwd_kernel_traitsILi128ELi64ELi128ELi8ELi2ELi4ELi2ELb0ELb0EN7cutlass10bfloat16_tE19Flash_kernel_traitsILi128ELi64ELi128ELi8ES3_EELb1ELb0ELb1ELb1ELb0ELb0ELb0EEEvNS_16Flash_bwd_paramsE,@function
        .size           _ZN5flash44flash_bwd_dq_dk_dv_loop_seqk_parallel_kernelI23Flash_bwd_kernel_traitsILi128ELi64ELi128ELi8ELi2ELi4ELi2ELb0ELb0EN7cutlass10bfloat16_tE19Flash_kernel_traitsILi128ELi64ELi128ELi8ES3_EELb1ELb0ELb1ELb1ELb0ELb0ELb0EEEvNS_16Flash_bwd_paramsE,(.L_x_2090 - _ZN5flash44flash_bwd_dq_dk_dv_loop_seqk_parallel_kernelI23Flash_bwd_kernel_traitsILi128ELi64ELi128ELi8ELi2ELi4ELi2ELb0ELb0EN7cutlass10bfloat16_tE19Flash_kernel_traitsILi128ELi64ELi128ELi8ES3_EELb1ELb0ELb1ELb1ELb0ELb0ELb0EEEvNS_16Flash_bwd_paramsE)
        .other          _ZN5flash44flash_bwd_dq_dk_dv_loop_seqk_parallel_kernelI23Flash_bwd_kernel_traitsILi128ELi64ELi128ELi8ELi2ELi4ELi2ELb0ELb0EN7cutlass10bfloat16_tE19Flash_kernel_traitsILi128ELi64ELi128ELi8ES3_EELb1ELb0ELb1ELb1ELb0ELb0ELb0EEEvNS_16Flash_bwd_paramsE,@"STO_CUDA_ENTRY STV_DEFAULT"
_ZN5flash44flash_bwd_dq_dk_dv_loop_seqk_parallel_kernelI23Flash_bwd_kernel_traitsILi128ELi64ELi128ELi8ELi2ELi4ELi2ELb0ELb0EN7cutlass10bfloat16_tE19Flash_kernel_traitsILi128ELi64ELi128ELi8ES3_EELb1ELb0ELb1ELb1ELb0ELb0ELb0EEEvNS_16Flash_bwd_paramsE:
.text._ZN5flash44flash_bwd_dq_dk_dv_loop_seqk_parallel_kernelI23Flash_bwd_kernel_traitsILi128ELi64ELi128ELi8ELi2ELi4ELi2ELb0ELb0EN7cutlass10bfloat16_tE19Flash_kernel_traitsILi128ELi64ELi128ELi8ES3_EELb1ELb0ELb1ELb1ELb0ELb0ELb0EEEvNS_16Flash_bwd_paramsE:
        /* <DEDUP_REMOVED lines=66> */
[----:B------:R-:W-:Y:S01]  /*0420*/  ULDC UR51, c[0x0][0x214] ;  /* 0x0000850000337ab9 */ /* 0x000fe20000000800 */
[----:B------:R-:W-:Y:S01]  /*0430*/  LEA.HI R2, R6, R3, RZ, 0x1 ;  /* 0x0000000306027211 */ /* 0x000fe200078f08ff */
[----:B------:R-:W-:Y:S01]  /*0440*/  ULDC UR58, c[0x0][0x1c8] ;  /* 0x00007200003a7ab9 */ /* 0x000fe20000000800 */
[----:B------:R-:W-:Y:S01]  /*0450*/  LEA.HI R0, R0, R4, RZ, 0x3 ;  /* 0x0000000400007211 */ /* 0x000fe200078f18ff */
[----:B------:R-:W-:Y:S01]  /*0460*/  IMAD.IADD R10, R8, 0x1, -R10 ;  /* 0x00000001080a7824 */ /* 0x000fe200078e0a0a */
[----:B------:R-:W-:Y:S01]  /*0470*/  LOP3.LUT R2, R2, 0xfffffffe, RZ, 0xc0, !PT ;  /* 0xfffffffe02027812 */ /* 0x000fe200078ec0ff */
[----:B------:R-:W-:Y:S01]  /*0480*/  ULDC.U8 UR8, c[0x0][0x3d0] ;  /* 0x0000f40000087ab9 */ /* 0x000fe20000000000 */
[----:B------:R-:W-:Y:S01]  /*0490*/  LOP3.LUT R0, R0, 0xfffffff8, RZ, 0xc0, !PT ;  /* 0xfffffff800007812 */ /* 0x000fe200078ec0ff */
[----:B------:R-:W-:Y:S01]  /*04a0*/  IMAD.SHL.U32 R236, R10, 0x8, RZ ;  /* 0x000000080aec7824 */ /* 0x000fe200078e00ff */
[----:B------:R-:W-:Y:S01]  /*04b0*/  ULDC UR52, c[0x0][0x224] ;  /* 0x0000890000347ab9 */ /* 0x000fe20000000800 */
        /* <DEDUP_REMOVED lines=10> */
[----:B------:R-:W-:Y:S01]  /*0560*/  @UP5 UIMAD UR56, UR32, UR51, URZ ;  /* 0x00000033203852a4 */ /* 0x000fe2000f8e023f */
[----:B------:R-:W-:Y:S01]  /*0570*/  SHF.R.S32.HI R244, RZ, 0x2, R244 ;  /* 0x00000002fff47819 */ /* 0x000fe200000114f4 */
[----:B------:R-:W-:Y:S01]  /*0580*/  ULDC.64 UR14, c[0x0][0x118] ;  /* 0x00004600000e7ab9 */ /* 0x000fe20000000a00 */
[----:B------:R-:W-:Y:S01]  /*0590*/  IADD3 R243, R236, 0x40, RZ ;  /* 0x00000040ecf37810 */ /* 0x000fe20007ffe0ff */
[----:B------:R-:W-:Y:S01]  /*05a0*/  IMAD.IADD R13, R5, 0x1, -R0 ;  /* 0x00000001050d7824 */ /* 0x000fe200078e0a00 */
[----:B------:R-:W-:Y:S01]  /*05b0*/  LOP3.LUT R0, R2, 0x1c0, RZ, 0xc0, !PT ;  /* 0x000001c002007812 */ /* 0x000fe200078ec0ff */
[----:B------:R-:W-:Y:S01]  /*05c0*/  IMAD.SHL.U32 R2, R9, 0x10, RZ ;  /* 0x0000001009027824 */ /* 0x000fe200078e00ff */
[----:B------:R-:W-:Y:S01]  /*05d0*/  SHF.R.S32.HI R5, RZ, 0x6, R12 ;  /* 0x00000006ff057819 */ /* 0x000fe2000001140c */
[----:B------:R-:W-:Y:S01]  /*05e0*/  IMAD R244, R16, 0x10, R244 ;  /* 0x0000001010f47824 */ /* 0x000fe200078e02f4 */
[C---:B------:R-:W-:Y:S01]  /*05f0*/  LOP3.LUT R207, R0.reuse, 0x8, R242, 0xf8, !PT ;  /* 0x0000000800cf7812 */ /* 0x040fe200078ef8f2 */
[----:B------:R-:W-:Y:S01]  /*0600*/  ULDC UR40, c[0x0][0x2e8] ;  /* 0x0000ba0000287ab9 */ /* 0x000fe20000000800 */
[----:B------:R-:W-:Y:S01]  /*0610*/  LOP3.LUT R201, R0, 0x30, R2, 0xf8, !PT ;  /* 0x0000003000c97812 */ /* 0x000fe200078ef802 */
[----:B------:R-:W-:Y:S01]  /*0620*/  IMAD R2, R5, 0x800, R4 ;  /* 0x0000080005027824 */ /* 0x000fe200078e0204 */
[----:B------:R-:W-:Y:S01]  /*0630*/  SHF.R.U32.HI R3, RZ, 0x3, R0 ;  /* 0x00000003ff037819 */ /* 0x000fe20000011600 */
[----:B------:R-:W-:Y:S01]  /*0640*/  ULOP3.LUT UR58, UR34, UR58, URZ, 0x3c, !UPT ;  /* 0x0000003a223a7292 */ /* 0x000fe2000f8e3c3f */
[----:B------:R-:W-:Y:S01]  /*0650*/  LOP3.LUT R0, R6, 0x1, RZ, 0xc0, !PT ;  /* 0x0000000106007812 */ /* 0x000fe200078ec0ff */
[----:B------:R-:W-:Y:S01]  /*0660*/  USHF.R.S32.HI UR59, URZ, 0x1f, UR34 ;  /* 0x0000001f3f3b7899 */ /* 0x000fe20008011422 */
[----:B------:R-:W-:Y:S01]  /*0670*/  LOP3.LUT R207, R207, R3, RZ, 0x3c, !PT ;  /* 0x00000003cfcf7212 */ /* 0x000fe200078e3cff */
[----:B------:R-:W-:Y:S01]  /*0680*/  UISETP.NE.AND UP6, UPT, UR8, URZ, UPT ;  /* 0x0000003f0800728c */ /* 0x000fe2000bfc5270 */
[----:B------:R-:W-:Y:S01]  /*0690*/  ISETP.NE.U32.AND P0, PT, R0, 0x1, PT ;  /* 0x000000010000780c */ /* 0x000fe20003f05070 */
[----:B------:R-:W-:Y:S01]  /*06a0*/  IMAD.SHL.U32 R0, R8, 0x20, RZ ;  /* 0x0000002008007824 */ /* 0x000fe200078e00ff */
[----:B------:R-:W-:Y:S01]  /*06b0*/  LOP3.LUT R201, R201, 0x8, R242, 0xf8, !PT ;  /* 0x00000008c9c97812 */ /* 0x000fe200078ef8f2 */
[----:B------:R-:W-:Y:S01]  /*06c0*/  IMAD.IADD R207, R2, 0x1, R207 ;  /* 0x0000000102cf7824 */ /* 0x000fe200078e02cf */
[----:B------:R-:W-:Y:S01]  /*06d0*/  R2P PR, R6, 0x6 ;  /* 0x0000000606007804 */ /* 0x000fe20000000000 */
[C---:B------:R-:W-:Y:S01]  /*06e0*/  IMAD.SHL.U32 R2, R5.reuse, 0x8, RZ ;  /* 0x0000000805027824 */ /* 0x040fe200078e00ff */
        /* <DEDUP_REMOVED lines=21> */
[----:B------:R-:W-:Y:S01]  /*0840*/  USHF.R.S32.HI UR60, URZ, 0x1f, UR34 ;  /* 0x0000001f3f3c7899 */ /* 0x000fe20008011422 */
[----:B------:R-:W-:Y:S01]  /*0850*/  LOP3.LUT R5, R0, 0x20, R5, 0xf8, !PT ;  /* 0x0000002000057812 */ /* 0x000fe200078ef805 */
[----:B------:R-:W-:Y:S01]  /*0860*/  UIMAD.WIDE.U32 UR42, UR36, UR44, URZ ;  /* 0x0000002c242a72a5 */ /* 0x000fe2000f8e003f */
[----:B------:R-:W-:Y:S01]  /*0870*/  LOP3.LUT R7, R3, R0, R2, 0x1e, !PT ;  /* 0x0000000003077212 */ /* 0x000fe200078e1e02 */
[----:B------:R-:W-:Y:S01]  /*0880*/  IMAD R0, R16, 0x400, R6 ;  /* 0x0000040010007824 */ /* 0x000fe200078e0206 */
[----:B------:R-:W-:Y:S01]  /*0890*/  LOP3.LUT R3, R5, R3, RZ, 0x3c, !PT ;  /* 0x0000000305037212 */ /* 0x000fe200078e3cff */
[----:B------:R-:W-:Y:S01]  /*08a0*/  IMAD.SHL.U32 R5, R13, 0x40, RZ ;  /* 0x000000400d057824 */ /* 0x000fe200078e00ff */
[----:B------:R-:W-:Y:S01]  /*08b0*/  LOP3.LUT R9, R2, 0x10, R4, 0xf8, !PT ;  /* 0x0000001002097812 */ /* 0x000fe200078ef804 */
[----:B------:R-:W-:Y:S01]  /*08c0*/  IMAD.SHL.U32 R2, R11, 0x40, RZ ;  /* 0x000000400b027824 */ /* 0x000fe200078e00ff */
[----:B------:R-:W-:Y:S01]  /*08d0*/  UIMAD UR53, UR37, UR44, URZ ;  /* 0x0000002c253572a4 */ /* 0x000fe2000f8e023f */
[----:B------:R-:W-:Y:S01]  /*08e0*/  IMAD.SHL.U32 R4, R8, 0x8, RZ ;  /* 0x0000000808047824 */ /* 0x000fe200078e00ff */
[----:B------:R-:W-:Y:S01]  /*08f0*/  LOP3.LUT R5, R5, 0x1c0, RZ, 0xc0, !PT ;  /* 0x000001c005057812 */ /* 0x000fe200078ec0ff */
[----:B------:R-:W-:Y:S01]  /*0900*/  IMAD.IADD R233, R3, 0x1, R0 ;  /* 0x0000000103e97824 */ /* 0x000fe200078e0200 */
[----:B------:R-:W-:Y:S01]  /*0910*/  LOP3.LUT R0, R2, 0xfffffe00, RZ, 0xc0, !PT ;  /* 0xfffffe0002007812 */ /* 0x000fe200078ec0ff */
[----:B------:R-:W-:Y:S01]  /*0920*/  IMAD.IADD R7, R12, 0x1, R7 ;  /* 0x000000010c077824 */ /* 0x000fe200078e0207 */
[----:B------:R-:W-:Y:S01]  /*0930*/  LOP3.LUT R3, R5, 0x8, R4, 0xf8, !PT ;  /* 0x0000000805037812 */ /* 0x000fe200078ef804 */
[----:B------:R-:W-:Y:S01]  /*0940*/  IMAD.SHL.U32 R233, R233, 0x2, RZ ;  /* 0x00000002e9e97824 */ /* 0x000fe200078e00ff */
[--C-:B------:R-:W-:Y:S01]  /*0950*/  SHF.R.U32.HI R6, RZ, 0x3, R5.reuse ;  /* 0x00000003ff067819 */ /* 0x100fe20000011605 */
[----:B------:R-:W-:Y:S01]  /*0960*/  IMAD R4, R16, 0x400, R0 ;  /* 0x0000040010047824 */ /* 0x000fe200078e0200 */
[----:B------:R-:W-:Y:S01]  /*0970*/  USHF.R.S32.HI UR55, URZ, 0x1f, UR48 ;  /* 0x0000001f3f377899 */ /* 0x000fe20008011430 */
[----:B------:R-:W-:Y:S01]  /*0980*/  IMAD.IADD R234, R233, 0x1, R232 ;  /* 0x00000001e9ea7824 */ /* 0x000fe200078e02e8 */
[----:B------:R-:W-:Y:S01]  /*0990*/  LOP3.LUT R3, R3, R6, RZ, 0x3c, !PT ;  /* 0x0000000603037212 */ /* 0x000fe200078e3cff */
[----:B------:R-:W-:Y:S01]  /*09a0*/  UIMAD UR52, UR5, UR52, URZ ;  /* 0x00000034053472a4 */ /* 0x000fe2000f8e023f */
[C-C-:B------:R-:W-:Y:S01]  /*09b0*/  LOP3.LUT R2, R6.reuse, R9, R5.reuse, 0x1e, !PT ;  /* 0x0000000906027212 */ /* 0x140fe200078e1e05 */
[----:B------:R-:W-:Y:S01]  /*09c0*/  @!UP5 UIMAD UR51, UR6, UR51, URZ ;  /* 0x000000330633d2a4 */ /* 0x000fe2000f8e023f */
[----:B------:R-:W-:Y:S01]  /*09d0*/  LOP3.LUT R200, R6, R200, R5, 0x1e, !PT ;  /* 0x000000c806c87212 */ /* 0x000fe200078e1e05 */
[----:B------:R-:W-:Y:S01]  /*09e0*/  IMAD.IADD R211, R4, 0x1, R3 ;  /* 0x0000000104d37824 */ /* 0x000fe200078e0203 */
[-C--:B------:R-:W-:Y:S01]  /*09f0*/  LOP3.LUT R210, R2, R0.reuse, RZ, 0xfc, !PT ;  /* 0x0000000002d27212 */ /* 0x080fe200078efcff */
[----:B------:R-:W-:Y:S01]  /*0a00*/  IMAD.MOV.U32 R3, RZ, RZ, 0x20 ;  /* 0x00000020ff037424 */ /* 0x000fe200078e00ff */
[----:B------:R-:W-:Y:S01]  /*0a10*/  LOP3.LUT R200, R200, R0, RZ, 0xfc, !PT ;  /* 0x00000000c8c87212 */ /* 0x000fe200078efcff */
[----:B------:R-:W-:Y:S01]  /*0a20*/  IMAD.MOV.U32 R2, RZ, RZ, 0x40 ;  /* 0x00000040ff027424 */ /* 0x000fe200078e00ff */
[----:B------:R-:W-:Y:S01]  /*0a30*/  LEA R6, R7, 0xc000, 0x1 ;  /* 0x0000c00007067811 */ /* 0x000fe200078e08ff */
[----:B------:R-:W-:Y:S01]  /*0a40*/  USHF.R.S32.HI UR50, URZ, 0x1f, UR46 ;  /* 0x0000001f3f327899 */ /* 0x000fe2000801142e */
[C---:B------:R-:W-:Y:S01]  /*0a50*/  SEL R0, R3.reuse, 0xffffffe0, !P4 ;  /* 0xffffffe003007807 */ /* 0x040fe20006000000 */
[----:B------:R-:W-:Y:S01]  /*0a60*/  USHF.R.S32.HI UR49, URZ, 0x1f, UR41 ;  /* 0x0000001f3f317899 */ /* 0x000fe20008011429 */
[C---:B------:R-:W-:Y:S01]  /*0a70*/  SEL R206, R2.reuse, 0xffffffc0, !P3 ;  /* 0xffffffc002ce7807 */ /* 0x040fe20005800000 */
[----:B------:R-:W-:Y:S01]  /*0a80*/  STL [R1+0x8], R6 ;  /* 0x0000080601007387 */ /* 0x000fe20000100800 */
[----:B------:R-:W-:Y:S01]  /*0a90*/  SEL R3, R3, 0xffffffe0, !P1 ;  /* 0xffffffe003037807 */ /* 0x000fe20004800000 */
[C---:B------:R-:W-:Y:S01]  /*0aa0*/  IMAD R205, R207.reuse, 0x2, R0 ;  /* 0x00000002cfcd7824 */ /* 0x040fe200078e0200 */
        /* <DEDUP_REMOVED lines=10> */
[----:B------:R-:W-:Y:S01]  /*0b50*/  UMOV UR39, 0xffffc000 ;  /* 0xffffc00000277882 */ /* 0x000fe20000000000 */
[----:B------:R-:W-:Y:S01]  /*0b60*/  IMAD.IADD R206, R206, 0x1, R205 ;  /* 0x00000001cece7824 */ /* 0x000fe200078e02cd */
[----:B------:R1:W-:Y:S01]  /*0b70*/  STL [R1+0xc], R0 ;  /* 0x00000c0001007387 */ /* 0x0003e20000100800 */
[----:B------:R-:W-:-:S03]  /*0b80*/  IMAD.IADD R232, R232, 0x1, R231 ;  /* 0x00000001e8e87824 */ /* 0x000fc600078e02e7 */
[----:B------:R2:W-:Y:S04]  /*0b90*/  STL [R1+0x20], R4 ;  /* 0x0000200401007387 */ /* 0x0005e80000100800 */
[----:B------:R2:W-:Y:S01]  /*0ba0*/  STL [R1+0x18], R3 ;  /* 0x0000180301007387 */ /* 0x0005e20000100800 */
[----:B-1----:R-:W-:-:S05]  /*0bb0*/  IMAD.IADD R0, R2, 0x1, R4 ;  /* 0x0000000102007824 */ /* 0x002fca00078e0204 */
[----:B------:R2:W-:Y:S02]  /*0bc0*/  STL [R1+0x1c], R0 ;  /* 0x00001c0001007387 */ /* 0x0005e40000100800 */
.L_x_1948:
        /* <DEDUP_REMOVED lines=53> */
.L_x_1876:
        /* <DEDUP_REMOVED lines=67> */
.L_x_1878:
        /* <DEDUP_REMOVED lines=18> */
.L_x_1879:
        /* <DEDUP_REMOVED lines=72> */
.L_x_1880:
[----:B------:R-:W-:Y:S02]  /*18f0*/  UMOV UR6, UR52 ;  /* 0x0000003400067c82 */ /* 0x000fe40008000000 */
.L_x_1881:
        /* <DEDUP_REMOVED lines=8> */
[----:B------:R-:W-:Y:S01]  /*1980*/  UMOV UR12, 0x4 ;  /* 0x00000004000c7882 */ /* 0x000fe20000000000 */
[----:B------:R-:W-:Y:S01]  /*1990*/  IMAD.U32 R7, RZ, RZ, UR10 ;  /* 0x0000000aff077e24 */ /* 0x000fe2000f8e00ff */
[----:B------:R-:W-:Y:S01]  /*19a0*/  UIADD3.X UR11, UR8, UR4, UR9, UP2, UP1 ;  /* 0x00000004080b7290 */ /* 0x000fe200097e2409 */
[----:B------:R-:W-:Y:S01]  /*19b0*/  IMAD.WIDE.U32 R2, R0, c[0x0][0x190], R236 ;  /* 0x0000640000027a25 */ /* 0x000fe200078e00ec */
[----:B------:R-:W-:Y:S01]  /*19c0*/  UIADD3 UR16, UR10, UR16, URZ ;  /* 0x000000100a107290 */ /* 0x000fe2000fffe03f */
[----:B------:R-:W-:Y:S01]  /*19d0*/  BSSY B1, `(.L_x_1877) ;  /* 0x0000aef000017945 */ /* 0x000fe20003800000 */
[----:B------:R-:W-:Y:S01]  /*19e0*/  ULDC.64 UR4, c[0x0][0x1a8] ;  /* 0x00006a0000047ab9 */ /* 0x000fe20000000a00 */
[----:B------:R-:W-:Y:S01]  /*19f0*/  IMAD R5, R5, c[0x0][0x190], RZ ;  /* 0x0000640005057a24 */ /* 0x000fe200078e02ff */
[----:B------:R-:W-:Y:S01]  /*1a00*/  UIMAD UR4, UR59, UR4, URZ ;  /* 0x000000043b0472a4 */ /* 0x000fe2000f8e023f */
[----:B------:R-:W-:Y:S01]  /*1a10*/  IADD3 R4, P1, R2, UR35, RZ ;  /* 0x0000002302047c10 */ /* 0x000fe2000ff3e0ff */
[----:B------:R-:W-:Y:S01]  /*1a20*/  ULDC UR35, c[0x0][0x2e8] ;  /* 0x0000ba0000237ab9 */ /* 0x000fe20000000800 */
[----:B------:R-:W-:Y:S01]  /*1a30*/  IMAD R0, R0, c[0x0][0x194], R5 ;  /* 0x0000650000007a24 */ /* 0x000fe200078e0205 */
[----:B------:R-:W-:-:S03]  /*1a40*/  UIMAD UR9, UR34, UR5, UR4 ;  /* 0x00000005220972a4 */ /* 0x000fc6000f8e0204 */
[----:B------:R-:W-:Y:S01]  /*1a50*/  ULDC.64 UR4, c[0x0][0x378] ;  /* 0x0000de0000047ab9 */ /* 0x000fe20000000a00 */
[----:B------:R-:W-:Y:S01]  /*1a60*/  IADD3.X R5, R3, UR33, R0, P1, !PT ;  /* 0x0000002103057c10 */ /* 0x000fe20008ffe400 */
[----:B------:R-:W-:Y:S01]  /*1a70*/  UIMAD UR4, UR59, UR4, URZ ;  /* 0x000000043b0472a4 */ /* 0x000fe2000f8e023f */
[----:B------:R-:W-:Y:S02]  /*1a80*/  IADD3 R2, P1, R236, UR20, RZ ;  /* 0x00000014ec027c10 */ /* 0x000fe4000ff3e0ff */
[----:B-1----:R-:W-:Y:S01]  /*1a90*/  SHF.R.S32.HI R18, RZ, 0x1f, R17 ;  /* 0x0000001fff127819 */ /* 0x002fe20000011411 */
[----:B------:R-:W-:Y:S01]  /*1aa0*/  UIMAD UR8, UR34, UR5, UR4 ;  /* 0x00000005220872a4 */ /* 0x000fe2000f8e0204 */
[----:B------:R-:W-:Y:S02]  /*1ab0*/  IADD3.X R3, R237, UR22, RZ, P1, !PT ;  /* 0x00000016ed037c10 */ /* 0x000fe40008ffe4ff */
[----:B------:R-:W-:Y:S01]  /*1ac0*/  ULDC.64 UR4, c[0x0][0x370] ;  /* 0x0000dc0000047ab9 */ /* 0x000fe20000000a00 */
[----:B------:R-:W-:Y:S01]  /*1ad0*/  LEA.HI R0, R18, R17, RZ, 0x5 ;  /* 0x0000001112007211 */ /* 0x000fe200078f28ff */
[----:B------:R-:W-:Y:S01]  /*1ae0*/  UIMAD UR4, UR21, UR4, URZ ;  /* 0x00000004150472a4 */ /* 0x000fe2000f8e023f */
[----:B------:R-:W-:-:S02]  /*1af0*/  IMAD.WIDE.U32 R2, R7, c[0x0][0x370], R2 ;  /* 0x0000dc0007027a25 */ /* 0x000fc400078e0002 */
[----:B------:R-:W-:Y:S01]  /*1b00*/  ULDC.64 UR20, c[0x0][0x3c8] ;  /* 0x0000f20000147ab9 */ /* 0x000fe20000000a00 */
[----:B------:R-:W-:Y:S01]  /*1b10*/  LOP3.LUT R6, R0, 0xffffffe0, RZ, 0xc0, !PT ;  /* 0xffffffe000067812 */ /* 0x000fe200078ec0ff */
[----:B------:R-:W-:Y:S01]  /*1b20*/  UIMAD UR7, UR10, UR5, UR4 ;  /* 0x000000050a0772a4 */ /* 0x000fe2000f8e0204 */
[----:B------:R-:W-:Y:S01]  /*1b30*/  SHF.R.S32.HI R0, RZ, 0x5, R0 ;  /* 0x00000005ff007819 */ /* 0x000fe20000011400 */
[----:B------:R-:W-:Y:S02]  /*1b40*/  UIADD3 UR4, UR10, UR6, URZ ;  /* 0x000000060a047290 */ /* 0x000fe4000fffe03f */
[----:B------:R-:W-:Y:S01]  /*1b50*/  IMAD.IADD R14, R17, 0x1, -R6 ;  /* 0x00000001110e7824 */ /* 0x000fe200078e0a06 */
[----:B------:R-:W-:Y:S01]  /*1b60*/  UIADD3 UR10, UR31, -0x1, URZ ;  /* 0xffffffff1f0a7890 */ /* 0x000fe2000fffe03f */
[----:B------:R-:W-:Y:S01]  /*1b70*/  IADD3 R3, R3, UR7, RZ ;  /* 0x0000000703037c10 */ /* 0x000fe2000fffe0ff */
[----:B------:R-:W-:Y:S01]  /*1b80*/  UIMAD.WIDE UR4, UR4, UR12, UR20 ;  /* 0x0000000c040472a5 */ /* 0x000fe2000f8e0214 */
[----:B------:R-:W-:Y:S01]  /*1b90*/  IMAD R0, R0, UR47, R14 ;  /* 0x0000002f00007c24 */ /* 0x000fe2000f8e020e */
[----:B------:R-:W-:-:S04]  /*1ba0*/  ULDC.64 UR6, c[0x0][0x200] ;  /* 0x0000800000067ab9 */ /* 0x000fc80000000a00 */
[C---:B------:R-:W-:Y:S01]  /*1bb0*/  IADD3 R6, P1, R0.reuse, UR17, RZ ;  /* 0x0000001100067c10 */ /* 0x040fe2000ff3e0ff */
[----:B------:R-:W-:Y:S02]  /*1bc0*/  UMOV UR21, UR4 ;  /* 0x0000000400157c82 */ /* 0x000fe40008000000 */
[----:B------:R-:W-:Y:S01]  /*1bd0*/  UIADD3 UR4, -UR13, UR18, UR23 ;  /* 0x000000120d047290 */ /* 0x000fe2000fffe117 */
[----:B------:R-:W-:Y:S01]  /*1be0*/  LEA.HI.X.SX32 R7, R0, UR11, 0x1, P1 ;  /* 0x0000000b00077c11 */ /* 0x000fe200088f0eff */
[----:B------:R-:W-:Y:S01]  /*1bf0*/  UMOV UR20, UR5 ;  /* 0x0000000500147c82 */ /* 0x000fe20008000000 */
[----:B------:R-:W-:Y:S01]  /*1c00*/  IMAD.U32 R0, RZ, RZ, UR34 ;  /* 0x00000022ff007e24 */ /* 0x000fe2000f8e00ff */
[----:B------:R-:W-:Y:S01]  /*1c10*/  UIADD3 UR4, UR4, -UR35, URZ ;  /* 0x8000002304047290 */ /* 0x000fe2000fffe03f */
[----:B------:R-:W-:Y:S01]  /*1c20*/  LEA R212, P1, R6, c[0x0][0x350], 0x2 ;  /* 0x0000d40006d47a11 */ /* 0x000fe200078210ff */
[----:B------:R-:W-:Y:S01]  /*1c30*/  UIMAD.WIDE UR16, UR16, UR12, UR6 ;  /* 0x0000000c101072a5 */ /* 0x000fe2000f8e0206 */
[----:B------:R-:W-:Y:S01]  /*1c40*/  IMAD.WIDE.U32 R2, R0, c[0x0][0x378], R2 ;  /* 0x0000de0000027a25 */ /* 0x000fe200078e0002 */
[----:B------:R-:W-:Y:S01]  /*1c50*/  USHF.R.S32.HI UR5, URZ, 0x1f, UR4 ;  /* 0x0000001f3f057899 */ /* 0x000fe20008011404 */
[----:B------:R-:W-:-:S02]  /*1c60*/  LEA.HI.X R213, R6, c[0x0][0x354], R7, 0x2, P1 ;  /* 0x0000d50006d57a11 */ /* 0x000fc400008f1407 */
[----:B------:R-:W-:Y:S01]  /*1c70*/  IMAD.WIDE.U32 R4, R0, c[0x0][0x1a8], R4 ;  /* 0x00006a0000047a25 */ /* 0x000fe200078e0004 */
[----:B------:R-:W-:Y:S01]  /*1c80*/  ULEA.HI UR4, UR5, UR4, URZ, 0x6 ;  /* 0x0000000405047291 */ /* 0x000fe2000f8f303f */
[----:B------:R-:W-:Y:S02]  /*1c90*/  IADD3 R3, R3, UR8, RZ ;  /* 0x0000000803037c10 */ /* 0x000fe4000fffe0ff */
[----:B------:R-:W-:Y:S01]  /*1ca0*/  IMAD R0, R16, c[0x0][0x370], RZ ;  /* 0x0000dc0010007a24 */ /* 0x000fe200078e02ff */
[----:B------:R-:W-:Y:S01]  /*1cb0*/  USHF.R.S32.HI UR4, URZ, 0x6, UR4 ;  /* 0x000000063f047899 */ /* 0x000fe20008011404 */
[----:B------:R-:W-:Y:S01]  /*1cc0*/  IADD3 R10, R5, UR9, RZ ;  /* 0x00000009050a7c10 */ /* 0x000fe2000fffe0ff */
[----:B------:R-:W-:Y:S01]  /*1cd0*/  IMAD.WIDE.U32 R2, R242, c[0x0][0x370], R2 ;  /* 0x0000dc00f2027a25 */ /* 0x000fe200078e0002 */
[----:B------:R-:W-:Y:S01]  /*1ce0*/  LEA R240, P3, R4, c[0x0][0x160], 0x1 ;  /* 0x0000580004f07a11 */ /* 0x000fe200078608ff */
[----:B------:R-:W-:Y:S02]  /*1cf0*/  UISETP.LT.AND UP1, UPT, URZ, UR4, UPT ;  /* 0x000000043f00728c */ /* 0x000fe4000bf21270 */
[----:B------:R-:W-:Y:S01]  /*1d00*/  IMAD R0, R242, c[0x0][0x374], R0 ;  /* 0x0000dd00f2007a24 */ /* 0x000fe200078e0200 */
[----:B------:R-:W-:Y:S01]  /*1d10*/  LEA R238, P2, R2, c[0x0][0x330], 0x1 ;  /* 0x0000cc0002ee7a11 */ /* 0x000fe200078408ff */
[----:B------:R-:W-:Y:S01]  /*1d20*/  USEL UR22, URZ, UR4, !UP1 ;  /* 0x000000043f167287 */ /* 0x000fe2000c800000 */
[----:B------:R-:W-:Y:S01]  /*1d30*/  LEA.HI.X R241, R4, c[0x0][0x164], R10, 0x1, P3 ;  /* 0x0000590004f17a11 */ /* 0x000fe200018f0c0a */
[----:B------:R-:W-:-:S02]  /*1d40*/  IMAD.IADD R9, R3, 0x1, R0 ;  /* 0x0000000103097824 */ /* 0x000fc400078e0200 */
[----:B------:R-:W-:-:S03]  /*1d50*/  UISETP.GT.AND UP1, UPT, UR31, UR22, UPT ;  /* 0x000000161f00728c */ /* 0x000fc6000bf24270 */
[----:B------:R-:W-:-:S03]  /*1d60*/  LEA.HI.X R239, R2, c[0x0][0x334], R9, 0x1, P2 ;  /* 0x0000cd0002ef7a11 */ /* 0x000fc600010f0c09 */
[----:B------:R-:W-:-:S13]  /*1d70*/  PLOP3.LUT P1, PT, PT, PT, UP1, 0x80, 0x0 ;  /* 0x000000000000781c */ /* 0x000fda0003f2f018 */
[----:B------:R-:W-:Y:S05]  /*1d80*/  @P1 BRA `(.L_x_1882) ;  /* 0x00000c9000001947 */ /* 0x000fea0003800000 */
        /* <DEDUP_REMOVED lines=18> */
.L_x_1883:
        /* <DEDUP_REMOVED lines=18> */
.L_x_1884:
        /* <DEDUP_REMOVED lines=30> */
.L_x_1886:
[----:B------:R-:W-:Y:S05]  /*21b0*/  BSYNC B0 ;  /* 0x0000000000007941 */ /* 0x000fea0003800000 */
.L_x_1885:
        /* <DEDUP_REMOVED lines=18> */
.L_x_1888:
[----:B------:R-:W-:Y:S05]  /*22e0*/  BSYNC B0 ;  /* 0x0000000000007941 */ /* 0x000fea0003800000 */
.L_x_1887:
        /* <DEDUP_REMOVED lines=18> */
.L_x_1890:
[----:B------:R-:W-:Y:S05]  /*2410*/  BSYNC B0 ;  /* 0x0000000000007941 */ /* 0x000fea0003800000 */
.L_x_1889:
        /* <DEDUP_REMOVED lines=17> */
.L_x_1892:
[----:B------:R-:W-:Y:S05]  /*2530*/  BSYNC B0 ;  /* 0x0000000000007941 */ /* 0x000fea0003800000 */
.L_x_1891:
        /* <DEDUP_REMOVED lines=27> */
.L_x_1894:
[----:B------:R-:W-:Y:S05]  /*26f0*/  BSYNC B0 ;  /* 0x0000000000007941 */ /* 0x000fea0003800000 */
.L_x_1893:
        /* <DEDUP_REMOVED lines=16> */
.L_x_1896:
[----:B------:R-:W-:Y:S05]  /*2800*/  BSYNC B0 ;  /* 0x0000000000007941 */ /* 0x000fea0003800000 */
.L_x_1895:
        /* <DEDUP_REMOVED lines=16> */
.L_x_1898:
[----:B------:R-:W-:Y:S05]  /*2910*/  BSYNC B0 ;  /* 0x0000000000007941 */ /* 0x000fea0003800000 */
.L_x_1897:
        /* <DEDUP_REMOVED lines=16> */
.L_x_1882:
[----:B------:R-:W1:Y:S01]  /*2a20*/  S2R R19, SR_TID.X ;  /* 0x0000000000137919 */ /* 0x000e620000002100 */
[----:B------:R-:W-:Y:S01]  /*2a30*/  PLOP3.LUT P0, PT, PT, PT, UP6, 0x80, 0x0 ;  /* 0x000000000000781c */ /* 0x000fe20003f0f068 */
[----:B------:R-:W-:Y:S01]  /*2a40*/  ULEA.HI UR4, UR10, UR10, URZ, 0x1 ;  /* 0x0000000a0a047291 */ /* 0x000fe2000f8f083f */
[----:B------:R-:W-:Y:S01]  /*2a50*/  IMAD.SHL.U32 R0, R242, 0x40, RZ ;  /* 0x00000040f2007824 */ /* 0x000fe200078e00ff */
[----:B------:R-:W2:Y:S01]  /*2a60*/  S2R R20, SR_TID.X ;  /* 0x0000000000147919 */ /* 0x000ea20000002100 */
[----:B------:R-:W-:Y:S01]  /*2a70*/  BSSY B0, `(.L_x_1900) ;  /* 0x0000020000007945 */ /* 0x000fe20003800000 */
        /* <DEDUP_REMOVED lines=10> */
[----:B-1----:R-:W-:-:S04]  /*2b20*/  SHF.R.S32.HI R19, RZ, 0x1f, R19 ;  /* 0x0000001fff137819 */ /* 0x002fc80000011413 */
        /* <DEDUP_REMOVED lines=20> */
.L_x_1901:
[----:B------:R-:W-:Y:S05]  /*2c70*/  BSYNC B0 ;  /* 0x0000000000007941 */ /* 0x000fea0003800000 */
.L_x_1900:
        /* <DEDUP_REMOVED lines=29> */
.L_x_1903:
[----:B------:R-:W-:Y:S05]  /*2e50*/  BSYNC B0 ;  /* 0x0000000000007941 */ /* 0x000fea0003800000 */
.L_x_1902:
        /* <DEDUP_REMOVED lines=15> */
.L_x_1905:
        /* <DEDUP_REMOVED lines=19> */
.L_x_1906:
[----:B------:R-:W-:Y:S05]  /*3080*/  BSYNC B0 ;  /* 0x0000000000007941 */ /* 0x000fea0003800000 */
.L_x_1904:
        /* <DEDUP_REMOVED lines=14> */
.L_x_1908:
        /* <DEDUP_REMOVED lines=27> */
.L_x_1909:
[----:B------:R-:W-:Y:S05]  /*3320*/  BSYNC B0 ;  /* 0x0000000000007941 */ /* 0x000fea0003800000 */
.L_x_1907:
        /* <DEDUP_REMOVED lines=14> */
[C---:B------:R-:W-:Y:S02]  /*3410*/  IADD3 R2, R244.reuse, 0x20, RZ ;  /* 0x00000020f4027810 */ /* 0x040fe40007ffe0ff */
        /* <DEDUP_REMOVED lines=45> */
.L_x_1911:
[----:B-1----:R-:W-:Y:S05]  /*36f0*/  BSYNC B0 ;  /* 0x0000000000007941 */ /* 0x002fea0003800000 */
.L_x_1910:
        /* <DEDUP_REMOVED lines=30> */
.L_x_1913:
[----:B------:R-:W-:Y:S05]  /*38e0*/  BSYNC B0 ;  /* 0x0000000000007941 */ /* 0x000fea0003800000 */
.L_x_1912:
        /* <DEDUP_REMOVED lines=31> */
.L_x_1915:
[----:B------:R-:W-:Y:S05]  /*3ae0*/  BSYNC B0 ;  /* 0x0000000000007941 */ /* 0x000fea0003800000 */
.L_x_1914:
        /* <DEDUP_REMOVED lines=30> */
.L_x_1917:
[----:B------:R-:W-:Y:S05]  /*3cd0*/  BSYNC B0 ;  /* 0x0000000000007941 */ /* 0x000fea0003800000 */
.L_x_1916:
        /* <DEDUP_REMOVED lines=38> */
.L_x_1919:
[----:B------:R-:W-:Y:S05]  /*3f40*/  BSYNC B0 ;  /* 0x0000000000007941 */ /* 0x000fea0003800000 */
.L_x_1918:
        /* <DEDUP_REMOVED lines=29> */
.L_x_1921:
[----:B------:R-:W-:Y:S05]  /*4120*/  BSYNC B0 ;  /* 0x0000000000007941 */ /* 0x000fea0003800000 */
.L_x_1920:
        /* <DEDUP_REMOVED lines=29> */
.L_x_1923:
[----:B------:R-:W-:Y:S05]  /*4300*/  BSYNC B0 ;  /* 0x0000000000007941 */ /* 0x000fea0003800000 */
.L_x_1922:
        /* <DEDUP_REMOVED lines=27> */
.L_x_1925:
[----:B------:R-:W-:Y:S05]  /*44c0*/  BSYNC B0 ;  /* 0x0000000000007941 */ /* 0x000fea0003800000 */
.L_x_1924:
[----:B------:R-:W-:Y:S02]  /*44d0*/  ULDC.64 UR6, c[0x0][0x318] ;  /* 0x0000c60000067ab9 */ /* 0x000fe40000000a00 */
[----:B------:R-:W-:Y:S01]  /*44e0*/  ULDC.64 UR8, c[0x0][0x320] ;  /* 0x0000c80000087ab9 */ /* 0x000fe20000000a00 */
[----:B------:R-:W-:Y:S01]  /*44f0*/  IMAD.MOV.U32 R8, RZ, RZ, c[0x0][0x308] ;  /* 0x0000c200ff087624 */ /* 0x000fe200078e00ff */
[----:B------:R-:W-:Y:S01]  /*4500*/  UISETP.NE.U32.AND UP1, UPT, URZ, UR6, UPT ;  /* 0x000000063f00728c */ /* 0x000fe2000bf25070 */
[----:B------:R-:W-:Y:S01]  /*4510*/  IMAD.MOV.U32 R9, RZ, RZ, c[0x0][0x30c] ;  /* 0x0000c300ff097624 */ /* 0x000fe200078e00ff */
[----:B-1----:R-:W-:Y:S01]  /*4520*/  LEA.HI R5, R18, R17, RZ, 0x4 ;  /* 0x0000001112057211 */ /* 0x002fe200078f20ff */
[----:B------:R-:W-:Y:S01]  /*4530*/  IMAD.U32 R230, RZ, RZ, UR25 ;  /* 0x00000019ffe67e24 */ /* 0x000fe2000f8e00ff */
[----:B------:R-:W-:Y:S01]  /*4540*/  UISETP.NE.AND.EX UP1, UPT, URZ, UR7, UPT, UP1 ;  /* 0x000000073f00728c */ /* 0x000fe2000bf25310 */
[----:B------:R-:W0:Y:S04]  /*4550*/  LDGDEPBAR ;  /* 0x00000000000079af */ /* 0x000e280000000000 */
[----:B--2---:R1:W2:Y:S01]  /*4560*/  LDG.E.64 R6, [R8.64] ;  /* 0x0000000e08067981 */ /* 0x0042a2000c1e1b00 */
        /* <DEDUP_REMOVED lines=10> */
[----:B------:R-:W-:-:S05]  /*4610*/  IMAD.U32 R3, RZ, RZ, UR7 ;  /* 0x00000007ff037e24 */ /* 0x000fca000f8e00ff */
[----:B---34-:R3:W4:Y:S04]  /*4620*/  @P0 LDG.E R0, [R2.64] ;  /* 0x0000000e02000981 */ /* 0x018728000c1e1900 */
[----:B---3--:R1:W3:Y:S01]  /*4630*/  LDG.E.64 R2, [R8.64+0x8] ;  /* 0x0000080e08027981 */ /* 0x0082e2000c1e1b00 */
[----:B------:R-:W4:Y:S01]  /*4640*/  @P0 MUFU.RCP R4, c[0x0][0x238] ;  /* 0x00008e0000040b08 */ /* 0x000f220000001000 */
[----:B------:R-:W-:Y:S02]  /*4650*/  LOP3.LUT R5, R5, 0xfffffff0, RZ, 0xc0, !PT ;  /* 0xfffffff005057812 */ /* 0x000fe400078ec0ff */
[----:B-1----:R-:W1:Y:S02]  /*4660*/  S2R R8, SR_TID.X ;  /* 0x0000000000087919 */ /* 0x002e640000002100 */
[----:B-1----:R-:W-:Y:S01]  /*4670*/  IMAD.SHL.U32 R8, R8, 0x2, RZ ;  /* 0x0000000208087824 */ /* 0x002fe200078e00ff */
[----:B------:R-:W-:Y:S01]  /*4680*/  UMOV UR8, URZ ;  /* 0x0000003f00087c82 */ /* 0x000fe20008000000 */
[----:B------:R-:W-:Y:S01]  /*4690*/  IMAD.MOV.U32 R203, RZ, RZ, 0x40 ;  /* 0x00000040ffcb7424 */ /* 0x000fe200078e00ff */
[----:B------:R-:W-:Y:S01]  /*46a0*/  CS2R R158, SRZ ;  /* 0x00000000009e7805 */ /* 0x000fe2000001ff00 */
        /* <DEDUP_REMOVED lines=65> */
[----:B----4-:R-:W-:-:S02]  /*4ac0*/  @P0 FMUL.FTZ R4, R0, R4 ;  /* 0x0000000400040220 */ /* 0x010fc40000410000 */
[----:B------:R-:W-:Y:S02]  /*4ad0*/  IMAD.IADD R0, R17, 0x1, -R5 ;  /* 0x0000000111007824 */ /* 0x000fe400078e0a05 */
[----:B------:R1:W4:Y:S01]  /*4ae0*/  @P0 R2UR UR4, R4 ;  /* 0x00000000040403c2 */ /* 0x00032200000e0000 */
[----:B------:R-:W-:Y:S02]  /*4af0*/  IMAD.SHL.U32 R5, R19, 0x20, RZ ;  /* 0x0000002013057824 */ /* 0x000fe400078e00ff */
[----:B-1----:R-:W-:-:S04]  /*4b00*/  SHF.R.S32.HI R4, RZ, 0x1f, R0 ;  /* 0x0000001fff047819 */ /* 0x002fc80000011400 */
[----:B------:R-:W-:-:S04]  /*4b10*/  LEA.HI R4, R4, R0, RZ, 0x3 ;  /* 0x0000000004047211 */ /* 0x000fc800078f18ff */
[----:B------:R-:W-:-:S05]  /*4b20*/  LOP3.LUT R4, R4, 0xfffffff8, RZ, 0xc0, !PT ;  /* 0xfffffff804047812 */ /* 0x000fca00078ec0ff */
[----:B------:R-:W-:Y:S01]  /*4b30*/  IMAD.IADD R0, R0, 0x1, -R4 ;  /* 0x0000000100007824 */ /* 0x000fe200078e0a04 */
[----:B------:R-:W-:-:S04]  /*4b40*/  LOP3.LUT R5, R5, 0x6, R8, 0xf8, !PT ;  /* 0x0000000605057812 */ /* 0x000fc800078ef808 */
[C---:B------:R-:W-:Y:S02]  /*4b50*/  LOP3.LUT P0, RZ, R0.reuse, 0x2, RZ, 0xc0, !PT ;  /* 0x0000000200ff7812 */ /* 0x040fe4000780c0ff */
[----:B------:R-:W-:Y:S02]  /*4b60*/  LOP3.LUT P4, RZ, R0, 0x4, RZ, 0xc0, !PT ;  /* 0x0000000400ff7812 */ /* 0x000fe4000788c0ff */
[--C-:B------:R-:W-:Y:S02]  /*4b70*/  SHF.R.S32.HI R0, RZ, 0x1f, R14.reuse ;  /* 0x0000001fff007819 */ /* 0x100fe4000001140e */
[----:B---3--:R-:W-:Y:S01]  /*4b80*/  IADD3 R14, P3, P2, R2, UR41, R14 ;  /* 0x00000029020e7c10 */ /* 0x008fe2000fa7e00e */
[----:B------:R-:W-:-:S03]  /*4b90*/  IMAD R230, R230, 0x80, R5 ;  /* 0x00000080e6e67824 */ /* 0x000fc600078e0205 */
[----:B------:R-:W-:Y:S01]  /*4ba0*/  IADD3.X R249, R3, UR49, R0, P3, P2 ;  /* 0x0000003103f97c10 */ /* 0x000fe20009fe4400 */
[----:B------:R-:W-:-:S04]  /*4bb0*/  IMAD.U32 R0, RZ, RZ, UR25 ;  /* 0x00000019ff007e24 */ /* 0x000fc8000f8e00ff */
[----:B------:R-:W-:Y:S01]  /*4bc0*/  IMAD R4, R0, 0x4, R19 ;  /* 0x0000000400047824 */ /* 0x000fe200078e0213 */
[----:B------:R-:W-:Y:S01]  /*4bd0*/  IADD3 R0, R244, -UR18, -R230 ;  /* 0x80000012f4007c10 */ /* 0x000fe2000fffe8e6 */
[----:B------:R-:W-:-:S03]  /*4be0*/  IMAD.MOV.U32 R5, RZ, RZ, 0x40 ;  /* 0x00000040ff057424 */ /* 0x000fc600078e00ff */
[----:B------:R-:W-:Y:S01]  /*4bf0*/  IADD3 R0, R0, UR13, RZ ;  /* 0x0000000d00007c10 */ /* 0x000fe2000fffe0ff */
[----:B--2---:R-:W1:Y:S04]  /*4c00*/  R2UR UR11, R7 ;  /* 0x00000000070b73c2 */ /* 0x004e6800000e0000 */
[----:B------:R2:W-:Y:S04]  /*4c10*/  STL [R1+0x4], R0 ;  /* 0x0000040001007387 */ /* 0x0005e80000100800 */
[----:B------:R-:W3:Y:S01]  /*4c20*/  R2UR UR12, R6 ;  /* 0x00000000060c73c2 */ /* 0x000ee200000e0000 */
[----:B------:R-:W-:-:S02]  /*4c30*/  IADD3 R2, R211, 0x2000, RZ ;  /* 0x00002000d3027810 */ /* 0x000fc40007ffe0ff */
[----:B------:R-:W-:Y:S02]  /*4c40*/  IADD3 R3, R210, 0x2000, RZ ;  /* 0x00002000d2037810 */ /* 0x000fe40007ffe0ff */
[----:B------:R-:W-:Y:S02]  /*4c50*/  SEL R2, R2, R211, !P1 ;  /* 0x000000d302027207 */ /* 0x000fe40004800000 */
[----:B--2---:R-:W-:-:S05]  /*4c60*/  SEL R0, R5, 0xffffffc0, !P4 ;  /* 0xffffffc005007807 */ /* 0x004fca0006000000 */
[----:B------:R2:W-:Y:S01]  /*4c70*/  STL [R1], R0 ;  /* 0x0000000001007387 */ /* 0x0005e20000100800 */
[----:B----4-:R-:W-:Y:S01]  /*4c80*/  @UP1 UMOV UR8, UR4 ;  /* 0x0000000400081c82 */ /* 0x010fe20008000000 */
[----:B------:R-:W-:Y:S01]  /*4c90*/  SEL R3, R3, R210, !P1 ;  /* 0x000000d203037207 */ /* 0x000fe20004800000 */
[----:B------:R-:W-:Y:S01]  /*4ca0*/  UIADD3 UR4, UR23, UR18, URZ ;  /* 0x0000001217047290 */ /* 0x000fe2000fffe03f */
[----:B------:R-:W-:Y:S01]  /*4cb0*/  IMAD.SHL.U32 R204, R2, 0x2, RZ ;  /* 0x0000000202cc7824 */ /* 0x000fe200078e00ff */
[----:B-1----:R-:W-:Y:S01]  /*4cc0*/  LOP3.LUT R2, R4, UR11, RZ, 0x3c, !PT ;  /* 0x0000000b04027c12 */ /* 0x002fe2000f8e3cff */
[----:B------:R-:W-:Y:S01]  /*4cd0*/  IMAD.WIDE.U32 R250, R14, -0x2daee0ad, RZ ;  /* 0xd2511f530efa7825 */ /* 0x000fe200078e00ff */
[----:B------:R-:W-:Y:S01]  /*4ce0*/  UIADD3 UR4, -UR13, 0x80, UR4 ;  /* 0x000000800d047890 */ /* 0x000fe2000fffe104 */
[----:B---3--:R-:W-:Y:S02]  /*4cf0*/  LOP3.LUT R249, R249, UR12, RZ, 0x3c, !PT ;  /* 0x0000000cf9f97c12 */ /* 0x008fe4000f8e3cff */
[----:B------:R-:W-:Y:S01]  /*4d00*/  IMAD.SHL.U32 R202, R3, 0x2, RZ ;  /* 0x0000000203ca7824 */ /* 0x000fe200078e00ff */
[----:B------:R-:W-:-:S02]  /*4d10*/  SEL R209, R209, 0xffffffe0, !P0 ;  /* 0xffffffe0d1d17807 */ /* 0x000fc40004000000 */
[----:B------:R-:W-:Y:S02]  /*4d20*/  SEL R203, R203, 0xffffffc0, !P4 ;  /* 0xffffffc0cbcb7807 */ /* 0x000fe40006000000 */
[----:B------:R-:W-:Y:S01]  /*4d30*/  LOP3.LUT R252, R251, R2, RZ, 0x3c, !PT ;  /* 0x00000002fbfc7212 */ /* 0x000fe200078e3cff */
[----:B------:R-:W-:-:S03]  /*4d40*/  UIADD3 UR23, UR4, -UR19, URZ ;  /* 0x8000001304177290 */ /* 0x000fc6000fffe03f */
[----:B------:R-:W-:Y:S02]  /*4d50*/  ULDC UR19, c[0x0][0x2e4] ;  /* 0x0000b90000137ab9 */ /* 0x000fe40000000800 */
.L_x_1930:
[----:B------:R-:W0:Y:S01]  /*4d60*/  LDGDEPBAR ;  /* 0x00000000000079af */ /* 0x000e220000000000 */
[C---:B------:R-:W-:Y:S01]  /*4d70*/  IMAD.IADD R196, R204.reuse, 0x1, R209 ;  /* 0x00000001ccc47824 */ /* 0x040fe200078e02d1 */
[----:B------:R-:W-:Y:S01]  /*4d80*/  USHF.L.U32 UR4, UR10, 0x6, URZ ;  /* 0x000000060a047899 */ /* 0x000fe2000800063f */
[--C-:B------:R-:W-:Y:S01]  /*4d90*/  IMAD.IADD R2, R204, 0x1, R203.reuse ;  /* 0x00000001cc027824 */ /* 0x100fe200078e02cb */
[----:B------:R-:W-:Y:S01]  /*4da0*/  ULDC UR5, c[0x0][0x2e4] ;  /* 0x0000b90000057ab9 */ /* 0x000fe20000000800 */
[----:B--2---:R-:W-:Y:S01]  /*4db0*/  IMAD.IADD R0, R196, 0x1, R203 ;  /* 0x00000001c4007824 */ /* 0x004fe200078e02cb */
[----:B------:R-:W-:Y:S02]  /*4dc0*/  UISETP.GE.AND UP0, UPT, UR4, UR23, UPT ;  /* 0x000000170400728c */ /* 0x000fe4000bf06270 */
[----:B------:R-:W2:Y:S02]  /*4dd0*/  LDL R3, [R1+0x4] ;  /* 0x0000040001037983 */ /* 0x000ea40000100800 */
[----:B--2---:R-:W-:Y:S01]  /*4de0*/  IADD3 R3, R3, UR4, RZ ;  /* 0x0000000403037c10 */ /* 0x004fe2000fffe0ff */
        /* <DEDUP_REMOVED lines=18> */
[C---:B------:R-:W-:Y:S08]  /*4f10*/  HMMA.16816.F32.BF16 R24, R28.reuse, R164, RZ ;  /* 0x000000a41c18723c */ /* 0x040ff000000418ff */
[-C--:B------:R-:W-:Y:S08]  /*4f20*/  HMMA.16816.F32.BF16 R28, R28, R166.reuse, RZ ;  /* 0x000000a61c1c723c */ /* 0x080ff000000418ff */
[----:B------:R-:W-:Y:S01]  /*4f30*/  HMMA.16816.F32.BF16 R32, R32, R166, RZ ;  /* 0x000000a62020723c */ /* 0x000fe200000418ff */
[----:B------:R-:W3:Y:S07]  /*4f40*/  LDSM.16.M88.4 R164, [R207+0xc800] ;  /* 0x00c80000cfa4783b */ /* 0x000eee0000000200 */
[-C--:B----4-:R-:W-:Y:S08]  /*4f50*/  HMMA.16816.F32.BF16 R4, R168, R172.reuse, R4 ;  /* 0x000000aca804723c */ /* 0x090ff00000041804 */
[C---:B-1----:R-:W-:Y:S07]  /*4f60*/  HMMA.16816.F32.BF16 R8, R176.reuse, R172, R8 ;  /* 0x000000acb008723c */ /* 0x042fee0000041808 */
[----:B------:R-:W-:Y:S01]  /*4f70*/  IMAD.U32 R172, RZ, RZ, UR21 ;  /* 0x00000015ffac7e24 */ /* 0x000fe2000f8e00ff */
[-C--:B------:R-:W-:Y:S01]  /*4f80*/  HMMA.16816.F32.BF16 R12, R176, R174.reuse, R12 ;  /* 0x000000aeb00c723c */ /* 0x080fe2000004180c */
[----:B------:R-:W-:Y:S07]  /*4f90*/  IMAD.U32 R173, RZ, RZ, UR20 ;  /* 0x00000014ffad7e24 */ /* 0x000fee000f8e00ff */
[C---:B------:R-:W-:Y:S08]  /*4fa0*/  HMMA.16816.F32.BF16 R16, R168.reuse, R174, R16 ;  /* 0x000000aea810723c */ /* 0x040ff00000041810 */
[-C--:B--2---:R-:W-:Y:S08]  /*4fb0*/  HMMA.16816.F32.BF16 R20, R168, R180.reuse, R20 ;  /* 0x000000b4a814723c */ /* 0x084ff00000041814 */
[C---:B------:R-:W-:Y:S07]  /*4fc0*/  HMMA.16816.F32.BF16 R24, R176.reuse, R180, R24 ;  /* 0x000000b4b018723c */ /* 0x040fee0000041818 */
[C---:B------:R-:W-:Y:S01]  /*4fd0*/  LEA R180, P0, R244.reuse, R172, 0x2 ;  /* 0x000000acf4b47211 */ /* 0x040fe200078010ff */
[-C--:B------:R-:W-:Y:S01]  /*4fe0*/  HMMA.16816.F32.BF16 R28, R176, R182.reuse, R28 ;  /* 0x000000b6b01c723c */ /* 0x080fe2000004181c */
[----:B------:R-:W-:Y:S03]  /*4ff0*/  LDSM.16.M88.4 R176, [R0+0x1000] ;  /* 0x0010000000b0783b */ /* 0x000fe60000000200 */
[----:B------:R-:W-:Y:S04]  /*5000*/  LEA.HI.X.SX32 R181, R244, R173, 0x2, P0 ;  /* 0x000000adf4b57211 */ /* 0x000fe800000f16ff */
[----:B------:R-:W-:Y:S01]  /*5010*/  HMMA.16816.F32.BF16 R32, R168, R182, R32 ;  /* 0x000000b6a820723c */ /* 0x000fe20000041820 */
[----:B------:R-:W-:Y:S07]  /*5020*/  LDSM.16.M88.4 R168, [R0] ;  /* 0x0000000000a8783b */ /* 0x000fee0000000200 */
[-C--:B------:R-:W-:Y:S01]  /*5030*/  HMMA.16816.F32.BF16 R4, R184, R188.reuse, R4 ;  /* 0x000000bcb804723c */ /* 0x080fe20000041804 */
[----:B------:R-:W1:Y:S07]  /*5040*/  LDSM.16.M88.4 R172, [R206+0xc000] ;  /* 0x00c00000ceac783b */ /* 0x000e6e0000000200 */
[C---:B---3--:R-:W-:Y:S01]  /*5050*/  HMMA.16816.F32.BF16 R8, R192.reuse, R188, R8 ;  /* 0x000000bcc008723c */ /* 0x048fe20000041808 */
[----:B-----5:R2:W5:Y:S04]  /*5060*/  LDG.E R217, [R180.64] ;  /* 0x0000000eb4d97981 */ /* 0x020568000c1e1900 */
[----:B------:R2:W5:Y:S03]  /*5070*/  LDG.E R216, [R180.64+0x20] ;  /* 0x0000200eb4d87981 */ /* 0x000566000c1e1900 */
[-C--:B------:R-:W-:Y:S01]  /*5080*/  HMMA.16816.F32.BF16 R12, R192, R190.reuse, R12 ;  /* 0x000000bec00c723c */ /* 0x080fe2000004180c */
[----:B------:R2:W5:Y:S04]  /*5090*/  LDG.E R215, [R180.64+0x80] ;  /* 0x0000800eb4d77981 */ /* 0x000568000c1e1900 */
[----:B------:R2:W5:Y:S03]  /*50a0*/  LDG.E R214, [R180.64+0xa0] ;  /* 0x0000a00eb4d67981 */ /* 0x000566000c1e1900 */
[C---:B------:R-:W-:Y:S01]  /*50b0*/  HMMA.16816.F32.BF16 R16, R184.reuse, R190, R16 ;  /* 0x000000beb810723c */ /* 0x040fe20000041810 */
[----:B------:R-:W-:Y:S07]  /*50c0*/  LDSM.16.M88.4 R188, [R204+0x3000] ;  /* 0x00300000ccbc783b */ /* 0x000fee0000000200 */
[-C--:B------:R-:W-:Y:S08]  /*50d0*/  HMMA.16816.F32.BF16 R20, R184, R164.reuse, R20 ;  /* 0x000000a4b814723c */ /* 0x080ff00000041814 */
[C---:B------:R-:W-:Y:S01]  /*50e0*/  HMMA.16816.F32.BF16 R24, R192.reuse, R164, R24 ;  /* 0x000000a4c018723c */ /* 0x040fe20000041818 */
[----:B--2---:R-:W2:Y:S07]  /*50f0*/  LDSM.16.M88.4 R180, [R206+0xc800] ;  /* 0x00c80000ceb4783b */ /* 0x004eae0000000200 */
[-C--:B------:R-:W-:Y:S01]  /*5100*/  HMMA.16816.F32.BF16 R28, R192, R166.reuse, R28 ;  /* 0x000000a6c01c723c */ /* 0x080fe2000004181c */
[----:B------:R-:W-:Y:S07]  /*5110*/  LDSM.16.M88.4 R192, [R205+0x10000] ;  /* 0x01000000cdc0783b */ /* 0x000fee0000000200 */
[----:B------:R-:W-:Y:S01]  /*5120*/  HMMA.16816.F32.BF16 R32, R184, R166, R32 ;  /* 0x000000a6b820723c */ /* 0x000fe20000041820 */
[----:B------:R-:W-:Y:S07]  /*5130*/  LDSM.16.M88.4 R164, [R204+0x2000] ;  /* 0x00200000cca4783b */ /* 0x000fee0000000200 */
[-C--:B-1----:R-:W-:Y:S01]  /*5140*/  HMMA.16816.F32.BF16 R4, R168, R172.reuse, R4 ;  /* 0x000000aca804723c */ /* 0x082fe20000041804 */
[----:B------:R-:W1:Y:S07]  /*5150*/  LDSM.16.M88.4 R184, [R208+0x10000] ;  /* 0x01000000d0b8783b */ /* 0x000e6e0000000200 */
[C---:B------:R-:W-:Y:S08]  /*5160*/  HMMA.16816.F32.BF16 R8, R176.reuse, R172, R8 ;  /* 0x000000acb008723c */ /* 0x040ff00000041808 */
[-C--:B------:R-:W-:Y:S08]  /*5170*/  HMMA.16816.F32.BF16 R12, R176, R174.reuse, R12 ;  /* 0x000000aeb00c723c */ /* 0x080ff0000004180c */
[C---:B------:R-:W-:Y:S01]  /*5180*/  HMMA.16816.F32.BF16 R16, R168.reuse, R174, R16 ;  /* 0x000000aea810723c */ /* 0x040fe20000041810 */
[----:B------:R-:W3:Y:S07]  /*5190*/  LDSM.16.M88.4 R172, [R208+0x10800] ;  /* 0x01080000d0ac783b */ /* 0x000eee0000000200 */
[-C--:B--2---:R-:W-:Y:S08]  /*51a0*/  HMMA.16816.F32.BF16 R20, R168, R180.reuse, R20 ;  /* 0x000000b4a814723c */ /* 0x084ff00000041814 */
[C---:B------:R-:W-:Y:S08]  /*51b0*/  HMMA.16816.F32.BF16 R24, R176.reuse, R180, R24 ;  /* 0x000000b4b018723c */ /* 0x040ff00000041818 */
[-C--:B------:R-:W-:Y:S01]  /*51c0*/  HMMA.16816.F32.BF16 R28, R176, R182.reuse, R28 ;  /* 0x000000b6b01c723c */ /* 0x080fe2000004181c */
[----:B------:R-:W2:Y:S07]  /*51d0*/  LDSM.16.M88.4 R176, [R196+0x2000] ;  /* 0x00200000c4b0783b */ /* 0x000eae0000000200 */
[----:B------:R-:W-:Y:S01]  /*51e0*/  HMMA.16816.F32.BF16 R32, R168, R182, R32 ;  /* 0x000000b6a820723c */ /* 0x000fe20000041820 */
[----:B------:R-:W4:Y:S07]  /*51f0*/  LDSM.16.M88.4 R196, [R196+0x3000] ;  /* 0x00300000c4c4783b */ /* 0x000f2e0000000200 */
[-C--:B-1----:R-:W-:Y:S01]  /*5200*/  HMMA.16816.F32.BF16 R4, R164, R184.reuse, R4 ;  /* 0x000000b8a404723c */ /* 0x082fe20000041804 */
[----:B------:R-:W1:Y:S07]  /*5210*/  LDSM.16.M88.4 R168, [R205+0x10800] ;  /* 0x01080000cda8783b */ /* 0x000e6e0000000200 */
[C---:B------:R-:W-:Y:S01]  /*5220*/  HMMA.16816.F32.BF16 R8, R188.reuse, R184, R8 ;  /* 0x000000b8bc08723c */ /* 0x040fe20000041808 */
[----:B------:R-:W-:Y:S06]  /*5230*/  LDSM.16.M88.4 R180, [R2+0x3000] ;  /* 0x0030000002b4783b */ /* 0x000fec0000000200 */
[----:B------:R-:W-:Y:S01]  /*5240*/  IADD3 R185, R3, -0x1, RZ ;  /* 0xffffffff03b97810 */ /* 0x000fe20007ffe0ff */
[-C--:B------:R-:W-:Y:S03]  /*5250*/  HMMA.16816.F32.BF16 R12, R188, R186.reuse, R12 ;  /* 0x000000babc0c723c */ /* 0x080fe6000004180c */
[----:B------:R-:W-:Y:S02]  /*5260*/  ISETP.GE.AND P0, PT, R185, RZ, PT ;  /* 0x000000ffb900720c */ /* 0x000fe40003f06270 */
[C---:B------:R-:W-:Y:S03]  /*5270*/  IADD3 R184, R3.reuse, 0x8, RZ ;  /* 0x0000000803b87810 */ /* 0x040fe60007ffe0ff */
[C---:B------:R-:W-:Y:S04]  /*5280*/  HMMA.16816.F32.BF16 R16, R164.reuse, R186, R16 ;  /* 0x000000baa410723c */ /* 0x040fe80000041810 */
[----:B------:R-:W-:Y:S04]  /*5290*/  ISETP.GE.AND P1, PT, R184, RZ, PT ;  /* 0x000000ffb800720c */ /* 0x000fe80003f26270 */
[-C--:B---3--:R-:W-:Y:S04]  /*52a0*/  HMMA.16816.F32.BF16 R20, R164, R172.reuse, R20 ;  /* 0x000000aca414723c */ /* 0x088fe80000041814 */
[C---:B------:R-:W-:Y:S04]  /*52b0*/  @!P0 IADD3 R185, -R3.reuse, 0x1, RZ ;  /* 0x0000000103b98810 */ /* 0x040fe80007ffe1ff */
[C---:B------:R-:W-:Y:S04]  /*52c0*/  HMMA.16816.F32.BF16 R24, R188.reuse, R172, R24 ;  /* 0x000000acbc18723c */ /* 0x040fe80000041818 */
[C---:B------:R-:W-:Y:S03]  /*52d0*/  @!P1 IADD3 R184, -R3.reuse, -0x8, RZ ;  /* 0xfffffff803b89810 */ /* 0x040fe60007ffe1ff */
[----:B------:R-:W-:Y:S01]  /*52e0*/  IABS R172, R3 ;  /* 0x0000000300ac7213 */ /* 0x000fe20000000000 */
[-C--:B------:R-:W-:Y:S03]  /*52f0*/  HMMA.16816.F32.BF16 R28, R188, R174.reuse, R28 ;  /* 0x000000aebc1c723c */ /* 0x080fe6000004181c */
[----:B------:R3:W-:Y:S04]  /*5300*/  I2F R218, R172 ;  /* 0x000000ac00da7306 */ /* 0x0007e80000201400 */
[C---:B------:R-:W-:Y:S01]  /*5310*/  IADD3 R188, R3.reuse, 0x7, RZ ;  /* 0x0000000703bc7810 */ /* 0x040fe20007ffe0ff */
[----:B------:R-:W-:Y:S01]  /*5320*/  HMMA.16816.F32.BF16 R32, R164, R174, R32 ;  /* 0x000000aea420723c */ /* 0x000fe20000041820 */
[----:B------:R1:W-:Y:S03]  /*5330*/  LDSM.16.M88.4 R164, [R2+0x2000] ;  /* 0x0020000002a4783b */ /* 0x0003e60000000200 */
[----:B------:R-:W-:Y:S02]  /*5340*/  ISETP.GE.AND P0, PT, R188, RZ, PT ;  /* 0x000000ffbc00720c */ /* 0x000fe40003f06270 */
[C---:B------:R-:W-:Y:S02]  /*5350*/  IADD3 R189, R3.reuse, 0x18, RZ ;  /* 0x0000001803bd7810 */ /* 0x040fe40007ffe0ff */
[-C--:B--2---:R-:W-:Y:S08]  /*5360*/  HMMA.16816.F32.BF16 R4, R176, R192.reuse, R4 ;  /* 0x000000c0b004723c */ /* 0x084ff00000041804 */
[C---:B----4-:R-:W-:Y:S01]  /*5370*/  HMMA.16816.F32.BF16 R8, R196.reuse, R192, R8 ;  /* 0x000000c0c408723c */ /* 0x050fe20000041808 */
[----:B------:R-:W2:Y:S01]  /*5380*/  I2F R193, R185 ;  /* 0x000000b900c17306 */ /* 0x000ea20000201400 */
[----:B---3--:R-:W3:Y:S02]  /*5390*/  LDSM.16.M88.4 R172, [R207+0x10000] ;  /* 0x01000000cfac783b */ /* 0x008ee40000000200 */
[C---:B------:R-:W-:Y:S04]  /*53a0*/  @!P0 IADD3 R188, -R3.reuse, -0x7, RZ ;  /* 0xfffffff903bc8810 */ /* 0x040fe80007ffe1ff */
[-C--:B------:R-:W-:Y:S03]  /*53b0*/  HMMA.16816.F32.BF16 R12, R196, R194.reuse, R12 ;  /* 0x000000c2c40c723c */ /* 0x080fe6000004180c */
[----:B------:R4:W-:Y:S01]  /*53c0*/  I2F R192, R188 ;  /* 0x000000bc00c07306 */ /* 0x0009e20000201400 */
[C---:B-1----:R-:W-:Y:S04]  /*53d0*/  IADD3 R2, R3.reuse, 0x20, RZ ;  /* 0x0000002003027810 */ /* 0x042fe80007ffe0ff */
[C---:B------:R-:W-:Y:S05]  /*53e0*/  HMMA.16816.F32.BF16 R16, R176.reuse, R194, R16 ;  /* 0x000000c2b010723c */ /* 0x040fea0000041810 */
[----:B------:R1:W1:Y:S03]  /*53f0*/  I2F R194, R184 ;  /* 0x000000b800c27306 */ /* 0x0002660000201400 */
[-C--:B------:R-:W-:Y:S08]  /*5400*/  HMMA.16816.F32.BF16 R20, R176, R168.reuse, R20 ;  /* 0x000000a8b014723c */ /* 0x080ff00000041814 */
[C---:B------:R-:W-:Y:S04]  /*5410*/  HMMA.16816.F32.BF16 R24, R196.reuse, R168, R24 ;  /* 0x000000a8c418723c */ /* 0x040fe80000041818 */
[C---:B----4-:R-:W-:Y:S03]  /*5420*/  IADD3 R188, R3.reuse, 0x1f, RZ ;  /* 0x0000001f03bc7810 */ /* 0x050fe60007ffe0ff */
[----:B------:R-:W-:Y:S01]  /*5430*/  IADD3 R169, R3, 0x28, RZ ;  /* 0x0000002803a97810 */ /* 0x000fe20007ffe0ff */
[-C--:B------:R-:W-:Y:S03]  /*5440*/  HMMA.16816.F32.BF16 R28, R196, R170.reuse, R28 ;  /* 0x000000aac41c723c */ /* 0x080fe6000004181c */
[----:B------:R-:W-:Y:S02]  /*5450*/  ISETP.GE.AND P1, PT, R169, RZ, PT ;  /* 0x000000ffa900720c */ /* 0x000fe40003f26270 */
[C---:B------:R-:W-:Y:S01]  /*5460*/  IADD3 R168, R3.reuse, 0x27, RZ ;  /* 0x0000002703a87810 */ /* 0x040fe20007ffe0ff */
[----:B-1----:R-:W1:Y:S02]  /*5470*/  LDSM.16.M88.4 R184, [R207+0x10800] ;  /* 0x01080000cfb8783b */ /* 0x002e640000000200 */
[----:B------:R-:W-:Y:S04]  /*5480*/  HMMA.16816.F32.BF16 R32, R176, R170, R32 ;  /* 0x000000aab020723c */ /* 0x000fe80000041820 */
[----:B------:R-:W-:Y:S02]  /*5490*/  ISETP.GE.AND P0, PT, R168, RZ, PT ;  /* 0x000000ffa800720c */ /* 0x000fe40003f06270 */
[----:B------:R-:W-:Y:S02]  /*54a0*/  LDSM.16.M88.4 R176, [R206+0x10000] ;  /* 0x01000000ceb0783b */ /* 0x000fe40000000200 */
[C---:B------:R-:W-:Y:S01]  /*54b0*/  @!P1 IADD3 R169, -R3.reuse, -0x28, RZ ;  /* 0xffffffd803a99810 */ /* 0x040fe20007ffe1ff */
[-C--:B---3--:R-:W-:Y:S03]  /*54c0*/  HMMA.16816.F32.BF16 R4, R164, R172.reuse, R4 ;  /* 0x000000aca404723c */ /* 0x088fe60000041804 */
[----:B------:R-:W3:Y:S02]  /*54d0*/  I2F R196, R169 ;  /* 0x000000a900c47306 */ /* 0x000ee40000201400 */
[----:B------:R-:W-:Y:S03]  /*54e0*/  ISETP.GE.AND P1, PT, R2, RZ, PT ;  /* 0x000000ff0200720c */ /* 0x000fe60003f26270 */
[C---:B------:R-:W-:Y:S01]  /*54f0*/  @!P0 IADD3 R168, -R3.reuse, -0x27, RZ ;  /* 0xffffffd903a88810 */ /* 0x040fe20007ffe1ff */
[C---:B------:R-:W-:Y:S04]  /*5500*/  HMMA.16816.F32.BF16 R8, R180.reuse, R172, R8 ;  /* 0x000000acb408723c */ /* 0x040fe80000041808 */
[----:B------:R4:W2:Y:S01]  /*5510*/  I2F R195, R168 ;  /* 0x000000a800c37306 */ /* 0x0008a20000201400 */
[----:B------:R-:W-:Y:S03]  /*5520*/  ISETP.GE.AND P0, PT, R188, RZ, PT ;  /* 0x000000ffbc00720c */ /* 0x000fe60003f06270 */
[-C--:B------:R-:W-:Y:S04]  /*5530*/  HMMA.16816.F32.BF16 R12, R180, R174.reuse, R12 ;  /* 0x000000aeb40c723c */ /* 0x080fe8000004180c */
[----:B------:R-:W-:Y:S02]  /*5540*/  @!P1 IADD3 R2, -R3, -0x20, RZ ;  /* 0xffffffe003029810 */ /* 0x000fe40007ffe1ff */
[----:B------:R-:W-:Y:S02]  /*5550*/  ISETP.GE.AND P1, PT, R189, RZ, PT ;  /* 0x000000ffbd00720c */ /* 0x000fe40003f26270 */
[----:B------:R2:W2:Y:S01]  /*5560*/  I2F R191, R2 ;  /* 0x0000000200bf7306 */ /* 0x0004a20000201400 */
[C---:B------:R-:W-:Y:S01]  /*5570*/  HMMA.16816.F32.BF16 R16, R164.reuse, R174, R16 ;  /* 0x000000aea410723c */ /* 0x040fe20000041810 */
[----:B------:R-:W-:Y:S03]  /*5580*/  LDSM.16.M88.4 R172, [R0+0x3000] ;  /* 0x0030000000ac783b */ /* 0x000fe60000000200 */
[C---:B------:R-:W-:Y:S04]  /*5590*/  @!P0 IADD3 R188, -R3.reuse, -0x1f, RZ ;  /* 0xffffffe103bc8810 */ /* 0x040fe80007ffe1ff */
[-C--:B-1----:R-:W-:Y:S01]  /*55a0*/  HMMA.16816.F32.BF16 R20, R164, R184.reuse, R20 ;  /* 0x000000b8a414723c */ /* 0x082fe20000041814 */
[----:B------:R1:W1:Y:S01]  /*55b0*/  I2F R190, R188 ;  /* 0x000000bc00be7306 */ /* 0x0002620000201400 */
[----:B----4-:R4:W3:Y:S02]  /*55c0*/  LDSM.16.M88.4 R168, [R0+0x2000] ;  /* 0x0020000000a8783b */ /* 0x0108e40000000200 */
[C---:B------:R-:W-:Y:S04]  /*55d0*/  @!P1 IADD3 R189, -R3.reuse, -0x18, RZ ;  /* 0xffffffe803bd9810 */ /* 0x040fe80007ffe1ff */
[C---:B------:R-:W-:Y:S03]  /*55e0*/  HMMA.16816.F32.BF16 R24, R180.reuse, R184, R24 ;  /* 0x000000b8b418723c */ /* 0x040fe60000041818 */
[----:B------:R-:W3:Y:S01]  /*55f0*/  I2F R189, R189 ;  /* 0x000000bd00bd7306 */ /* 0x000ee20000201400 */
[C---:B--2---:R-:W-:Y:S04]  /*5600*/  IADD3 R2, R3.reuse, 0x17, RZ ;  /* 0x0000001703027810 */ /* 0x044fe80007ffe0ff */
[-C--:B------:R-:W-:Y:S03]  /*5610*/  HMMA.16816.F32.BF16 R28, R180, R186.reuse, R28 ;  /* 0x000000bab41c723c */ /* 0x080fe6000004181c */
[----:B------:R-:W-:Y:S02]  /*5620*/  ISETP.GE.AND P0, PT, R2, RZ, PT ;  /* 0x000000ff0200720c */ /* 0x000fe40003f06270 */
[C---:B------:R-:W-:Y:S02]  /*5630*/  IADD3 R184, R3.reuse, -0x9, RZ ;  /* 0xfffffff703b87810 */ /* 0x040fe40007ffe0ff */
[C---:B------:R-:W-:Y:S01]  /*5640*/  IADD3 R180, R3.reuse, -0x11, RZ ;  /* 0xffffffef03b47810 */ /* 0x040fe20007ffe0ff */
[----:B------:R-:W-:Y:S01]  /*5650*/  HMMA.16816.F32.BF16 R32, R164, R186, R32 ;  /* 0x000000baa420723c */ /* 0x000fe20000041820 */
[----:B------:R-:W2:Y:S03]  /*5660*/  LDSM.16.M88.4 R164, [R206+0x10800] ;  /* 0x01080000cea4783b */ /* 0x000ea60000000200 */
[C---:B-1----:R-:W-:Y:S02]  /*5670*/  IADD3 R188, R3.reuse, -0x8, RZ ;  /* 0xfffffff803bc7810 */ /* 0x042fe40007ffe0ff */
[C---:B----4-:R-:W-:Y:S02]  /*5680*/  IADD3 R0, R3.reuse, -0x10, RZ ;  /* 0xfffffff003007810 */ /* 0x050fe40007ffe0ff */
[----:B------:R-:W-:Y:S04]  /*5690*/  ISETP.GE.AND P1, PT, R188, RZ, PT ;  /* 0x000000ffbc00720c */ /* 0x000fe80003f26270 */
[C---:B------:R-:W-:Y:S02]  /*56a0*/  @!P0 IADD3 R2, -R3.reuse, -0x17, RZ ;  /* 0xffffffe903028810 */ /* 0x040fe40007ffe1ff */
[----:B------:R-:W-:Y:S02]  /*56b0*/  ISETP.GE.AND P0, PT, R184, RZ, PT ;  /* 0x000000ffb800720c */ /* 0x000fe40003f06270 */
[----:B------:R1:W4:Y:S01]  /*56c0*/  I2F R182, R2 ;  /* 0x0000000200b67306 */ /* 0x0003220000201400 */
[-C--:B---3--:R-:W-:Y:S05]  /*56d0*/  HMMA.16816.F32.BF16 R4, R168, R176.reuse, R4 ;  /* 0x000000b0a804723c */ /* 0x088fea0000041804 */
[C---:B------:R-:W-:Y:S02]  /*56e0*/  @!P1 IADD3 R188, -R3.reuse, 0x8, RZ ;  /* 0x0000000803bc9810 */ /* 0x040fe40007ffe1ff */
[----:B------:R-:W-:Y:S01]  /*56f0*/  ISETP.GE.AND P1, PT, R0, RZ, PT ;  /* 0x000000ff0000720c */ /* 0x000fe20003f26270 */
[C---:B------:R-:W-:Y:S03]  /*5700*/  HMMA.16816.F32.BF16 R8, R172.reuse, R176, R8 ;  /* 0x000000b0ac08723c */ /* 0x040fe60000041808 */
[----:B------:R-:W3:Y:S01]  /*5710*/  I2F R188, R188 ;  /* 0x000000bc00bc7306 */ /* 0x000ee20000201400 */
[C---:B------:R-:W-:Y:S02]  /*5720*/  @!P0 IADD3 R184, -R3.reuse, 0x9, RZ ;  /* 0x0000000903b88810 */ /* 0x040fe40007ffe1ff */
[----:B------:R-:W-:Y:S02]  /*5730*/  ISETP.GE.AND P0, PT, R180, RZ, PT ;  /* 0x000000ffb400720c */ /* 0x000fe40003f06270 */
[-C--:B------:R-:W-:Y:S04]  /*5740*/  HMMA.16816.F32.BF16 R12, R172, R178.reuse, R12 ;  /* 0x000000b2ac0c723c */ /* 0x080fe8000004180c */
[C---:B------:R-:W-:Y:S01]  /*5750*/  @!P1 IADD3 R0, -R3.reuse, 0x10, RZ ;  /* 0x0000001003009810 */ /* 0x040fe20007ffe1ff */
[----:B------:R-:W3:Y:S01]  /*5760*/  I2F R184, R184 ;  /* 0x000000b800b87306 */ /* 0x000ee20000201400 */
[----:B-1----:R-:W-:Y:S02]  /*5770*/  IADD3 R2, R3, 0x10, RZ ;  /* 0x0000001003027810 */ /* 0x002fe40007ffe0ff */
[----:B------:R-:W-:Y:S01]  /*5780*/  FFMA.FTZ R5, R193, -UR8, R5 ;  /* 0x80000008c1057c23 */ /* 0x000fe20008010005 */
[C---:B------:R-:W-:Y:S04]  /*5790*/  HMMA.16816.F32.BF16 R16, R168.reuse, R178, R16 ;  /* 0x000000b2a810723c */ /* 0x040fe80000041810 */
[----:B------:R-:W-:Y:S01]  /*57a0*/  FFMA.FTZ R6, R194, -UR8, R6 ;  /* 0x80000008c2067c23 */ /* 0x000fe20008010006 */
[----:B------:R-:W-:Y:S01]  /*57b0*/  ISETP.GE.AND P1, PT, R2, RZ, PT ;  /* 0x000000ff0200720c */ /* 0x000fe20003f26270 */
[----:B------:R1:W1:Y:S01]  /*57c0*/  I2F R181, R0 ;  /* 0x0000000000b57306 */ /* 0x0002620000201400 */
[----:B------:R-:W-:Y:S01]  /*57d0*/  FFMA.FTZ R7, R192, -UR8, R7 ;  /* 0x80000008c0077c23 */ /* 0x000fe20008010007 */
[-C--:B--2---:R-:W-:Y:S04]  /*57e0*/  HMMA.16816.F32.BF16 R20, R168, R164.reuse, R20 ;  /* 0x000000a4a814723c */ /* 0x084fe80000041814 */
[----:B------:R-:W-:Y:S01]  /*57f0*/  FFMA.FTZ R4, R218, -UR8, R4 ;  /* 0x80000008da047c23 */ /* 0x000fe20008010004 */
[C---:B------:R-:W-:Y:S01]  /*5800*/  IADD3 R176, R3.reuse, -0x18, RZ ;  /* 0xffffffe803b07810 */ /* 0x040fe20007ffe0ff */
[----:B------:R-:W-:Y:S01]  /*5810*/  FFMA.FTZ R10, R196, -UR8, R10 ;  /* 0x80000008c40a7c23 */ /* 0x000fe2000801000a */
[----:B------:R-:W-:Y:S01]  /*5820*/  IADD3 R177, R3, -0x19, RZ ;  /* 0xffffffe703b17810 */ /* 0x000fe20007ffe0ff */
[----:B------:R-:W-:Y:S01]  /*5830*/  FFMA.FTZ R11, R195, -UR8, R11 ;  /* 0x80000008c30b7c23 */ /* 0x000fe2000801000b */
[----:B------:R-:W-:Y:S01]  /*5840*/  @!P0 IADD3 R180, -R3, 0x11, RZ ;  /* 0x0000001103b48810 */ /* 0x000fe20007ffe1ff */
[C---:B------:R-:W-:Y:S04]  /*5850*/  HMMA.16816.F32.BF16 R24, R172.reuse, R164, R24 ;  /* 0x000000a4ac18723c */ /* 0x040fe80000041818 */
[----:B------:R-:W-:Y:S01]  /*5860*/  FFMA.FTZ R8, R191, -UR8, R8 ;  /* 0x80000008bf087c23 */ /* 0x000fe20008010008 */
[----:B------:R-:W2:Y:S01]  /*5870*/  I2F R180, R180 ;  /* 0x000000b400b47306 */ /* 0x000ea20000201400 */
[----:B------:R-:W-:Y:S01]  /*5880*/  FFMA.FTZ R9, R190, -UR8, R9 ;  /* 0x80000008be097c23 */ /* 0x000fe20008010009 */
[----:B------:R-:W-:Y:S01]  /*5890*/  @!P1 IADD3 R2, -R3, -0x10, RZ ;  /* 0xfffffff003029810 */ /* 0x000fe20007ffe1ff */
[----:B------:R-:W-:Y:S01]  /*58a0*/  FFMA.FTZ R14, R191, -UR8, R14 ;  /* 0x80000008bf0e7c23 */ /* 0x000fe2000801000e */
[----:B------:R-:W-:Y:S01]  /*58b0*/  ISETP.GE.AND P2, PT, R176, RZ, PT ;  /* 0x000000ffb000720c */ /* 0x000fe20003f46270 */
[-C--:B------:R-:W-:Y:S03]  /*58c0*/  HMMA.16816.F32.BF16 R28, R172, R166.reuse, R28 ;  /* 0x000000a6ac1c723c */ /* 0x080fe6000004181c */
[----:B------:R-:W-:Y:S01]  /*58d0*/  FFMA.FTZ R15, R190, -UR8, R15 ;  /* 0x80000008be0f7c23 */ /* 0x000fe2000801000f */
[----:B-1----:R-:W-:Y:S01]  /*58e0*/  IADD3 R0, R3, 0xf, RZ ;  /* 0x0000000f03007810 */ /* 0x002fe20007ffe0ff */
[----:B------:R-:W-:Y:S01]  /*58f0*/  FFMA.FTZ R12, R189, -UR8, R12 ;  /* 0x80000008bd0c7c23 */ /* 0x000fe2000801000c */
[----:B------:R-:W-:Y:S01]  /*5900*/  ISETP.GE.AND P1, PT, R177, RZ, PT ;  /* 0x000000ffb100720c */ /* 0x000fe20003f26270 */
[----:B----4-:R-:W-:Y:S01]  /*5910*/  FFMA.FTZ R13, R182, -UR8, R13 ;  /* 0x80000008b60d7c23 */ /* 0x010fe2000801000d */
[----:B------:R-:W1:Y:S01]  /*5920*/  I2F R2, R2 ;  /* 0x0000000200027306 */ /* 0x000e620000201400 */
[----:B------:R-:W-:Y:S01]  /*5930*/  FFMA.FTZ R19, R193, -UR8, R19 ;  /* 0x80000008c1137c23 */ /* 0x000fe20008010013 */
[----:B------:R-:W-:Y:S01]  /*5940*/  ISETP.GE.AND P0, PT, R0, RZ, PT ;  /* 0x000000ff0000720c */ /* 0x000fe20003f06270 */
[----:B------:R-:W-:Y:S04]  /*5950*/  HMMA.16816.F32.BF16 R32, R168, R166, R32 ;  /* 0x000000a6a820723c */ /* 0x000fe80000041820 */
[----:B------:R-:W-:Y:S01]  /*5960*/  FFMA.FTZ R18, R218, -UR8, R18 ;  /* 0x80000008da127c23 */ /* 0x000fe20008010012 */
[C---:B------:R-:W-:Y:S01]  /*5970*/  @!P2 IADD3 R176, -R3.reuse, 0x18, RZ ;  /* 0x0000001803b0a810 */ /* 0x040fe20007ffe1ff */
[----:B---3--:R-:W-:Y:S02]  /*5980*/  FFMA.FTZ R16, R188, -UR8, R16 ;  /* 0x80000008bc107c23 */ /* 0x008fe40008010010 */
[----:B------:R-:W-:Y:S01]  /*5990*/  FFMA.FTZ R17, R184, -UR8, R17 ;  /* 0x80000008b8117c23 */ /* 0x000fe20008010011 */
[C---:B------:R-:W-:Y:S02]  /*59a0*/  @!P1 IADD3 R177, -R3.reuse, 0x19, RZ ;  /* 0x0000001903b19810 */ /* 0x040fe40007ffe1ff */
[----:B------:R-:W3:Y:S01]  /*59b0*/  I2F R176, R176 ;  /* 0x000000b000b07306 */ /* 0x000ee20000201400 */
[----:B------:R-:W-:Y:S01]  /*59c0*/  FFMA.FTZ R22, R188, -UR8, R22 ;  /* 0x80000008bc167c23 */ /* 0x000fe20008010016 */
[----:B------:R-:W-:Y:S01]  /*59d0*/  @!P0 IADD3 R0, -R3, -0xf, RZ ;  /* 0xfffffff103008810 */ /* 0x000fe20007ffe1ff */
[----:B------:R-:W-:Y:S01]  /*59e0*/  FFMA.FTZ R23, R184, -UR8, R23 ;  /* 0x80000008b8177c23 */ /* 0x000fe20008010017 */
[----:B------:R-:W-:Y:S01]  /*59f0*/  PLOP3.LUT P0, PT, PT, PT, UP0, 0x80, 0x0 ;  /* 0x000000000000781c */ /* 0x000fe20003f0f008 */
[----:B------:R-:W-:Y:S02]  /*5a00*/  FFMA.FTZ R20, R181, -UR8, R20 ;  /* 0x80000008b5147c23 */ /* 0x000fe40008010014 */
[----:B--2---:R-:W-:Y:S02]  /*5a10*/  FFMA.FTZ R21, R180, -UR8, R21 ;  /* 0x80000008b4157c23 */ /* 0x004fe40008010015 */
[----:B------:R-:W-:Y:S01]  /*5a20*/  FFMA.FTZ R26, R189, -UR8, R26 ;  /* 0x80000008bd1a7c23 */ /* 0x000fe2000801001a */
[----:B------:R-:W2:Y:S01]  /*5a30*/  I2F R0, R0 ;  /* 0x0000000000007306 */ /* 0x000ea20000201400 */
[----:B------:R-:W-:Y:S02]  /*5a40*/  FFMA.FTZ R27, R182, -UR8, R27 ;  /* 0x80000008b61b7c23 */ /* 0x000fe4000801001b */
[----:B-1----:R-:W-:Y:S02]  /*5a50*/  FFMA.FTZ R24, R2, -UR8, R24 ;  /* 0x8000000802187c23 */ /* 0x002fe40008010018 */
[----:B------:R-:W-:Y:S02]  /*5a60*/  FFMA.FTZ R28, R194, -UR8, R28 ;  /* 0x80000008c21c7c23 */ /* 0x000fe4000801001c */
[----:B------:R-:W-:Y:S02]  /*5a70*/  FFMA.FTZ R29, R192, -UR8, R29 ;  /* 0x80000008c01d7c23 */ /* 0x000fe4000801001d */
[----:B------:R-:W-:Y:S01]  /*5a80*/  FFMA.FTZ R30, R2, -UR8, R30 ;  /* 0x80000008021e7c23 */ /* 0x000fe2000801001e */
[----:B------:R-:W1:Y:S01]  /*5a90*/  I2F R177, R177 ;  /* 0x000000b100b17306 */ /* 0x000e620000201400 */
[----:B------:R-:W-:Y:S02]  /*5aa0*/  FFMA.FTZ R34, R181, -UR8, R34 ;  /* 0x80000008b5227c23 */ /* 0x000fe40008010022 */
[----:B------:R-:W-:Y:S02]  /*5ab0*/  FFMA.FTZ R35, R180, -UR8, R35 ;  /* 0x80000008b4237c23 */ /* 0x000fe40008010023 */
[----:B---3--:R-:W-:Y:S02]  /*5ac0*/  FFMA.FTZ R32, R176, -UR8, R32 ;  /* 0x80000008b0207c23 */ /* 0x008fe40008010020 */
[C---:B--2---:R-:W-:Y:S02]  /*5ad0*/  FFMA.FTZ R25, R0.reuse, -UR8, R25 ;  /* 0x8000000800197c23 */ /* 0x044fe40008010019 */
[----:B------:R-:W-:Y:S02]  /*5ae0*/  FFMA.FTZ R31, R0, -UR8, R31 ;  /* 0x80000008001f7c23 */ /* 0x000fe4000801001f */
[----:B-1----:R-:W-:Y:S01]  /*5af0*/  FFMA.FTZ R33, R177, -UR8, R33 ;  /* 0x80000008b1217c23 */ /* 0x002fe20008010021 */
[----:B------:R-:W-:-:S05]  /*5b00*/  @!P0 BRA `(.L_x_1926) ;  /* 0x000000c000008947 */ /* 0x000fca0003800000 */
[----:B------:R-:W-:Y:S04]  /*5b10*/  USHF.L.U32 UR5, UR25, 0x7, URZ ;  /* 0x0000000719057899 */ /* 0x000fe8000800063f */
        /* <DEDUP_REMOVED lines=11> */
.L_x_1926:
[----:B------:R-:W-:Y:S01]  /*5bd0*/  IADD3 R0, R244, UR4, RZ ;  /* 0x00000004f4007c10 */ /* 0x000fe2000fffe0ff */
[----:B------:R-:W-:Y:S01]  /*5be0*/  UIADD3 UR4, -UR5, UR13, -UR18 ;  /* 0x0000000d05047290 */ /* 0x000fe2000fffe912 */
[----:B------:R-:W-:Y:S01]  /*5bf0*/  IADD3 R170, R230, 0x1, RZ ;  /* 0x00000001e6aa7810 */ /* 0x000fe20007ffe0ff */
        /* <DEDUP_REMOVED lines=9> */
[C---:B------:R-:W-:Y:S02]  /*5c90*/  IADD3 R169, R230.reuse, 0x8, RZ ;  /* 0x00000008e6a97810 */ /* 0x040fe40007ffe0ff */
[C---:B------:R-:W-:Y:S01]  /*5ca0*/  IADD3 R168, R230.reuse, 0x9, RZ ;  /* 0x00000009e6a87810 */ /* 0x040fe20007ffe0ff */
[----:B------:R-:W-:Y:S01]  /*5cb0*/  UIADD3 UR4, UR4, UR40, URZ ;  /* 0x0000002804047290 */ /* 0x000fe2000fffe03f */
[C---:B------:R-:W-:Y:S02]  /*5cc0*/  IADD3 R167, R230.reuse, 0x10, RZ ;  /* 0x00000010e6a77810 */ /* 0x040fe40007ffe0ff */
[----:B------:R-:W-:Y:S03]  /*5cd0*/  IADD3 R166, R230, 0x11, RZ ;  /* 0x00000011e6a67810 */ /* 0x000fe60007ffe0ff */
[----:B------:R-:W-:Y:S02]  /*5ce0*/  IADD3 R171, R0, UR4, RZ ;  /* 0x0000000400ab7c10 */ /* 0x000fe4000fffe0ff */
[----:B------:R-:W-:Y:S02]  /*5cf0*/  IMNMX R0, RZ, R165, !PT ;  /* 0x000000a5ff007217 */ /* 0x000fe40007800200 */
[----:B------:R-:W-:Y:S02]  /*5d00*/  IADD3 R173, R3, UR4, RZ ;  /* 0x0000000403ad7c10 */ /* 0x000fe4000fffe0ff */
[----:B------:R-:W-:Y:S02]  /*5d10*/  IMNMX R3, R171, UR13, PT ;  /* 0x0000000dab037c17 */ /* 0x000fe4000b800200 */
[-C--:B------:R-:W-:Y:S02]  /*5d20*/  ISETP.GE.AND P2, PT, R230, R0.reuse, PT ;  /* 0x00000000e600720c */ /* 0x080fe40003f46270 */
[----:B------:R-:W-:Y:S02]  /*5d30*/  ISETP.GE.AND P1, PT, R170, R0, PT ;  /* 0x00000000aa00720c */ /* 0x000fe40003f26270 */
[----:B------:R-:W-:Y:S02]  /*5d40*/  IADD3 R172, R164, UR4, RZ ;  /* 0x00000004a4ac7c10 */ /* 0x000fe4000fffe0ff */
[----:B------:R-:W-:Y:S02]  /*5d50*/  IADD3 R175, R2, UR4, RZ ;  /* 0x0000000402af7c10 */ /* 0x000fe4000fffe0ff */
[C---:B------:R-:W-:Y:S02]  /*5d60*/  IADD3 R165, R230.reuse, 0x18, RZ ;  /* 0x00000018e6a57810 */ /* 0x040fe40007ffe0ff */
[C---:B------:R-:W-:Y:S02]  /*5d70*/  IADD3 R164, R230.reuse, 0x19, RZ ;  /* 0x00000019e6a47810 */ /* 0x040fe40007ffe0ff */
[-C--:B------:R-:W-:Y:S02]  /*5d80*/  ISETP.GE.OR P2, PT, R230, R3.reuse, !P2 ;  /* 0x00000003e600720c */ /* 0x080fe40005746670 */
[----:B------:R-:W-:Y:S02]  /*5d90*/  IMNMX R2, RZ, R174, !PT ;  /* 0x000000aeff027217 */ /* 0x000fe40007800200 */
        /* <DEDUP_REMOVED lines=8> */
[----:B------:R-:W-:Y:S02]  /*5e20*/  IMNMX R0, R172, UR13, PT ;  /* 0x0000000dac007c17 */ /* 0x000fe4000b800200 */
        /* <DEDUP_REMOVED lines=36> */
[----:B------:R-:W-:Y:S02]  /*6070*/  IMNMX R2, RZ, R177, !PT ;  /* 0x000000b1ff027217 */ /* 0x000fe40007800200 */
        /* <DEDUP_REMOVED lines=52> */
.L_x_1927:
[----:B------:R-:W2:Y:S01]  /*63c0*/  LDL R0, [R1+0x10] ;  /* 0x0000100001007983 */ /* 0x000ea20000100800 */
[----:B------:R-:W-:Y:S01]  /*63d0*/  IMAD.U32 R166, RZ, RZ, UR10 ;  /* 0x0000000affa67e24 */ /* 0x000fe2000f8e00ff */
[----:B------:R-:W-:Y:S01]  /*63e0*/  UIADD3 UR4, UR12, 0x3c6ef372, URZ ;  /* 0x3c6ef3720c047890 */ /* 0x000fe2000fffe03f */
[----:B------:R-:W-:Y:S01]  /*63f0*/  IMAD.WIDE.U32 R2, R252, -0x326172a9, RZ ;  /* 0xcd9e8d57fc027825 */ /* 0x000fe200078e00ff */
[----:B------:R-:W-:Y:S01]  /*6400*/  FSETP.NEU.FTZ.AND P0, PT, R247, -INF , PT ;  /* 0xff800000f700780b */ /* 0x000fe20003f1d000 */
[----:B------:R-:W-:Y:S02]  /*6410*/  ULDC UR6, c[0x0][0x1c0] ;  /* 0x0000700000067ab9 */ /* 0x000fe40000000800 */
[----:B------:R-:W-:Y:S01]  /*6420*/  UISETP.GT.AND UP2, UPT, UR10, UR22, UPT ;  /* 0x000000160a00728c */ /* 0x000fe2000bf44270 */
[----:B------:R-:W-:Y:S01]  /*6430*/  LOP3.LUT R174, R2, UR4, RZ, 0x3c, !PT ;  /* 0x0000000402ae7c12 */ /* 0x000fe2000f8e3cff */
[----:B------:R-:W-:Y:S01]  /*6440*/  UIADD3 UR4, UR12, -0x61c88647, URZ ;  /* 0x9e3779b90c047890 */ /* 0x000fe2000fffe03f */
[----:B--2---:R-:W-:Y:S05]  /*6450*/  IMAD R166, R166, 0x4, R0 ;  /* 0x00000004a6a67824 */ /* 0x004fea00078e0200 */
[C---:B------:R-:W-:Y:S01]  /*6460*/  IADD3 R164, R166.reuse, 0x2, RZ ;  /* 0x00000002a6a47810 */ /* 0x040fe20007ffe0ff */
[----:B------:R-:W-:Y:S04]  /*6470*/  IMAD.WIDE.U32 R166, R166, -0x326172a9, RZ ;  /* 0xcd9e8d57a6a67825 */ /* 0x000fe800078e00ff */
[----:B------:R-:W-:Y:S01]  /*6480*/  IMAD.WIDE.U32 R164, R164, -0x326172a9, RZ ;  /* 0xcd9e8d57a4a47825 */ /* 0x000fe200078e00ff */
[C---:B------:R-:W-:Y:S04]  /*6490*/  LOP3.LUT R168, R3.reuse, UR4, R166, 0x96, !PT ;  /* 0x0000000403a87c12 */ /* 0x040fe8000f8e96a6 */
[----:B------:R-:W-:Y:S01]  /*64a0*/  LOP3.LUT R166, R3, UR4, R164, 0x96, !PT ;  /* 0x0000000403a67c12 */ /* 0x000fe2000f8e96a4 */
[----:B------:R-:W-:Y:S01]  /*64b0*/  UIADD3 UR4, UR11, -0x4498517b, URZ ;  /* 0xbb67ae850b047890 */ /* 0x000fe2000fffe03f */
[-C--:B------:R-:W-:Y:S01]  /*64c0*/  LOP3.LUT R164, R167, R249.reuse, RZ, 0x3c, !PT ;  /* 0x000000f9a7a47212 */ /* 0x080fe200078e3cff */
[----:B------:R-:W-:Y:S01]  /*64d0*/  IMAD.WIDE.U32 R168, R168, -0x2daee0ad, RZ ;  /* 0xd2511f53a8a87825 */ /* 0x000fe200078e00ff */
[----:B------:R-:W-:Y:S03]  /*64e0*/  LOP3.LUT R2, R165, R249, RZ, 0x3c, !PT ;  /* 0x000000f9a5027212 */ /* 0x000fe600078e3cff */
[----:B------:R-:W-:Y:S01]  /*64f0*/  LOP3.LUT R0, R250, UR4, RZ, 0x3c, !PT ;  /* 0x00000004fa007c12 */ /* 0x000fe2000f8e3cff */
[----:B------:R-:W-:Y:S01]  /*6500*/  UIADD3 UR4, UR11, 0x76cf5d0a, URZ ;  /* 0x76cf5d0a0b047890 */ /* 0x000fe2000fffe03f */
[----:B------:R-:W-:Y:S04]  /*6510*/  IMAD.WIDE.U32 R166, R166, -0x2daee0ad, RZ ;  /* 0xd2511f53a6a67825 */ /* 0x000fe800078e00ff */
[----:B------:R-:W-:Y:S04]  /*6520*/  IMAD.WIDE.U32 R2, R2, -0x2daee0ad, RZ ;  /* 0xd2511f5302027825 */ /* 0x000fe800078e00ff */
[----:B------:R-:W-:Y:S01]  /*6530*/  IMAD.WIDE.U32 R164, R164, -0x2daee0ad, RZ ;  /* 0xd2511f53a4a47825 */ /* 0x000fe200078e00ff */
[----:B------:R-:W-:Y:S02]  /*6540*/  LOP3.LUT R170, R167, UR4, R2, 0x96, !PT ;  /* 0x00000004a7aa7c12 */ /* 0x000fe4000f8e9602 */
[C---:B------:R-:W-:Y:S02]  /*6550*/  LOP3.LUT R2, R0.reuse, R3, RZ, 0x3c, !PT ;  /* 0x0000000300027212 */ /* 0x040fe400078e3cff */
        /* <DEDUP_REMOVED lines=8> */
[----:B------:R-:W-:Y:S01]  /*65e0*/  LOP3.LUT R2, R174, R3, RZ, 0x3c, !PT ;  /* 0x00000003ae027212 */ /* 0x000fe200078e3cff */
[----:B------:R-:W-:Y:S01]  /*65f0*/  FMUL.FTZ R0, R246, 1.4426950216293334961 ;  /* 0x3fb8aa3bf6007820 */ /* 0x000fe20000410000 */
        /* <DEDUP_REMOVED lines=46> */
[--C-:B------:R-:W-:Y:S01]  /*68e0*/  FFMA.FTZ R7, R7, c[0x0][0x23c], -R3.reuse ;  /* 0x00008f0007077a23 */ /* 0x100fe20000010803 */
[----:B------:R-:W-:Y:S01]  /*68f0*/  FSEL R2, R2, RZ, P0 ;  /* 0x000000ff02027208 */ /* 0x000fe20000000000 */
[----:B------:R1:W-:Y:S01]  /*6900*/  MUFU.EX2 R190, R4 ;  /* 0x0000000400be7308 */ /* 0x0003e20000000800 */
[----:B------:R-:W-:Y:S01]  /*6910*/  FSETP.NEU.FTZ.AND P0, PT, R246, -INF , PT ;  /* 0xff800000f600780b */ /* 0x000fe20003f1d000 */
[--C-:B------:R-:W-:Y:S01]  /*6920*/  FFMA.FTZ R35, R35, c[0x0][0x23c], -R3.reuse ;  /* 0x00008f0023237a23 */ /* 0x100fe20000010803 */
[----:B------:R-:W-:Y:S01]  /*6930*/  ULDC.U8 UR4, c[0x0][0x2d8] ;  /* 0x0000b60000047ab9 */ /* 0x000fe20000000000 */
[--C-:B------:R-:W-:Y:S01]  /*6940*/  FFMA.FTZ R34, R34, c[0x0][0x23c], -R3.reuse ;  /* 0x00008f0022227a23 */ /* 0x100fe20000010803 */
[----:B------:R-:W-:Y:S01]  /*6950*/  FSEL R0, R0, RZ, P0 ;  /* 0x000000ff00007208 */ /* 0x000fe20000000000 */
[--C-:B------:R-:W-:Y:S02]  /*6960*/  FFMA.FTZ R19, R19, c[0x0][0x23c], -R3.reuse ;  /* 0x00008f0013137a23 */ /* 0x100fe40000010803 */
[--C-:B------:R-:W-:Y:S02]  /*6970*/  FFMA.FTZ R18, R18, c[0x0][0x23c], -R3.reuse ;  /* 0x00008f0012127a23 */ /* 0x100fe40000010803 */
[----:B------:R-:W-:Y:S01]  /*6980*/  FFMA.FTZ R15, R15, c[0x0][0x23c], -R0 ;  /* 0x00008f000f0f7a23 */ /* 0x000fe20000010800 */
[----:B------:R2:W-:Y:S01]  /*6990*/  MUFU.EX2 R195, R7 ;  /* 0x0000000700c37308 */ /* 0x0005e20000000800 */
[--C-:B------:R-:W-:Y:S02]  /*69a0*/  FFMA.FTZ R23, R23, c[0x0][0x23c], -R3.reuse ;  /* 0x00008f0017177a23 */ /* 0x100fe40000010803 */
[--C-:B------:R-:W-:Y:S02]  /*69b0*/  FFMA.FTZ R22, R22, c[0x0][0x23c], -R3.reuse ;  /* 0x00008f0016167a23 */ /* 0x100fe40000010803 */
[----:B------:R-:W-:Y:S01]  /*69c0*/  FFMA.FTZ R3, R6, c[0x0][0x23c], -R3 ;  /* 0x00008f0006037a23 */ /* 0x000fe20000010803 */
[--C-:B------:R-:W-:Y:S01]  /*69d0*/  SHF.R.U32.HI R6, RZ, 0x18, R175.reuse ;  /* 0x00000018ff067819 */ /* 0x100fe200000116af */
[--C-:B------:R-:W-:Y:S02]  /*69e0*/  FFMA.FTZ R20, R20, c[0x0][0x23c], -R164.reuse ;  /* 0x00008f0014147a23 */ /* 0x100fe400000108a4 */
[--C-:B------:R-:W-:Y:S01]  /*69f0*/  FFMA.FTZ R33, R33, c[0x0][0x23c], -R164.reuse ;  /* 0x00008f0021217a23 */ /* 0x100fe200000108a4 */
[----:B------:R3:W-:Y:S01]  /*6a00*/  MUFU.EX2 R197, R15 ;  /* 0x0000000f00c57308 */ /* 0x0007e20000000800 */
[--C-:B------:R-:W-:Y:S01]  /*6a10*/  FFMA.FTZ R17, R17, c[0x0][0x23c], -R164.reuse ;  /* 0x00008f0011117a23 */ /* 0x100fe200000108a4 */
[----:B------:R-:W-:Y:S01]  /*6a20*/  ISETP.LE.U32.AND P1, PT, R6, UR4, PT ;  /* 0x0000000406007c0c */ /* 0x000fe2000bf23070 */
[----:B------:R-:W-:Y:S01]  /*6a30*/  FFMA.FTZ R16, R16, c[0x0][0x23c], -R164 ;  /* 0x00008f0010107a23 */ /* 0x000fe200000108a4 */
[----:B-1----:R-:W-:Y:S01]  /*6a40*/  SHF.R.U32.HI R4, RZ, 0x18, R172 ;  /* 0x00000018ff047819 */ /* 0x002fe200000116ac */
[----:B------:R-:W-:Y:S01]  /*6a50*/  FFMA.FTZ R21, R21, c[0x0][0x23c], -R164 ;  /* 0x00008f0015157a23 */ /* 0x000fe200000108a4 */
[----:B------:R-:W-:Y:S01]  /*6a60*/  SHF.R.U32.HI R6, RZ, 0x18, R166 ;  /* 0x00000018ff067819 */ /* 0x000fe200000116a6 */
[----:B------:R-:W-:Y:S01]  /*6a70*/  FFMA.FTZ R164, R5, c[0x0][0x23c], -R164 ;  /* 0x00008f0005a47a23 */ /* 0x000fe200000108a4 */
[----:B------:R-:W-:Y:S01]  /*6a80*/  LOP3.LUT R5, R172, 0xff, RZ, 0xc0, !PT ;  /* 0x000000ffac057812 */ /* 0x000fe200078ec0ff */
[--C-:B------:R-:W-:Y:S01]  /*6a90*/  FFMA.FTZ R28, R28, c[0x0][0x23c], -R2.reuse ;  /* 0x00008f001c1c7a23 */ /* 0x100fe20000010802 */
[----:B------:R1:W-:Y:S01]  /*6aa0*/  MUFU.EX2 R182, R3 ;  /* 0x0000000300b67308 */ /* 0x0003e20000000800 */
[----:B------:R-:W-:Y:S01]  /*6ab0*/  ISETP.LE.U32.AND P2, PT, R4, UR4, PT ;  /* 0x0000000404007c0c */ /* 0x000fe2000bf43070 */
[--C-:B------:R-:W-:Y:S01]  /*6ac0*/  FFMA.FTZ R12, R12, c[0x0][0x23c], -R2.reuse ;  /* 0x00008f000c0c7a23 */ /* 0x100fe20000010802 */
[----:B------:R-:W-:Y:S01]  /*6ad0*/  ISETP.LE.U32.AND P3, PT, R5, UR4, PT ;  /* 0x0000000405007c0c */ /* 0x000fe2000bf63070 */
[--C-:B------:R-:W-:Y:S01]  /*6ae0*/  FFMA.FTZ R8, R8, c[0x0][0x23c], -R2.reuse ;  /* 0x00008f0008087a23 */ /* 0x100fe20000010802 */
[----:B--2---:R-:W-:Y:S01]  /*6af0*/  LOP3.LUT R7, R175, 0xff, RZ, 0xc0, !PT ;  /* 0x000000ffaf077812 */ /* 0x004fe200078ec0ff */
[--C-:B------:R-:W-:Y:S01]  /*6b00*/  FFMA.FTZ R13, R13, c[0x0][0x23c], -R2.reuse ;  /* 0x00008f000d0d7a23 */ /* 0x100fe20000010802 */
[----:B------:R-:W-:Y:S01]  /*6b10*/  LOP3.LUT R5, R168, 0xff, RZ, 0xc0, !PT ;  /* 0x000000ffa8057812 */ /* 0x000fe200078ec0ff */
[--C-:B------:R-:W-:Y:S01]  /*6b20*/  FFMA.FTZ R9, R9, c[0x0][0x23c], -R2.reuse ;  /* 0x00008f0009097a23 */ /* 0x100fe20000010802 */
[----:B------:R-:W-:Y:S01]  /*6b30*/  ISETP.LE.U32.AND P6, PT, R7, UR4, PT ;  /* 0x0000000407007c0c */ /* 0x000fe2000bfc3070 */
[----:B------:R-:W2:Y:S01]  /*6b40*/  MUFU.EX2 R228, R32 ;  /* 0x0000002000e47308 */ /* 0x000ea20000000800 */
[----:B------:R-:W-:Y:S01]  /*6b50*/  ISETP.LE.U32.AND P4, PT, R5, UR4, PT ;  /* 0x0000000405007c0c */ /* 0x000fe2000bf83070 */
[----:B------:R-:W-:Y:S01]  /*6b60*/  FFMA.FTZ R24, R24, c[0x0][0x23c], -R2 ;  /* 0x00008f0018187a23 */ /* 0x000fe20000010802 */
[----:B------:R-:W-:Y:S01]  /*6b70*/  SHF.R.U32.HI R5, RZ, 0x18, R170 ;  /* 0x00000018ff057819 */ /* 0x000fe200000116aa */
[----:B------:R-:W-:Y:S01]  /*6b80*/  FFMA.FTZ R25, R25, c[0x0][0x23c], -R2 ;  /* 0x00008f0019197a23 */ /* 0x000fe20000010802 */
[----:B---3--:R-:W-:Y:S01]  /*6b90*/  SHF.R.U32.HI R15, RZ, 0x10, R172 ;  /* 0x00000010ff0f7819 */ /* 0x008fe200000116ac */
[----:B------:R-:W-:Y:S01]  /*6ba0*/  FFMA.FTZ R2, R29, c[0x0][0x23c], -R2 ;  /* 0x00008f001d027a23 */ /* 0x000fe20000010802 */
[----:B------:R-:W-:Y:S01]  /*6bb0*/  LOP3.LUT R172, R172, 0xffff, RZ, 0xc0, !PT ;  /* 0x0000ffffacac7812 */ /* 0x000fe200078ec0ff */
[----:B------:R-:W-:Y:S01]  /*6bc0*/  FFMA.FTZ R14, R14, c[0x0][0x23c], -R0 ;  /* 0x00008f000e0e7a23 */ /* 0x000fe20000010800 */
[----:B------:R-:W-:Y:S01]  /*6bd0*/  LOP3.LUT R4, R15, 0xff, RZ, 0xc0, !PT ;  /* 0x000000ff0f047812 */ /* 0x000fe200078ec0ff */
[----:B------:R-:W3:Y:S01]  /*6be0*/  MUFU.EX2 R229, R35 ;  /* 0x0000002300e57308 */ /* 0x000ee20000000800 */
[----:B------:R-:W-:Y:S01]  /*6bf0*/  SHF.R.U32.HI R7, RZ, 0x10, R170 ;  /* 0x00000010ff077819 */ /* 0x000fe200000116aa */
[--C-:B------:R-:W-:Y:S01]  /*6c00*/  FFMA.FTZ R11, R11, c[0x0][0x23c], -R0.reuse ;  /* 0x00008f000b0b7a23 */ /* 0x100fe20000010800 */
[----:B------:R-:W-:Y:S01]  /*6c10*/  ISETP.LE.U32.AND P5, PT, R4, UR4, PT ;  /* 0x0000000404007c0c */ /* 0x000fe2000bfa3070 */
[--C-:B------:R-:W-:Y:S01]  /*6c20*/  FFMA.FTZ R10, R10, c[0x0][0x23c], -R0.reuse ;  /* 0x00008f000a0a7a23 */ /* 0x100fe20000010800 */
[C---:B-1----:R-:W-:Y:S01]  /*6c30*/  LOP3.LUT R3, R170.reuse, 0xff, RZ, 0xc0, !PT ;  /* 0x000000ffaa037812 */ /* 0x042fe200078ec0ff */
[----:B------:R-:W-:Y:S01]  /*6c40*/  FFMA.FTZ R31, R31, c[0x0][0x23c], -R0 ;  /* 0x00008f001f1f7a23 */ /* 0x000fe20000010800 */
[----:B------:R-:W-:Y:S01]  /*6c50*/  SHF.R.U32.HI R4, RZ, 0x8, R172 ;  /* 0x00000008ff047819 */ /* 0x000fe200000116ac */
[--C-:B------:R-:W-:Y:S01]  /*6c60*/  FFMA.FTZ R27, R27, c[0x0][0x23c], -R0.reuse ;  /* 0x00008f001b1b7a23 */ /* 0x100fe20000010800 */
[----:B------:R-:W-:Y:S01]  /*6c70*/  LOP3.LUT R170, R170, 0xffff, RZ, 0xc0, !PT ;  /* 0x0000ffffaaaa7812 */ /* 0x000fe200078ec0ff */
[----:B------:R-:W1:Y:S01]  /*6c80*/  MUFU.EX2 R223, R20 ;  /* 0x0000001400df7308 */ /* 0x000e620000000800 */
[--C-:B------:R-:W-:Y:S02]  /*6c90*/  FFMA.FTZ R26, R26, c[0x0][0x23c], -R0.reuse ;  /* 0x00008f001a1a7a23 */ /* 0x100fe40000010800 */
[----:B------:R-:W-:Y:S02]  /*6ca0*/  FFMA.FTZ R0, R30, c[0x0][0x23c], -R0 ;  /* 0x00008f001e007a23 */ /* 0x000fe40000010800 */
[----:B--2---:R-:W-:Y:S01]  /*6cb0*/  @!P3 FADD.FTZ R228, -R228, -RZ ;  /* 0x800000ffe4e4b221 */ /* 0x004fe20000010100 */
[----:B------:R-:W-:Y:S02]  /*6cc0*/  ISETP.LE.U32.AND P3, PT, R3, UR4, PT ;  /* 0x0000000403007c0c */ /* 0x000fe4000bf63070 */
[----:B------:R-:W-:Y:S02]  /*6cd0*/  SHF.R.U32.HI R3, RZ, 0x10, R175 ;  /* 0x00000010ff037819 */ /* 0x000fe400000116af */
[----:B------:R-:W2:Y:S01]  /*6ce0*/  MUFU.EX2 R224, R23 ;  /* 0x0000001700e07308 */ /* 0x000ea20000000800 */
[----:B------:R-:W-:Y:S01]  /*6cf0*/  LOP3.LUT R175, R175, 0xffff, RZ, 0xc0, !PT ;  /* 0x0000ffffafaf7812 */ /* 0x000fe200078ec0ff */
[----:B---3--:R-:W-:Y:S01]  /*6d00*/  @!P2 FADD.FTZ R229, -R229, -RZ ;  /* 0x800000ffe5e5a221 */ /* 0x008fe20000010100 */
[----:B------:R-:W-:Y:S02]  /*6d10*/  ISETP.LE.U32.AND P2, PT, R5, UR4, PT ;  /* 0x0000000405007c0c */ /* 0x000fe4000bf43070 */
[----:B------:R-:W-:Y:S02]  /*6d20*/  LOP3.LUT R5, R3, 0xff, RZ, 0xc0, !PT ;  /* 0x000000ff03057812 */ /* 0x000fe400078ec0ff */
[----:B------:R-:W-:Y:S03]  /*6d30*/  LOP3.LUT R3, R4, 0xffff, RZ, 0xc0, !PT ;  /* 0x0000ffff04037812 */ /* 0x000fe600078ec0ff */
[----:B------:R-:W3:Y:S01]  /*6d40*/  MUFU.EX2 R227, R34 ;  /* 0x0000002200e37308 */ /* 0x000ee20000000800 */
[----:B------:R-:W-:Y:S01]  /*6d50*/  SHF.R.U32.HI R4, RZ, 0x18, R176 ;  /* 0x00000018ff047819 */ /* 0x000fe200000116b0 */
[----:B-1----:R-:W-:Y:S01]  /*6d60*/  @!P6 FADD.FTZ R223, -R223, -RZ ;  /* 0x800000ffdfdfe221 */ /* 0x002fe20000010100 */
[----:B------:R-:W-:Y:S02]  /*6d70*/  ISETP.LE.U32.AND P6, PT, R5, UR4, PT ;  /* 0x0000000405007c0c */ /* 0x000fe4000bfc3070 */
[----:B------:R-:W-:Y:S05]  /*6d80*/  LOP3.LUT R5, R166, 0xff, RZ, 0xc0, !PT ;  /* 0x000000ffa6057812 */ /* 0x000fea00078ec0ff */
[----:B------:R-:W1:Y:S01]  /*6d90*/  MUFU.EX2 R219, R16 ;  /* 0x0000001000db7308 */ /* 0x000e620000000800 */
[----:B--2---:R-:W-:Y:S01]  /*6da0*/  @!P1 FADD.FTZ R224, -R224, -RZ ;  /* 0x800000ffe0e09221 */ /* 0x004fe20000010100 */
[----:B------:R-:W-:Y:S02]  /*6db0*/  ISETP.LE.U32.AND P1, PT, R3, UR4, PT ;  /* 0x0000000403007c0c */ /* 0x000fe4000bf23070 */
[----:B------:R-:W-:Y:S06]  /*6dc0*/  LOP3.LUT R3, R165, 0xff, RZ, 0xc0, !PT ;  /* 0x000000ffa5037812 */ /* 0x000fec00078ec0ff */
[----:B------:R-:W2:Y:S01]  /*6dd0*/  MUFU.EX2 R225, R28 ;  /* 0x0000001c00e17308 */ /* 0x000ea20000000800 */
[----:B---3--:R-:W-:Y:S01]  /*6de0*/  @!P5 FADD.FTZ R227, -R227, -RZ ;  /* 0x800000ffe3e3d221 */ /* 0x008fe20000010100 */
[----:B------:R-:W-:Y:S02]  /*6df0*/  ISETP.LE.U32.AND P5, PT, R3, UR4, PT ;  /* 0x0000000403007c0c */ /* 0x000fe4000bfa3070 */
[----:B------:R-:W-:Y:S06]  /*6e00*/  SHF.R.U32.HI R3, RZ, 0x18, R165 ;  /* 0x00000018ff037819 */ /* 0x000fec00000116a5 */
[----:B------:R-:W3:Y:S01]  /*6e10*/  MUFU.EX2 R221, R22 ;  /* 0x0000001600dd7308 */ /* 0x000ee20000000800 */
[----:B-1----:R-:W-:Y:S01]  /*6e20*/  @!P3 FADD.FTZ R219, -R219, -RZ ;  /* 0x800000ffdbdbb221 */ /* 0x002fe20000010100 */
[----:B------:R-:W-:Y:S02]  /*6e30*/  ISETP.LE.U32.AND P3, PT, R3, UR4, PT ;  /* 0x0000000403007c0c */ /* 0x000fe4000bf63070 */
[----:B------:R-:W-:Y:S02]  /*6e40*/  LOP3.LUT R3, R7, 0xff, RZ, 0xc0, !PT ;  /* 0x000000ff07037812 */ /* 0x000fe400078ec0ff */
[----:B------:R-:W-:Y:S04]  /*6e50*/  SHF.R.U32.HI R16, RZ, 0x10, R168 ;  /* 0x00000010ff107819 */ /* 0x000fe800000116a8 */
[----:B------:R-:W1:Y:S01]  /*6e60*/  MUFU.EX2 R220, R19 ;  /* 0x0000001300dc7308 */ /* 0x000e620000000800 */
[----:B--2---:R-:W-:Y:S01]  /*6e70*/  @!P4 FADD.FTZ R225, -R225, -RZ ;  /* 0x800000ffe1e1c221 */ /* 0x004fe20000010100 */
[----:B------:R-:W-:Y:S02]  /*6e80*/  ISETP.LE.U32.AND P4, PT, R4, UR4, PT ;  /* 0x0000000404007c0c */ /* 0x000fe4000bf83070 */
[----:B------:R-:W-:Y:S06]  /*6e90*/  LOP3.LUT R4, R176, 0xff, RZ, 0xc0, !PT ;  /* 0x000000ffb0047812 */ /* 0x000fec00078ec0ff */
[----:B------:R-:W2:Y:S01]  /*6ea0*/  MUFU.EX2 R226, R33 ;  /* 0x0000002100e27308 */ /* 0x000ea20000000800 */
[----:B---3--:R-:W-:Y:S01]  /*6eb0*/  @!P6 FADD.FTZ R221, -R221, -RZ ;  /* 0x800000ffdddde221 */ /* 0x008fe20000010100 */
[----:B------:R-:W-:Y:S02]  /*6ec0*/  ISETP.LE.U32.AND P6, PT, R3, UR4, PT ;  /* 0x0000000403007c0c */ /* 0x000fe4000bfc3070 */
[----:B------:R-:W-:Y:S01]  /*6ed0*/  SHF.R.U32.HI R3, RZ, 0x8, R175 ;  /* 0x00000008ff037819 */ /* 0x000fe200000116af */
[----:B------:R-:W-:Y:S01]  /*6ee0*/  @!P4 FADD.FTZ R195, -R195, -RZ ;  /* 0x800000ffc3c3c221 */ /* 0x000fe20000010100 */
[----:B------:R-:W-:Y:S04]  /*6ef0*/  ISETP.LE.U32.AND P4, PT, R6, UR4, PT ;  /* 0x0000000406007c0c */ /* 0x000fe8000bf83070 */
[----:B------:R-:W3:Y:S01]  /*6f00*/  MUFU.EX2 R218, R18 ;  /* 0x0000001200da7308 */ /* 0x000ee20000000800 */
[----:B------:R-:W-:Y:S01]  /*6f10*/  LOP3.LUT R3, R3, 0xffff, RZ, 0xc0, !PT ;  /* 0x0000ffff03037812 */ /* 0x000fe200078ec0ff */
[----:B-1----:R-:W-:Y:S01]  /*6f20*/  @!P2 FADD.FTZ R220, -R220, -RZ ;  /* 0x800000ffdcdca221 */ /* 0x002fe20000010100 */
[----:B------:R-:W-:Y:S02]  /*6f30*/  ISETP.LE.U32.AND P2, PT, R4, UR4, PT ;  /* 0x0000000404007c0c */ /* 0x000fe4000bf43070 */
[----:B------:R-:W-:Y:S05]  /*6f40*/  SHF.R.U32.HI R4, RZ, 0x8, R170 ;  /* 0x00000008ff047819 */ /* 0x000fea00000116aa */
[----:B------:R-:W1:Y:S01]  /*6f50*/  MUFU.EX2 R198, R12 ;  /* 0x0000000c00c67308 */ /* 0x000e620000000800 */
[----:B------:R-:W-:Y:S02]  /*6f60*/  @!P4 FADD.FTZ R197, -R197, -RZ ;  /* 0x800000ffc5c5c221 */ /* 0x000fe40000010100 */
[----:B--2---:R-:W-:Y:S01]  /*6f70*/  @!P1 FADD.FTZ R226, -R226, -RZ ;  /* 0x800000ffe2e29221 */ /* 0x004fe20000010100 */
[----:B------:R-:W-:Y:S02]  /*6f80*/  ISETP.LE.U32.AND P1, PT, R5, UR4, PT ;  /* 0x0000000405007c0c */ /* 0x000fe4000bf23070 */
[----:B------:R-:W-:Y:S01]  /*6f90*/  SHF.R.U32.HI R5, RZ, 0x10, R176 ;  /* 0x00000010ff057819 */ /* 0x000fe200000116b0 */
[----:B------:R-:W-:Y:S01]  /*6fa0*/  @!P2 FADD.FTZ R190, -R190, -RZ ;  /* 0x800000ffbebea221 */ /* 0x000fe20000010100 */
[----:B------:R-:W-:Y:S02]  /*6fb0*/  ISETP.LE.U32.AND P2, PT, R3, UR4, PT ;  /* 0x0000000403007c0c */ /* 0x000fe4000bf43070 */
[----:B------:R-:W2:Y:S01]  /*6fc0*/  MUFU.EX2 R186, R8 ;  /* 0x0000000800ba7308 */ /* 0x000ea20000000800 */
[----:B------:R-:W-:Y:S02]  /*6fd0*/  LOP3.LUT R5, R5, 0xff, RZ, 0xc0, !PT ;  /* 0x000000ff05057812 */ /* 0x000fe400078ec0ff */
[----:B------:R-:W-:Y:S01]  /*6fe0*/  LOP3.LUT R3, R4, 0xffff, RZ, 0xc0, !PT ;  /* 0x0000ffff04037812 */ /* 0x000fe200078ec0ff */
[----:B---3--:R-:W-:Y:S01]  /*6ff0*/  @!P6 FADD.FTZ R218, -R218, -RZ ;  /* 0x800000ffdadae221 */ /* 0x008fe20000010100 */
[----:B------:R-:W-:Y:S02]  /*7000*/  ISETP.LE.U32.AND P6, PT, R5, UR4, PT ;  /* 0x0000000405007c0c */ /* 0x000fe4000bfc3070 */
[----:B------:R-:W-:Y:S03]  /*7010*/  LOP3.LUT R4, R174, 0xff, RZ, 0xc0, !PT ;  /* 0x000000ffae047812 */ /* 0x000fe600078ec0ff */
[----:B------:R-:W3:Y:S01]  /*7020*/  MUFU.EX2 R199, R21 ;  /* 0x0000001500c77308 */ /* 0x000ee20000000800 */
[----:B------:R-:W-:Y:S02]  /*7030*/  ISETP.LE.U32.AND P4, PT, R4, UR4, PT ;  /* 0x0000000404007c0c */ /* 0x000fe4000bf83070 */
[----:B------:R-:W-:Y:S01]  /*7040*/  SHF.R.U32.HI R4, RZ, 0x18, R174 ;  /* 0x00000018ff047819 */ /* 0x000fe200000116ae */
[----:B-1----:R-:W-:Y:S01]  /*7050*/  @!P1 FADD.FTZ R198, -R198, -RZ ;  /* 0x800000ffc6c69221 */ /* 0x002fe20000010100 */
[----:B------:R-:W-:Y:S02]  /*7060*/  ISETP.LE.U32.AND P1, PT, R3, UR4, PT ;  /* 0x0000000403007c0c */ /* 0x000fe4000bf23070 */
[----:B------:R-:W-:Y:S01]  /*7070*/  LOP3.LUT R3, R176, 0xffff, RZ, 0xc0, !PT ;  /* 0x0000ffffb0037812 */ /* 0x000fe200078ec0ff */
[----:B------:R-:W-:Y:S01]  /*7080*/  @!P6 FADD.FTZ R182, -R182, -RZ ;  /* 0x800000ffb6b6e221 */ /* 0x000fe20000010100 */
[----:B------:R-:W-:Y:S01]  /*7090*/  SHF.R.U32.HI R12, RZ, 0x18, R168 ;  /* 0x00000018ff0c7819 */ /* 0x000fe200000116a8 */
[----:B------:R1:W-:Y:S01]  /*70a0*/  MUFU.EX2 R187, R2 ;  /* 0x0000000200bb7308 */ /* 0x0003e20000000800 */
[----:B------:R-:W-:Y:S02]  /*70b0*/  SHF.R.U32.HI R3, RZ, 0x8, R3 ;  /* 0x00000008ff037819 */ /* 0x000fe40000011603 */
[----:B------:R-:W-:Y:S01]  /*70c0*/  LOP3.LUT R168, R168, 0xffff, RZ, 0xc0, !PT ;  /* 0x0000ffffa8a87812 */ /* 0x000fe200078ec0ff */
[----:B--2---:R-:W-:Y:S01]  /*70d0*/  @!P4 FADD.FTZ R186, -R186, -RZ ;  /* 0x800000ffbabac221 */ /* 0x004fe20000010100 */
[----:B------:R-:W-:Y:S02]  /*70e0*/  SHF.R.U32.HI R8, RZ, 0x10, R166 ;  /* 0x00000010ff087819 */ /* 0x000fe400000116a6 */
[----:B------:R-:W-:Y:S02]  /*70f0*/  LOP3.LUT R3, R3, 0xffff, RZ, 0xc0, !PT ;  /* 0x0000ffff03037812 */ /* 0x000fe400078ec0ff */
[----:B------:R-:W-:Y:S01]  /*7100*/  LOP3.LUT R166, R166, 0xffff, RZ, 0xc0, !PT ;  /* 0x0000ffffa6a67812 */ /* 0x000fe200078ec0ff */
[----:B------:R-:W2:Y:S01]  /*7110*/  MUFU.EX2 R196, R17 ;  /* 0x0000001100c47308 */ /* 0x000ea20000000800 */
[----:B------:R-:W-:Y:S01]  /*7120*/  ISETP.LE.U32.AND P0, PT, R12, UR4, PT ;  /* 0x000000040c007c0c */ /* 0x000fe2000bf03070 */
[----:B---3--:R-:W-:Y:S01]  /*7130*/  @!P2 FADD.FTZ R199, -R199, -RZ ;  /* 0x800000ffc7c7a221 */ /* 0x008fe20000010100 */
[----:B------:R-:W-:Y:S02]  /*7140*/  ISETP.LE.U32.AND P2, PT, R4, UR4, PT ;  /* 0x0000000404007c0c */ /* 0x000fe4000bf43070 */
[----:B------:R-:W-:Y:S05]  /*7150*/  LOP3.LUT R4, R8, 0xff, RZ, 0xc0, !PT ;  /* 0x000000ff08047812 */ /* 0x000fea00078ec0ff */
[----:B------:R-:W3:Y:S01]  /*7160*/  MUFU.EX2 R189, R14 ;  /* 0x0000000e00bd7308 */ /* 0x000ee20000000800 */
[----:B------:R-:W-:Y:S02]  /*7170*/  ISETP.LE.U32.AND P6, PT, R4, UR4, PT ;  /* 0x0000000404007c0c */ /* 0x000fe4000bfc3070 */
[----:B------:R-:W-:Y:S02]  /*7180*/  SHF.R.U32.HI R4, RZ, 0x8, R166 ;  /* 0x00000008ff047819 */ /* 0x000fe400000116a6 */
[----:B-1----:R-:W-:Y:S02]  /*7190*/  F2FP.RELU.BF16.PACK_AB R2, R195, R182 ;  /* 0x000000b6c302723e */ /* 0x002fe400000018ff */
[----:B------:R-:W-:Y:S03]  /*71a0*/  LOP3.LUT R4, R4, 0xffff, RZ, 0xc0, !PT ;  /* 0x0000ffff04047812 */ /* 0x000fe600078ec0ff */
[----:B------:R-:W1:Y:S01]  /*71b0*/  MUFU.EX2 R177, R164 ;  /* 0x000000a400b17308 */ /* 0x000e620000000800 */
[----:B------:R4:W-:Y:S01]  /*71c0*/  STS [R233+0x20400], R2 ;  /* 0x02040002e9007388 */ /* 0x0009e20000000800 */
[----:B--2---:R-:W-:Y:S01]  /*71d0*/  @!P1 FADD.FTZ R196, -R196, -RZ ;  /* 0x800000ffc4c49221 */ /* 0x004fe20000010100 */
[----:B------:R-:W-:Y:S02]  /*71e0*/  ISETP.LE.U32.AND P1, PT, R3, UR4, PT ;  /* 0x0000000403007c0c */ /* 0x000fe4000bf23070 */
[----:B------:R-:W-:Y:S02]  /*71f0*/  SHF.R.U32.HI R3, RZ, 0x10, R174 ;  /* 0x00000010ff037819 */ /* 0x000fe400000116ae */
[----:B------:R-:W-:Y:S03]  /*7200*/  LOP3.LUT R174, R174, 0xffff, RZ, 0xc0, !PT ;  /* 0x0000ffffaeae7812 */ /* 0x000fe600078ec0ff */
[----:B------:R-:W2:Y:S01]  /*7210*/  MUFU.EX2 R188, R11 ;  /* 0x0000000b00bc7308 */ /* 0x000ea20000000800 */
[----:B------:R-:W-:Y:S02]  /*7220*/  LOP3.LUT R5, R3, 0xff, RZ, 0xc0, !PT ;  /* 0x000000ff03057812 */ /* 0x000fe400078ec0ff */
[----:B------:R-:W-:Y:S01]  /*7230*/  SHF.R.U32.HI R3, RZ, 0x8, R174 ;  /* 0x00000008ff037819 */ /* 0x000fe200000116ae */
[----:B---3--:R-:W-:Y:S01]  /*7240*/  @!P6 FADD.FTZ R189, -R189, -RZ ;  /* 0x800000ffbdbde221 */ /* 0x008fe20000010100 */
[----:B------:R-:W-:Y:S02]  /*7250*/  ISETP.LE.U32.AND P4, PT, R5, UR4, PT ;  /* 0x0000000405007c0c */ /* 0x000fe4000bf83070 */
[----:B------:R-:W-:Y:S02]  /*7260*/  LOP3.LUT R3, R3, 0xffff, RZ, 0xc0, !PT ;  /* 0x0000ffff03037812 */ /* 0x000fe400078ec0ff */
[----:B------:R-:W-:Y:S01]  /*7270*/  SHF.R.U32.HI R5, RZ, 0x10, R165 ;  /* 0x00000010ff057819 */ /* 0x000fe200000116a5 */
[----:B------:R-:W3:Y:S01]  /*7280*/  MUFU.EX2 R178, R10 ;  /* 0x0000000a00b27308 */ /* 0x000ee20000000800 */
[----:B------:R-:W-:Y:S02]  /*7290*/  ISETP.LE.U32.AND P6, PT, R3, UR4, PT ;  /* 0x0000000403007c0c */ /* 0x000fe4000bfc3070 */
[----:B------:R-:W-:Y:S01]  /*72a0*/  LOP3.LUT R5, R5, 0xff, RZ, 0xc0, !PT ;  /* 0x000000ff05057812 */ /* 0x000fe200078ec0ff */
[----:B-1----:R-:W-:Y:S01]  /*72b0*/  @!P1 FADD.FTZ R177, -R177, -RZ ;  /* 0x800000ffb1b19221 */ /* 0x002fe20000010100 */
[----:B------:R-:W-:Y:S02]  /*72c0*/  LOP3.LUT R3, R16, 0xff, RZ, 0xc0, !PT ;  /* 0x000000ff10037812 */ /* 0x000fe400078ec0ff */
[----:B------:R-:W-:Y:S02]  /*72d0*/  LOP3.LUT R165, R165, 0xffff, RZ, 0xc0, !PT ;  /* 0x0000ffffa5a57812 */ /* 0x000fe400078ec0ff */
[----:B----4-:R-:W-:Y:S01]  /*72e0*/  F2FP.RELU.BF16.PACK_AB R2, R196, R219 ;  /* 0x000000dbc402723e */ /* 0x010fe200000018ff */
[----:B------:R-:W1:Y:S01]  /*72f0*/  MUFU.EX2 R176, R9 ;  /* 0x0000000900b07308 */ /* 0x000e620000000800 */
[----:B------:R-:W-:Y:S02]  /*7300*/  ISETP.LE.U32.AND P1, PT, R3, UR4, PT ;  /* 0x0000000403007c0c */ /* 0x000fe4000bf23070 */
[----:B------:R-:W-:Y:S01]  /*7310*/  SHF.R.U32.HI R3, RZ, 0x8, R165 ;  /* 0x00000008ff037819 */ /* 0x000fe200000116a5 */
[----:B--2---:R-:W-:Y:S01]  /*7320*/  @!P2 FADD.FTZ R188, -R188, -RZ ;  /* 0x800000ffbcbca221 */ /* 0x004fe20000010100 */
[----:B------:R-:W-:Y:S02]  /*7330*/  ISETP.LE.U32.AND P2, PT, R4, UR4, PT ;  /* 0x0000000404007c0c */ /* 0x000fe4000bf43070 */
[----:B------:R-:W-:Y:S02]  /*7340*/  SHF.R.U32.HI R4, RZ, 0x8, R168 ;  /* 0x00000008ff047819 */ /* 0x000fe400000116a8 */
[----:B------:R-:W-:Y:S01]  /*7350*/  LOP3.LUT R3, R3, 0xffff, RZ, 0xc0, !PT ;  /* 0x0000ffff03037812 */ /* 0x000fe200078ec0ff */
[----:B------:R2:W4:Y:S01]  /*7360*/  MUFU.EX2 R181, R0 ;  /* 0x0000000000b57308 */ /* 0x0005220000000800 */
[----:B------:R-:W-:Y:S01]  /*7370*/  LOP3.LUT R4, R4, 0xffff, RZ, 0xc0, !PT ;  /* 0x0000ffff04047812 */ /* 0x000fe200078ec0ff */
[----:B---3--:R-:W-:Y:S01]  /*7380*/  @!P4 FADD.FTZ R178, -R178, -RZ ;  /* 0x800000ffb2b2c221 */ /* 0x008fe20000010100 */
[----:B------:R-:W-:Y:S02]  /*7390*/  ISETP.LE.U32.AND P4, PT, R5, UR4, PT ;  /* 0x0000000405007c0c */ /* 0x000fe4000bf83070 */
[----:B------:R-:W-:Y:S05]  /*73a0*/  F2FP.RELU.BF16.PACK_AB R5, R177, R190 ;  /* 0x000000beb105723e */ /* 0x000fea00000018ff */
[----:B------:R-:W3:Y:S01]  /*73b0*/  MUFU.EX2 R184, R13 ;  /* 0x0000000d00b87308 */ /* 0x000ee20000000800 */
[----:B------:R3:W-:Y:S01]  /*73c0*/  STS [R233+0x20000], R5 ;  /* 0x02000005e9007388 */ /* 0x0007e20000000800 */
[----:B-1----:R-:W-:Y:S01]  /*73d0*/  @!P6 FADD.FTZ R176, -R176, -RZ ;  /* 0x800000ffb0b0e221 */ /* 0x002fe20000010100 */
[----:B------:R-:W-:Y:S02]  /*73e0*/  ISETP.LE.U32.AND P6, PT, R3, UR4, PT ;  /* 0x0000000403007c0c */ /* 0x000fe4000bfc3070 */
[----:B------:R1:W-:Y:S01]  /*73f0*/  STS [R234+0x20000], R2 ;  /* 0x02000002ea007388 */ /* 0x0003e20000000800 */
[----:B------:R-:W-:Y:S04]  /*7400*/  F2FP.RELU.BF16.PACK_AB R3, R188, R178 ;  /* 0x000000b2bc03723e */ /* 0x000fe800000018ff */
        /* <DEDUP_REMOVED lines=148> */
[----:B------:R-:W-:Y:S01]  /*7d50*/  FADD.FTZ R11, -R214, R11 ;  /* 0x0000000bd60b7221 */ /* 0x000fe20000010100 */
[----:B------:R-:W-:Y:S01]  /*7d60*/  FSEL R2, R2, R217, P1 ;  /* 0x000000d902027208 */ /* 0x000fe20000800000 */
[----:B------:R-:W-:Y:S01]  /*7d70*/  FMUL.FTZ R190, R190, R4 ;  /* 0x00000004bebe7220 */ /* 0x000fe20000410000 */
[----:B------:R-:W-:Y:S02]  /*7d80*/  FSETP.GE.FTZ.AND P1, PT, R195, RZ, PT ;  /* 0x000000ffc300720b */ /* 0x000fe40003f36000 */
[----:B------:R-:W-:Y:S01]  /*7d90*/  FADD.FTZ R10, -R214, R10 ;  /* 0x0000000ad60a7221 */ /* 0x000fe20000010100 */
[----:B------:R-:W-:Y:S01]  /*7da0*/  FSEL R0, R0, R216, P0 ;  /* 0x000000d800007208 */ /* 0x000fe20000000000 */
[----:B------:R-:W-:Y:S01]  /*7db0*/  FMUL.FTZ R177, R177, R2 ;  /* 0x00000002b1b17220 */ /* 0x000fe20000410000 */
[----:B------:R-:W-:Y:S01]  /*7dc0*/  FSETP.GE.FTZ.AND P0, PT, R186, RZ, PT ;  /* 0x000000ffba00720b */ /* 0x000fe20003f16000 */
[----:B------:R-:W-:Y:S02]  /*7dd0*/  FADD.FTZ R2, -R216, R7 ;  /* 0x00000007d8027221 */ /* 0x000fe40000010100 */
[----:B------:R-:W-:Y:S01]  /*7de0*/  FMUL.FTZ R182, R182, R0 ;  /* 0x00000000b6b67220 */ /* 0x000fe20000410000 */
[----:B------:R-:W1:Y:S01]  /*7df0*/  LDSM.16.M88.4 R4, [R206+0x18800] ;  /* 0x01880000ce04783b */ /* 0x000e620000000200 */
[C---:B------:R-:W-:Y:S01]  /*7e00*/  FADD.FTZ R0, -R215.reuse, R8 ;  /* 0x00000008d7007221 */ /* 0x040fe20000010100 */
[----:B------:R-:W-:Y:S01]  /*7e10*/  FSEL R2, R2, R216, P1 ;  /* 0x000000d802027208 */ /* 0x000fe20000800000 */
[----:B------:R-:W-:Y:S01]  /*7e20*/  FADD.FTZ R9, -R215, R9 ;  /* 0x00000009d7097221 */ /* 0x000fe20000010100 */
[----:B------:R-:W-:Y:S01]  /*7e30*/  FSETP.GE.FTZ.AND P1, PT, R188, RZ, PT ;  /* 0x000000ffbc00720b */ /* 0x000fe20003f36000 */
[----:B------:R-:W-:Y:S01]  /*7e40*/  FADD.FTZ R8, -R214, R15 ;  /* 0x0000000fd6087221 */ /* 0x000fe20000010100 */
[----:B------:R-:W-:Y:S01]  /*7e50*/  FSEL R0, R0, R215, P0 ;  /* 0x000000d700007208 */ /* 0x000fe20000000000 */
[----:B------:R-:W-:Y:S01]  /*7e60*/  FMUL.FTZ R195, R195, R2 ;  /* 0x00000002c3c37220 */ /* 0x000fe20000410000 */
[----:B------:R-:W-:Y:S02]  /*7e70*/  LEA R212, P0, R169, R212, 0x2 ;  /* 0x000000d4a9d47211 */ /* 0x000fe400078010ff */
[----:B------:R-:W-:Y:S01]  /*7e80*/  FSEL R2, R10, R214, P2 ;  /* 0x000000d60a027208 */ /* 0x000fe20001000000 */
        /* <DEDUP_REMOVED lines=22> */
[-C--:B------:R-:W-:Y:S02]  /*7ff0*/  FSEL R10, R10, R215.reuse, P2 ;  /* 0x000000d70a0a7208 */ /* 0x080fe40001000000 */
[----:B------:R-:W-:Y:S02]  /*8000*/  FSETP.GE.FTZ.AND P2, PT, R196, RZ, PT ;  /* 0x000000ffc400720b */ /* 0x000fe40003f56000 */
[----:B------:R-:W-:Y:S01]  /*8010*/  FSEL R0, R0, R216, P0 ;  /* 0x000000d800007208 */ /* 0x000fe20000000000 */
        /* <DEDUP_REMOVED lines=14> */
[-C--:B------:R-:W-:Y:S02]  /*8100*/  FSEL R4, R4, R217.reuse, P2 ;  /* 0x000000d904047208 */ /* 0x080fe40001000000 */
[----:B------:R-:W-:Y:S01]  /*8110*/  FSETP.GE.FTZ.AND P2, PT, R199, RZ, PT ;  /* 0x000000ffc700720b */ /* 0x000fe20003f56000 */
[C---:B------:R-:W-:Y:S01]  /*8120*/  FADD.FTZ R23, -R216.reuse, R23 ;  /* 0x00000017d8177221 */ /* 0x040fe20000010100 */
[----:B------:R-:W-:Y:S01]  /*8130*/  HMMA.16816.F32.BF16 R32, R164, R6, R32 ;  /* 0x00000006a420723c */ /* 0x000fe20000041820 */
[----:B------:R-:W-:Y:S03]  /*8140*/  FADD.FTZ R22, -R216, R22 ;  /* 0x00000016d8167221 */ /* 0x000fe60000010100 */
[----:B------:R-:W-:Y:S01]  /*8150*/  FADD.FTZ R21, -R217, R21 ;  /* 0x00000015d9157221 */ /* 0x000fe20000010100 */
        /* <DEDUP_REMOVED lines=8> */
[C---:B------:R-:W-:Y:S01]  /*81e0*/  FADD.FTZ R26, -R214.reuse, R26 ;  /* 0x0000001ad61a7221 */ /* 0x040fe20000010100 */
        /* <DEDUP_REMOVED lines=61> */
[----:B------:R-:W-:Y:S02]  /*85c0*/  LEA R0, P4, R9, R2, 0x5 ;  /* 0x0000000209007211 */ /* 0x000fe400078828ff */
        /* <DEDUP_REMOVED lines=43> */
.L_x_1928:
        /* <DEDUP_REMOVED lines=175> */
.L_x_1929:
        /* <DEDUP_REMOVED lines=17> */
[----:B------:R-:W-:Y:S01]  /*9480*/  UIMAD UR4, UR6, 0x18, URZ ;  /* 0x00000018060478a4 */ /* 0x000fe2000f8e023f */
[----:B------:R-:W4:Y:S05]  /*9490*/  LDSM.16.MT88.4 R172, [R200+0x800] ;  /* 0x00080000c8ac783b */ /* 0x000f2a0000004200 */
[----:B------:R-:W3:Y:S01]  /*94a0*/  LDSM.16.M88.4 R176, [R192+0x1d000] ;  /* 0x01d00000c0b0783b */ /* 0x000ee20000000200 */
[----:B------:R-:W-:Y:S02]  /*94b0*/  IMAD.U32 R198, RZ, RZ, UR4 ;  /* 0x00000004ffc67e24 */ /* 0x000fe4000f8e00ff */
[----:B------:R-:W-:Y:S01]  /*94c0*/  IMAD.U32 R214, RZ, RZ, UR4 ;  /* 0x00000004ffd67e24 */ /* 0x000fe2000f8e00ff */
[----:B------:R-:W-:Y:S01]  /*94d0*/  USHF.L.U32 UR4, UR6, 0x5, URZ ;  /* 0x0000000506047899 */ /* 0x000fe2000800063f */
[----:B------:R-:W3:Y:S05]  /*94e0*/  LDSM.16.MT88.4 R180, [R200+0x4800] ;  /* 0x00480000c8b4783b */ /* 0x000eea0000004200 */
[----:B------:R-:W-:Y:S01]  /*94f0*/  LDSM.16.M88.4 R184, [R193+0x1d000] ;  /* 0x01d00000c1b8783b */ /* 0x000fe20000000200 */
[----:B------:R-:W-:Y:S02]  /*9500*/  IMAD.U32 R199, RZ, RZ, UR4 ;  /* 0x00000004ffc77e24 */ /* 0x000fe4000f8e00ff */
[----:B------:R-:W-:Y:S01]  /*9510*/  IMAD.U32 R217, RZ, RZ, UR4 ;  /* 0x00000004ffd97e24 */ /* 0x000fe2000f8e00ff */
[----:B------:R-:W-:Y:S01]  /*9520*/  UIMAD UR4, UR6, 0x28, URZ ;  /* 0x00000028060478a4 */ /* 0x000fe2000f8e023f */
[-C--:B-1----:R-:W-:Y:S01]  /*9530*/  HMMA.16816.F32.BF16 R4, R32, R16.reuse, RZ ;  /* 0x000000102004723c */ /* 0x082fe200000418ff */
[----:B------:R-:W-:Y:S04]  /*9540*/  LDSM.16.MT88.4 R188, [R200+0x5000] ;  /* 0x00500000c8bc783b */ /* 0x000fe80000004200 */
[----:B------:R-:W-:Y:S01]  /*9550*/  IMAD.U32 R203, RZ, RZ, UR4 ;  /* 0x00000004ffcb7e24 */ /* 0x000fe2000f8e00ff */
[----:B------:R1:W5:Y:S01]  /*9560*/  @P1 LDG.E R247, [R196.64] ;  /* 0x0000000ec4f71981 */ /* 0x000362000c1e1900 */
[----:B------:R-:W-:Y:S01]  /*9570*/  IMAD.U32 R220, RZ, RZ, UR4 ;  /* 0x00000004ffdc7e24 */ /* 0x000fe2000f8e00ff */
[C---:B--2---:R-:W-:Y:S01]  /*9580*/  HMMA.16816.F32.BF16 R8, R28.reuse, R16, RZ ;  /* 0x000000101c08723c */ /* 0x044fe200000418ff */
[----:B------:R-:W-:Y:S02]  /*9590*/  UIMAD UR4, UR6, 0x30, URZ ;  /* 0x00000030060478a4 */ /* 0x000fe4000f8e023f */
[----:B------:R1:W5:Y:S04]  /*95a0*/  @P1 LDG.E R248, [R196.64+0x20] ;  /* 0x0000200ec4f81981 */ /* 0x000368000c1e1900 */
[----:B------:R-:W-:Y:S01]  /*95b0*/  IMAD.U32 R215, RZ, RZ, UR4 ;  /* 0x00000004ffd77e24 */ /* 0x000fe2000f8e00ff */
[-C--:B------:R-:W-:Y:S01]  /*95c0*/  HMMA.16816.F32.BF16 R12, R28, R18.reuse, RZ ;  /* 0x000000121c0c723c */ /* 0x080fe200000418ff */
[----:B------:R1:W5:Y:S03]  /*95d0*/  @P1 LDG.E R245, [R196.64+0x80] ;  /* 0x0000800ec4f51981 */ /* 0x000366000c1e1900 */
[----:B------:R-:W-:Y:S01]  /*95e0*/  IMAD.U32 R219, RZ, RZ, UR4 ;  /* 0x00000004ffdb7e24 */ /* 0x000fe2000f8e00ff */
[----:B------:R-:W-:Y:S01]  /*95f0*/  UIMAD UR4, UR6, 0x38, URZ ;  /* 0x00000038060478a4 */ /* 0x000fe2000f8e023f */
[----:B------:R1:W5:Y:S01]  /*9600*/  @P1 LDG.E R246, [R196.64+0xa0] ;  /* 0x0000a00ec4f61981 */ /* 0x000362000c1e1900 */
[-C--:B------:R-:W-:Y:S01]  /*9610*/  LEA R2, P1, R2, R212.reuse, 0x2 ;  /* 0x000000d402027211 */ /* 0x080fe200078210ff */
[C---:B------:R-:W-:Y:S04]  /*9620*/  HMMA.16816.F32.BF16 R16, R32.reuse, R18, RZ ;  /* 0x000000122010723c */ /* 0x040fe800000418ff */
[----:B------:R-:W-:Y:S02]  /*9630*/  IMAD.U32 R216, RZ, RZ, UR4 ;  /* 0x00000004ffd87e24 */ /* 0x000fe4000f8e00ff */
[----:B------:R-:W-:Y:S01]  /*9640*/  IMAD.U32 R218, RZ, RZ, UR4 ;  /* 0x00000004ffda7e24 */ /* 0x000fe2000f8e00ff */
[----:B------:R-:W-:Y:S01]  /*9650*/  USHF.L.U32 UR4, UR6, 0x4, URZ ;  /* 0x0000000406047899 */ /* 0x000fe2000800063f */
[-C--:B---3--:R-:W-:Y:S03]  /*9660*/  HMMA.16816.F32.BF16 R20, R32, R164.reuse, RZ ;  /* 0x000000a42014723c */ /* 0x088fe600000418ff */
[----:B------:R-:W-:Y:S02]  /*9670*/  UIADD3 UR6, UR4, 0x20, URZ ;  /* 0x0000002004067890 */ /* 0x000fe4000fffe03f */
[----:B------:R-:W-:Y:S02]  /*9680*/  UIADD3 UR7, UR4, 0x40, URZ ;  /* 0x0000004004077890 */ /* 0x000fe4000fffe03f */
[----:B------:R-:W-:Y:S01]  /*9690*/  UIADD3 UR9, UR4, 0x60, URZ ;  /* 0x0000006004097890 */ /* 0x000fe2000fffe03f */
[C---:B------:R-:W-:Y:S05]  /*96a0*/  HMMA.16816.F32.BF16 R24, R28.reuse, R164, RZ ;  /* 0x000000a41c18723c */ /* 0x040fea00000418ff */
[----:B------:R-:W-:Y:S03]  /*96b0*/  IMAD.U32 R0, RZ, RZ, UR9 ;  /* 0x00000009ff007e24 */ /* 0x000fe6000f8e00ff */
[-C--:B------:R-:W-:Y:S08]  /*96c0*/  HMMA.16816.F32.BF16 R28, R28, R166.reuse, RZ ;  /* 0x000000a61c1c723c */ /* 0x080ff000000418ff */
[----:B------:R-:W-:Y:S01]  /*96d0*/  HMMA.16816.F32.BF16 R32, R32, R166, RZ ;  /* 0x000000a62020723c */ /* 0x000fe200000418ff */
[----:B------:R-:W-:Y:S07]  /*96e0*/  LDSM.16.M88.4 R164, [R193+0x1c000] ;  /* 0x01c00000c1a4783b */ /* 0x000fee0000000200 */
[-C--:B----4-:R-:W-:Y:S08]  /*96f0*/  HMMA.16816.F32.BF16 R4, R168, R172.reuse, R4 ;  /* 0x000000aca804723c */ /* 0x090ff00000041804 */
[C---:B------:R-:W-:Y:S08]  /*9700*/  HMMA.16816.F32.BF16 R8, R176.reuse, R172, R8 ;  /* 0x000000acb008723c */ /* 0x040ff00000041808 */
[-C--:B------:R-:W-:Y:S08]  /*9710*/  HMMA.16816.F32.BF16 R12, R176, R174.reuse, R12 ;  /* 0x000000aeb00c723c */ /* 0x080ff0000004180c */
[C---:B------:R-:W-:Y:S01]  /*9720*/  HMMA.16816.F32.BF16 R16, R168.reuse, R174, R16 ;  /* 0x000000aea810723c */ /* 0x040fe20000041810 */
[----:B------:R-:W2:Y:S07]  /*9730*/  LDSM.16.MT88.4 R172, [R200+0x1000] ;  /* 0x00100000c8ac783b */ /* 0x000eae0000004200 */
        /* <DEDUP_REMOVED lines=17> */
[----:B------:R3:W-:Y:S05]  /*9850*/  LDSM.16.M88.4 R164, [R3+0x1e000] ;  /* 0x01e0000003a4783b */ /* 0x0007ea0000000200 */
[----:B------:R-:W-:Y:S02]  /*9860*/  LDSM.16.MT88.4 R188, [R200+0x6000] ;  /* 0x00600000c8bc783b */ /* 0x000fe40000004200 */
[-C--:B--2---:R-:W-:Y:S08]  /*9870*/  HMMA.16816.F32.BF16 R4, R168, R172.reuse, R4 ;  /* 0x000000aca804723c */ /* 0x084ff00000041804 */
[C---:B------:R-:W-:Y:S01]  /*9880*/  HMMA.16816.F32.BF16 R8, R176.reuse, R172, R8 ;  /* 0x000000acb008723c */ /* 0x040fe20000041808 */
[----:B---3--:R-:W-:Y:S07]  /*9890*/  IMAD.U32 R3, RZ, RZ, UR5 ;  /* 0x00000005ff037e24 */ /* 0x008fee000f8e00ff */
[-C--:B------:R-:W-:Y:S04]  /*98a0*/  HMMA.16816.F32.BF16 R12, R176, R174.reuse, R12 ;  /* 0x000000aeb00c723c */ /* 0x080fe8000004180c */
[-C--:B------:R-:W-:Y:S04]  /*98b0*/  LEA.HI.X.SX32 R3, R3, R213.reuse, 0x2, P1 ;  /* 0x000000d503037211 */ /* 0x080fe800008f16ff */
[C---:B------:R-:W-:Y:S01]  /*98c0*/  HMMA.16816.F32.BF16 R16, R168.reuse, R174, R16 ;  /* 0x000000aea810723c */ /* 0x040fe20000041810 */
[----:B------:R-:W2:Y:S07]  /*98d0*/  LDSM.16.MT88.4 R172, [R200+0x2000] ;  /* 0x00200000c8ac783b */ /* 0x000eae0000004200 */
[-C--:B------:R-:W-:Y:S08]  /*98e0*/  HMMA.16816.F32.BF16 R20, R168, R180.reuse, R20 ;  /* 0x000000b4a814723c */ /* 0x080ff00000041814 */
[C---:B------:R-:W-:Y:S08]  /*98f0*/  HMMA.16816.F32.BF16 R24, R176.reuse, R180, R24 ;  /* 0x000000b4b018723c */ /* 0x040ff00000041818 */
[-C--:B------:R-:W-:Y:S01]  /*9900*/  HMMA.16816.F32.BF16 R28, R176, R182.reuse, R28 ;  /* 0x000000b6b01c723c */ /* 0x080fe2000004181c */
[----:B------:R-:W-:Y:S07]  /*9910*/  LDSM.16.MT88.4 R176, [R200+0x2800] ;  /* 0x00280000c8b0783b */ /* 0x000fee0000004200 */
[----:B------:R-:W-:Y:S01]  /*9920*/  HMMA.16816.F32.BF16 R32, R168, R182, R32 ;  /* 0x000000b6a820723c */ /* 0x000fe20000041820 */
[----:B------:R-:W3:Y:S05]  /*9930*/  LDSM.16.M88.4 R168, [R192+0x1e000] ;  /* 0x01e00000c0a8783b */ /* 0x000eea0000000200 */
[----:B------:R-:W4:Y:S02]  /*9940*/  LDSM.16.M88.4 R180, [R192+0x1f000] ;  /* 0x01f00000c0b4783b */ /* 0x000f240000000200 */
        /* <DEDUP_REMOVED lines=10> */
[----:B------:R-:W1:Y:S05]  /*99f0*/  LDSM.16.M88.4 R164, [R193+0x1e000] ;  /* 0x01e00000c1a4783b */ /* 0x000e6a0000000200 */
[----:B------:R-:W1:Y:S02]  /*9a00*/  LDSM.16.M88.4 R188, [R193+0x1f000] ;  /* 0x01f00000c1bc783b */ /* 0x000e640000000200 */
[-C--:B---3--:R-:W-:Y:S08]  /*9a10*/  HMMA.16816.F32.BF16 R4, R168, R176.reuse, R4 ;  /* 0x000000b0a804723c */ /* 0x088ff00000041804 */
[C---:B----4-:R-:W-:Y:S08]  /*9a20*/  HMMA.16816.F32.BF16 R8, R180.reuse, R176, R8 ;  /* 0x000000b0b408723c */ /* 0x050ff00000041808 */
[-C--:B------:R-:W-:Y:S08]  /*9a30*/  HMMA.16816.F32.BF16 R12, R180, R178.reuse, R12 ;  /* 0x000000b2b40c723c */ /* 0x080ff0000004180c */
[C---:B------:R-:W-:Y:S01]  /*9a40*/  HMMA.16816.F32.BF16 R16, R168.reuse, R178, R16 ;  /* 0x000000b2a810723c */ /* 0x040fe20000041810 */
[----:B------:R-:W3:Y:S07]  /*9a50*/  LDSM.16.MT88.4 R176, [R200+0x7000] ;  /* 0x00700000c8b0783b */ /* 0x000eee0000004200 */
[-C--:B--2---:R-:W-:Y:S08]  /*9a60*/  HMMA.16816.F32.BF16 R20, R168, R172.reuse, R20 ;  /* 0x000000aca814723c */ /* 0x084ff00000041814 */
[C---:B------:R-:W-:Y:S08]  /*9a70*/  HMMA.16816.F32.BF16 R24, R180.reuse, R172, R24 ;  /* 0x000000acb418723c */ /* 0x040ff00000041818 */
[-C--:B------:R-:W-:Y:S01]  /*9a80*/  HMMA.16816.F32.BF16 R28, R180, R174.reuse, R28 ;  /* 0x000000aeb41c723c */ /* 0x080fe2000004181c */
[----:B------:R-:W-:Y:S07]  /*9a90*/  LDSM.16.M88.4 R180, [R194+0x1f000] ;  /* 0x01f00000c2b4783b */ /* 0x000fee0000000200 */
[----:B------:R-:W-:Y:S01]  /*9aa0*/  HMMA.16816.F32.BF16 R32, R168, R174, R32 ;  /* 0x000000aea820723c */ /* 0x000fe20000041820 */
[----:B------:R-:W-:Y:S05]  /*9ab0*/  LDSM.16.M88.4 R168, [R194+0x1e000] ;  /* 0x01e00000c2a8783b */ /* 0x000fea0000000200 */
[----:B------:R-:W2:Y:S02]  /*9ac0*/  LDSM.16.MT88.4 R172, [R200+0x3800] ;  /* 0x00380000c8ac783b */ /* 0x000ea40000004200 */
[-C--:B-1----:R-:W-:Y:S03]  /*9ad0*/  HMMA.16816.F32.BF16 R4, R164, R184.reuse, R4 ;  /* 0x000000b8a404723c */ /* 0x082fe60000041804 */
[----:B------:R-:W1:Y:S05]  /*9ae0*/  LDSM.16.MT88.4 R192, [R200+0x7800] ;  /* 0x00780000c8c0783b */ /* 0x000e6a0000004200 */
[C---:B------:R-:W-:Y:S07]  /*9af0*/  HMMA.16816.F32.BF16 R8, R188.reuse, R184, R8 ;  /* 0x000000b8bc08723c */ /* 0x040fee0000041808 */
[----:B------:R-:W-:Y:S01]  /*9b00*/  IMAD.U32 R185, RZ, RZ, UR7 ;  /* 0x00000007ffb97e24 */ /* 0x000fe2000f8e00ff */
[-C--:B------:R-:W-:Y:S08]  /*9b10*/  HMMA.16816.F32.BF16 R12, R188, R186.reuse, R12 ;  /* 0x000000babc0c723c */ /* 0x080ff0000004180c */
[C---:B------:R-:W-:Y:S08]  /*9b20*/  HMMA.16816.F32.BF16 R16, R164.reuse, R186, R16 ;  /* 0x000000baa410723c */ /* 0x040ff00000041810 */
[-C--:B---3--:R-:W-:Y:S08]  /*9b30*/  HMMA.16816.F32.BF16 R20, R164, R176.reuse, R20 ;  /* 0x000000b0a414723c */ /* 0x088ff00000041814 */
[C---:B------:R-:W-:Y:S07]  /*9b40*/  HMMA.16816.F32.BF16 R24, R188.reuse, R176, R24 ;  /* 0x000000b0bc18723c */ /* 0x040fee0000041818 */
[----:B------:R-:W-:Y:S01]  /*9b50*/  IMAD.U32 R177, RZ, RZ, UR6 ;  /* 0x00000006ffb17e24 */ /* 0x000fe2000f8e00ff */
[-C--:B------:R-:W-:Y:S07]  /*9b60*/  HMMA.16816.F32.BF16 R28, R188, R178.reuse, R28 ;  /* 0x000000b2bc1c723c */ /* 0x080fee000004181c */
[----:B------:R-:W-:Y:S01]  /*9b70*/  IMAD.U32 R189, RZ, RZ, UR7 ;  /* 0x00000007ffbd7e24 */ /* 0x000fe2000f8e00ff */
        /* <DEDUP_REMOVED lines=12> */
[----:B------:R-:W-:Y:S01]  /*9c40*/  UIADD3 UR4, UR5, UR4, URZ ;  /* 0x0000000405047290 */ /* 0x000fe2000fffe03f */
[-C--:B------:R-:W-:Y:S04]  /*9c50*/  HMMA.16816.F32.BF16 R12, R180, R174.reuse, R12 ;  /* 0x000000aeb40c723c */ /* 0x080fe8000004180c */
[-C--:B------:R-:W-:Y:S01]  /*9c60*/  LEA.HI.X.SX32 R167, R217, R213.reuse, 0x2, P0 ;  /* 0x000000d5d9a77211 */ /* 0x080fe200000f16ff */
[----:B------:R-:W-:Y:S02]  /*9c70*/  IMAD.U32 R188, RZ, RZ, UR4 ;  /* 0x00000004ffbc7e24 */ /* 0x000fe4000f8e00ff */
[----:B------:R2:W-:Y:S01]  /*9c80*/  RED.E.ADD.F32.FTZ.RN.STRONG.GPU [R212.64], R4 ;  /* 0x00000004d400798e */ /* 0x0005e2000c10e78e */
[C---:B------:R-:W-:Y:S04]  /*9c90*/  HMMA.16816.F32.BF16 R16, R168.reuse, R174, R16 ;  /* 0x000000aea810723c */ /* 0x040fe80000041810 */
[----:B------:R-:W-:Y:S03]  /*9ca0*/  RED.E.ADD.F32.FTZ.RN.STRONG.GPU [R2.64], R5 ;  /* 0x000000050200798e */ /* 0x000fe6000c10e78e */
[----:B------:R-:W-:Y:S01]  /*9cb0*/  IMAD.U32 R174, RZ, RZ, UR6 ;  /* 0x00000006ffae7e24 */ /* 0x000fe2000f8e00ff */
[-C--:B-1----:R-:W-:Y:S01]  /*9cc0*/  HMMA.16816.F32.BF16 R20, R168, R192.reuse, R20 ;  /* 0x000000c0a814723c */ /* 0x082fe20000041814 */
[----:B------:R1:W-:Y:S01]  /*9cd0*/  RED.E.ADD.F32.FTZ.RN.STRONG.GPU [R164.64], R6 ;  /* 0x00000006a400798e */ /* 0x0003e2000c10e78e */
[----:B------:R-:W-:Y:S06]  /*9ce0*/  UIADD3 UR6, UR5, UR6, URZ ;  /* 0x0000000605067290 */ /* 0x000fec000fffe03f */
[C---:B------:R-:W-:Y:S01]  /*9cf0*/  HMMA.16816.F32.BF16 R24, R180.reuse, R192, R24 ;  /* 0x000000c0b418723c */ /* 0x040fe20000041818 */
[----:B------:R-:W-:Y:S03]  /*9d00*/  IMAD.U32 R175, RZ, RZ, UR6 ;  /* 0x00000006ffaf7e24 */ /* 0x000fe6000f8e00ff */
[----:B------:R-:W-:Y:S01]  /*9d10*/  IMAD.U32 R179, RZ, RZ, UR6 ;  /* 0x00000006ffb37e24 */ /* 0x000fe2000f8e00ff */
[----:B------:R-:W-:Y:S02]  /*9d20*/  UIADD3 UR6, UR5, UR6, URZ ;  /* 0x0000000605067290 */ /* 0x000fe4000fffe03f */
[----:B------:R-:W-:Y:S01]  /*9d30*/  IMAD.U32 R193, RZ, RZ, UR4 ;  /* 0x00000004ffc17e24 */ /* 0x000fe2000f8e00ff */
[-C--:B------:R-:W-:Y:S01]  /*9d40*/  HMMA.16816.F32.BF16 R28, R180, R194.reuse, R28 ;  /* 0x000000c2b41c723c */ /* 0x080fe2000004181c */
[----:B------:R-:W-:Y:S03]  /*9d50*/  UIADD3 UR4, UR5, UR4, URZ ;  /* 0x0000000405047290 */ /* 0x000fe6000fffe03f */
[-C--:B--2---:R-:W-:Y:S01]  /*9d60*/  LEA R4, P1, R198, R212.reuse, 0x2 ;  /* 0x000000d4c6047211 */ /* 0x084fe200078210ff */
[----:B------:R-:W-:Y:S02]  /*9d70*/  IMAD.U32 R176, RZ, RZ, UR6 ;  /* 0x00000006ffb07e24 */ /* 0x000fe4000f8e00ff */
[----:B------:R-:W-:Y:S01]  /*9d80*/  IMAD.U32 R181, RZ, RZ, UR6 ;  /* 0x00000006ffb57e24 */ /* 0x000fe2000f8e00ff */
[----:B------:R-:W-:Y:S01]  /*9d90*/  HMMA.16816.F32.BF16 R32, R168, R194, R32 ;  /* 0x000000c2a820723c */ /* 0x000fe20000041820 */
[----:B------:R-:W-:Y:S03]  /*9da0*/  UIADD3 UR6, UR5, UR6, URZ ;  /* 0x0000000605067290 */ /* 0x000fe6000fffe03f */
[-C--:B-1----:R-:W-:Y:S01]  /*9db0*/  LEA R164, P2, R203, R212.reuse, 0x2 ;  /* 0x000000d4cba47211 */ /* 0x082fe200078410ff */
[----:B------:R-:W-:Y:S01]  /*9dc0*/  IMAD.U32 R190, RZ, RZ, UR4 ;  /* 0x00000004ffbe7e24 */ /* 0x000fe2000f8e00ff */
[----:B------:R-:W2:Y:S01]  /*9dd0*/  LDL R203, [R1] ;  /* 0x0000000001cb7983 */ /* 0x000ea20000100800 */
[-C--:B------:R-:W-:Y:S01]  /*9de0*/  LEA.HI.X.SX32 R5, R214, R213.reuse, 0x2, P1 ;  /* 0x000000d5d6057211 */ /* 0x080fe200008f16ff */
[----:B------:R-:W-:Y:S01]  /*9df0*/  IMAD.U32 R178, RZ, RZ, UR6 ;  /* 0x00000006ffb27e24 */ /* 0x000fe2000f8e00ff */
[-C--:B------:R-:W-:Y:S03]  /*9e00*/  LEA.HI.X.SX32 R165, R220, R213.reuse, 0x2, P2 ;  /* 0x000000d5dca57211 */ /* 0x080fe600010f16ff */
[----:B------:R1:W-:Y:S01]  /*9e10*/  RED.E.ADD.F32.FTZ.RN.STRONG.GPU [R4.64], R7 ;  /* 0x000000070400798e */ /* 0x0003e2000c10e78e */
[-C--:B------:R-:W-:Y:S01]  /*9e20*/  LEA R6, P1, R215, R212.reuse, 0x2 ;  /* 0x000000d4d7067211 */ /* 0x080fe200078210ff */
[----:B------:R-:W-:Y:S01]  /*9e30*/  IMAD.U32 R184, RZ, RZ, UR6 ;  /* 0x00000006ffb87e24 */ /* 0x000fe2000f8e00ff */
[----:B------:R-:W-:Y:S01]  /*9e40*/  UIADD3 UR6, UR5, UR6, URZ ;  /* 0x0000000605067290 */ /* 0x000fe2000fffe03f */
[----:B------:R-:W-:Y:S01]  /*9e50*/  IMAD.U32 R195, RZ, RZ, UR4 ;  /* 0x00000004ffc37e24 */ /* 0x000fe2000f8e00ff */
[----:B------:R-:W-:Y:S01]  /*9e60*/  RED.E.ADD.F32.FTZ.RN.STRONG.GPU [R166.64], R8 ;  /* 0x00000008a600798e */ /* 0x000fe2000c10e78e */
[----:B------:R-:W-:Y:S01]  /*9e70*/  UIADD3 UR4, UR5, UR4, URZ ;  /* 0x0000000405047290 */ /* 0x000fe2000fffe03f */
[----:B------:R-:W-:Y:S01]  /*9e80*/  IMAD.U32 R169, RZ, RZ, UR7 ;  /* 0x00000007ffa97e24 */ /* 0x000fe2000f8e00ff */
[----:B------:R-:W-:Y:S01]  /*9e90*/  UIADD3 UR7, UR5, UR7, URZ ;  /* 0x0000000705077290 */ /* 0x000fe2000fffe03f */
[----:B------:R-:W-:Y:S01]  /*9ea0*/  IMAD.U32 R180, RZ, RZ, UR6 ;  /* 0x00000006ffb47e24 */ /* 0x000fe2000f8e00ff */
[----:B------:R-:W-:Y:S01]  /*9eb0*/  RED.E.ADD.F32.FTZ.RN.STRONG.GPU [R164.64], R9 ;  /* 0x00000009a400798e */ /* 0x000fe2000c10e78e */
[----:B------:R-:W-:Y:S01]  /*9ec0*/  IMAD.U32 R186, RZ, RZ, UR6 ;  /* 0x00000006ffba7e24 */ /* 0x000fe2000f8e00ff */
[----:B------:R-:W-:Y:S01]  /*9ed0*/  UIADD3 UR6, UR5, UR6, URZ ;  /* 0x0000000605067290 */ /* 0x000fe2000fffe03f */
[----:B------:R-:W-:Y:S01]  /*9ee0*/  IMAD.U32 R192, RZ, RZ, UR4 ;  /* 0x00000004ffc07e24 */ /* 0x000fe2000f8e00ff */
[----:B------:R-:W-:Y:S01]  /*9ef0*/  UIADD3 UR9, UR5, UR4, URZ ;  /* 0x0000000405097290 */ /* 0x000fe2000fffe03f */
[----:B------:R-:W-:Y:S02]  /*9f00*/  IMAD.U32 R194, RZ, RZ, UR4 ;  /* 0x00000004ffc27e24 */ /* 0x000fe4000f8e00ff */
[----:B------:R-:W-:Y:S01]  /*9f10*/  IMAD.U32 R170, RZ, RZ, UR7 ;  /* 0x00000007ffaa7e24 */ /* 0x000fe2000f8e00ff */
[----:B------:R-:W-:Y:S01]  /*9f20*/  UIADD3 UR7, UR5, UR7, URZ ;  /* 0x0000000705077290 */ /* 0x000fe2000fffe03f */
[----:B------:R-:W-:Y:S02]  /*9f30*/  IMAD.U32 R182, RZ, RZ, UR6 ;  /* 0x00000006ffb67e24 */ /* 0x000fe4000f8e00ff */
[----:B------:R-:W-:Y:S02]  /*9f40*/  IMAD.U32 R183, RZ, RZ, UR6 ;  /* 0x00000006ffb77e24 */ /* 0x000fe4000f8e00ff */
[----:B------:R-:W-:Y:S02]  /*9f50*/  IMAD.U32 R168, RZ, RZ, UR9 ;  /* 0x00000009ffa87e24 */ /* 0x000fe4000f8e00ff */
[----:B------:R-:W-:Y:S01]  /*9f60*/  IMAD.U32 R171, RZ, RZ, UR7 ;  /* 0x00000007ffab7e24 */ /* 0x000fe2000f8e00ff */
[----:B------:R-:W-:Y:S01]  /*9f70*/  UIADD3 UR7, UR5, UR7, URZ ;  /* 0x0000000705077290 */ /* 0x000fe2000fffe03f */
[-C--:B-1----:R-:W-:Y:S02]  /*9f80*/  LEA.HI.X.SX32 R7, R219, R213.reuse, 0x2, P1 ;  /* 0x000000d5db077211 */ /* 0x082fe400008f16ff */
[-C--:B------:R-:W-:Y:S01]  /*9f90*/  LEA R4, P0, R216, R212.reuse, 0x2 ;  /* 0x000000d4d8047211 */ /* 0x080fe200078010ff */
[----:B------:R-:W-:Y:S02]  /*9fa0*/  UIADD3 UR4, UR5, UR7, URZ ;  /* 0x0000000705047290 */ /* 0x000fe4000fffe03f */
[----:B------:R1:W-:Y:S01]  /*9fb0*/  RED.E.ADD.F32.FTZ.RN.STRONG.GPU [R6.64], R10 ;  /* 0x0000000a0600798e */ /* 0x0003e2000c10e78e */
[-C--:B------:R-:W-:Y:S01]  /*9fc0*/  LEA.HI.X.SX32 R5, R218, R213.reuse, 0x2, P0 ;  /* 0x000000d5da057211 */ /* 0x080fe200000f16ff */
[----:B------:R-:W-:Y:S02]  /*9fd0*/  IMAD.U32 R173, RZ, RZ, UR7 ;  /* 0x00000007ffad7e24 */ /* 0x000fe4000f8e00ff */
[----:B------:R-:W-:Y:S01]  /*9fe0*/  IMAD.U32 R172, RZ, RZ, UR4 ;  /* 0x00000004ffac7e24 */ /* 0x000fe2000f8e00ff */
[----:B------:R-:W-:Y:S01]  /*9ff0*/  UIADD3 UR4, UR10, -0x1, URZ ;  /* 0xffffffff0a047890 */ /* 0x000fe2000fffe03f */
[----:B------:R3:W-:Y:S05]  /*a000*/  RED.E.ADD.F32.FTZ.RN.STRONG.GPU [R4.64], R11 ;  /* 0x0000000b0400798e */ /* 0x0007ea000c10e78e */
[----:B------:R-:W-:Y:S01]  /*a010*/  RED.E.ADD.F32.FTZ.RN.STRONG.GPU [R212.64+0x80], R16 ;  /* 0x00008010d400798e */ /* 0x000fe2000c10e78e */
[----:B------:R-:W-:Y:S04]  /*a020*/  UMOV UR10, UR4 ;  /* 0x00000004000a7c82 */ /* 0x000fe80008000000 */
[----:B------:R-:W-:Y:S01]  /*a030*/  RED.E.ADD.F32.FTZ.RN.STRONG.GPU [R2.64+0x80], R17 ;  /* 0x000080110200798e */ /* 0x000fe2000c10e78e */
[-C--:B-1----:R-:W-:Y:S04]  /*a040*/  LEA R6, P1, R174, R212.reuse, 0x2 ;  /* 0x000000d4ae067211 */ /* 0x082fe800078210ff */
[-C--:B------:R-:W-:Y:S02]  /*a050*/  LEA.HI.X.SX32 R7, R177, R213.reuse, 0x2, P1 ;  /* 0x000000d5b1077211 */ /* 0x080fe400008f16ff */
[-C--:B---3--:R-:W-:Y:S02]  /*a060*/  LEA R4, P0, R175, R212.reuse, 0x2 ;  /* 0x000000d4af047211 */ /* 0x088fe400078010ff */
        /* <DEDUP_REMOVED lines=20> */
[-C--:B---3--:R-:W-:Y:S03]  /*a1b0*/  LEA R4, P1, R187, R212.reuse, 0x2 ;  /* 0x000000d4bb047211 */ /* 0x088fe600078210ff */
[----:B------:R1:W-:Y:S01]  /*a1c0*/  RED.E.ADD.F32.FTZ.RN.STRONG.GPU [R6.64], R22 ;  /* 0x000000160600798e */ /* 0x0003e2000c10e78e */
[-C--:B------:R-:W-:Y:S02]  /*a1d0*/  LEA.HI.X.SX32 R5, R191, R213.reuse, 0x2, P1 ;  /* 0x000000d5bf057211 */ /* 0x080fe400008f16ff */
[-C--:B----4-:R-:W-:Y:S03]  /*a1e0*/  LEA R8, P0, R188, R212.reuse, 0x2 ;  /* 0x000000d4bc087211 */ /* 0x090fe600078010ff */
[----:B------:R3:W-:Y:S01]  /*a1f0*/  RED.E.ADD.F32.FTZ.RN.STRONG.GPU [R4.64], R23 ;  /* 0x000000170400798e */ /* 0x0007e2000c10e78e */
[-C--:B------:R-:W-:Y:S04]  /*a200*/  LEA.HI.X.SX32 R9, R193, R213.reuse, 0x2, P0 ;  /* 0x000000d5c1097211 */ /* 0x080fe800000f16ff */
[----:B------:R-:W-:Y:S05]  /*a210*/  LDSM.16.MT88.4 R20, [R202+0x2000] ;  /* 0x00200000ca14783b */ /* 0x000fea0000004200 */
[----:B------:R4:W-:Y:S01]  /*a220*/  RED.E.ADD.F32.FTZ.RN.STRONG.GPU [R8.64], R24 ;  /* 0x000000180800798e */ /* 0x0009e2000c10e78e */
[-C--:B-1----:R-:W-:Y:S04]  /*a230*/  LEA R6, P1, R190, R212.reuse, 0x2 ;  /* 0x000000d4be067211 */ /* 0x082fe800078210ff */
[-C--:B------:R-:W-:Y:S02]  /*a240*/  LEA.HI.X.SX32 R7, R195, R213.reuse, 0x2, P1 ;  /* 0x000000d5c3077211 */ /* 0x080fe400008f16ff */
[-C--:B---3--:R-:W-:Y:S03]  /*a250*/  LEA R4, P0, R192, R212.reuse, 0x2 ;  /* 0x000000d4c0047211 */ /* 0x088fe600078010ff */
[----:B------:R1:W-:Y:S01]  /*a260*/  RED.E.ADD.F32.FTZ.RN.STRONG.GPU [R6.64], R25 ;  /* 0x000000190600798e */ /* 0x0003e2000c10e78e */
[-C--:B------:R-:W-:Y:S05]  /*a270*/  LEA.HI.X.SX32 R5, R194, R213.reuse, 0x2, P0 ;  /* 0x000000d5c2057211 */ /* 0x080fea00000f16ff */
[----:B------:R3:W-:Y:S01]  /*a280*/  RED.E.ADD.F32.FTZ.RN.STRONG.GPU [R4.64], R26 ;  /* 0x0000001a0400798e */ /* 0x0007e2000c10e78e */
[CC--:B----4-:R-:W-:Y:S04]  /*a290*/  LEA R8, P1, R168.reuse, R212.reuse, 0x2 ;  /* 0x000000d4a8087211 */ /* 0x0d0fe800078210ff */
[-C--:B------:R-:W-:Y:S05]  /*a2a0*/  LEA.HI.X.SX32 R9, R168, R213.reuse, 0x2, P1 ;  /* 0x000000d5a8097211 */ /* 0x080fea00008f16ff */
[----:B------:R4:W-:Y:S05]  /*a2b0*/  RED.E.ADD.F32.FTZ.RN.STRONG.GPU [R8.64], R27 ;  /* 0x0000001b0800798e */ /* 0x0009ea000c10e78e */
[----:B------:R-:W-:Y:S05]  /*a2c0*/  RED.E.ADD.F32.FTZ.RN.STRONG.GPU [R212.64+0x180], R32 ;  /* 0x00018020d400798e */ /* 0x000fea000c10e78e */
[----:B------:R-:W-:Y:S01]  /*a2d0*/  RED.E.ADD.F32.FTZ.RN.STRONG.GPU [R2.64+0x180], R33 ;  /* 0x000180210200798e */ /* 0x000fe2000c10e78e */
[CC--:B-1----:R-:W-:Y:S04]  /*a2e0*/  LEA R6, P0, R0.reuse, R212.reuse, 0x2 ;  /* 0x000000d400067211 */ /* 0x0c2fe800078010ff */
[-C--:B------:R-:W-:Y:S02]  /*a2f0*/  LEA.HI.X.SX32 R7, R0, R213.reuse, 0x2, P0 ;  /* 0x000000d500077211 */ /* 0x080fe400000f16ff */
[CC--:B---3--:R-:W-:Y:S03]  /*a300*/  LEA R4, P0, R169.reuse, R212.reuse, 0x2 ;  /* 0x000000d4a9047211 */ /* 0x0c8fe600078010ff */
[----:B------:R1:W-:Y:S01]  /*a310*/  RED.E.ADD.F32.FTZ.RN.STRONG.GPU [R6.64], R34 ;  /* 0x000000220600798e */ /* 0x0003e2000c10e78e */
[-C--:B------:R-:W-:Y:S05]  /*a320*/  LEA.HI.X.SX32 R5, R169, R213.reuse, 0x2, P0 ;  /* 0x000000d5a9057211 */ /* 0x080fea00000f16ff */
[----:B------:R3:W-:Y:S01]  /*a330*/  RED.E.ADD.F32.FTZ.RN.STRONG.GPU [R4.64], R35 ;  /* 0x000000230400798e */ /* 0x0007e2000c10e78e */
[CC--:B----4-:R-:W-:Y:S04]  /*a340*/  LEA R8, P1, R170.reuse, R212.reuse, 0x2 ;  /* 0x000000d4aa087211 */ /* 0x0d0fe800078210ff */
[-C--:B------:R-:W-:Y:S01]  /*a350*/  LEA.HI.X.SX32 R9, R170, R213.reuse, 0x2, P1 ;  /* 0x000000d5aa097211 */ /* 0x080fe200008f16ff */
[----:B------:R-:W-:Y:S05]  /*a360*/  LDSM.16.MT88.4 R32, [R201+0x1e800] ;  /* 0x01e80000c920783b */ /* 0x000fea0000004200 */
[----:B------:R-:W-:Y:S05]  /*a370*/  RED.E.ADD.F32.FTZ.RN.STRONG.GPU [R8.64], R28 ;  /* 0x0000001c0800798e */ /* 0x000fea000c10e78e */
[----:B------:R-:W-:Y:S01]  /*a380*/  LDSM.16.MT88.4 R8, [R202] ;  /* 0x00000000ca08783b */ /* 0x000fe20000004200 */
[CC--:B-1----:R-:W-:Y:S04]  /*a390*/  LEA R6, P0, R171.reuse, R212.reuse, 0x2 ;  /* 0x000000d4ab067211 */ /* 0x0c2fe800078010ff */
[-C--:B------:R-:W-:Y:S02]  /*a3a0*/  LEA.HI.X.SX32 R7, R171, R213.reuse, 0x2, P0 ;  /* 0x000000d5ab077211 */ /* 0x080fe400000f16ff */
[CC--:B---3--:R-:W-:Y:S01]  /*a3b0*/  LEA R4, P1, R173.reuse, R212.reuse, 0x2 ;  /* 0x000000d4ad047211 */ /* 0x0c8fe200078210ff */
[----:B------:R-:W-:Y:S01]  /*a3c0*/  LDSM.16.MT88.4 R168, [R202+0x2800] ;  /* 0x00280000caa8783b */ /* 0x000fe20000004200 */
[C---:B------:R-:W-:Y:S02]  /*a3d0*/  LEA R2, P0, R172.reuse, R212, 0x2 ;  /* 0x000000d4ac027211 */ /* 0x040fe400078010ff */
[-C--:B------:R-:W-:Y:S02]  /*a3e0*/  LEA.HI.X.SX32 R5, R173, R213.reuse, 0x2, P1 ;  /* 0x000000d5ad057211 */ /* 0x080fe400008f16ff */
[----:B------:R-:W-:Y:S01]  /*a3f0*/  RED.E.ADD.F32.FTZ.RN.STRONG.GPU [R6.64], R29 ;  /* 0x0000001d0600798e */ /* 0x000fe2000c10e78e */
[----:B------:R-:W-:Y:S02]  /*a400*/  LEA.HI.X.SX32 R3, R172, R213, 0x2, P0 ;  /* 0x000000d5ac037211 */ /* 0x000fe400000f16ff */
[----:B------:R-:W-:Y:S01]  /*a410*/  PLOP3.LUT P1, PT, PT, PT, UP0, 0x80, 0x0 ;  /* 0x000000000000781c */ /* 0x000fe20003f2f008 */
[----:B------:R-:W-:Y:S01]  /*a420*/  @UP2 UIADD3 UR21, UP0, UR21, -0x100, URZ ;  /* 0xffffff0015152890 */ /* 0x000fe2000ff1e03f */
[----:B------:R-:W-:Y:S01]  /*a430*/  RED.E.ADD.F32.FTZ.RN.STRONG.GPU [R4.64], R30 ;  /* 0x0000001e0400798e */ /* 0x000fe2000c10e78e */
[----:B------:R-:W-:Y:S02]  /*a440*/  PLOP3.LUT P0, PT, PT, PT, UP1, 0x80, 0x0 ;  /* 0x000000000000781c */ /* 0x000fe40003f0f018 */
[----:B------:R-:W-:Y:S02]  /*a450*/  @UP2 UIADD3.X UR20, UR20, -0x1, URZ, UP0, !UPT ;  /* 0xffffffff14142890 */ /* 0x000fe400087fe43f */
[----:B------:R-:W1:Y:S05]  /*a460*/  LDSM.16.MT88.4 R4, [R201+0x1c000] ;  /* 0x01c00000c904783b */ /* 0x000e6a0000004200 */
[----:B------:R-:W-:Y:S05]  /*a470*/  RED.E.ADD.F32.FTZ.RN.STRONG.GPU [R2.64], R31 ;  /* 0x0000001f0200798e */ /* 0x000fea000c10e78e */
[----:B------:R-:W-:Y:S01]  /*a480*/  LDSM.16.MT88.4 R28, [R202+0x800] ;  /* 0x00080000ca1c783b */ /* 0x000fe20000004200 */
[----:B--2---:R-:W-:Y:S05]  /*a490*/  IMAD.IADD R0, R203, 0x1, R202 ;  /* 0x00000001cb007824 */ /* 0x004fea00078e02ca */
[----:B------:R-:W2:Y:S01]  /*a4a0*/  LDSM.16.MT88.4 R16, [R0] ;  /* 0x000000000010783b */ /* 0x000ea20000004200 */
[-C--:B-1----:R-:W-:Y:S04]  /*a4b0*/  HMMA.16816.F32.BF16 R100, R4, R8.reuse, R100 ;  /* 0x000000080464723c */ /* 0x082fe80000041864 */
[----:B------:R-:W1:Y:S04]  /*a4c0*/  LDSM.16.MT88.4 R24, [R0+0x2000] ;  /* 0x002000000018783b */ /* 0x000e680000004200 */
[C---:B------:R-:W-:Y:S01]  /*a4d0*/  HMMA.16816.F32.BF16 R104, R12.reuse, R8, R104 ;  /* 0x000000080c68723c */ /* 0x040fe20000041868 */
[----:B------:R-:W-:Y:S05]  /*a4e0*/  LDSM.16.MT88.4 R164, [R0+0x800] ;  /* 0x0008000000a4783b */ /* 0x000fea0000004200 */
[----:B------:R-:W-:Y:S02]  /*a4f0*/  LDSM.16.MT88.4 R172, [R0+0x2800] ;  /* 0x0028000000ac783b */ /* 0x000fe40000004200 */
[-C--:B------:R-:W-:Y:S08]  /*a500*/  HMMA.16816.F32.BF16 R108, R12, R10.reuse, R108 ;  /* 0x0000000a0c6c723c */ /* 0x080ff0000004186c */
[C---:B------:R-:W-:Y:S01]  /*a510*/  HMMA.16816.F32.BF16 R112, R4.reuse, R10, R112 ;  /* 0x0000000a0470723c */ /* 0x040fe20000041870 */
[----:B------:R-:W3:Y:S07]  /*a520*/  LDSM.16.MT88.4 R8, [R201+0x1c800] ;  /* 0x01c80000c908783b */ /* 0x000eee0000004200 */
        /* <DEDUP_REMOVED lines=10> */
[-C--:B-1----:R-:W-:Y:S08]  /*a5d0*/  HMMA.16816.F32.BF16 R148, R4, R24.reuse, R148 ;  /* 0x000000180494723c */ /* 0x082ff00000041894 */
        /* <DEDUP_REMOVED lines=348> */
.L_x_1931:
        /* <DEDUP_REMOVED lines=18> */
.L_x_1932:
        /* <DEDUP_REMOVED lines=59> */
.L_x_1934:
[----:B--234-:R-:W-:Y:S05]  /*c070*/  BSYNC B0 ;  /* 0x0000000000007941 */ /* 0x01cfea0003800000 */
.L_x_1933:
        /* <DEDUP_REMOVED lines=18> */
.L_x_1936:
[----:B------:R-:W-:Y:S05]  /*c1a0*/  BSYNC B0 ;  /* 0x0000000000007941 */ /* 0x000fea0003800000 */
.L_x_1935:
        /* <DEDUP_REMOVED lines=18> */
.L_x_1938:
[----:B------:R-:W-:Y:S05]  /*c2d0*/  BSYNC B0 ;  /* 0x0000000000007941 */ /* 0x000fea0003800000 */
.L_x_1937:
        /* <DEDUP_REMOVED lines=17> */
.L_x_1940:
[----:B------:R-:W-:Y:S05]  /*c3f0*/  BSYNC B0 ;  /* 0x0000000000007941 */ /* 0x000fea0003800000 */
.L_x_1939:
        /* <DEDUP_REMOVED lines=27> */
.L_x_1942:
[----:B------:R-:W-:Y:S05]  /*c5b0*/  BSYNC B0 ;  /* 0x0000000000007941 */ /* 0x000fea0003800000 */
.L_x_1941:
        /* <DEDUP_REMOVED lines=16> */
.L_x_1944:
[----:B------:R-:W-:Y:S05]  /*c6c0*/  BSYNC B0 ;  /* 0x0000000000007941 */ /* 0x000fea0003800000 */
.L_x_1943:
        /* <DEDUP_REMOVED lines=16> */
.L_x_1946:
[----:B------:R-:W-:Y:S05]  /*c7d0*/  BSYNC B0 ;  /* 0x0000000000007941 */ /* 0x000fea0003800000 */
.L_x_1945:
        /* <DEDUP_REMOVED lines=14> */
.L_x_1899:
[----:B------:R-:W-:Y:S05]  /*c8c0*/  BSYNC B1 ;  /* 0x0000000000017941 */ /* 0x000fea0003800000 */
.L_x_1877:
        /* <DEDUP_REMOVED lines=11> */
.L_x_1947:
[----:B------:R-:W-:Y:S05]  /*c980*/  EXIT ;  /* 0x000000000000794d */ /* 0x000fea0003800000 */
.L_x_1949:
        /* <DEDUP_REMOVED lines=15> */
.L_x_2090:


//--------------------- .text._ZN5flash44flash_bwd_dq_dk_dv_loop_seqk_parallel_kernelI23Flash_bwd_kernel_traitsILi128ELi64ELi128ELi8ELi2ELi4ELi2ELb0ELb0EN7cutlass10bfloat16_tE19Flash_kernel_traitsILi128ELi64ELi128ELi8ES3_EELb0ELb0ELb1ELb1ELb0ELb0ELb1EEEvNS_16Flash_bwd_paramsE --------------------------
	.section	.text._ZN5flash44flash_bwd_dq_dk_dv_loop_seqk_parallel_kernelI23Flash_bwd_kernel_traitsILi128ELi64ELi128ELi8ELi2ELi4ELi2ELb0ELb0EN7cutlass10bfloat16_tE19Flash_kernel_traitsILi128ELi64ELi128ELi8ES3_EELb0ELb0ELb1ELb1ELb0ELb0ELb1EEEvNS_16Flash_bwd_paramsE,"ax",@progbits
	.sectioninfo	@"SHI_REGISTERS=255"
	.align	128
        .global         _ZN5flash44flash_bwd_dq_dk_dv_loop_seqk_parallel_kernelI23Flash_bwd_kernel_traitsILi128ELi64ELi128ELi8ELi2ELi4ELi2ELb0ELb0EN7cutlass10bfloat16_tE19Flash_kernel_traitsILi128ELi64ELi128ELi8ES3_EELb0ELb0ELb1ELb1ELb0ELb0ELb1EEEvNS_16Flash_bwd_paramsE
        .type           _ZN5flash44flash_bwd_dq_dk_dv_loop_seqk_parallel_kernelI23Flash_bwd_kernel_traitsILi128ELi64ELi128ELi8ELi2ELi4ELi2ELb0ELb0EN7cutlass10bfloat16_tE19Flash_kernel_traitsILi128ELi64ELi128ELi8ES3_EELb0ELb0ELb1ELb1ELb0ELb0ELb1EEEvNS_16Flash_bwd_paramsE,@function
        .size           _ZN5flash44flash_bwd_dq_dk_dv_loop_seqk_parallel_kernelI23Flash_bwd_kernel_traitsILi128ELi64ELi128ELi8ELi2ELi4ELi2ELb0ELb0EN7cutlass10bfloat16_tE19Flash_kernel_traitsILi128ELi64ELi128ELi8ES3_EELb0ELb0ELb1ELb1ELb0ELb0ELb1EEEvNS_16Flash_bwd_paramsE,(.L_x_2091 - _ZN5flash44flash_bwd_dq_dk_dv_loop_seqk_parallel_kernelI23Flash_bwd_kernel_traitsILi128ELi64ELi128ELi8ELi2ELi4ELi2ELb0ELb0EN7cutlass10bfloat16_tE19Flash_kernel_traitsILi128ELi64ELi128ELi8ES3_EELb0ELb0ELb1ELb1ELb0ELb0ELb1EEEvNS_16Flash_bwd_paramsE)
        .other          _ZN5flash44flash_bwd_dq_dk_dv_loop_seqk_parallel_kernelI23Flash_bwd_kernel_traitsILi128ELi64ELi128ELi8ELi2ELi4ELi2ELb0ELb0EN7cutlass10bfloat16_tE19Flash_kernel_traitsILi128ELi64ELi128ELi8ES3_EELb0ELb0ELb1ELb1ELb0ELb0ELb1EEEvNS_16Flash_bwd_paramsE,@"STO_CUDA_ENTRY STV_DEFAULT"
_ZN5flash44flash_bwd_dq_dk_dv_loop_seqk_parallel_kernelI23Flash_bwd_kernel_traitsILi128ELi64ELi128ELi8ELi2ELi4ELi2ELb0ELb0EN7cutlass10bfloat16_tE19Flash_kernel_traitsILi128ELi64ELi128ELi8ES3_EELb0ELb0ELb1ELb1ELb0ELb0ELb1EEEvNS_16Flash_bwd_paramsE:
.text._ZN5flash44flash_bwd_dq_dk_dv_loop_seqk_parallel_kernelI23Flash_bwd_kernel_traitsILi128ELi64ELi128ELi8ELi2ELi4ELi2ELb0ELb0EN7cutlass10bfloat16_tE19Flash_kernel_traitsILi128ELi64ELi128ELi8ES3_EELb0ELb0ELb1ELb1ELb0ELb0ELb1EEEvNS_16Flash_bwd_paramsE:
        /* <DEDUP_REMOVED lines=17> */
[----:B------:R-:W-:Y:S01]  /*0110*/  UMOV UR8, 0x80 ;  /* 0x0000008000087882 */ /* 0x000fe20000000000 */
[----:B------:R-:W3:Y:S01]  /*0120*/  S2UR UR37, SR_CTAID.Z ;  /* 0x00000000002579c3 */ /* 0x000ee20000002700 */
[----:B------:R-:W-:-:S02]  /*0130*/  ULDC UR4, c[0x0][0x210] ;  /* 0x0000840000047ab9 */ /* 0x000fc40000000800 */
[----:B------:R-:W-:Y:S02]  /*0140*/  ULDC UR59, c[0x0][0x234] ;  /* 0x00008d00003b7ab9 */ /* 0x000fe40000000800 */
[----:B------:R-:W-:Y:S02]  /*0150*/  UISETP.NE.AND UP5, UPT, UR9, URZ, UPT ;  /* 0x0000003f0900728c */ /* 0x000fe4000bfa5270 */
        /* <DEDUP_REMOVED lines=16> */
[----:B------:R-:W-:Y:S01]  /*0260*/  UIMAD UR50, UR50, UR12, URZ ;  /* 0x0000000c323272a4 */ /* 0x000fe2000f8e023f */
        /* <DEDUP_REMOVED lines=15> */
[----:B------:R-:W-:Y:S01]  /*0360*/  ULDC UR53, c[0x0][0x214] ;  /* 0x0000850000357ab9 */ /* 0x000fe20000000800 */
[----:B------:R-:W-:Y:S01]  /*0370*/  LOP3.LUT R5, R5, 0xfffffffe, RZ, 0xc0, !PT ;  /* 0xfffffffe05057812 */ /* 0x000fe200078ec0ff */
[----:B------:R-:W-:Y:S01]  /*0380*/  IMAD.IADD R15, R9, 0x1, -R6 ;  /* 0x00000001090f7824 */ /* 0x000fe200078e0a06 */
[----:B------:R-:W-:Y:S01]  /*0390*/  LOP3.LUT R3, R3, 0xfffffffc, RZ, 0xc0, !PT ;  /* 0xfffffffc03037812 */ /* 0x000fe200078ec0ff */
[----:B------:R-:W-:Y:S01]  /*03a0*/  IMAD.IADD R6, R9, 0x1, -R10 ;  /* 0x0000000109067824 */ /* 0x000fe200078e0a0a */
[--C-:B------:R-:W-:Y:S01]  /*03b0*/  SHF.R.S32.HI R4, RZ, 0x2, R2.reuse ;  /* 0x00000002ff047819 */ /* 0x100fe20000011402 */
[C---:B------:R-:W-:Y:S01]  /*03c0*/  IMAD.IADD R13, R0.reuse, 0x1, -R5 ;  /* 0x00000001000d7824 */ /* 0x040fe200078e0a05 */
[----:B------:R-:W-:Y:S01]  /*03d0*/  SHF.R.S32.HI R2, RZ, 0x1f, R2 ;  /* 0x0000001fff027819 */ /* 0x000fe20000011402 */
[----:B------:R-:W-:Y:S01]  /*03e0*/  IMAD.IADD R10, R0, 0x1, -R3 ;  /* 0x00000001000a7824 */ /* 0x000fe200078e0a03 */
[----:B------:R-:W-:Y:S01]  /*03f0*/  SHF.R.S32.HI R3, RZ, 0x4, R7 ;  /* 0x00000004ff037819 */ /* 0x000fe20000011407 */
[----:B------:R-:W-:Y:S01]  /*0400*/  IMAD.SHL.U32 R250, R6, 0x8, RZ ;  /* 0x0000000806fa7824 */ /* 0x000fe200078e00ff */
[----:B------:R-:W-:Y:S01]  /*0410*/  LEA.HI R0, R2, R4, RZ, 0x3 ;  /* 0x0000000402007211 */ /* 0x000fe200078f18ff */
[----:B------:R-:W-:Y:S01]  /*0420*/  ULDC UR60, c[0x0][0x1c8] ;  /* 0x00007200003c7ab9 */ /* 0x000fe20000000800 */
[C---:B------:R-:W-:Y:S01]  /*0430*/  LEA.HI R2, R7.reuse, R3, RZ, 0x1 ;  /* 0x0000000307027211 */ /* 0x040fe200078f08ff */
[----:B------:R-:W-:Y:S01]  /*0440*/  ULDC.U8 UR10, c[0x0][0x3d0] ;  /* 0x0000f400000a7ab9 */ /* 0x000fe20000000000 */
[----:B------:R-:W-:Y:S01]  /*0450*/  LOP3.LUT R0, R0, 0xfffffff8, RZ, 0xc0, !PT ;  /* 0xfffffff800007812 */ /* 0x000fe200078ec0ff */
[----:B------:R-:W-:Y:S01]  /*0460*/  ULDC UR54, c[0x0][0x224] ;  /* 0x0000890000367ab9 */ /* 0x000fe20000000800 */
[----:B------:R-:W-:Y:S01]  /*0470*/  LOP3.LUT R11, R7, 0xfffffff0, RZ, 0xc0, !PT ;  /* 0xfffffff0070b7812 */ /* 0x000fe200078ec0ff */
[----:B------:R-:W-:Y:S01]  /*0480*/  @UP5 UIMAD UR58, UR34, UR53, URZ ;  /* 0x00000035223a52a4 */ /* 0x000fe2000f8e023f */
[----:B------:R-:W-:Y:S01]  /*0490*/  LOP3.LUT P4, RZ, R6, 0x2, RZ, 0xc0, !PT ;  /* 0x0000000206ff7812 */ /* 0x000fe2000788c0ff */
[----:B------:R-:W-:Y:S01]  /*04a0*/  IMAD.IADD R5, R4, 0x1, -R0 ;  /* 0x0000000104057824 */ /* 0x000fe200078e0a00 */
[----:B------:R-:W-:Y:S01]  /*04b0*/  LOP3.LUT R0, R2, 0xfffffffe, RZ, 0xc0, !PT ;  /* 0xfffffffe02007812 */ /* 0x000fe200078ec0ff */
[----:B------:R-:W-:Y:S01]  /*04c0*/  IMAD.IADD R9, R9, 0x1, -R11 ;  /* 0x0000000109097824 */ /* 0x000fe200078e0a0b */
[----:B------:R-:W-:Y:S01]  /*04d0*/  SHF.R.S32.HI R2, RZ, 0x3, R200 ;  /* 0x00000003ff027819 */ /* 0x000fe200000114c8 */
[----:B------:R-:W-:Y:S01]  /*04e0*/  ULDC.64 UR6, c[0x0][0x118] ;  /* 0x0000460000067ab9 */ /* 0x000fe20000000a00 */
[----:B------:R-:W-:Y:S01]  /*04f0*/  LOP3.LUT P3, RZ, R6, 0x4, RZ, 0xc0, !PT ;  /* 0x0000000406ff7812 */ /* 0x000fe2000786c0ff */
[----:B------:R-:W-:Y:S01]  /*0500*/  IMAD.IADD R7, R3, 0x1, -R0 ;  /* 0x0000000103077824 */ /* 0x000fe200078e0a00 */
[----:B------:R-:W-:Y:S01]  /*0510*/  SHF.R.S32.HI R0, RZ, 0x1f, R8 ;  /* 0x0000001fff007819 */ /* 0x000fe20000011408 */
[----:B------:R-:W-:Y:S01]  /*0520*/  ULDC UR44, c[0x0][0x2e8] ;  /* 0x0000ba00002c7ab9 */ /* 0x000fe20000000800 */
[----:B------:R-:W-:Y:S01]  /*0530*/  SHF.R.S32.HI R4, RZ, 0x1f, R9 ;  /* 0x0000001fff047819 */ /* 0x000fe20000011409 */
[----:B------:R-:W-:Y:S01]  /*0540*/  ULDC UR43, c[0x0][0x2e8] ;  /* 0x0000ba00002b7ab9 */ /* 0x000fe20000000800 */
[----:B------:R-:W-:Y:S01]  /*0550*/  LEA.HI R16, R0, R8, RZ, 0x2 ;  /* 0x0000000800107211 */ /* 0x000fe200078f10ff */
[----:B------:R-:W-:Y:S01]  /*0560*/  IMAD.SHL.U32 R0, R2, 0x40, RZ ;  /* 0x0000004002007824 */ /* 0x000fe200078e00ff */
[----:B------:R-:W-:Y:S01]  /*0570*/  LEA.HI R11, R4, R9, RZ, 0x3 ;  /* 0x00000009040b7211 */ /* 0x000fe200078f18ff */
[----:B------:R-:W-:-:S02]  /*0580*/  ULOP3.LUT UR60, UR37, UR60, URZ, 0x3c, !UPT ;  /* 0x0000003c253c7292 */ /* 0x000fc4000f8e3c3f */
[----:B------:R-:W-:Y:S01]  /*0590*/  USHF.R.S32.HI UR61, URZ, 0x1f, UR37 ;  /* 0x0000001f3f3d7899 */ /* 0x000fe20008011425 */
[----:B------:R-:W-:Y:S01]  /*05a0*/  LOP3.LUT R0, R0, 0x1c0, RZ, 0xc0, !PT ;  /* 0x000001c000007812 */ /* 0x000fe200078ec0ff */
[----:B------:R-:W-:Y:S01]  /*05b0*/  UISETP.NE.AND UP6, UPT, UR10, URZ, UPT ;  /* 0x0000003f0a00728c */ /* 0x000fe2000bfc5270 */
[----:B------:R-:W-:Y:S01]  /*05c0*/  LOP3.LUT R4, R11, 0xfffffff8, RZ, 0xc0, !PT ;  /* 0xfffffff80b047812 */ /* 0x000fe200078ec0ff */
[----:B------:R-:W-:Y:S01]  /*05d0*/  UIMAD.WIDE.U32 UR46, UR38, UR48, URZ ;  /* 0x00000030262e72a5 */ /* 0x000fe2000f8e003f */
[----:B------:R-:W-:Y:S01]  /*05e0*/  LOP3.LUT R3, R0, 0x38, R250, 0xf8, !PT ;  /* 0x0000003800037812 */ /* 0x000fe200078ef8fa */
[----:B------:R-:W-:Y:S01]  /*05f0*/  UIMAD UR55, UR39, UR48, URZ ;  /* 0x00000030273772a4 */ /* 0x000fe2000f8e023f */
[----:B------:R-:W-:Y:S01]  /*0600*/  SHF.R.U32.HI R2, RZ, 0x3, R0 ;  /* 0x00000003ff027819 */ /* 0x000fe20000011600 */
[----:B------:R-:W-:Y:S01]  /*0610*/  IMAD.SHL.U32 R0, R6, 0x40, RZ ;  /* 0x0000004006007824 */ /* 0x000fe200078e00ff */
[----:B------:R-:W-:Y:S01]  /*0620*/  USHF.R.S32.HI UR57, URZ, 0x1f, UR51 ;  /* 0x0000001f3f397899 */ /* 0x000fe20008011433 */
[----:B------:R-:W-:Y:S01]  /*0630*/  IMAD.SHL.U32 R6, R7, 0x200, RZ ;  /* 0x0000020007067824 */ /* 0x000fe200078e00ff */
[----:B------:R-:W-:Y:S01]  /*0640*/  LOP3.LUT R12, R3, R2, RZ, 0x3c, !PT ;  /* 0x00000002030c7212 */ /* 0x000fe200078e3cff */
[----:B------:R-:W-:Y:S01]  /*0650*/  IMAD.SHL.U32 R2, R10, 0x10, RZ ;  /* 0x000000100a027824 */ /* 0x000fe200078e00ff */
[----:B------:R-:W-:Y:S01]  /*0660*/  LOP3.LUT R0, R0, 0x1c0, RZ, 0xc0, !PT ;  /* 0x000001c000007812 */ /* 0x000fe200078ec0ff */
[----:B------:R-:W-:Y:S01]  /*0670*/  IMAD.IADD R18, R9, 0x1, -R4 ;  /* 0x0000000109127824 */ /* 0x000fe200078e0a04 */
[----:B------:R-:W-:Y:S01]  /*0680*/  LOP3.LUT R3, R5, 0x1, RZ, 0xc0, !PT ;  /* 0x0000000105037812 */ /* 0x000fe200078ec0ff */
[----:B------:R-:W-:Y:S01]  /*0690*/  UIMAD UR54, UR4, UR54, URZ ;  /* 0x00000036043672a4 */ /* 0x000fe2000f8e023f */
[----:B------:R-:W-:Y:S01]  /*06a0*/  LOP3.LUT R2, R0, 0x30, R2, 0xf8, !PT ;  /* 0x0000003000027812 */ /* 0x000fe200078ef802 */
[----:B------:R-:W-:Y:S01]  /*06b0*/  @!UP5 UIMAD UR53, UR5, UR53, URZ ;  /* 0x000000350535d2a4 */ /* 0x000fe2000f8e023f */
[----:B------:R-:W-:Y:S01]  /*06c0*/  ISETP.NE.U32.AND P0, PT, R3, 0x1, PT ;  /* 0x000000010300780c */ /* 0x000fe20003f05070 */
[----:B------:R-:W-:Y:S01]  /*06d0*/  STL [R1+0x5c], R18 ;  /* 0x00005c1201007387 */ /* 0x000fe20000100800 */
[----:B------:R-:W-:Y:S01]  /*06e0*/  SHF.R.S32.HI R3, RZ, 0x6, R14 ;  /* 0x00000006ff037819 */ /* 0x000fe2000001140e */
[----:B------:R-:W-:Y:S01]  /*06f0*/  USHF.R.S32.HI UR52, URZ, 0x1f, UR45 ;  /* 0x0000001f3f347899 */ /* 0x000fe2000801142d */
[--C-:B------:R-:W-:Y:S01]  /*0700*/  LOP3.LUT R14, R2, 0x8, R200.reuse, 0xf8, !PT ;  /* 0x00000008020e7812 */ /* 0x100fe200078ef8c8 */
[----:B------:R-:W-:Y:S01]  /*0710*/  UMOV UR42, 0xffffc000 ;  /* 0xffffc000002a7882 */ /* 0x000fe20000000000 */
[----:B------:R-:W-:Y:S01]  /*0720*/  LOP3.LUT R200, R0, 0x8, R200, 0xf8, !PT ;  /* 0x0000000800c87812 */ /* 0x000fe200078ef8c8 */
[----:B------:R-:W-:Y:S01]  /*0730*/  IMAD.SHL.U32 R4, R3, 0x8, RZ ;  /* 0x0000000803047824 */ /* 0x000fe200078e00ff */
[----:B------:R-:W-:Y:S01]  /*0740*/  SHF.R.U32.HI R197, RZ, 0x3, R0 ;  /* 0x00000003ffc57819 */ /* 0x000fe20000011600 */
[----:B------:R-:W-:Y:S01]  /*0750*/  IMAD.SHL.U32 R0, R7, 0x20, RZ ;  /* 0x0000002007007824 */ /* 0x000fe200078e00ff */
[----:B------:R-:W-:Y:S01]  /*0760*/  R2P PR, R5, 0x6 ;  /* 0x0000000605007804 */ /* 0x000fe20000000000 */
[----:B------:R-:W-:Y:S01]  /*0770*/  IMAD R2, R3, 0x800, R6 ;  /* 0x0000080003027824 */ /* 0x000fe200078e0206 */
[----:B------:R-:W-:-:S02]  /*0780*/  LOP3.LUT R200, R200, R197, RZ, 0x3c, !PT ;  /* 0x000000c5c8c87212 */ /* 0x000fc400078e3cff */
[----:B------:R-:W-:Y:S02]  /*0790*/  LOP3.LUT R0, R0, 0x20, RZ, 0xc0, !PT ;  /* 0x0000002000007812 */ /* 0x000fe400078ec0ff */
[----:B------:R-:W-:Y:S01]  /*07a0*/  LOP3.LUT R197, R6, R14, R197, 0xf6, !PT ;  /* 0x0000000e06c57212 */ /* 0x000fe200078ef6c5 */
[----:B------:R-:W-:Y:S01]  /*07b0*/  IMAD.IADD R200, R2, 0x1, R200 ;  /* 0x0000000102c87824 */ /* 0x000fe200078e02c8 */
[----:B------:R-:W-:Y:S01]  /*07c0*/  LOP3.LUT R196, R0, 0x18, R4, 0xf8, !PT ;  /* 0x0000001800c47812 */ /* 0x000fe200078ef804 */
[----:B------:R-:W-:Y:S01]  /*07d0*/  IMAD.U32 R4, RZ, RZ, UR14 ;  /* 0x0000000eff047e24 */ /* 0x000fe2000f8e00ff */
[----:B------:R-:W-:Y:S01]  /*07e0*/  SHF.R.S32.HI R0, RZ, 0x7, R17 ;  /* 0x00000007ff007819 */ /* 0x000fe20000011411 */
[----:B------:R-:W-:Y:S01]  /*07f0*/  IMAD.SHL.U32 R2, R15, 0x2, RZ ;  /* 0x000000020f027824 */ /* 0x000fe200078e00ff */
[----:B------:R-:W-:Y:S01]  /*0800*/  SEL R228, R228, 0x10, !P0 ;  /* 0x00000010e4e47807 */ /* 0x000fe20004000000 */
[----:B------:R-:W-:Y:S02]  /*0810*/  IMAD.SHL.U32 R4, R5, 0x40, RZ ;  /* 0x0000004005047824 */ /* 0x000fe400078e00ff */
        /* <DEDUP_REMOVED lines=16> */
[----:B------:R-:W-:Y:S01]  /*0920*/  LOP3.LUT R3, R5, R3, RZ, 0x3c, !PT ;  /* 0x0000000305037212 */ /* 0x000fe200078e3cff */
[----:B------:R-:W-:Y:S02]  /*0930*/  IMAD.SHL.U32 R5, R18, 0x40, RZ ;  /* 0x0000004012057824 */ /* 0x000fe400078e00ff */
[----:B------:R-:W-:Y:S02]  /*0940*/  IMAD.IADD R9, R9, 0x1, R2 ;  /* 0x0000000109097824 */ /* 0x000fe400078e0202 */
[----:B------:R-:W-:Y:S01]  /*0950*/  IMAD.IADD R226, R3, 0x1, R0 ;  /* 0x0000000103e27824 */ /* 0x000fe200078e0200 */
[----:B------:R-:W-:Y:S01]  /*0960*/  LOP3.LUT R5, R5, 0x1c0, RZ, 0xc0, !PT ;  /* 0x000001c005057812 */ /* 0x000fe200078ec0ff */
[----:B------:R-:W-:-:S02]  /*0970*/  IMAD.U32 R0, RZ, RZ, UR9 ;  /* 0x00000009ff007e24 */ /* 0x000fc4000f8e00ff */
[----:B------:R-:W-:Y:S01]  /*0980*/  IMAD.U32 R2, RZ, RZ, UR8 ;  /* 0x00000008ff027e24 */ /* 0x000fe2000f8e00ff */
[----:B------:R-:W-:Y:S01]  /*0990*/  SHF.R.S32.HI R2, RZ, 0x2, R16 ;  /* 0x00000002ff027819 */ /* 0x000fe20000011410 */
[----:B------:R-:W-:Y:S01]  /*09a0*/  IMAD.SHL.U32 R0, R11, 0x40, RZ ;  /* 0x000000400b007824 */ /* 0x000fe200078e00ff */
[----:B------:R-:W-:Y:S01]  /*09b0*/  SHF.R.U32.HI R6, RZ, 0x3, R5 ;  /* 0x00000003ff067819 */ /* 0x000fe20000011605 */
[----:B------:R-:W-:Y:S02]  /*09c0*/  IMAD.SHL.U32 R3, R7, 0x8, RZ ;  /* 0x0000000807037824 */ /* 0x000fe400078e00ff */
[----:B------:R-:W-:Y:S01]  /*09d0*/  IMAD R8, R13, 0x10, R2 ;  /* 0x000000100d087824 */ /* 0x000fe200078e0202 */
[----:B------:R-:W-:Y:S01]  /*09e0*/  LOP3.LUT R0, R0, 0xfffffe00, RZ, 0xc0, !PT ;  /* 0xfffffe0000007812 */ /* 0x000fe200078ec0ff */
[----:B------:R-:W-:Y:S01]  /*09f0*/  IMAD.SHL.U32 R226, R226, 0x2, RZ ;  /* 0x00000002e2e27824 */ /* 0x000fe200078e00ff */
[----:B------:R-:W-:Y:S02]  /*0a00*/  LOP3.LUT R3, R5, 0x8, R3, 0xf8, !PT ;  /* 0x0000000805037812 */ /* 0x000fe400078ef803 */
[C-C-:B------:R-:W-:Y:S01]  /*0a10*/  LOP3.LUT R2, R6.reuse, R10, R5.reuse, 0x1e, !PT ;  /* 0x0000000a06027212 */ /* 0x140fe200078e1e05 */
[----:B------:R-:W-:Y:S01]  /*0a20*/  IMAD R4, R13, 0x400, R0 ;  /* 0x000004000d047824 */ /* 0x000fe200078e0200 */
[----:B------:R-:W-:Y:S01]  /*0a30*/  LOP3.LUT R196, R6, R196, R5, 0x1e, !PT ;  /* 0x000000c406c47212 */ /* 0x000fe200078e1e05 */
[----:B------:R-:W-:Y:S01]  /*0a40*/  STL [R1+0x2c], R8 ;  /* 0x00002c0801007387 */ /* 0x000fe20000100800 */
[----:B------:R-:W-:Y:S01]  /*0a50*/  LOP3.LUT R3, R3, R6, RZ, 0x3c, !PT ;  /* 0x0000000603037212 */ /* 0x000fe200078e3cff */
[----:B------:R-:W-:Y:S01]  /*0a60*/  IMAD.IADD R229, R226, 0x1, R228 ;  /* 0x00000001e2e57824 */ /* 0x000fe200078e02e4 */
[-C--:B------:R-:W-:Y:S01]  /*0a70*/  LOP3.LUT R206, R2, R0.reuse, RZ, 0xfc, !PT ;  /* 0x0000000002ce7212 */ /* 0x080fe200078efcff */
[----:B------:R-:W-:Y:S01]  /*0a80*/  IMAD.MOV.U32 R2, RZ, RZ, 0x40 ;  /* 0x00000040ff027424 */ /* 0x000fe200078e00ff */
[----:B------:R-:W-:Y:S01]  /*0a90*/  LOP3.LUT R196, R196, R0, RZ, 0xfc, !PT ;  /* 0x00000000c4c47212 */ /* 0x000fe200078efcff */
[----:B------:R-:W-:Y:S01]  /*0aa0*/  IMAD.IADD R207, R4, 0x1, R3 ;  /* 0x0000000104cf7824 */ /* 0x000fe200078e0203 */
[----:B------:R-:W-:Y:S01]  /*0ab0*/  IADD3 R0, R8, -0x40, RZ ;  /* 0xffffffc008007810 */ /* 0x000fe20007ffe0ff */
[----:B------:R-:W-:Y:S01]  /*0ac0*/  IMAD.MOV.U32 R4, RZ, RZ, 0x20 ;  /* 0x00000020ff047424 */ /* 0x000fe200078e00ff */
[----:B------:R-:W-:-:S02]  /*0ad0*/  IADD3 R5, R250, 0x40, RZ ;  /* 0x00000040fa057810 */ /* 0x000fc40007ffe0ff */
        /* <DEDUP_REMOVED lines=29> */
.L_x_2022:
        /* <DEDUP_REMOVED lines=53> */
.L_x_1950:
        /* <DEDUP_REMOVED lines=22> */
[----:B------:R-:W-:Y:S02]  /*1160*/  ULDC UR12, c[0x0][0x2e4] ;  /* 0x0000b900000c7ab9 */ /* 0x000fe40000000800 */
[----:B------:R-:W-:Y:S02]  /*1170*/  UIADD3 UR8, UR9, 0x3f, URZ ;  /* 0x0000003f09087890 */ /* 0x000fe4000fffe03f */
[----:B------:R-:W-:Y:S02]  /*1180*/  ULDC.64 UR10, c[0x0][0x190] ;  /* 0x00006400000a7ab9 */ /* 0x000fe40000000a00 */
[----:B------:R-:W-:Y:S02]  /*1190*/  UIADD3 UR4, UR4, UR12, -UR5 ;  /* 0x0000000c04047290 */ /* 0x000fe4000fffe805 */
[----:B------:R-:W-:-:S02]  /*11a0*/  UIMAD.WIDE.U32 UR16, UR15, UR10, URZ ;  /* 0x0000000a0f1072a5 */ /* 0x000fc4000f8e003f */
[----:B------:R-:W-:Y:S02]  /*11b0*/  USHF.R.S32.HI UR10, URZ, 0x1f, UR8 ;  /* 0x0000001f3f0a7899 */ /* 0x000fe40008011408 */
[----:B------:R-:W-:Y:S02]  /*11c0*/  UIADD3 UR4, UR4, 0x3f, URZ ;  /* 0x0000003f04047890 */ /* 0x000fe4000fffe03f */
[----:B------:R-:W-:Y:S02]  /*11d0*/  ULDC.64 UR12, c[0x0][0x178] ;  /* 0x00005e00000c7ab9 */ /* 0x000fe40000000a00 */
[----:B------:R-:W-:Y:S02]  /*11e0*/  ULEA.HI UR18, UR10, UR8, URZ, 0x6 ;  /* 0x000000080a127291 */ /* 0x000fe4000f8f303f */
[----:B------:R-:W-:Y:S02]  /*11f0*/  USHF.R.S32.HI UR8, URZ, 0x1f, UR4 ;  /* 0x0000001f3f087899 */ /* 0x000fe40008011404 */
[----:B------:R-:W-:-:S02]  /*1200*/  UIMAD UR14, UR41, UR12, URZ ;  /* 0x0000000c290e72a4 */ /* 0x000fc4000f8e023f */
        /* <DEDUP_REMOVED lines=16> */
[----:B------:R-:W-:Y:S02]  /*1310*/  @UP3 UIADD3 UR35, UR17, UR19, URZ ;  /* 0x0000001311233290 */ /* 0x000fe4000fffe03f */
[----:B------:R-:W-:Y:S02]  /*1320*/  ULEA UR17, UR33, 0xffffffc0, 0x6 ;  /* 0xffffffc021117891 */ /* 0x000fe4000f8e303f */
        /* <DEDUP_REMOVED lines=16> */
.L_x_1952:
        /* <DEDUP_REMOVED lines=18> */
.L_x_1953:
        /* <DEDUP_REMOVED lines=72> */
.L_x_1954:
[----:B------:R-:W-:Y:S02]  /*19d0*/  UMOV UR13, UR54 ;  /* 0x00000036000d7c82 */ /* 0x000fe40008000000 */
.L_x_1955:
[----:B------:R-:W1:Y:S01]  /*19e0*/  S2R R16, SR_TID.X ;  /* 0x0000000000107919 */ /* 0x000e620000002100 */
[----:B------:R-:W-:Y:S01]  /*19f0*/  UIADD3 UR10, UP4, UP3, UR10, UR45, UR51 ;  /* 0x0000002d0a0a7290 */ /* 0x000fe2000fb9e033 */
[----:B------:R-:W-:Y:S01]  /*1a00*/  SHF.R.S32.HI R251, RZ, 0x1f, R250 ;  /* 0x0000001ffffb7819 */ /* 0x000fe200000114fa */
[----:B------:R-:W-:Y:S01]  /*1a10*/  IMAD.U32 R8, RZ, RZ, UR17 ;  /* 0x00000011ff087e24 */ /* 0x000fe2000f8e00ff */
[----:B------:R-:W-:Y:S01]  /*1a20*/  BSSY B1, `(.L_x_1951) ;  /* 0x0000aae000017945 */ /* 0x000fe20003800000 */
[----:B------:R-:W-:Y:S02]  /*1a30*/  UIADD3 UR30, UP2, UP1, UR18, UR10, UR22 ;  /* 0x0000000a121e7290 */ /* 0x000fe4000f95e016 */
[----:B------:R-:W-:Y:S02]  /*1a40*/  UIADD3.X UR4, UR8, UR52, UR57, UP4, UP3 ;  /* 0x0000003408047290 */ /* 0x000fe4000a7e6439 */
[----:B------:R-:W-:-:S02]  /*1a50*/  ULDC.64 UR10, c[0x0][0x1a8] ;  /* 0x00006a00000a7ab9 */ /* 0x000fc40000000a00 */
[----:B------:R-:W-:Y:S02]  /*1a60*/  UIADD3.X UR28, UR12, UR4, UR16, UP2, UP1 ;  /* 0x000000040c1c7290 */ /* 0x000fe400097e2410 */
[----:B------:R-:W-:Y:S02]  /*1a70*/  UIMAD UR4, UR61, UR10, URZ ;  /* 0x0000000a3d0472a4 */ /* 0x000fe4000f8e023f */
[----:B------:R-:W-:Y:S02]  /*1a80*/  UMOV UR18, 0x4 ;  /* 0x0000000400127882 */ /* 0x000fe40000000000 */
        /* <DEDUP_REMOVED lines=9> */
[----:B------:R-:W-:Y:S02]  /*1b20*/  UIADD3 UR10, UR17, UR14, URZ ;  /* 0x0000000e110a7290 */ /* 0x000fe4000fffe03f */
[----:B------:R-:W-:Y:S01]  /*1b30*/  UIMAD UR8, UR17, UR11, UR4 ;  /* 0x0000000b110872a4 */ /* 0x000fe2000f8e0204 */
[----:B------:R-:W-:Y:S01]  /*1b40*/  SHF.R.S32.HI R15, RZ, 0x1f, R2 ;  /* 0x0000001fff0f7819 */ /* 0x000fe20000011402 */
[----:B------:R-:W-:Y:S01]  /*1b50*/  ULDC.64 UR14, c[0x0][0x200] ;  /* 0x00008000000e7ab9 */ /* 0x000fe20000000a00 */
[----:B------:R-:W-:Y:S01]  /*1b60*/  IADD3 R0, P0, R2, UR17, RZ ;  /* 0x0000001102007c10 */ /* 0x000fe2000ff1e0ff */
[----:B------:R-:W-:-:S02]  /*1b70*/  UIMAD.WIDE UR10, UR10, UR18, UR14 ;  /* 0x000000120a0a72a5 */ /* 0x000fc4000f8e020e */
[----:B------:R-:W-:Y:S01]  /*1b80*/  UIADD3 UR4, -UR5, UR9, UR20 ;  /* 0x0000000905047290 */ /* 0x000fe2000fffe114 */
[----:B------:R-:W-:Y:S01]  /*1b90*/  IADD3.X R3, R15, UR32, RZ, P0, !PT ;  /* 0x000000200f037c10 */ /* 0x000fe200087fe4ff */
[----:B------:R-:W-:-:S03]  /*1ba0*/  IMAD.WIDE.U32 R4, R0, c[0x0][0x190], R250 ;  /* 0x0000640000047a25 */ /* 0x000fc600078e00fa */
[----:B------:R-:W-:Y:S01]  /*1bb0*/  UMOV UR15, UR10 ;  /* 0x0000000a000f7c82 */ /* 0x000fe20008000000 */
[----:B------:R-:W-:Y:S01]  /*1bc0*/  IMAD R3, R3, c[0x0][0x190], RZ ;  /* 0x0000640003037a24 */ /* 0x000fe200078e02ff */
[----:B------:R-:W-:Y:S01]  /*1bd0*/  UIADD3 UR10, UR17, UR13, URZ ;  /* 0x0000000d110a7290 */ /* 0x000fe2000fffe03f */
[----:B------:R-:W-:Y:S01]  /*1be0*/  IADD3 R6, P0, R4, UR40, RZ ;  /* 0x0000002804067c10 */ /* 0x000fe2000ff1e0ff */
[----:B------:R-:W-:Y:S01]  /*1bf0*/  UMOV UR14, UR11 ;  /* 0x0000000b000e7c82 */ /* 0x000fe20008000000 */
[----:B------:R-:W-:Y:S01]  /*1c00*/  IMAD R0, R0, c[0x0][0x194], R3 ;  /* 0x0000650000007a24 */ /* 0x000fe200078e0203 */
[----:B------:R-:W-:Y:S01]  /*1c10*/  ULDC.64 UR16, c[0x0][0x3c8] ;  /* 0x0000f20000107ab9 */ /* 0x000fe20000000a00 */
[----:B------:R-:W-:Y:S01]  /*1c20*/  LEA.HI R3, R17, R16, RZ, 0x5 ;  /* 0x0000001011037211 */ /* 0x000fe200078f28ff */
[----:B------:R-:W-:Y:S02]  /*1c30*/  UIMAD.WIDE UR10, UR10, UR18, UR16 ;  /* 0x000000120a0a72a5 */ /* 0x000fe4000f8e0210 */
[----:B------:R-:W-:Y:S01]  /*1c40*/  IADD3.X R7, R5, UR35, R0, P0, !PT ;  /* 0x0000002305077c10 */ /* 0x000fe200087fe400 */
[----:B------:R-:W-:Y:S01]  /*1c50*/  ULDC UR18, c[0x0][0x2e8] ;  /* 0x0000ba0000127ab9 */ /* 0x000fe20000000800 */
[----:B------:R-:W-:Y:S01]  /*1c60*/  IADD3 R4, P0, R250, UR29, RZ ;  /* 0x0000001dfa047c10 */ /* 0x000fe2000ff1e0ff */
[----:B------:R-:W-:Y:S01]  /*1c70*/  UIADD3 UR4, UR4, -UR18, URZ ;  /* 0x8000001204047290 */ /* 0x000fe2000fffe03f */
[----:B------:R-:W-:Y:S01]  /*1c80*/  LOP3.LUT R0, R3, 0xffffffe0, RZ, 0xc0, !PT ;  /* 0xffffffe003007812 */ /* 0x000fe200078ec0ff */
[----:B------:R-:W-:Y:S01]  /*1c90*/  UMOV UR17, UR10 ;  /* 0x0000000a00117c82 */ /* 0x000fe20008000000 */
[----:B------:R-:W-:Y:S01]  /*1ca0*/  IADD3.X R5, R251, UR31, RZ, P0, !PT ;  /* 0x0000001ffb057c10 */ /* 0x000fe200087fe4ff */
[----:B------:R-:W-:Y:S01]  /*1cb0*/  USHF.R.S32.HI UR18, URZ, 0x1f, UR4 ;  /* 0x0000001f3f127899 */ /* 0x000fe20008011404 */
[----:B------:R-:W-:Y:S01]  /*1cc0*/  SHF.R.S32.HI R3, RZ, 0x5, R3 ;  /* 0x00000005ff037819 */ /* 0x000fe20000011403 */
[----:B------:R-:W-:Y:S01]  /*1cd0*/  IMAD.IADD R0, R16, 0x1, -R0 ;  /* 0x0000000110007824 */ /* 0x000fe200078e0a00 */
[----:B------:R-:W-:Y:S01]  /*1ce0*/  UMOV UR16, UR11 ;  /* 0x0000000b00107c82 */ /* 0x000fe20008000000 */
[----:B------:R-:W-:Y:S01]  /*1cf0*/  IMAD.WIDE.U32 R4, R8, c[0x0][0x370], R4 ;  /* 0x0000dc0008047a25 */ /* 0x000fe200078e0004 */
[----:B------:R-:W-:-:S03]  /*1d00*/  ULEA.HI UR18, UR18, UR4, URZ, 0x6 ;  /* 0x0000000412127291 */ /* 0x000fc6000f8f303f */
[----:B------:R-:W-:Y:S01]  /*1d10*/  IMAD R0, R3, UR50, R0 ;  /* 0x0000003203007c24 */ /* 0x000fe2000f8e0200 */
[----:B------:R-:W-:Y:S01]  /*1d20*/  USHF.R.S32.HI UR18, URZ, 0x6, UR18 ;  /* 0x000000063f127899 */ /* 0x000fe20008011412 */
[----:B------:R-:W-:Y:S01]  /*1d30*/  IADD3 R5, R5, UR8, RZ ;  /* 0x0000000805057c10 */ /* 0x000fe2000fffe0ff */
[----:B------:R-:W-:Y:S01]  /*1d40*/  IMAD.U32 R3, RZ, RZ, UR37 ;  /* 0x00000025ff037e24 */ /* 0x000fe2000f8e00ff */
[----:B------:R-:W-:Y:S01]  /*1d50*/  UIADD3 UR8, UR33, -0x1, URZ ;  /* 0xffffffff21087890 */ /* 0x000fe2000fffe03f */
[C---:B------:R-:W-:Y:S01]  /*1d60*/  IADD3 R9, P0, R0.reuse, UR30, RZ ;  /* 0x0000001e00097c10 */ /* 0x040fe2000ff1e0ff */
[----:B------:R-:W-:Y:S01]  /*1d70*/  UISETP.LT.AND UP1, UPT, URZ, UR18, UPT ;  /* 0x000000123f00728c */ /* 0x000fe2000bf21270 */
[C---:B------:R-:W-:Y:S02]  /*1d80*/  IMAD.WIDE.U32 R4, R3.reuse, c[0x0][0x378], R4 ;  /* 0x0000de0003047a25 */ /* 0x040fe400078e0004 */
[----:B------:R-:W-:Y:S01]  /*1d90*/  LEA.HI.X.SX32 R0, R0, UR28, 0x1, P0 ;  /* 0x0000001c00007c11 */ /* 0x000fe200080f0eff */
[----:B------:R-:W-:Y:S01]  /*1da0*/  USEL UR18, URZ, UR18, !UP1 ;  /* 0x000000123f127287 */ /* 0x000fe2000c800000 */
[----:B------:R-:W-:Y:S01]  /*1db0*/  IMAD.WIDE.U32 R6, R3, c[0x0][0x1a8], R6 ;  /* 0x00006a0003067a25 */ /* 0x000fe200078e0006 */
[----:B------:R-:W-:-:S02]  /*1dc0*/  IADD3 R5, R5, UR12, RZ ;  /* 0x0000000c05057c10 */ /* 0x000fc4000fffe0ff */
[----:B------:R-:W-:Y:S01]  /*1dd0*/  UISETP.GT.AND UP1, UPT, UR33, UR18, UPT ;  /* 0x000000122100728c */ /* 0x000fe2000bf24270 */
[----:B------:R-:W-:Y:S01]  /*1de0*/  IMAD R3, R15, c[0x0][0x370], RZ ;  /* 0x0000dc000f037a24 */ /* 0x000fe200078e02ff */
[----:B------:R-:W-:Y:S01]  /*1df0*/  IADD3 R10, R7, UR22, RZ ;  /* 0x00000016070a7c10 */ /* 0x000fe2000fffe0ff */
[C---:B------:R-:W-:Y:S01]  /*1e00*/  IMAD.WIDE.U32 R4, R2.reuse, c[0x0][0x370], R4 ;  /* 0x0000dc0002047a25 */ /* 0x040fe200078e0004 */
[----:B------:R-:W-:Y:S02]  /*1e10*/  LEA R225, P2, R9, c[0x0][0x350], 0x2 ;  /* 0x0000d40009e17a11 */ /* 0x000fe400078410ff */
[----:B------:R-:W-:Y:S01]  /*1e20*/  PLOP3.LUT P0, PT, PT, PT, UP1, 0x80, 0x0 ;  /* 0x000000000000781c */ /* 0x000fe20003f0f018 */
[----:B------:R-:W-:Y:S01]  /*1e30*/  IMAD R3, R2, c[0x0][0x374], R3 ;  /* 0x0000dd0002037a24 */ /* 0x000fe200078e0203 */
[----:B------:R-:W-:Y:S02]  /*1e40*/  LEA R244, P3, R4, c[0x0][0x330], 0x1 ;  /* 0x0000cc0004f47a11 */ /* 0x000fe400078608ff */
[----:B------:R-:W-:Y:S01]  /*1e50*/  LEA R246, P4, R6, c[0x0][0x160], 0x1 ;  /* 0x0000580006f67a11 */ /* 0x000fe200078808ff */
[----:B------:R-:W-:Y:S01]  /*1e60*/  IMAD.IADD R3, R5, 0x1, R3 ;  /* 0x0000000105037824 */ /* 0x000fe200078e0203 */
[----:B------:R-:W-:-:S02]  /*1e70*/  LEA.HI.X R224, R9, c[0x0][0x354], R0, 0x2, P2 ;  /* 0x0000d50009e07a11 */ /* 0x000fc400010f1400 */
[----:B------:R-:W-:Y:S02]  /*1e80*/  LEA.HI.X R247, R6, c[0x0][0x164], R10, 0x1, P4 ;  /* 0x0000590006f77a11 */ /* 0x000fe400020f0c0a */
[----:B------:R-:W-:-:S03]  /*1e90*/  LEA.HI.X R245, R4, c[0x0][0x334], R3, 0x1, P3 ;  /* 0x0000cd0004f57a11 */ /* 0x000fc600018f0c03 */
        /* <DEDUP_REMOVED lines=19> */
.L_x_1957:
        /* <DEDUP_REMOVED lines=18> */
.L_x_1958:
        /* <DEDUP_REMOVED lines=31> */
.L_x_1960:
[----:B-1----:R-:W-:Y:S05]  /*22e0*/  BSYNC B0 ;  /* 0x0000000000007941 */ /* 0x002fea0003800000 */
.L_x_1959:
        /* <DEDUP_REMOVED lines=18> */
.L_x_1962:
[----:B------:R-:W-:Y:S05]  /*2410*/  BSYNC B0 ;  /* 0x0000000000007941 */ /* 0x000fea0003800000 */
.L_x_1961:
        /* <DEDUP_REMOVED lines=18> */
.L_x_1964:
[----:B------:R-:W-:Y:S05]  /*2540*/  BSYNC B0 ;  /* 0x0000000000007941 */ /* 0x000fea0003800000 */
.L_x_1963:
        /* <DEDUP_REMOVED lines=17> */
.L_x_1966:
[----:B------:R-:W-:Y:S05]  /*2660*/  BSYNC B0 ;  /* 0x0000000000007941 */ /* 0x000fea0003800000 */
.L_x_1965:
[----:B------:R-:W-:Y:S01]  /*2670*/  ULDC.64 UR4, c[0x0][0x3a8] ;  /* 0x0000ea0000047ab9 */ /* 0x000fe20000000a00 */
[----:B-1----:R-:W-:Y:S01]  /*2680*/  IMAD.U32 R4, RZ, RZ, UR20 ;  /* 0x00000014ff047e24 */ /* 0x002fe2000f8e00ff */
[----:B------:R-:W-:Y:S01]  /*2690*/  UIMAD UR4, UR19, UR4, URZ ;  /* 0x00000004130472a4 */ /* 0x000fe2000f8e023f */
[----:B------:R-:W-:Y:S02]  /*26a0*/  BSSY B0, `(.L_x_1967) ;  /* 0x0000019000007945 */ /* 0x000fe40003800000 */
[----:B------:R-:W-:Y:S01]  /*26b0*/  IMAD.WIDE.U32 R4, R4, c[0x0][0x3a8], R250 ;  /* 0x0000ea0004047a25 */ /* 0x000fe200078e00fa */
[----:B------:R-:W-:-:S04]  /*26c0*/  UIMAD UR4, UR20, UR5, UR4 ;  /* 0x00000005140472a4 */ /* 0x000fc8000f8e0204 */
[----:B------:R-:W-:Y:S02]  /*26d0*/  IADD3 R4, P0, R4, UR10, RZ ;  /* 0x0000000a04047c10 */ /* 0x000fe4000ff1e0ff */
[----:B------:R-:W-:Y:S01]  /*26e0*/  MOV R0, UR4 ;  /* 0x0000000400007c02 */ /* 0x000fe20008000f00 */
[----:B------:R-:W-:Y:S02]  /*26f0*/  ULDC.64 UR4, c[0x0][0x3c0] ;  /* 0x0000f00000047ab9 */ /* 0x000fe40000000a00 */
        /* <DEDUP_REMOVED lines=19> */
.L_x_1968:
[----:B------:R-:W-:Y:S05]  /*2830*/  BSYNC B0 ;  /* 0x0000000000007941 */ /* 0x000fea0003800000 */
.L_x_1967:
        /* <DEDUP_REMOVED lines=16> */
.L_x_1970:
[----:B------:R-:W-:Y:S05]  /*2940*/  BSYNC B0 ;  /* 0x0000000000007941 */ /* 0x000fea0003800000 */
.L_x_1969:
        /* <DEDUP_REMOVED lines=16> */
.L_x_1972:
[----:B------:R-:W-:Y:S05]  /*2a50*/  BSYNC B0 ;  /* 0x0000000000007941 */ /* 0x000fea0003800000 */
.L_x_1971:
        /* <DEDUP_REMOVED lines=16> */
.L_x_1956:
        /* <DEDUP_REMOVED lines=28> */
.L_x_1975:
[----:B------:R-:W-:Y:S05]  /*2d20*/  BSYNC B0 ;  /* 0x0000000000007941 */ /* 0x000fea0003800000 */
.L_x_1974:
        /* <DEDUP_REMOVED lines=30> */
.L_x_1977:
[----:B------:R-:W-:Y:S05]  /*2f10*/  BSYNC B0 ;  /* 0x0000000000007941 */ /* 0x000fea0003800000 */
.L_x_1976:
        /* <DEDUP_REMOVED lines=15> */
.L_x_1979:
        /* <DEDUP_REMOVED lines=20> */
.L_x_1980:
[----:B------:R-:W-:Y:S05]  /*3150*/  BSYNC B0 ;  /* 0x0000000000007941 */ /* 0x000fea0003800000 */
.L_x_1978:
        /* <DEDUP_REMOVED lines=14> */
.L_x_1982:
        /* <DEDUP_REMOVED lines=28> */
.L_x_1983:
[----:B------:R-:W-:Y:S05]  /*3400*/  BSYNC B0 ;  /* 0x0000000000007941 */ /* 0x000fea0003800000 */
.L_x_1981:
[----:B------:R-:W5:Y:S01]  /*3410*/  LDL R18, [R1+0x2c] ;  /* 0x00002c0001127983 */ /* 0x000f620000100800 */
[----:B------:R-:W-:Y:S01]  /*3420*/  IMAD.MOV.U32 R19, RZ, RZ, 0x7f800000 ;  /* 0x7f800000ff137424 */ /* 0x000fe200078e00ff */
[----:B------:R-:W-:Y:S01]  /*3430*/  ULDC.64 UR10, c[0x0][0x198] ;  /* 0x00006600000a7ab9 */ /* 0x000fe20000000a00 */
[----:B------:R-:W-:Y:S01]  /*3440*/  IMAD.MOV.U32 R20, RZ, RZ, 0x7f800000 ;  /* 0x7f800000ff147424 */ /* 0x000fe200078e00ff */
[----:B------:R-:W-:Y:S01]  /*3450*/  UIMAD UR10, UR19, UR10, URZ ;  /* 0x0000000a130a72a4 */ /* 0x000fe2000f8e023f */
[----:B------:R-:W-:Y:S02]  /*3460*/  IMAD.MOV.U32 R21, RZ, RZ, 0x7f800000 ;  /* 0x7f800000ff157424 */ /* 0x000fe400078e00ff */
[----:B------:R-:W-:Y:S01]  /*3470*/  IMAD.MOV.U32 R22, RZ, RZ, 0x7f800000 ;  /* 0x7f800000ff167424 */ /* 0x000fe200078e00ff */
[----:B------:R-:W-:Y:S01]  /*3480*/  UIMAD UR10, UR20, UR11, UR10 ;  /* 0x0000000b140a72a4 */ /* 0x000fe2000f8e020a */
[----:B------:R-:W-:-:S04]  /*3490*/  IMAD.U32 R6, RZ, RZ, UR20 ;  /* 0x00000014ff067e24 */ /* 0x000fc8000f8e00ff */
[----:B------:R-:W-:-:S04]  /*34a0*/  IMAD.WIDE.U32 R6, R6, c[0x0][0x198], R250 ;  /* 0x0000660006067a25 */ /* 0x000fc800078e00fa */
[----:B------:R-:W-:Y:S01]  /*34b0*/  IMAD.U32 R10, RZ, RZ, UR10 ;  /* 0x0000000aff0a7e24 */ /* 0x000fe2000f8e00ff */
[----:B------:R-:W-:Y:S02]  /*34c0*/  IADD3 R6, P1, R6, UR23, RZ ;  /* 0x0000001706067c10 */ /* 0x000fe4000ff3e0ff */
[C---:B-----5:R-:W-:Y:S02]  /*34d0*/  IADD3 R3, R18.reuse, 0x28, RZ ;  /* 0x0000002812037810 */ /* 0x060fe40007ffe0ff */
[----:B-1----:R-:W-:Y:S02]  /*34e0*/  IADD3 R4, R18, 0x20, RZ ;  /* 0x0000002012047810 */ /* 0x002fe40007ffe0ff */
[----:B------:R-:W-:Y:S02]  /*34f0*/  ISETP.GE.AND P3, PT, R3, UR4, PT ;  /* 0x0000000403007c0c */ /* 0x000fe4000bf66270 */
[----:B------:R-:W-:Y:S01]  /*3500*/  ISETP.GE.AND P4, PT, R4, UR4, PT ;  /* 0x0000000404007c0c */ /* 0x000fe2000bf86270 */
[C---:B------:R-:W-:Y:S01]  /*3510*/  IMAD.SHL.U32 R4, R18.reuse, 0x4, RZ ;  /* 0x0000000412047824 */ /* 0x040fe200078e00ff */
[----:B------:R-:W-:-:S02]  /*3520*/  IADD3 R5, R18, 0x8, RZ ;  /* 0x0000000812057810 */ /* 0x000fc40007ffe0ff */
[----:B------:R-:W-:Y:S02]  /*3530*/  SHF.R.S32.HI R12, RZ, 0x1f, R18 ;  /* 0x0000001fff0c7819 */ /* 0x000fe40000011412 */
[----:B------:R-:W-:Y:S02]  /*3540*/  ISETP.GE.AND P5, PT, R5, UR4, PT ;  /* 0x0000000405007c0c */ /* 0x000fe4000bfa6270 */
[----:B------:R-:W-:Y:S02]  /*3550*/  IADD3 R4, P2, R4, UR15, RZ ;  /* 0x0000000f04047c10 */ /* 0x000fe4000ff5e0ff */
[C---:B------:R-:W-:Y:S02]  /*3560*/  SHF.L.U64.HI R5, R18.reuse, 0x2, R12 ;  /* 0x0000000212057819 */ /* 0x040fe4000001020c */
[----:B------:R-:W-:Y:S02]  /*3570*/  ISETP.GE.AND P6, PT, R18, UR4, PT ;  /* 0x0000000412007c0c */ /* 0x000fe4000bfc6270 */
[----:B------:R-:W-:-:S02]  /*3580*/  IADD3.X R5, R5, UR14, RZ, P2, !PT ;  /* 0x0000000e05057c10 */ /* 0x000fc400097fe4ff */
[----:B------:R-:W-:Y:S02]  /*3590*/  SHF.R.S32.HI R9, RZ, 0x1f, R3 ;  /* 0x0000001fff097819 */ /* 0x000fe40000011403 */
[C---:B------:R-:W-:Y:S01]  /*35a0*/  @!P3 LEA R8, P2, R3.reuse, UR15, 0x2 ;  /* 0x0000000f0308bc11 */ /* 0x040fe2000f8410ff */
[----:B------:R-:W5:Y:S03]  /*35b0*/  @!P4 LDG.E R20, [R4.64+0x80] ;  /* 0x000080060414c981 */ /* 0x000f66000c1e1900 */
[----:B------:R-:W-:Y:S01]  /*35c0*/  @!P3 LEA.HI.X R9, R3, UR14, R9, 0x2, P2 ;  /* 0x0000000e0309bc11 */ /* 0x000fe200090f1409 */
[----:B--2---:R-:W2:Y:S04]  /*35d0*/  @!P5 LDG.E R21, [R4.64+0x20] ;  /* 0x000020060415d981 */ /* 0x004ea8000c1e1900 */
[----:B---3--:R-:W3:Y:S04]  /*35e0*/  @!P3 LDG.E R19, [R8.64] ;  /* 0x000000060813b981 */ /* 0x008ee8000c1e1900 */
[----:B----4-:R-:W4:Y:S01]  /*35f0*/  @!P6 LDG.E R22, [R4.64] ;  /* 0x000000060416e981 */ /* 0x010f22000c1e1900 */
[----:B------:R-:W-:-:S06]  /*3600*/  UIMAD UR4, UR36, -0x80, UR5 ;  /* 0xffffff80240478a4 */ /* 0x000fcc000f8e0205 */
        /* <DEDUP_REMOVED lines=9> */
[----:B---3--:R1:W-:Y:S04]  /*36a0*/  STL [R1+0x8], R19 ;  /* 0x0000081301007387 */ /* 0x0083e80000100800 */
[----:B-----5:R1:W-:Y:S04]  /*36b0*/  STL [R1+0x4], R20 ;  /* 0x0000041401007387 */ /* 0x0203e80000100800 */
[----:B--2---:R1:W-:Y:S04]  /*36c0*/  STL [R1+0x10], R21 ;  /* 0x0000101501007387 */ /* 0x0043e80000100800 */
[----:B----4-:R1:W-:Y:S01]  /*36d0*/  STL [R1+0xc], R22 ;  /* 0x00000c1601007387 */ /* 0x0103e20000100800 */
[----:B------:R-:W-:Y:S05]  /*36e0*/  @P6 BRA `(.L_x_1985) ;  /* 0x0000018000006947 */ /* 0x000fea0003800000 */
[----:B-1----:R-:W2:Y:S01]  /*36f0*/  LDL R19, [R1] ;  /* 0x0000000001137983 */ /* 0x002ea20000100800 */
[----:B------:R-:W-:Y:S01]  /*3700*/  ISETP.GE.AND P2, PT, R250, c[0x0][0x220], PT ;  /* 0x00008800fa007a0c */ /* 0x000fe20003f46270 */
[----:B------:R-:W-:Y:S01]  /*3710*/  IMAD R3, R15, c[0x0][0x198], RZ ;  /* 0x000066000f037a24 */ /* 0x000fe200078e02ff */
[----:B------:R-:W-:Y:S01]  /*3720*/  MOV R5, R10 ;  /* 0x0000000a00057202 */ /* 0x000fe20000000f00 */
[----:B------:R-:W-:-:S02]  /*3730*/  IMAD.MOV.U32 R4, RZ, RZ, R6 ;  /* 0x000000ffff047224 */ /* 0x000fc400078e0006 */
        /* <DEDUP_REMOVED lines=19> */
.L_x_1985:
[----:B------:R-:W-:Y:S05]  /*3870*/  BSYNC B0 ;  /* 0x0000000000007941 */ /* 0x000fea0003800000 */
.L_x_1984:
        /* <DEDUP_REMOVED lines=31> */
.L_x_1987:
[----:B------:R-:W-:Y:S05]  /*3a70*/  BSYNC B0 ;  /* 0x0000000000007941 */ /* 0x000fea0003800000 */
.L_x_1986:
        /* <DEDUP_REMOVED lines=32> */
.L_x_1989:
[----:B------:R-:W-:Y:S05]  /*3c80*/  BSYNC B0 ;  /* 0x0000000000007941 */ /* 0x000fea0003800000 */
.L_x_1988:
        /* <DEDUP_REMOVED lines=31> */
.L_x_1991:
[----:B------:R-:W-:Y:S05]  /*3e80*/  BSYNC B0 ;  /* 0x0000000000007941 */ /* 0x000fea0003800000 */
.L_x_1990:
[----:B------:R-:W-:Y:S01]  /*3e90*/  ULDC.64 UR10, c[0x0][0x1a0] ;  /* 0x00006800000a7ab9 */ /* 0x000fe20000000a00 */
[----:B-1----:R-:W-:Y:S01]  /*3ea0*/  MOV R4, UR20 ;  /* 0x0000001400047c02 */ /* 0x002fe20008000f00 */
[----:B------:R-:W-:Y:S01]  /*3eb0*/  UIMAD UR4, UR19, UR10, URZ ;  /* 0x0000000a130472a4 */ /* 0x000fe2000f8e023f */
[----:B------:R1:W-:Y:S01]  /*3ec0*/  @P6 STS.128 [R0+0x14000], RZ ;  /* 0x014000ff00006388 */ /* 0x0003e20000000c00 */
[----:B------:R-:W-:Y:S02]  /*3ed0*/  BSSY B0, `(.L_x_1992) ;  /* 0x0000024000007945 */ /* 0x000fe40003800000 */
[----:B------:R-:W-:Y:S01]  /*3ee0*/  UIMAD UR4, UR20, UR11, UR4 ;  /* 0x0000000b140472a4 */ /* 0x000fe2000f8e0204 */
[----:B------:R1:W-:Y:S01]  /*3ef0*/  @P6 STS.128 [R0+0x18000], RZ ;  /* 0x018000ff00006388 */ /* 0x0003e20000000c00 */
[----:B------:R-:W-:-:S04]  /*3f00*/  IMAD.WIDE.U32 R4, R4, c[0x0][0x1a0], R250 ;  /* 0x0000680004047a25 */ /* 0x000fc800078e00fa */
[----:B------:R-:W-:Y:S02]  /*3f10*/  MOV R3, UR4 ;  /* 0x0000000400037c02 */ /* 0x000fe40008000f00 */
[----:B------:R-:W-:-:S04]  /*3f20*/  IADD3 R6, P1, R4, UR26, RZ ;  /* 0x0000001a04067c10 */ /* 0x000fc8000ff3e0ff */
        /* <DEDUP_REMOVED lines=30> */
.L_x_1993:
[----:B-1----:R-:W-:Y:S05]  /*4110*/  BSYNC B0 ;  /* 0x0000000000007941 */ /* 0x002fea0003800000 */
.L_x_1992:
        /* <DEDUP_REMOVED lines=30> */
.L_x_1995:
[----:B------:R-:W-:Y:S05]  /*4300*/  BSYNC B0 ;  /* 0x0000000000007941 */ /* 0x000fea0003800000 */
.L_x_1994:
        /* <DEDUP_REMOVED lines=30> */
.L_x_1997:
[----:B------:R-:W-:Y:S05]  /*44f0*/  BSYNC B0 ;  /* 0x0000000000007941 */ /* 0x000fea0003800000 */
.L_x_1996:
        /* <DEDUP_REMOVED lines=29> */
.L_x_1999:
[----:B------:R-:W-:Y:S05]  /*46d0*/  BSYNC B0 ;  /* 0x0000000000007941 */ /* 0x000fea0003800000 */
.L_x_1998:
[----:B------:R-:W-:Y:S01]  /*46e0*/  ULDC.64 UR12, c[0x0][0x318] ;  /* 0x0000c600000c7ab9 */ /* 0x000fe20000000a00 */
[----:B------:R-:W5:Y:S01]  /*46f0*/  LDL R5, [R1+0x5c] ;  /* 0x00005c0001057983 */ /* 0x000f620000100800 */
[----:B------:R-:W-:Y:S02]  /*4700*/  UISETP.NE.U32.AND UP1, UPT, URZ, UR12, UPT ;  /* 0x0000000c3f00728c */ /* 0x000fe4000bf25070 */
[----:B------:R-:W-:Y:S01]  /*4710*/  ULDC.64 UR22, c[0x0][0x320] ;  /* 0x0000c80000167ab9 */ /* 0x000fe20000000a00 */
[----:B-1234-:R-:W-:Y:S01]  /*4720*/  LEA.HI R0, R17, R16, RZ, 0x6 ;  /* 0x0000001011007211 */ /* 0x01efe200078f30ff */
[----:B------:R-:W-:Y:S01]  /*4730*/  UISETP.NE.AND.EX UP1, UPT, URZ, UR13, UPT, UP1 ;  /* 0x0000000d3f00728c */ /* 0x000fe2000bf25310 */
[----:B------:R-:W0:Y:S05]  /*4740*/  LDGDEPBAR ;  /* 0x00000000000079af */ /* 0x000e2a0000000000 */
        /* <DEDUP_REMOVED lines=11> */
[----:B------:R1:W2:Y:S01]  /*4800*/  @P1 LDG.E R2, [R2.64] ;  /* 0x0000000602021981 */ /* 0x0002a2000c1e1900 */
[----:B------:R-:W2:Y:S01]  /*4810*/  @P1 MUFU.RCP R4, c[0x0][0x238] ;  /* 0x00008e0000041b08 */ /* 0x000ea20000001000 */
[----:B------:R-:W-:Y:S01]  /*4820*/  SHF.R.S32.HI R0, RZ, 0x6, R0 ;  /* 0x00000006ff007819 */ /* 0x000fe20000011400 */
[----:B------:R-:W-:Y:S01]  /*4830*/  IMAD.MOV.U32 R204, RZ, RZ, 0x40 ;  /* 0x00000040ffcc7424 */ /* 0x000fe200078e00ff */
[----:B------:R-:W-:Y:S01]  /*4840*/  MOV R205, 0x20 ;  /* 0x0000002000cd7802 */ /* 0x000fe20000000f00 */
[----:B------:R-:W-:Y:S01]  /*4850*/  IMAD.MOV.U32 R233, RZ, RZ, R208 ;  /* 0x000000ffffe97224 */ /* 0x000fe200078e00d0 */
        /* <DEDUP_REMOVED lines=23> */
[----:B------:R-:W-:Y:S01]  /*49d0*/  CS2R R120, SRZ ;  /* 0x0000000000787805 */ /* 0x000fe2000001ff00 */
[----:B------:R-:W-:Y:S01]  /*49e0*/  LOP3.LUT R3, R0, 0x6, R3, 0xf8, !PT ;  /* 0x0000000600037812 */ /* 0x000fe200078ef803 */
[----:B------:R-:W-:Y:S01]  /*49f0*/  IMAD.U32 R0, RZ, RZ, UR36 ;  /* 0x00000024ff007e24 */ /* 0x000fe2000f8e00ff */
[----:B------:R-:W-:Y:S01]  /*4a00*/  CS2R R118, SRZ ;  /* 0x0000000000767805 */ /* 0x000fe2000001ff00 */
[----:B------:R-:W-:Y:S01]  /*4a10*/  CS2R R116, SRZ ;  /* 0x0000000000747805 */ /* 0x000fe2000001ff00 */
[----:B------:R-:W-:Y:S01]  /*4a20*/  CS2R R110, SRZ ;  /* 0x00000000006e7805 */ /* 0x000fe2000001ff00 */
[----:B------:R-:W-:Y:S01]  /*4a30*/  IMAD R209, R0, 0x80, R3 ;  /* 0x0000008000d17824 */ /* 0x000fe200078e0203 */
        /* <DEDUP_REMOVED lines=8> */
[----:B------:R-:W-:Y:S01]  /*4ac0*/  SHF.L.U32 R198, R0, 0x1, RZ ;  /* 0x0000000100c67819 */ /* 0x000fe200000006ff */
[----:B------:R-:W-:Y:S01]  /*4ad0*/  IMAD.MOV.U32 R0, RZ, RZ, c[0x0][0x22c] ;  /* 0x00008b00ff007624 */ /* 0x000fe200078e00ff */
[----:B------:R-:W-:Y:S01]  /*4ae0*/  CS2R R100, SRZ ;  /* 0x0000000000647805 */ /* 0x000fe2000001ff00 */
[----:B------:R-:W-:Y:S01]  /*4af0*/  CS2R R94, SRZ ;  /* 0x00000000005e7805 */ /* 0x000fe2000001ff00 */
[----:B------:R-:W-:Y:S01]  /*4b00*/  CS2R R92, SRZ ;  /* 0x00000000005c7805 */ /* 0x000fe2000001ff00 */
[----:B------:R-:W-:Y:S01]  /*4b10*/  IMAD R0, R0, c[0x0][0x1c0], RZ ;  /* 0x0000700000007a24 */ /* 0x000fe200078e02ff */
[----:B------:R-:W-:Y:S01]  /*4b20*/  CS2R R98, SRZ ;  /* 0x0000000000627805 */ /* 0x000fe2000001ff00 */
[----:B------:R-:W-:Y:S01]  /*4b30*/  CS2R R96, SRZ ;  /* 0x0000000000607805 */ /* 0x000fe2000001ff00 */
[----:B------:R-:W-:Y:S01]  /*4b40*/  CS2R R90, SRZ ;  /* 0x00000000005a7805 */ /* 0x000fe2000001ff00 */
        /* <DEDUP_REMOVED lines=28> */
[----:B------:R-:W-:-:S02]  /*4d10*/  UMOV UR4, URZ ;  /* 0x0000003f00047c82 */ /* 0x000fc40008000000 */
[----:B------:R-:W-:Y:S02]  /*4d20*/  ULDC UR13, c[0x0][0x2e4] ;  /* 0x0000b900000d7ab9 */ /* 0x000fe40000000800 */
[----:B------:R-:W-:Y:S01]  /*4d30*/  UIADD3 UR19, UR20, 0x80, URZ ;  /* 0x0000008014137890 */ /* 0x000fe2000fffe03f */
[----:B--2---:R-:W-:Y:S01]  /*4d40*/  @P1 FMUL.FTZ R2, R2, R4 ;  /* 0x0000000402021220 */ /* 0x004fe20000410000 */
[----:B------:R-:W-:-:S03]  /*4d50*/  IADD3 R4, R3, 0x40, RZ ;  /* 0x0000004003047810 */ /* 0x000fc60007ffe0ff */
[----:B------:R1:W2:Y:S01]  /*4d60*/  @P1 R2UR UR10, R2 ;  /* 0x00000000020a13c2 */ /* 0x0002a200000e0000 */
[----:B-----5:R-:W-:-:S04]  /*4d70*/  LOP3.LUT P1, RZ, R5, 0x2, RZ, 0xc0, !PT ;  /* 0x0000000205ff7812 */ /* 0x020fc8000782c0ff */
[----:B------:R-:W-:Y:S02]  /*4d80*/  SEL R205, R205, 0xffffffe0, !P1 ;  /* 0xffffffe0cdcd7807 */ /* 0x000fe40004800000 */
[----:B-1----:R-:W-:Y:S01]  /*4d90*/  IADD3 R2, R207, 0x2000, RZ ;  /* 0x00002000cf027810 */ /* 0x002fe20007ffe0ff */
[----:B--2---:R-:W-:-:S03]  /*4da0*/  @UP1 UMOV UR4, UR10 ;  /* 0x0000000a00041c82 */ /* 0x004fc60008000000 */
[----:B------:R-:W-:Y:S02]  /*4db0*/  SEL R2, R2, R207, !P0 ;  /* 0x000000cf02027207 */ /* 0x000fe40004000000 */
[----:B------:R-:W-:Y:S02]  /*4dc0*/  LOP3.LUT P0, RZ, R5, 0x4, RZ, 0xc0, !PT ;  /* 0x0000000405ff7812 */ /* 0x000fe4000780c0ff */
[C---:B------:R-:W-:Y:S01]  /*4dd0*/  IADD3 R5, R3.reuse, 0x20, RZ ;  /* 0x0000002003057810 */ /* 0x040fe20007ffe0ff */
[----:B------:R-:W-:Y:S01]  /*4de0*/  IMAD.SHL.U32 R199, R2, 0x2, RZ ;  /* 0x0000000202c77824 */ /* 0x000fe200078e00ff */
[----:B------:R-:W-:Y:S02]  /*4df0*/  SHF.L.U64.HI R2, R18, 0x2, R12 ;  /* 0x0000000212027819 */ /* 0x000fe4000001020c */
[----:B------:R-:W-:Y:S02]  /*4e00*/  IADD3 R3, R3, 0x60, RZ ;  /* 0x0000006003037810 */ /* 0x000fe40007ffe0ff */
[----:B------:R-:W-:Y:S01]  /*4e10*/  SEL R204, R204, 0xffffffc0, !P0 ;  /* 0xffffffc0cccc7807 */ /* 0x000fe20004000000 */
[----:B------:R1:W-:Y:S02]  /*4e20*/  STL [R1+0x38], R2 ;  /* 0x0000380201007387 */ /* 0x0003e40000100800 */
[----:B-1----:R-:W-:-:S05]  /*4e30*/  IMAD.SHL.U32 R2, R18, 0x4, RZ ;  /* 0x0000000412027824 */ /* 0x002fca00078e00ff */
[----:B------:R1:W-:Y:S02]  /*4e40*/  STL [R1+0x34], R2 ;  /* 0x0000340201007387 */ /* 0x0003e40000100800 */
[----:B-1----:R-:W-:-:S04]  /*4e50*/  IMAD.SHL.U32 R2, R0, 0x8, RZ ;  /* 0x0000000800027824 */ /* 0x002fc800078e00ff */
        /* <DEDUP_REMOVED lines=13> */
[----:B------:R-:W-:Y:S04]  /*4f30*/  STL [R1+0x1c], R5 ;  /* 0x00001c0501007387 */ /* 0x000fe80000100800 */
[----:B------:R1:W-:Y:S04]  /*4f40*/  STL [R1+0x18], R4 ;  /* 0x0000180401007387 */ /* 0x0003e80000100800 */
[----:B------:R2:W-:Y:S04]  /*4f50*/  STL [R1+0x28], R0 ;  /* 0x0000280001007387 */ /* 0x0005e80000100800 */
[----:B------:R3:W-:Y:S01]  /*4f60*/  STL [R1+0x14], R3 ;  /* 0x0000140301007387 */ /* 0x0007e20000100800 */
[C---:B-1----:R-:W-:Y:S01]  /*4f70*/  IADD3 R4, R2.reuse, R4, RZ ;  /* 0x0000000402047210 */ /* 0x042fe20007ffe0ff */
[----:B--2---:R-:W-:-:S04]  /*4f80*/  IMAD.IADD R0, R2, 0x1, R3 ;  /* 0x0000000102007824 */ /* 0x004fc800078e0203 */
[----:B------:R3:W-:Y:S04]  /*4f90*/  STL [R1+0x24], R4 ;  /* 0x0000240401007387 */ /* 0x0007e80000100800 */
[----:B------:R3:W-:Y:S02]  /*4fa0*/  STL [R1+0x20], R0 ;  /* 0x0000200001007387 */ /* 0x0007e40000100800 */
.L_x_2004:
[----:B------:R-:W0:Y:S01]  /*4fb0*/  LDGDEPBAR ;  /* 0x00000000000079af */ /* 0x000e220000000000 */
[C---:B---3--:R-:W-:Y:S01]  /*4fc0*/  IADD3 R0, R199.reuse, R205, RZ ;  /* 0x000000cdc7007210 */ /* 0x048fe20007ffe0ff */
[----:B------:R-:W-:Y:S01]  /*4fd0*/  UIADD3 UR11, UR20, UR9, URZ ;  /* 0x00000009140b7290 */ /* 0x000fe2000fffe03f */
[-C--:B------:R-:W-:Y:S02]  /*4fe0*/  IADD3 R2, R199, R204.reuse, RZ ;  /* 0x000000ccc7027210 */ /* 0x080fe40007ffe0ff */
[----:B------:R-:W-:Y:S01]  /*4ff0*/  IADD3 R3, R0, R204, RZ ;  /* 0x000000cc00037210 */ /* 0x000fe20007ffe0ff */
[----:B------:R-:W-:Y:S01]  /*5000*/  UIADD3 UR10, -UR5, 0x80, UR11 ;  /* 0x00000080050a7890 */ /* 0x000fe2000fffe10b */
[----:B------:R-:W-:Y:S01]  /*5010*/  MOV R248, R225 ;  /* 0x000000e100f87202 */ /* 0x000fe20000000f00 */
[----:B------:R-:W2:Y:S01]  /*5020*/  LDL R243, [R1+0x2c] ;  /* 0x00002c0001f37983 */ /* 0x000ea20000100800 */
[----:B------:R-:W-:Y:S01]  /*5030*/  MOV R249, R224 ;  /* 0x000000e000f97202 */ /* 0x000fe20000000f00 */
[----:B------:R-:W-:Y:S02]  /*5040*/  UIADD3 UR12, UR10, -UR44, URZ ;  /* 0x8000002c0a0c7290 */ /* 0x000fe4000fffe03f */
[----:B------:R-:W3:Y:S01]  /*5050*/  LDL R214, [R1+0x34] ;  /* 0x0000340001d67983 */ /* 0x000ee20000100800 */
[----:B------:R-:W-:Y:S03]  /*5060*/  USHF.L.U32 UR10, UR8, 0x6, URZ ;  /* 0x00000006080a7899 */ /* 0x000fe6000800063f */
[----:B------:R-:W4:Y:S01]  /*5070*/  LDL R213, [R1+0x38] ;  /* 0x0000380001d57983 */ /* 0x000f220000100800 */
[----:B------:R-:W-:Y:S03]  /*5080*/  UISETP.GE.AND UP0, UPT, UR10, UR12, UPT ;  /* 0x0000000c0a00728c */ /* 0x000fe6000bf06270 */
[----:B------:R-:W-:Y:S01]  /*5090*/  ULDC UR12, c[0x0][0x2e4] ;  /* 0x0000b900000c7ab9 */ /* 0x000fe20000000800 */
        /* <DEDUP_REMOVED lines=32> */
[----:B------:R-:W1:Y:S07]  /*52a0*/  LDSM.16.M88.4 R168, [R3] ;  /* 0x0000000003a8783b */ /* 0x000e6e0000000200 */
        /* <DEDUP_REMOVED lines=18> */
[-C--:B------:R-:W-:Y:S08]  /*53d0*/  HMMA.16816.F32.BF16 R20, R168, R180.reuse, R20 ;  /* 0x000000b4a814723c */ /* 0x080ff00000041814 */
[C---:B------:R-:W-:Y:S08]  /*53e0*/  HMMA.16816.F32.BF16 R24, R176.reuse, R180, R24 ;  /* 0x000000b4b018723c */ /* 0x040ff00000041818 */
[-C--:B------:R-:W-:Y:S01]  /*53f0*/  HMMA.16816.F32.BF16 R28, R176, R182.reuse, R28 ;  /* 0x000000b6b01c723c */ /* 0x080fe2000004181c */
[----:B------:R-:W3:Y:S07]  /*5400*/  LDSM.16.M88.4 R176, [R0+0x2000] ;  /* 0x0020000000b0783b */ /* 0x000eee0000000200 */
[----:B------:R-:W-:Y:S01]  /*5410*/  HMMA.16816.F32.BF16 R32, R168, R182, R32 ;  /* 0x000000b6a820723c */ /* 0x000fe20000041820 */
[----:B------:R2:W3:Y:S08]  /*5420*/  LDSM.16.M88.4 R168, [R0+0x3000] ;  /* 0x0030000000a8783b */ /* 0x0004f00000000200 */
[----:B------:R-:W-:Y:S01]  /*5430*/  LDSM.16.M88.4 R180, [R203+0x10000] ;  /* 0x01000000cbb4783b */ /* 0x000fe20000000200 */
[-C--:B-1----:R-:W-:Y:S08]  /*5440*/  HMMA.16816.F32.BF16 R4, R164, R172.reuse, R4 ;  /* 0x000000aca404723c */ /* 0x082ff00000041804 */
[C---:B------:R-:W-:Y:S01]  /*5450*/  HMMA.16816.F32.BF16 R8, R184.reuse, R172, R8 ;  /* 0x000000acb808723c */ /* 0x040fe20000041808 */
[----:B--2---:R-:W-:Y:S07]  /*5460*/  MOV R0, UR10 ;  /* 0x0000000a00007c02 */ /* 0x004fee0008000f00 */
[-C--:B------:R-:W-:Y:S04]  /*5470*/  HMMA.16816.F32.BF16 R12, R184, R174.reuse, R12 ;  /* 0x000000aeb80c723c */ /* 0x080fe8000004180c */
[----:B------:R-:W-:Y:S04]  /*5480*/  IADD3 R172, R243, -UR9, -R209 ;  /* 0x80000009f3ac7c10 */ /* 0x000fe8000fffe8d1 */
[C---:B------:R-:W-:Y:S04]  /*5490*/  HMMA.16816.F32.BF16 R16, R164.reuse, R174, R16 ;  /* 0x000000aea410723c */ /* 0x040fe80000041810 */
[----:B------:R-:W-:Y:S04]  /*54a0*/  IADD3 R0, R0, UR5, R172 ;  /* 0x0000000500007c10 */ /* 0x000fe8000fffe0ac */
[-C--:B------:R-:W-:Y:S04]  /*54b0*/  HMMA.16816.F32.BF16 R20, R164, R188.reuse, R20 ;  /* 0x000000bca414723c */ /* 0x080fe80000041814 */
[----:B------:R-:W-:Y:S04]  /*54c0*/  IABS R172, R0 ;  /* 0x0000000000ac7213 */ /* 0x000fe80000000000 */
[----:B------:R1:W-:Y:S01]  /*54d0*/  I2F R210, R172 ;  /* 0x000000ac00d27306 */ /* 0x0003e20000201400 */
[C---:B------:R-:W-:Y:S07]  /*54e0*/  HMMA.16816.F32.BF16 R24, R184.reuse, R188, R24 ;  /* 0x000000bcb818723c */ /* 0x040fee0000041818 */
[C---:B------:R-:W-:Y:S01]  /*54f0*/  IADD3 R189, R0.reuse, 0x8, RZ ;  /* 0x0000000800bd7810 */ /* 0x040fe20007ffe0ff */
[-C--:B------:R-:W-:Y:S03]  /*5500*/  HMMA.16816.F32.BF16 R28, R184, R190.reuse, R28 ;  /* 0x000000beb81c723c */ /* 0x080fe6000004181c */
[----:B------:R-:W-:Y:S02]  /*5510*/  ISETP.GE.AND P2, PT, R189, RZ, PT ;  /* 0x000000ffbd00720c */ /* 0x000fe40003f46270 */
[C---:B------:R-:W-:Y:S02]  /*5520*/  IADD3 R188, R0.reuse, 0x7, RZ ;  /* 0x0000000700bc7810 */ /* 0x040fe40007ffe0ff */
[----:B------:R-:W-:Y:S01]  /*5530*/  IADD3 R184, R0, -0x1, RZ ;  /* 0xffffffff00b87810 */ /* 0x000fe20007ffe0ff */
[----:B------:R-:W-:Y:S01]  /*5540*/  HMMA.16816.F32.BF16 R32, R164, R190, R32 ;  /* 0x000000bea420723c */ /* 0x000fe20000041820 */
[----:B------:R-:W2:Y:S03]  /*5550*/  LDSM.16.M88.4 R164, [R201+0x10800] ;  /* 0x01080000c9a4783b */ /* 0x000ea60000000200 */
[----:B------:R-:W-:Y:S04]  /*5560*/  ISETP.GE.AND P1, PT, R184, RZ, PT ;  /* 0x000000ffb800720c */ /* 0x000fe80003f26270 */
[-C--:B---3--:R-:W-:Y:S01]  /*5570*/  HMMA.16816.F32.BF16 R4, R176, R192.reuse, R4 ;  /* 0x000000c0b004723c */ /* 0x088fe20000041804 */
[----:B-1----:R-:W1:Y:S04]  /*5580*/  LDSM.16.M88.4 R172, [R2+0x2000] ;  /* 0x0020000002ac783b */ /* 0x002e680000000200 */
[C---:B------:R-:W-:Y:S03]  /*5590*/  @!P2 IADD3 R189, -R0.reuse, -0x8, RZ ;  /* 0xfffffff800bda810 */ /* 0x040fe60007ffe1ff */
[C---:B------:R-:W-:Y:S04]  /*55a0*/  HMMA.16816.F32.BF16 R8, R168.reuse, R192, R8 ;  /* 0x000000c0a808723c */ /* 0x040fe80000041808 */
[----:B------:R-:W-:Y:S02]  /*55b0*/  @!P1 IADD3 R184, -R0, 0x1, RZ ;  /* 0x0000000100b89810 */ /* 0x000fe40007ffe1ff */
[----:B------:R-:W-:Y:S02]  /*55c0*/  ISETP.GE.AND P1, PT, R188, RZ, PT ;  /* 0x000000ffbc00720c */ /* 0x000fe40003f26270 */
[----:B------:R3:W-:Y:S01]  /*55d0*/  I2F R193, R184 ;  /* 0x000000b800c17306 */ /* 0x0007e20000201400 */
[-C--:B------:R-:W-:Y:S08]  /*55e0*/  HMMA.16816.F32.BF16 R12, R168, R194.reuse, R12 ;  /* 0x000000c2a80c723c */ /* 0x080ff0000004180c */
[C---:B------:R-:W-:Y:S01]  /*55f0*/  HMMA.16816.F32.BF16 R16, R176.reuse, R194, R16 ;  /* 0x000000c2b010723c */ /* 0x040fe20000041810 */
[----:B------:R1:W-:Y:S03]  /*5600*/  I2F R195, R189 ;  /* 0x000000bd00c37306 */ /* 0x0003e60000201400 */
[C---:B------:R-:W-:Y:S04]  /*5610*/  @!P1 IADD3 R188, -R0.reuse, -0x7, RZ ;  /* 0xfffffff900bc9810 */ /* 0x040fe80007ffe1ff */
[-C--:B--2---:R-:W-:Y:S03]  /*5620*/  HMMA.16816.F32.BF16 R20, R176, R164.reuse, R20 ;  /* 0x000000a4b014723c */ /* 0x084fe60000041814 */
[----:B------:R-:W-:Y:S01]  /*5630*/  I2F R194, R188 ;  /* 0x000000bc00c27306 */ /* 0x000fe20000201400 */
[----:B---3--:R2:W3:Y:S04]  /*5640*/  LDSM.16.M88.4 R184, [R2+0x3000] ;  /* 0x0030000002b8783b */ /* 0x0084e80000000200 */
[C---:B------:R-:W-:Y:S08]  /*5650*/  HMMA.16816.F32.BF16 R24, R168.reuse, R164, R24 ;  /* 0x000000a4a818723c */ /* 0x040ff00000041818 */
[-C--:B------:R-:W-:Y:S04]  /*5660*/  HMMA.16816.F32.BF16 R28, R168, R166.reuse, R28 ;  /* 0x000000a6a81c723c */ /* 0x080fe8000004181c */
[C---:B-1----:R-:W-:Y:S03]  /*5670*/  IADD3 R189, R0.reuse, 0x27, RZ ;  /* 0x0000002700bd7810 */ /* 0x042fe60007ffe0ff */
[C---:B------:R-:W-:Y:S01]  /*5680*/  IADD3 R170, R0.reuse, 0x20, RZ ;  /* 0x0000002000aa7810 */ /* 0x040fe20007ffe0ff */
[----:B------:R-:W-:Y:S01]  /*5690*/  HMMA.16816.F32.BF16 R32, R176, R166, R32 ;  /* 0x000000a6b020723c */ /* 0x000fe20000041820 */
[----:B------:R-:W1:Y:S03]  /*56a0*/  LDSM.16.M88.4 R164, [R203+0x10800] ;  /* 0x01080000cba4783b */ /* 0x000e660000000200 */
[C---:B------:R-:W-:Y:S02]  /*56b0*/  IADD3 R168, R0.reuse, 0x18, RZ ;  /* 0x0000001800a87810 */ /* 0x040fe40007ffe0ff */
[C---:B------:R-:W-:Y:S02]  /*56c0*/  IADD3 R169, R0.reuse, 0x1f, RZ ;  /* 0x0000001f00a97810 */ /* 0x040fe40007ffe0ff */
[-C--:B------:R-:W-:Y:S01]  /*56d0*/  HMMA.16816.F32.BF16 R4, R172, R180.reuse, R4 ;  /* 0x000000b4ac04723c */ /* 0x080fe20000041804 */
[----:B------:R-:W-:Y:S04]  /*56e0*/  LDSM.16.M88.4 R176, [R202+0x10000] ;  /* 0x01000000cab0783b */ /* 0x000fe80000000200 */
[----:B------:R-:W-:Y:S02]  /*56f0*/  ISETP.GE.AND P1, PT, R189, RZ, PT ;  /* 0x000000ffbd00720c */ /* 0x000fe40003f26270 */
[----:B--2---:R-:W-:Y:S04]  /*5700*/  IADD3 R2, R0, 0x28, RZ ;  /* 0x0000002800027810 */ /* 0x004fe80007ffe0ff */
[----:B------:R-:W-:Y:S01]  /*5710*/  ISETP.GE.AND P2, PT, R2, RZ, PT ;  /* 0x000000ff0200720c */ /* 0x000fe20003f46270 */
[C---:B---3--:R-:W-:Y:S06]  /*5720*/  HMMA.16816.F32.BF16 R8, R184.reuse, R180, R8 ;  /* 0x000000b4b808723c */ /* 0x048fec0000041808 */
[C---:B------:R-:W-:Y:S02]  /*5730*/  @!P1 IADD3 R189, -R0.reuse, -0x27, RZ ;  /* 0xffffffd900bd9810 */ /* 0x040fe40007ffe1ff */
[----:B------:R-:W-:Y:S02]  /*5740*/  ISETP.GE.AND P1, PT, R169, RZ, PT ;  /* 0x000000ffa900720c */ /* 0x000fe40003f26270 */
[----:B------:R-:W-:Y:S01]  /*5750*/  I2F R211, R189 ;  /* 0x000000bd00d37306 */ /* 0x000fe20000201400 */
[-C--:B------:R-:W-:Y:S03]  /*5760*/  HMMA.16816.F32.BF16 R12, R184, R182.reuse, R12 ;  /* 0x000000b6b80c723c */ /* 0x080fe6000004180c */
[----:B------:R-:W-:Y:S02]  /*5770*/  @!P2 IADD3 R2, -R0, -0x28, RZ ;  /* 0xffffffd80002a810 */ /* 0x000fe40007ffe1ff */
[----:B------:R-:W-:Y:S02]  /*5780*/  ISETP.GE.AND P2, PT, R170, RZ, PT ;  /* 0x000000ffaa00720c */ /* 0x000fe40003f46270 */
[C---:B------:R-:W-:Y:S01]  /*5790*/  IADD3 R180, R0.reuse, -0x9, RZ ;  /* 0xfffffff700b47810 */ /* 0x040fe20007ffe0ff */
[C---:B------:R-:W-:Y:S01]  /*57a0*/  HMMA.16816.F32.BF16 R16, R172.reuse, R182, R16 ;  /* 0x000000b6ac10723c */ /* 0x040fe20000041810 */
[----:B------:R2:W-:Y:S03]  /*57b0*/  I2F R212, R2 ;  /* 0x0000000200d47306 */ /* 0x0005e60000201400 */
[C---:B------:R-:W-:Y:S02]  /*57c0*/  @!P1 IADD3 R169, -R0.reuse, -0x1f, RZ ;  /* 0xffffffe100a99810 */ /* 0x040fe40007ffe1ff */
[C---:B------:R-:W-:Y:S02]  /*57d0*/  IADD3 R181, R0.reuse, -0x8, RZ ;  /* 0xfffffff800b57810 */ /* 0x040fe40007ffe0ff */
[-C--:B-1----:R-:W-:Y:S03]  /*57e0*/  HMMA.16816.F32.BF16 R20, R172, R164.reuse, R20 ;  /* 0x000000a4ac14723c */ /* 0x082fe60000041814 */
[----:B------:R-:W-:Y:S01]  /*57f0*/  I2F R190, R169 ;  /* 0x000000a900be7306 */ /* 0x000fe20000201400 */
[----:B------:R-:W-:Y:S02]  /*5800*/  @!P2 IADD3 R170, -R0, -0x20, RZ ;  /* 0xffffffe000aaa810 */ /* 0x000fe40007ffe1ff */
[----:B------:R-:W-:Y:S02]  /*5810*/  ISETP.GE.AND P2, PT, R168, RZ, PT ;  /* 0x000000ffa800720c */ /* 0x000fe40003f46270 */
[C---:B------:R-:W-:Y:S04]  /*5820*/  HMMA.16816.F32.BF16 R24, R184.reuse, R164, R24 ;  /* 0x000000a4b818723c */ /* 0x040fe80000041818 */
[----:B------:R-:W-:Y:S01]  /*5830*/  ISETP.GE.AND P3, PT, R181, RZ, PT ;  /* 0x000000ffb500720c */ /* 0x000fe20003f66270 */
[----:B------:R-:W-:Y:S03]  /*5840*/  I2F R192, R170 ;  /* 0x000000aa00c07306 */ /* 0x000fe60000201400 */
[-C--:B------:R-:W-:Y:S04]  /*5850*/  HMMA.16816.F32.BF16 R28, R184, R166.reuse, R28 ;  /* 0x000000a6b81c723c */ /* 0x080fe8000004181c */
[----:B------:R-:W-:Y:S02]  /*5860*/  @!P2 IADD3 R168, -R0, -0x18, RZ ;  /* 0xffffffe800a8a810 */ /* 0x000fe40007ffe1ff */
[----:B------:R-:W-:Y:S02]  /*5870*/  IADD3 R164, P2, R214, UR17, RZ ;  /* 0x00000011d6a47c10 */ /* 0x000fe4000ff5e0ff */
[----:B------:R1:W-:Y:S01]  /*5880*/  I2F R191, R168 ;  /* 0x000000a800bf7306 */ /* 0x0003e20000201400 */
[----:B------:R-:W-:Y:S04]  /*5890*/  HMMA.16816.F32.BF16 R32, R172, R166, R32 ;  /* 0x000000a6ac20723c */ /* 0x000fe80000041820 */
[----:B----4-:R-:W-:Y:S02]  /*58a0*/  IADD3.X R165, R213, UR16, RZ, P2, !PT ;  /* 0x00000010d5a57c10 */ /* 0x010fe400097fe4ff */
[C---:B--2---:R-:W-:Y:S02]  /*58b0*/  IADD3 R2, R0.reuse, 0x17, RZ ;  /* 0x0000001700027810 */ /* 0x044fe40007ffe0ff */
[----:B------:R-:W-:Y:S01]  /*58c0*/  @!P3 IADD3 R181, -R0, 0x8, RZ ;  /* 0x0000000800b5b810 */ /* 0x000fe20007ffe1ff */
[----:B------:R2:W5:Y:S01]  /*58d0*/  LDG.E R186, [R164.64] ;  /* 0x00000006a4ba7981 */ /* 0x000562000c1e1900 */
[----:B------:R-:W-:Y:S02]  /*58e0*/  ISETP.GE.AND P1, PT, R2, RZ, PT ;  /* 0x000000ff0200720c */ /* 0x000fe40003f26270 */
[----:B------:R3:W-:Y:S01]  /*58f0*/  I2F R188, R181 ;  /* 0x000000b500bc7306 */ /* 0x0007e20000201400 */
[----:B------:R2:W5:Y:S01]  /*5900*/  LDG.E R187, [R164.64+0x20] ;  /* 0x00002006a4bb7981 */ /* 0x000562000c1e1900 */
[----:B------:R-:W-:Y:S03]  /*5910*/  IADD3 R172, R0, -0x18, RZ ;  /* 0xffffffe800ac7810 */ /* 0x000fe60007ffe0ff */
[----:B------:R2:W5:Y:S01]  /*5920*/  LDG.E R183, [R164.64+0x80] ;  /* 0x00008006a4b77981 */ /* 0x000562000c1e1900 */
[----:B------:R-:W-:Y:S03]  /*5930*/  ISETP.GE.AND P3, PT, R172, RZ, PT ;  /* 0x000000ffac00720c */ /* 0x000fe60003f66270 */
[----:B------:R2:W5:Y:S02]  /*5940*/  LDG.E R182, [R164.64+0xa0] ;  /* 0x0000a006a4b67981 */ /* 0x000564000c1e1900 */
[----:B------:R-:W-:Y:S02]  /*5950*/  @!P1 IADD3 R2, -R0, -0x17, RZ ;  /* 0xffffffe900029810 */ /* 0x000fe40007ffe1ff */
[----:B-1----:R-:W1:Y:S01]  /*5960*/  LDSM.16.M88.4 R168, [R3+0x2000] ;  /* 0x0020000003a8783b */ /* 0x002e620000000200 */
[----:B------:R-:W-:Y:S01]  /*5970*/  ISETP.GE.AND P1, PT, R180, RZ, PT ;  /* 0x000000ffb400720c */ /* 0x000fe20003f26270 */
[----:B------:R4:W-:Y:S04]  /*5980*/  I2F R189, R2 ;  /* 0x0000000200bd7306 */ /* 0x0009e80000201400 */
[C---:B------:R-:W-:Y:S02]  /*5990*/  @!P3 IADD3 R172, -R0.reuse, 0x18, RZ ;  /* 0x0000001800acb810 */ /* 0x040fe40007ffe1ff */
[C---:B---3--:R-:W-:Y:S04]  /*59a0*/  IADD3 R181, R0.reuse, -0x11, RZ ;  /* 0xffffffef00b57810 */ /* 0x048fe80007ffe0ff */
[----:B------:R-:W-:Y:S02]  /*59b0*/  I2F R172, R172 ;  /* 0x000000ac00ac7306 */ /* 0x000fe40000201400 */
[C---:B------:R-:W-:Y:S02]  /*59c0*/  @!P1 IADD3 R180, -R0.reuse, 0x9, RZ ;  /* 0x0000000900b49810 */ /* 0x040fe40007ffe1ff */
[----:B------:R-:W-:Y:S01]  /*59d0*/  ISETP.GE.AND P1, PT, R181, RZ, PT ;  /* 0x000000ffb500720c */ /* 0x000fe20003f26270 */
[----:B--2---:R2:W3:Y:S05]  /*59e0*/  LDSM.16.M88.4 R164, [R3+0x3000] ;  /* 0x0030000003a4783b */ /* 0x0044ea0000000200 */
[----:B------:R2:W-:Y:S01]  /*59f0*/  I2F R184, R180 ;  /* 0x000000b400b87306 */ /* 0x0005e20000201400 */
[C---:B----4-:R-:W-:Y:S06]  /*5a00*/  IADD3 R2, R0.reuse, -0x10, RZ ;  /* 0xfffffff000027810 */ /* 0x050fec0007ffe0ff */
[----:B------:R-:W-:Y:S02]  /*5a10*/  @!P1 IADD3 R181, -R0, 0x11, RZ ;  /* 0x0000001100b59810 */ /* 0x000fe40007ffe1ff */
[----:B------:R-:W-:Y:S04]  /*5a20*/  ISETP.GE.AND P2, PT, R2, RZ, PT ;  /* 0x000000ff0200720c */ /* 0x000fe80003f46270 */
[----:B------:R-:W-:Y:S01]  /*5a30*/  I2F R181, R181 ;  /* 0x000000b500b57306 */ /* 0x000fe20000201400 */
[-C--:B-1----:R-:W-:Y:S05]  /*5a40*/  HMMA.16816.F32.BF16 R4, R168, R176.reuse, R4 ;  /* 0x000000b0a804723c */ /* 0x082fea0000041804 */
[C---:B--2---:R-:W-:Y:S02]  /*5a50*/  IADD3 R3, R0.reuse, -0x19, RZ ;  /* 0xffffffe700037810 */ /* 0x044fe40007ffe0ff */
[C---:B------:R-:W-:Y:S02]  /*5a60*/  IADD3 R180, R0.reuse, 0x10, RZ ;  /* 0x0000001000b47810 */ /* 0x040fe40007ffe0ff */
[----:B------:R-:W-:Y:S02]  /*5a70*/  @!P2 IADD3 R2, -R0, 0x10, RZ ;  /* 0x000000100002a810 */ /* 0x000fe40007ffe1ff */
[----:B------:R-:W-:Y:S02]  /*5a80*/  ISETP.GE.AND P2, PT, R180, RZ, PT ;  /* 0x000000ffb400720c */ /* 0x000fe40003f46270 */
[----:B------:R1:W-:Y:S01]  /*5a90*/  I2F R173, R2 ;  /* 0x0000000200ad7306 */ /* 0x0003e20000201400 */
[C---:B---3--:R-:W-:Y:S11]  /*5aa0*/  HMMA.16816.F32.BF16 R8, R164.reuse, R176, R8 ;  /* 0x000000b0a408723c */ /* 0x048ff60000041808 */
[----:B------:R-:W-:Y:S01]  /*5ab0*/  @!UPT UIADD3 URZ, URZ, URZ, URZ ;  /* 0x0000003f3f3ff290 */ /* 0x000fe2000fffe03f */
[----:B------:R-:W-:Y:S01]  /*5ac0*/  FMUL.FTZ R4, R4, c[0x0][0x2ec] ;  /* 0x0000bb0004047a20 */ /* 0x000fe20000410000 */
[----:B------:R-:W-:Y:S01]  /*5ad0*/  @!P2 IADD3 R180, -R0, -0x10, RZ ;  /* 0xfffffff000b4a810 */ /* 0x000fe20007ffe1ff */
[----:B------:R-:W-:Y:S01]  /*5ae0*/  FMUL.FTZ R5, R5, c[0x0][0x2ec] ;  /* 0x0000bb0005057a20 */ /* 0x000fe20000410000 */
[----:B------:R-:W-:Y:S01]  /*5af0*/  ISETP.GE.AND P2, PT, R3, RZ, PT ;  /* 0x000000ff0300720c */ /* 0x000fe20003f46270 */
[----:B------:R-:W-:Y:S01]  /*5b00*/  FMUL.FTZ R6, R6, c[0x0][0x2ec] ;  /* 0x0000bb0006067a20 */ /* 0x000fe20000410000 */
[-C--:B------:R-:W-:Y:S01]  /*5b10*/  HMMA.16816.F32.BF16 R12, R164, R178.reuse, R12 ;  /* 0x000000b2a40c723c */ /* 0x080fe2000004180c */
[----:B------:R-:W-:Y:S02]  /*5b20*/  MUFU.TANH R223, R5 ;  /* 0x0000000500df7308 */ /* 0x000fe40000002400 */
[----:B------:R-:W-:Y:S01]  /*5b30*/  FMUL.FTZ R7, R7, c[0x0][0x2ec] ;  /* 0x0000bb0007077a20 */ /* 0x000fe20000410000 */
[C---:B-1----:R-:W-:Y:S04]  /*5b40*/  IADD3 R2, R0.reuse, 0xf, RZ ;  /* 0x0000000f00027810 */ /* 0x042fe80007ffe0ff */
[C---:B------:R-:W-:Y:S03]  /*5b50*/  HMMA.16816.F32.BF16 R16, R168.reuse, R178, R16 ;  /* 0x000000b2a810723c */ /* 0x040fe60000041810 */
[----:B------:R-:W-:Y:S01]  /*5b60*/  MUFU.TANH R222, R6 ;  /* 0x0000000600de7308 */ /* 0x000fe20000002400 */
[----:B------:R-:W-:Y:S02]  /*5b70*/  @!P2 IADD3 R3, -R0, 0x19, RZ ;  /* 0x000000190003a810 */ /* 0x000fe40007ffe1ff */
[----:B------:R-:W-:Y:S01]  /*5b80*/  ISETP.GE.AND P1, PT, R2, RZ, PT ;  /* 0x000000ff0200720c */ /* 0x000fe20003f26270 */
[----:B------:R-:W-:Y:S02]  /*5b90*/  FMUL.FTZ R11, R11, c[0x0][0x2ec] ;  /* 0x0000bb000b0b7a20 */ /* 0x000fe40000410000 */
[----:B------:R-:W-:Y:S03]  /*5ba0*/  FMUL.FTZ R9, R9, c[0x0][0x2ec] ;  /* 0x0000bb0009097a20 */ /* 0x000fe60000410000 */
[----:B------:R-:W-:Y:S01]  /*5bb0*/  FMUL.FTZ R10, R10, c[0x0][0x2ec] ;  /* 0x0000bb000a0a7a20 */ /* 0x000fe20000410000 */
[----:B------:R-:W-:Y:S01]  /*5bc0*/  I2F R174, R3 ;  /* 0x0000000300ae7306 */ /* 0x000fe20000201400 */
[----:B------:R-:W-:Y:S02]  /*5bd0*/  FMUL.FTZ R8, R8, c[0x0][0x2ec] ;  /* 0x0000bb0008087a20 */ /* 0x000fe40000410000 */
[----:B------:R-:W-:Y:S02]  /*5be0*/  FMUL.FTZ R12, R12, c[0x0][0x2ec] ;  /* 0x0000bb000c0c7a20 */ /* 0x000fe40000410000 */
[----:B------:R-:W-:Y:S01]  /*5bf0*/  FMUL.FTZ R14, R14, c[0x0][0x2ec] ;  /* 0x0000bb000e0e7a20 */ /* 0x000fe20000410000 */
[----:B------:R-:W-:Y:S01]  /*5c00*/  @!P1 IADD3 R2, -R0, -0xf, RZ ;  /* 0xfffffff100029810 */ /* 0x000fe20007ffe1ff */
[----:B------:R-:W-:Y:S01]  /*5c10*/  FMUL.FTZ R15, R15, c[0x0][0x2ec] ;  /* 0x0000bb000f0f7a20 */ /* 0x000fe20000410000 */
[----:B------:R-:W-:Y:S01]  /*5c20*/  PLOP3.LUT P1, PT, PT, PT, UP0, 0x80, 0x0 ;  /* 0x000000000000781c */ /* 0x000fe20003f2f008 */
[----:B------:R-:W-:Y:S01]  /*5c30*/  FMUL.FTZ R13, R13, c[0x0][0x2ec] ;  /* 0x0000bb000d0d7a20 */ /* 0x000fe20000410000 */
[----:B------:R-:W1:Y:S01]  /*5c40*/  MUFU.TANH R3, R4 ;  /* 0x0000000400037308 */ /* 0x000e620000002400 */
[----:B------:R-:W-:Y:S02]  /*5c50*/  FMUL.FTZ R19, R19, c[0x0][0x2ec] ;  /* 0x0000bb0013137a20 */ /* 0x000fe40000410000 */
[----:B------:R-:W-:Y:S07]  /*5c60*/  FMUL.FTZ R18, R18, c[0x0][0x2ec] ;  /* 0x0000bb0012127a20 */ /* 0x000fee0000410000 */
[----:B------:R2:W3:Y:S10]  /*5c70*/  MUFU.TANH R221, R7 ;  /* 0x0000000700dd7308 */ /* 0x0004f40000002400 */
[----:B------:R4:W-:Y:S01]  /*5c80*/  MUFU.TANH R217, R11 ;  /* 0x0000000b00d97308 */ /* 0x0009e20000002400 */
[----:B-1----:R-:W-:Y:S09]  /*5c90*/  FFMA.FTZ R0, -R3, R3, 1 ;  /* 0x3f80000003007423 */ /* 0x002ff20000010103 */
[----:B------:R1:W-:Y:S01]  /*5ca0*/  MUFU.TANH R216, R12 ;  /* 0x0000000c00d87308 */ /* 0x0003e20000002400 */
[----:B--2---:R-:W2:Y:S09]  /*5cb0*/  LDSM.16.M88.4 R4, [R202+0x10800] ;  /* 0x01080000ca04783b */ /* 0x004eb20000000200 */
[----:B------:R3:W-:Y:S01]  /*5cc0*/  MUFU.TANH R219, R9 ;  /* 0x0000000900db7308 */ /* 0x0007e20000002400 */
[----:B----4-:R-:W-:Y:S09]  /*5cd0*/  FMUL.FTZ R11, R17, c[0x0][0x2ec] ;  /* 0x0000bb00110b7a20 */ /* 0x010ff20000410000 */
[----:B------:R-:W4:Y:S01]  /*5ce0*/  MUFU.TANH R214, R14 ;  /* 0x0000000e00d67308 */ /* 0x000f220000002400 */
[----:B-1----:R-:W-:Y:S09]  /*5cf0*/  FMUL.FTZ R12, R16, c[0x0][0x2ec] ;  /* 0x0000bb00100c7a20 */ /* 0x002ff20000410000 */
[----:B------:R1:W1:Y:S01]  /*5d00*/  MUFU.TANH R213, R15 ;  /* 0x0000000f00d57308 */ /* 0x0002620000002400 */
[----:B---3--:R-:W-:Y:S09]  /*5d10*/  FFMA.FTZ R9, R194, -UR4, R221 ;  /* 0x80000004c2097c23 */ /* 0x008ff200080100dd */
[----:B------:R3:W-:Y:S01]  /*5d20*/  MUFU.TANH R215, R13 ;  /* 0x0000000d00d77308 */ /* 0x0007e20000002400 */
[-C--:B--2---:R-:W-:Y:S03]  /*5d30*/  HMMA.16816.F32.BF16 R20, R168, R4.reuse, R20 ;  /* 0x00000004a814723c */ /* 0x084fe60000041814 */
[----:B----4-:R-:W-:Y:S06]  /*5d40*/  FFMA.FTZ R17, -R214, R214, 1 ;  /* 0x3f800000d6117423 */ /* 0x010fec00000101d6 */
[----:B------:R-:W-:Y:S01]  /*5d50*/  MUFU.TANH R185, R19 ;  /* 0x0000001300b97308 */ /* 0x000fe20000002400 */
[C---:B------:R-:W-:Y:S04]  /*5d60*/  HMMA.16816.F32.BF16 R24, R164.reuse, R4, R24 ;  /* 0x00000004a418723c */ /* 0x040fe80000041818 */
[----:B-1----:R-:W-:Y:S03]  /*5d70*/  FFMA.FTZ R15, -R217, R217, 1 ;  /* 0x3f800000d90f7423 */ /* 0x002fe600000101d9 */
[----:B------:R-:W-:Y:S02]  /*5d80*/  FFMA.FTZ R4, -R221, R221, 1 ;  /* 0x3f800000dd047423 */ /* 0x000fe400000101dd */
[----:B------:R-:W1:Y:S01]  /*5d90*/  MUFU.TANH R218, R10 ;  /* 0x0000000a00da7308 */ /* 0x000e620000002400 */
[-C--:B------:R-:W-:Y:S03]  /*5da0*/  HMMA.16816.F32.BF16 R28, R164, R6.reuse, R28 ;  /* 0x00000006a41c723c */ /* 0x080fe6000004181c */
[----:B---3--:R-:W-:Y:S02]  /*5db0*/  FFMA.FTZ R13, R190, -UR4, R219 ;  /* 0x80000004be0d7c23 */ /* 0x008fe400080100db */
[----:B------:R-:W-:Y:S02]  /*5dc0*/  FFMA.FTZ R5, R193, -UR4, R223 ;  /* 0x80000004c1057c23 */ /* 0x000fe400080100df */
[----:B------:R-:W-:Y:S01]  /*5dd0*/  FMUL.FTZ R21, R21, c[0x0][0x2ec] ;  /* 0x0000bb0015157a20 */ /* 0x000fe20000410000 */
[----:B------:R-:W-:Y:S01]  /*5de0*/  HMMA.16816.F32.BF16 R32, R168, R6, R32 ;  /* 0x00000006a820723c */ /* 0x000fe20000041820 */
[----:B------:R-:W-:Y:S03]  /*5df0*/  MUFU.TANH R11, R11 ;  /* 0x0000000b000b7308 */ /* 0x000fe60000002400 */
[----:B------:R-:W-:Y:S02]  /*5e00*/  FMUL.FTZ R22, R22, c[0x0][0x2ec] ;  /* 0x0000bb0016167a20 */ /* 0x000fe40000410000 */
[----:B------:R-:W-:Y:S02]  /*5e10*/  FMUL.FTZ R23, R23, c[0x0][0x2ec] ;  /* 0x0000bb0017177a20 */ /* 0x000fe40000410000 */
[----:B------:R-:W-:Y:S03]  /*5e20*/  FMUL.FTZ R26, R26, c[0x0][0x2ec] ;  /* 0x0000bb001a1a7a20 */ /* 0x000fe60000410000 */
[----:B------:R2:W3:Y:S01]  /*5e30*/  MUFU.TANH R179, R21 ;  /* 0x0000001500b37308 */ /* 0x0004e20000002400 */
[----:B------:R-:W-:Y:S02]  /*5e40*/  FMUL.FTZ R24, R24, c[0x0][0x2ec] ;  /* 0x0000bb0018187a20 */ /* 0x000fe40000410000 */
[----:B------:R-:W-:Y:S02]  /*5e50*/  FMUL.FTZ R27, R27, c[0x0][0x2ec] ;  /* 0x0000bb001b1b7a20 */ /* 0x000fe40000410000 */
[----:B------:R-:W-:Y:S02]  /*5e60*/  FMUL.FTZ R28, R28, c[0x0][0x2ec] ;  /* 0x0000bb001c1c7a20 */ /* 0x000fe40000410000 */
[----:B------:R-:W-:Y:S02]  /*5e70*/  FMUL.FTZ R29, R29, c[0x0][0x2ec] ;  /* 0x0000bb001d1d7a20 */ /* 0x000fe40000410000 */
[----:B------:R-:W-:Y:S01]  /*5e80*/  FMUL.FTZ R20, R20, c[0x0][0x2ec] ;  /* 0x0000bb0014147a20 */ /* 0x000fe20000410000 */
[----:B------:R-:W-:Y:S01]  /*5e90*/  MUFU.TANH R175, R26 ;  /* 0x0000001a00af7308 */ /* 0x000fe20000002400 */
[----:B------:R-:W-:Y:S02]  /*5ea0*/  FMUL.FTZ R25, R25, c[0x0][0x2ec] ;  /* 0x0000bb0019197a20 */ /* 0x000fe40000410000 */
[----:B------:R-:W-:Y:S02]  /*5eb0*/  FFMA.FTZ R6, R210, -UR4, R3 ;  /* 0x80000004d2067c23 */ /* 0x000fe40008010003 */
[----:B------:R-:W-:Y:S02]  /*5ec0*/  FFMA.FTZ R3, -R223, R223, 1 ;  /* 0x3f800000df037423 */ /* 0x000fe400000101df */
[----:B------:R-:W-:Y:S02]  /*5ed0*/  FMUL.FTZ R30, R30, c[0x0][0x2ec] ;  /* 0x0000bb001e1e7a20 */ /* 0x000fe40000410000 */
[----:B------:R-:W-:Y:S01]  /*5ee0*/  FMUL.FTZ R170, R33, c[0x0][0x2ec] ;  /* 0x0000bb0021aa7a20 */ /* 0x000fe20000410000 */
[----:B------:R4:W-:Y:S01]  /*5ef0*/  MUFU.TANH R26, R24 ;  /* 0x00000018001a7308 */ /* 0x0009e20000002400 */
[----:B------:R-:W-:Y:S02]  /*5f00*/  FMUL.FTZ R31, R31, c[0x0][0x2ec] ;  /* 0x0000bb001f1f7a20 */ /* 0x000fe40000410000 */
[----:B------:R-:W-:Y:S02]  /*5f10*/  FMUL.FTZ R32, R32, c[0x0][0x2ec] ;  /* 0x0000bb0020207a20 */ /* 0x000fe40000410000 */
[----:B--2---:R-:W-:Y:S02]  /*5f20*/  FFMA.FTZ R21, R211, -UR4, R217 ;  /* 0x80000004d3157c23 */ /* 0x004fe400080100d9 */
[----:B------:R-:W-:Y:S02]  /*5f30*/  FMUL.FTZ R217, R3, c[0x0][0x2ec] ;  /* 0x0000bb0003d97a20 */ /* 0x000fe40000410000 */
[----:B------:R-:W-:Y:S01]  /*5f40*/  FFMA.FTZ R3, -R219, R219, 1 ;  /* 0x3f800000db037423 */ /* 0x000fe200000101db */
[----:B------:R2:W2:Y:S01]  /*5f50*/  MUFU.TANH R169, R27 ;  /* 0x0000001b00a97308 */ /* 0x0004a20000002400 */
[----:B------:R-:W-:Y:S02]  /*5f60*/  FMUL.FTZ R34, R34, c[0x0][0x2ec] ;  /* 0x0000bb0022227a20 */ /* 0x000fe40000410000 */
[----:B------:R-:W-:Y:S02]  /*5f70*/  FFMA.FTZ R19, R190, -UR4, R213 ;  /* 0x80000004be137c23 */ /* 0x000fe400080100d5 */
[----:B------:R-:W-:Y:S02]  /*5f80*/  FMUL.FTZ R190, R3, c[0x0][0x2ec] ;  /* 0x0000bb0003be7a20 */ /* 0x000fe40000410000 */
[----:B------:R-:W-:Y:S02]  /*5f90*/  FFMA.FTZ R3, -R216, R216, 1 ;  /* 0x3f800000d8037423 */ /* 0x000fe400000101d8 */
[----:B-1----:R-:W-:Y:S01]  /*5fa0*/  FFMA.FTZ R16, -R218, R218, 1 ;  /* 0x3f800000da107423 */ /* 0x002fe200000101da */
[----:B------:R1:W-:Y:S01]  /*5fb0*/  MUFU.TANH R168, R28 ;  /* 0x0000001c00a87308 */ /* 0x0003e20000002400 */
[----:B------:R-:W-:Y:S02]  /*5fc0*/  FFMA.FTZ R7, -R222, R222, 1 ;  /* 0x3f800000de077423 */ /* 0x000fe400000101de */
[----:B------:R-:W-:Y:S02]  /*5fd0*/  FMUL.FTZ R211, R4, c[0x0][0x2ec] ;  /* 0x0000bb0004d37a20 */ /* 0x000fe40000410000 */
[----:B----4-:R-:W-:Y:S02]  /*5fe0*/  FMUL.FTZ R24, R35, c[0x0][0x2ec] ;  /* 0x0000bb0023187a20 */ /* 0x010fe40000410000 */
[----:B------:R-:W-:Y:S02]  /*5ff0*/  FFMA.FTZ R4, -R215, R215, 1 ;  /* 0x3f800000d7047423 */ /* 0x000fe400000101d7 */
[----:B------:R-:W-:Y:S01]  /*6000*/  FFMA.FTZ R10, R195, -UR4, R222 ;  /* 0x80000004c30a7c23 */ /* 0x000fe200080100de */
[----:B------:R4:W-:Y:S01]  /*6010*/  MUFU.TANH R166, R29 ;  /* 0x0000001d00a67308 */ /* 0x0009e20000002400 */
[----:B---3--:R-:W-:Y:S02]  /*6020*/  FFMA.FTZ R35, R181, -UR4, R179 ;  /* 0x80000004b5237c23 */ /* 0x008fe400080100b3 */
[----:B--2---:R-:W-:Y:S07]  /*6030*/  FFMA.FTZ R27, R189, -UR4, R215 ;  /* 0x80000004bd1b7c23 */ /* 0x004fee00080100d7 */
[----:B------:R2:W-:Y:S01]  /*6040*/  MUFU.TANH R177, R22 ;  /* 0x0000001600b17308 */ /* 0x0005e20000002400 */
[----:B-1----:R-:W-:Y:S02]  /*6050*/  FFMA.FTZ R28, R191, -UR4, R216 ;  /* 0x80000004bf1c7c23 */ /* 0x002fe400080100d8 */
[----:B------:R-:W-:Y:S02]  /*6060*/  FMUL.FTZ R216, R17, c[0x0][0x2ec] ;  /* 0x0000bb0011d87a20 */ /* 0x000fe40000410000 */
[----:B------:R-:W-:Y:S05]  /*6070*/  FFMA.FTZ R17, R189, -UR4, R169 ;  /* 0x80000004bd117c23 */ /* 0x000fea00080100a9 */
[----:B------:R-:W1:Y:S01]  /*6080*/  MUFU.TANH R220, R8 ;  /* 0x0000000800dc7308 */ /* 0x000e620000002400 */
[----:B----4-:R-:W-:Y:S04]  /*6090*/  FFMA.FTZ R29, -R169, R169, 1 ;  /* 0x3f800000a91d7423 */ /* 0x010fe800000101a9 */
[----:B------:R-:W-:Y:S05]  /*60a0*/  FMUL.FTZ R239, R29, c[0x0][0x2ec] ;  /* 0x0000bb001def7a20 */ /* 0x000fea0000410000 */
[----:B------:R-:W3:Y:S01]  /*60b0*/  MUFU.TANH R176, R23 ;  /* 0x0000001700b07308 */ /* 0x000ee20000002400 */
[----:B--2---:R-:W-:Y:S02]  /*60c0*/  FFMA.FTZ R22, R212, -UR4, R218 ;  /* 0x80000004d4167c23 */ /* 0x004fe400080100da */
[----:B------:R-:W-:Y:S02]  /*60d0*/  FMUL.FTZ R218, R0, c[0x0][0x2ec] ;  /* 0x0000bb0000da7a20 */ /* 0x000fe40000410000 */
[----:B------:R-:W-:Y:S02]  /*60e0*/  FFMA.FTZ R0, -R213, R213, 1 ;  /* 0x3f800000d5007423 */ /* 0x000fe400000101d5 */
[----:B------:R-:W-:Y:S03]  /*60f0*/  FMUL.FTZ R212, R7, c[0x0][0x2ec] ;  /* 0x0000bb0007d47a20 */ /* 0x000fe60000410000 */
[----:B------:R-:W2:Y:S01]  /*6100*/  MUFU.TANH R178, R20 ;  /* 0x0000001400b27308 */ /* 0x000ea20000002400 */
[----:B------:R-:W-:Y:S02]  /*6110*/  FMUL.FTZ R215, R0, c[0x0][0x2ec] ;  /* 0x0000bb0000d77a20 */ /* 0x000fe40000410000 */
[----:B------:R-:W-:Y:S02]  /*6120*/  FFMA.FTZ R0, -R11, R11, 1 ;  /* 0x3f8000000b007423 */ /* 0x000fe4000001010b */
[----:B-1----:R-:W-:Y:S02]  /*6130*/  FFMA.FTZ R8, -R220, R220, 1 ;  /* 0x3f800000dc087423 */ /* 0x002fe400000101dc */
[----:B------:R-:W-:Y:S02]  /*6140*/  FFMA.FTZ R7, R193, -UR4, R185 ;  /* 0x80000004c1077c23 */ /* 0x000fe400080100b9 */
[----:B------:R-:W-:Y:S01]  /*6150*/  FMUL.FTZ R193, R4, c[0x0][0x2ec] ;  /* 0x0000bb0004c17a20 */ /* 0x000fe20000410000 */
[----:B------:R-:W1:Y:S01]  /*6160*/  MUFU.TANH R18, R18 ;  /* 0x0000001200127308 */ /* 0x000e620000002400 */
[----:B------:R-:W-:Y:S02]  /*6170*/  FMUL.FTZ R222, R0, c[0x0][0x2ec] ;  /* 0x0000bb0000de7a20 */ /* 0x000fe40000410000 */
[----:B---3--:R-:W-:Y:S02]  /*6180*/  FFMA.FTZ R4, -R176, R176, 1 ;  /* 0x3f800000b0047423 */ /* 0x008fe400000101b0 */
[----:B------:R-:W-:Y:S02]  /*6190*/  FFMA.FTZ R14, R192, -UR4, R220 ;  /* 0x80000004c00e7c23 */ /* 0x000fe400080100dc */
[----:B------:R-:W-:Y:S02]  /*61a0*/  FMUL.FTZ R213, R16, c[0x0][0x2ec] ;  /* 0x0000bb0010d57a20 */ /* 0x000fe40000410000 */
[----:B------:R-:W-:Y:S01]  /*61b0*/  FFMA.FTZ R16, -R185, R185, 1 ;  /* 0x3f800000b9107423 */ /* 0x000fe200000101b9 */
[----:B------:R-:W3:Y:S01]  /*61c0*/  MUFU.TANH R12, R12 ;  /* 0x0000000c000c7308 */ /* 0x000ee20000002400 */
[----:B------:R-:W-:Y:S02]  /*61d0*/  FFMA.FTZ R23, -R177, R177, 1 ;  /* 0x3f800000b1177423 */ /* 0x000fe400000101b1 */
[----:B------:R-:W-:Y:S02]  /*61e0*/  FMUL.FTZ R241, R4, c[0x0][0x2ec] ;  /* 0x0000bb0004f17a20 */ /* 0x000fe40000410000 */
[----:B--2---:R-:W-:Y:S02]  /*61f0*/  FFMA.FTZ R0, -R178, R178, 1 ;  /* 0x3f800000b2007423 */ /* 0x004fe400000101b2 */
[----:B------:R-:W-:Y:S02]  /*6200*/  FFMA.FTZ R20, R192, -UR4, R214 ;  /* 0x80000004c0147c23 */ /* 0x000fe400080100d6 */
[----:B------:R-:W-:Y:S01]  /*6210*/  FMUL.FTZ R214, R15, c[0x0][0x2ec] ;  /* 0x0000bb000fd67a20 */ /* 0x000fe20000410000 */
[----:B------:R-:W2:Y:S01]  /*6220*/  MUFU.TANH R25, R25 ;  /* 0x0000001900197308 */ /* 0x000ea20000002400 */
[----:B------:R-:W-:Y:S02]  /*6230*/  FMUL.FTZ R192, R8, c[0x0][0x2ec] ;  /* 0x0000bb0008c07a20 */ /* 0x000fe40000410000 */
[----:B------:R-:W-:Y:S02]  /*6240*/  FMUL.FTZ R238, R0, c[0x0][0x2ec] ;  /* 0x0000bb0000ee7a20 */ /* 0x000fe40000410000 */
[----:B-1----:R-:W-:Y:S02]  /*6250*/  FFMA.FTZ R8, R210, -UR4, R18 ;  /* 0x80000004d2087c23 */ /* 0x002fe40008010012 */
[----:B------:R-:W-:Y:S02]  /*6260*/  FMUL.FTZ R210, R3, c[0x0][0x2ec] ;  /* 0x0000bb0003d27a20 */ /* 0x000fe40000410000 */
[----:B------:R-:W-:Y:S01]  /*6270*/  FFMA.FTZ R3, -R179, R179, 1 ;  /* 0x3f800000b3037423 */ /* 0x000fe200000101b3 */
[----:B------:R1:W-:Y:S01]  /*6280*/  MUFU.TANH R167, R30 ;  /* 0x0000001e00a77308 */ /* 0x0003e20000002400 */
[----:B------:R-:W-:Y:S02]  /*6290*/  FFMA.FTZ R4, -R26, R26, 1 ;  /* 0x3f8000001a047423 */ /* 0x000fe4000001011a */
[----:B------:R-:W-:Y:S02]  /*62a0*/  FFMA.FTZ R18, -R18, R18, 1 ;  /* 0x3f80000012127423 */ /* 0x000fe40000010112 */
[----:B---3--:R-:W-:Y:S02]  /*62b0*/  FFMA.FTZ R15, -R12, R12, 1 ;  /* 0x3f8000000c0f7423 */ /* 0x008fe4000001010c */
[----:B------:R-:W-:Y:S02]  /*62c0*/  FMUL.FTZ R236, R16, c[0x0][0x2ec] ;  /* 0x0000bb0010ec7a20 */ /* 0x000fe40000410000 */
[----:B------:R-:W-:Y:S01]  /*62d0*/  FMUL.FTZ R223, R15, c[0x0][0x2ec] ;  /* 0x0000bb000fdf7a20 */ /* 0x000fe20000410000 */
[----:B------:R-:W3:Y:S01]  /*62e0*/  I2F R180, R180 ;  /* 0x000000b400b47306 */ /* 0x000ee20000201400 */
[----:B------:R-:W-:Y:S02]  /*62f0*/  FMUL.FTZ R242, R23, c[0x0][0x2ec] ;  /* 0x0000bb0017f27a20 */ /* 0x000fe40000410000 */
[----:B------:R-:W-:Y:S02]  /*6300*/  FMUL.FTZ R235, R3, c[0x0][0x2ec] ;  /* 0x0000bb0003eb7a20 */ /* 0x000fe40000410000 */
[----:B--2---:R-:W-:Y:S02]  /*6310*/  FFMA.FTZ R0, -R25, R25, 1 ;  /* 0x3f80000019007423 */ /* 0x004fe40000010119 */
[----:B------:R-:W-:Y:S02]  /*6320*/  FFMA.FTZ R23, R194, -UR4, R166 ;  /* 0x80000004c2177c23 */ /* 0x000fe400080100a6 */
[----:B------:R-:W-:Y:S01]  /*6330*/  FFMA.FTZ R166, -R166, R166, 1 ;  /* 0x3f800000a6a67423 */ /* 0x000fe200000101a6 */
[----:B------:R-:W2:Y:S01]  /*6340*/  I2F R2, R2 ;  /* 0x0000000200027306 */ /* 0x000ea20000201400 */
[----:B------:R-:W-:Y:S02]  /*6350*/  FMUL.FTZ R234, R4, c[0x0][0x2ec] ;  /* 0x0000bb0004ea7a20 */ /* 0x000fe40000410000 */
[----:B------:R-:W-:Y:S02]  /*6360*/  FMUL.FTZ R232, R0, c[0x0][0x2ec] ;  /* 0x0000bb0000e87a20 */ /* 0x000fe40000410000 */
[----:B-1----:R-:W-:Y:S02]  /*6370*/  FFMA.FTZ R30, -R175, R175, 1 ;  /* 0x3f800000af1e7423 */ /* 0x002fe400000101af */
[----:B------:R-:W-:Y:S02]  /*6380*/  FFMA.FTZ R12, R188, -UR4, R12 ;  /* 0x80000004bc0c7c23 */ /* 0x000fe4000801000c */
[----:B------:R-:W-:Y:S01]  /*6390*/  FFMA.FTZ R11, R184, -UR4, R11 ;  /* 0x80000004b80b7c23 */ /* 0x000fe2000801000b */
[----:B------:R-:W1:Y:S01]  /*63a0*/  MUFU.TANH R165, R31 ;  /* 0x0000001f00a57308 */ /* 0x000e620000002400 */
[----:B------:R-:W-:Y:S02]  /*63b0*/  FMUL.FTZ R237, R18, c[0x0][0x2ec] ;  /* 0x0000bb0012ed7a20 */ /* 0x000fe40000410000 */
[----:B------:R-:W-:Y:S02]  /*63c0*/  FFMA.FTZ R164, R173, -UR4, R178 ;  /* 0x80000004ada47c23 */ /* 0x000fe400080100b2 */
[C---:B---3--:R-:W-:Y:S02]  /*63d0*/  FFMA.FTZ R16, R180.reuse, -UR4, R167 ;  /* 0x80000004b4107c23 */ /* 0x048fe400080100a7 */
[----:B------:R-:W-:Y:S02]  /*63e0*/  FFMA.FTZ R167, -R167, R167, 1 ;  /* 0x3f800000a7a77423 */ /* 0x000fe400000101a7 */
[----:B------:R-:W-:Y:S01]  /*63f0*/  FFMA.FTZ R18, R191, -UR4, R175 ;  /* 0x80000004bf127c23 */ /* 0x000fe200080100af */
[----:B------:R-:W3:Y:S01]  /*6400*/  MUFU.TANH R171, R32 ;  /* 0x0000002000ab7308 */ /* 0x000ee20000002400 */
[----:B------:R-:W-:Y:S02]  /*6410*/  FFMA.FTZ R26, R180, -UR4, R26 ;  /* 0x80000004b41a7c23 */ /* 0x000fe4000801001a */
[----:B------:R-:W-:Y:S02]  /*6420*/  FMUL.FTZ R240, R30, c[0x0][0x2ec] ;  /* 0x0000bb001ef07a20 */ /* 0x000fe40000410000 */
[----:B--2---:R-:W-:Y:S02]  /*6430*/  FFMA.FTZ R25, R2, -UR4, R25 ;  /* 0x8000000402197c23 */ /* 0x004fe40008010019 */
[----:B------:R-:W-:Y:S02]  /*6440*/  FMUL.FTZ R230, R167, c[0x0][0x2ec] ;  /* 0x0000bb00a7e67a20 */ /* 0x000fe40000410000 */
[----:B------:R-:W-:Y:S01]  /*6450*/  FMUL.FTZ R191, R166, c[0x0][0x2ec] ;  /* 0x0000bb00a6bf7a20 */ /* 0x000fe20000410000 */
[----:B------:R-:W2:Y:S01]  /*6460*/  MUFU.TANH R33, R34 ;  /* 0x0000002200217308 */ /* 0x000ea20000002400 */
[----:B-1----:R-:W-:Y:S02]  /*6470*/  FFMA.FTZ R15, R2, -UR4, R165 ;  /* 0x80000004020f7c23 */ /* 0x002fe400080100a5 */
[----:B------:R-:W-:Y:S02]  /*6480*/  FFMA.FTZ R165, -R165, R165, 1 ;  /* 0x3f800000a5a57423 */ /* 0x000fe400000101a5 */
[----:B------:R-:W-:Y:S05]  /*6490*/  FFMA.FTZ R31, R184, -UR4, R176 ;  /* 0x80000004b81f7c23 */ /* 0x000fea00080100b0 */
[----:B------:R-:W1:Y:S01]  /*64a0*/  MUFU.TANH R170, R170 ;  /* 0x000000aa00aa7308 */ /* 0x000e620000002400 */
[----:B---3--:R-:W-:Y:S02]  /*64b0*/  FFMA.FTZ R4, -R171, R171, 1 ;  /* 0x3f800000ab047423 */ /* 0x008fe400000101ab */
[----:B------:R-:W-:Y:S02]  /*64c0*/  FFMA.FTZ R32, R188, -UR4, R177 ;  /* 0x80000004bc207c23 */ /* 0x000fe400080100b1 */
[----:B------:R-:W-:Y:S05]  /*64d0*/  FMUL.FTZ R221, R4, c[0x0][0x2ec] ;  /* 0x0000bb0004dd7a20 */ /* 0x000fea0000410000 */
[----:B------:R3:W4:Y:S01]  /*64e0*/  MUFU.TANH R169, R24 ;  /* 0x0000001800a97308 */ /* 0x0007220000002400 */
[----:B--2---:R-:W-:Y:S02]  /*64f0*/  FFMA.FTZ R3, -R33, R33, 1 ;  /* 0x3f80000021037423 */ /* 0x004fe40000010121 */
[----:B------:R-:W-:Y:S02]  /*6500*/  FFMA.FTZ R34, R172, -UR4, R171 ;  /* 0x80000004ac227c23 */ /* 0x000fe400080100ab */
[----:B------:R-:W-:Y:S02]  /*6510*/  FFMA.FTZ R30, R173, -UR4, R33 ;  /* 0x80000004ad1e7c23 */ /* 0x000fe40008010021 */
[----:B------:R-:W-:Y:S02]  /*6520*/  FMUL.FTZ R231, R3, c[0x0][0x2ec] ;  /* 0x0000bb0003e77a20 */ /* 0x000fe40000410000 */
[----:B-1----:R-:W-:Y:S02]  /*6530*/  FFMA.FTZ R2, -R170, R170, 1 ;  /* 0x3f800000aa027423 */ /* 0x002fe400000101aa */
[----:B------:R-:W-:Y:S02]  /*6540*/  FFMA.FTZ R33, R174, -UR4, R170 ;  /* 0x80000004ae217c23 */ /* 0x000fe400080100aa */
[----:B------:R-:W-:Y:S02]  /*6550*/  FMUL.FTZ R194, R2, c[0x0][0x2ec] ;  /* 0x0000bb0002c27a20 */ /* 0x000fe40000410000 */
[----:B---3--:R-:W-:Y:S02]  /*6560*/  FFMA.FTZ R24, R195, -UR4, R168 ;  /* 0x80000004c3187c23 */ /* 0x008fe400080100a8 */
[----:B------:R-:W-:Y:S02]  /*6570*/  FFMA.FTZ R168, -R168, R168, 1 ;  /* 0x3f800000a8a87423 */ /* 0x000fe400000101a8 */
[----:B----4-:R-:W-:Y:S02]  /*6580*/  FFMA.FTZ R0, -R169, R169, 1 ;  /* 0x3f800000a9007423 */ /* 0x010fe400000101a9 */
[----:B------:R-:W-:Y:S02]  /*6590*/  FFMA.FTZ R29, R181, -UR4, R169 ;  /* 0x80000004b51d7c23 */ /* 0x000fe400080100a9 */
[----:B------:R-:W-:Y:S02]  /*65a0*/  FMUL.FTZ R220, R168, c[0x0][0x2ec] ;  /* 0x0000bb00a8dc7a20 */ /* 0x000fe40000410000 */
[----:B------:R-:W-:Y:S02]  /*65b0*/  FMUL.FTZ R195, R165, c[0x0][0x2ec] ;  /* 0x0000bb00a5c37a20 */ /* 0x000fe40000410000 */
[----:B------:R-:W-:Y:S01]  /*65c0*/  FMUL.FTZ R219, R0, c[0x0][0x2ec] ;  /* 0x0000bb0000db7a20 */ /* 0x000fe20000410000 */
[----:B------:R-:W-:-:S05]  /*65d0*/  @!P1 BRA `(.L_x_2000) ;  /* 0x0000009000009947 */ /* 0x000fca0003800000 */
[----:B------:R-:W-:Y:S01]  /*65e0*/  UIADD3 UR12, UR13, UR11, -UR5 ;  /* 0x0000000b0d0c7290 */ /* 0x000fe2000fffe805 */
[----:B------:R-:W-:Y:S01]  /*65f0*/  IMAD.U32 R0, RZ, RZ, UR19 ;  /* 0x00000013ff007e24 */ /* 0x000fe2000f8e00ff */
[----:B------:R-:W-:Y:S04]  /*6600*/  UIADD3 UR11, UR10, 0x40, URZ ;  /* 0x000000400a0b7890 */ /* 0x000fe8000fffe03f */
[----:B------:R-:W-:Y:S01]  /*6610*/  UISETP.GE.AND UP0, UPT, UR11, UR12, UPT ;  /* 0x0000000c0b00728c */ /* 0x000fe2000bf06270 */
[----:B------:R-:W-:Y:S02]  /*6620*/  ISETP.LT.AND P1, PT, R0, UR5, PT ;  /* 0x0000000500007c0c */ /* 0x000fe4000bf21270 */
[----:B------:R-:W-:Y:S03]  /*6630*/  UMOV UR12, UR13 ;  /* 0x0000000d000c7c82 */ /* 0x000fe60008000000 */
[----:B------:R-:W-:Y:S11]  /*6640*/  PLOP3.LUT P2, PT, PT, PT, UP0, 0x80, 0x0 ;  /* 0x000000000000781c */ /* 0x000ff60003f4f008 */
[----:B------:R-:W-:Y:S02]  /*6650*/  @!UPT UIADD3 URZ, URZ, URZ, URZ ;  /* 0x0000003f3f3ff290 */ /* 0x000fe4000fffe03f */
[----:B------:R-:W-:-:S05]  /*6660*/  @!P2 BRA P1, `(.L_x_2001) ;  /* 0x000007f00000a947 */ /* 0x000fca0000800000 */
.L_x_2000:
[----:B------:R-:W-:Y:S01]  /*6670*/  IADD3 R3, R243, UR10, RZ ;  /* 0x0000000af3037c10 */ /* 0x000fe2000fffe0ff */
[----:B------:R-:W-:Y:S01]  /*6680*/  UIADD3 UR13, UR5, 0x1, -UR9 ;  /* 0x00000001050d7890 */ /* 0x000fe2000fffe809 */
[C---:B------:R-:W-:Y:S01]  /*6690*/  IADD3 R170, R209.reuse, 0x1, RZ ;  /* 0x00000001d1aa7810 */ /* 0x040fe20007ffe0ff */
[----:B------:R-:W-:Y:S01]  /*66a0*/  UIADD3 UR11, -UR12, UR5, -UR9 ;  /* 0x000000050c0b7290 */ /* 0x000fe2000fffe909 */
[C---:B------:R-:W-:Y:S01]  /*66b0*/  IADD3 R169, R209.reuse, 0x8, RZ ;  /* 0x00000008d1a97810 */ /* 0x040fe20007ffe0ff */
[----:B------:R-:W-:Y:S01]  /*66c0*/  UIADD3 UR10, UR13, UR43, URZ ;  /* 0x0000002b0d0a7290 */ /* 0x000fe2000fffe03f */
[C---:B------:R-:W-:Y:S02]  /*66d0*/  IADD3 R168, R209.reuse, 0x9, RZ ;  /* 0x00000009d1a87810 */ /* 0x040fe40007ffe0ff */
[----:B------:R-:W-:Y:S01]  /*66e0*/  IADD3 R167, R209, 0x10, RZ ;  /* 0x00000010d1a77810 */ /* 0x000fe20007ffe0ff */
[----:B------:R-:W-:Y:S01]  /*66f0*/  UMOV UR13, UR12 ;  /* 0x0000000c000d7c82 */ /* 0x000fe20008000000 */
[C---:B------:R-:W-:Y:S02]  /*6700*/  IADD3 R2, R3.reuse, UR11, RZ ;  /* 0x0000000b03027c10 */ /* 0x040fe4000fffe0ff */
[----:B------:R-:W-:Y:S02]  /*6710*/  IADD3 R0, R3, UR10, RZ ;  /* 0x0000000a03007c10 */ /* 0x000fe4000fffe0ff */
[----:B------:R-:W-:Y:S02]  /*6720*/  IMNMX R2, RZ, R2, !PT ;  /* 0x00000002ff027217 */ /* 0x000fe40007800200 */
[----:B------:R-:W-:Y:S02]  /*6730*/  IMNMX R0, R0, UR5, PT ;  /* 0x0000000500007c17 */ /* 0x000fe4000b800200 */
[CC--:B------:R-:W-:Y:S02]  /*6740*/  ISETP.GE.AND P1, PT, R209.reuse, R2.reuse, PT ;  /* 0x00000002d100720c */ /* 0x0c0fe40003f26270 */
[C---:B------:R-:W-:Y:S02]  /*6750*/  ISETP.GE.AND P6, PT, R170.reuse, R2, PT ;  /* 0x00000002aa00720c */ /* 0x040fe40003fc6270 */
        /* <DEDUP_REMOVED lines=19> */
[----:B------:R-:W-:Y:S02]  /*6890*/  IADD3 R0, R3, 0x8, RZ ;  /* 0x0000000803007810 */ /* 0x000fe40007ffe0ff */
[----:B------:R-:W-:Y:S02]  /*68a0*/  FSEL R12, R12, -INF , !P5 ;  /* 0xff8000000c0c7808 */ /* 0x000fe40006800000 */
[C---:B------:R-:W-:Y:S02]  /*68b0*/  IADD3 R2, R0.reuse, UR11, RZ ;  /* 0x0000000b00027c10 */ /* 0x040fe4000fffe0ff */
[----:B------:R-:W-:Y:S02]  /*68c0*/  IADD3 R0, R0, UR10, RZ ;  /* 0x0000000a00007c10 */ /* 0x000fe4000fffe0ff */
[----:B------:R-:W-:Y:S02]  /*68d0*/  IMNMX R2, RZ, R2, !PT ;  /* 0x00000002ff027217 */ /* 0x000fe40007800200 */
[----:B------:R-:W-:Y:S02]  /*68e0*/  IMNMX R0, R0, UR5, PT ;  /* 0x0000000500007c17 */ /* 0x000fe4000b800200 */
[-C--:B------:R-:W-:Y:S02]  /*68f0*/  ISETP.GE.AND P5, PT, R209, R2.reuse, PT ;  /* 0x00000002d100720c */ /* 0x080fe40003fa6270 */
[----:B------:R-:W-:Y:S02]  /*6900*/  FSEL R11, R11, -INF , !P4 ;  /* 0xff8000000b0b7808 */ /* 0x000fe40006000000 */
[C---:B------:R-:W-:Y:S02]  /*6910*/  ISETP.GE.AND P4, PT, R170.reuse, R2, PT ;  /* 0x00000002aa00720c */ /* 0x040fe40003f86270 */
        /* <DEDUP_REMOVED lines=31> */
[----:B------:R-:W-:Y:S02]  /*6b10*/  IADD3 R3, R3, 0x28, RZ ;  /* 0x0000002803037810 */ /* 0x000fe40007ffe0ff */
        /* <DEDUP_REMOVED lines=15> */
[-C--:B------:R-:W-:Y:S02]  /*6c10*/  ISETP.GE.OR P5, PT, R167, R0.reuse, !P5 ;  /* 0x00000000a700720c */ /* 0x080fe40006fa6670 */
[-C--:B------:R-:W-:Y:S02]  /*6c20*/  ISETP.GE.OR P4, PT, R166, R0.reuse, !P4 ;  /* 0x00000000a600720c */ /* 0x080fe40006786670 */
[-C--:B------:R-:W-:Y:S02]  /*6c30*/  ISETP.GE.OR P3, PT, R165, R0.reuse, !P3 ;  /* 0x00000000a500720c */ /* 0x080fe40005f66670 */
[----:B------:R-:W-:Y:S02]  /*6c40*/  ISETP.GE.OR P2, PT, R4, R0, !P2 ;  /* 0x000000000400720c */ /* 0x000fe40005746670 */
[----:B------:R-:W-:Y:S02]  /*6c50*/  IADD3 R0, R3, UR10, RZ ;  /* 0x0000000a03007c10 */ /* 0x000fe4000fffe0ff */
[----:B------:R-:W-:Y:S02]  /*6c60*/  IMNMX R2, RZ, R2, !PT ;  /* 0x00000002ff027217 */ /* 0x000fe40007800200 */
[----:B------:R-:W-:Y:S02]  /*6c70*/  IMNMX R0, R0, UR5, PT ;  /* 0x0000000500007c17 */ /* 0x000fe4000b800200 */
[----:B------:R-:W-:Y:S02]  /*6c80*/  FSEL R28, R28, -INF , !P1 ;  /* 0xff8000001c1c7808 */ /* 0x000fe40004800000 */
[CC--:B------:R-:W-:Y:S02]  /*6c90*/  ISETP.GE.AND P1, PT, R170.reuse, R2.reuse, PT ;  /* 0x00000002aa00720c */ /* 0x0c0fe40003f26270 */
        /* <DEDUP_REMOVED lines=28> */
.L_x_2001:
[----:B------:R-:W2:Y:S01]  /*6e60*/  LDL R3, [R1+0xc] ;  /* 0x00000c0001037983 */ /* 0x000ea20000100800 */
[----:B------:R-:W-:Y:S03]  /*6e70*/  UISETP.GT.AND UP0, UPT, UR8, UR18, UPT ;  /* 0x000000120800728c */ /* 0x000fe6000bf04270 */
[----:B------:R-:W3:Y:S03]  /*6e80*/  LDL R2, [R1+0x10] ;  /* 0x0000100001027983 */ /* 0x000ee60000100800 */
[----:B------:R-:W-:Y:S01]  /*6e90*/  PLOP3.LUT P2, PT, PT, PT, UP0, 0x80, 0x0 ;  /* 0x000000000000781c */ /* 0x000fe20003f4f008 */
[----:B------:R-:W4:Y:S04]  /*6ea0*/  LDL R0, [R1+0x4] ;  /* 0x0000040001007983 */ /* 0x000f280000100800 */
        /* <DEDUP_REMOVED lines=20> */
[----:B------:R1:W-:Y:S01]  /*6ff0*/  STL [R1+0x60], R36 ;  /* 0x0000602401007387 */ /* 0x0003e20000100800 */
[C---:B--2---:R-:W-:Y:S01]  /*7000*/  FMUL.FTZ R4, R3.reuse, 1.4426950216293334961 ;  /* 0x3fb8aa3b03047820 */ /* 0x044fe20000410000 */
[----:B------:R-:W-:Y:S01]  /*7010*/  FSETP.NEU.FTZ.AND P1, PT, R3, -INF , PT ;  /* 0xff8000000300780b */ /* 0x000fe20003f3d000 */
[----:B---3--:R-:W-:Y:S03]  /*7020*/  FMUL.FTZ R3, R2, 1.4426950216293334961 ;  /* 0x3fb8aa3b02037820 */ /* 0x008fe60000410000 */
[----:B------:R-:W-:Y:S02]  /*7030*/  FSEL R4, R4, RZ, P1 ;  /* 0x000000ff04047208 */ /* 0x000fe40000800000 */
[----:B------:R-:W-:Y:S01]  /*7040*/  FSETP.NEU.FTZ.AND P1, PT, R2, -INF , PT ;  /* 0xff8000000200780b */ /* 0x000fe20003f3d000 */
[----:B----4-:R-:W-:Y:S02]  /*7050*/  FMUL.FTZ R2, R0, 1.4426950216293334961 ;  /* 0x3fb8aa3b00027820 */ /* 0x010fe40000410000 */
[--C-:B------:R-:W-:Y:S01]  /*7060*/  FFMA.FTZ R6, R6, c[0x0][0x23c], -R4.reuse ;  /* 0x00008f0006067a23 */ /* 0x100fe20000010804 */
[----:B------:R-:W-:Y:S01]  /*7070*/  FSEL R3, R3, RZ, P1 ;  /* 0x000000ff03037208 */ /* 0x000fe20000800000 */
[----:B------:R-:W-:Y:S01]  /*7080*/  FFMA.FTZ R5, R5, c[0x0][0x23c], -R4 ;  /* 0x00008f0005057a23 */ /* 0x000fe20000010804 */
[----:B------:R-:W-:Y:S01]  /*7090*/  FSETP.NEU.FTZ.AND P1, PT, R0, -INF , PT ;  /* 0xff8000000000780b */ /* 0x000fe20003f3d000 */
[----:B------:R-:W-:Y:S01]  /*70a0*/  MUFU.EX2 R178, R6 ;  /* 0x0000000600b27308 */ /* 0x000fe20000000800 */
[C---:B------:R-:W-:Y:S02]  /*70b0*/  FMUL.FTZ R0, R165.reuse, 1.4426950216293334961 ;  /* 0x3fb8aa3ba5007820 */ /* 0x040fe40000410000 */
[----:B------:R-:W-:Y:S01]  /*70c0*/  FSEL R2, R2, RZ, P1 ;  /* 0x000000ff02027208 */ /* 0x000fe20000800000 */
[--C-:B------:R-:W-:Y:S01]  /*70d0*/  FFMA.FTZ R32, R32, c[0x0][0x23c], -R3.reuse ;  /* 0x00008f0020207a23 */ /* 0x100fe20000010803 */
[----:B------:R-:W-:Y:S01]  /*70e0*/  FSETP.NEU.FTZ.AND P1, PT, R165, -INF , PT ;  /* 0xff800000a500780b */ /* 0x000fe20003f3d000 */
[--C-:B------:R-:W-:Y:S02]  /*70f0*/  FFMA.FTZ R31, R31, c[0x0][0x23c], -R3.reuse ;  /* 0x00008f001f1f7a23 */ /* 0x100fe40000010803 */
[--C-:B------:R-:W-:Y:S01]  /*7100*/  FFMA.FTZ R28, R28, c[0x0][0x23c], -R2.reuse ;  /* 0x00008f001c1c7a23 */ /* 0x100fe20000010802 */
[----:B------:R-:W-:Y:S01]  /*7110*/  FSEL R0, R0, RZ, P1 ;  /* 0x000000ff00007208 */ /* 0x000fe20000800000 */
[--C-:B------:R-:W-:Y:S01]  /*7120*/  FFMA.FTZ R30, R30, c[0x0][0x23c], -R3.reuse ;  /* 0x00008f001e1e7a23 */ /* 0x100fe20000010803 */
[----:B------:R-:W2:Y:S01]  /*7130*/  MUFU.EX2 R177, R5 ;  /* 0x0000000500b17308 */ /* 0x000ea20000000800 */
[--C-:B------:R-:W-:Y:S02]  /*7140*/  FFMA.FTZ R10, R10, c[0x0][0x23c], -R3.reuse ;  /* 0x00008f000a0a7a23 */ /* 0x100fe40000010803 */
[--C-:B------:R-:W-:Y:S02]  /*7150*/  FFMA.FTZ R9, R9, c[0x0][0x23c], -R3.reuse ;  /* 0x00008f0009097a23 */ /* 0x100fe40000010803 */
[--C-:B------:R-:W-:Y:S02]  /*7160*/  FFMA.FTZ R8, R8, c[0x0][0x23c], -R3.reuse ;  /* 0x00008f0008087a23 */ /* 0x100fe40000010803 */
[--C-:B------:R-:W-:Y:S02]  /*7170*/  FFMA.FTZ R7, R7, c[0x0][0x23c], -R3.reuse ;  /* 0x00008f0007077a23 */ /* 0x100fe40000010803 */
[----:B------:R-:W-:Y:S01]  /*7180*/  FFMA.FTZ R3, R29, c[0x0][0x23c], -R3 ;  /* 0x00008f001d037a23 */ /* 0x000fe20000010803 */
[----:B------:R-:W-:Y:S01]  /*7190*/  MUFU.EX2 R176, R10 ;  /* 0x0000000a00b07308 */ /* 0x000fe20000000800 */
[--C-:B------:R-:W-:Y:S02]  /*71a0*/  FFMA.FTZ R27, R27, c[0x0][0x23c], -R2.reuse ;  /* 0x00008f001b1b7a23 */ /* 0x100fe40000010802 */
[--C-:B------:R-:W-:Y:S02]  /*71b0*/  FFMA.FTZ R26, R26, c[0x0][0x23c], -R2.reuse ;  /* 0x00008f001a1a7a23 */ /* 0x100fe40000010802 */
[--C-:B------:R-:W-:Y:S02]  /*71c0*/  FFMA.FTZ R25, R25, c[0x0][0x23c], -R2.reuse ;  /* 0x00008f0019197a23 */ /* 0x100fe40000010802 */
[--C-:B------:R-:W-:Y:S02]  /*71d0*/  FFMA.FTZ R24, R24, c[0x0][0x23c], -R2.reuse ;  /* 0x00008f0018187a23 */ /* 0x100fe40000010802 */
[--C-:B------:R-:W-:Y:S01]  /*71e0*/  FFMA.FTZ R14, R14, c[0x0][0x23c], -R2.reuse ;  /* 0x00008f000e0e7a23 */ /* 0x100fe20000010802 */
[----:B-1----:R2:W-:Y:S01]  /*71f0*/  MUFU.EX2 R36, R3 ;  /* 0x0000000300247308 */ /* 0x0025e20000000800 */
        /* <DEDUP_REMOVED lines=11> */
[----:B------:R-:W1:Y:S01]  /*72b0*/  MUFU.EX2 R252, R9 ;  /* 0x0000000900fc7308 */ /* 0x000e620000000800 */
[--C-:B------:R-:W-:Y:S02]  /*72c0*/  FFMA.FTZ R19, R19, c[0x0][0x23c], -R0.reuse ;  /* 0x00008f0013137a23 */ /* 0x100fe40000010800 */
[--C-:B------:R-:W-:Y:S01]  /*72d0*/  FFMA.FTZ R18, R18, c[0x0][0x23c], -R0.reuse ;  /* 0x00008f0012127a23 */ /* 0x100fe20000010800 */
[----:B--2---:R-:W-:Y:S01]  /*72e0*/  F2FP.BF16.PACK_AB R3, R177, R178 ;  /* 0x000000b2b103723e */ /* 0x004fe200000010ff */
[--C-:B------:R-:W-:Y:S02]  /*72f0*/  FFMA.FTZ R17, R17, c[0x0][0x23c], -R0.reuse ;  /* 0x00008f0011117a23 */ /* 0x100fe40000010800 */
[--C-:B------:R-:W-:Y:S02]  /*7300*/  FFMA.FTZ R16, R16, c[0x0][0x23c], -R0.reuse ;  /* 0x00008f0010107a23 */ /* 0x100fe40000010800 */
[----:B------:R2:W-:Y:S01]  /*7310*/  STS [R226+0x20000], R3 ;  /* 0x02000003e2007388 */ /* 0x0005e20000000800 */
[----:B------:R-:W-:Y:S01]  /*7320*/  MUFU.EX2 R55, R12 ;  /* 0x0000000c00377308 */ /* 0x000fe20000000800 */
[--C-:B------:R-:W-:Y:S02]  /*7330*/  FFMA.FTZ R20, R20, c[0x0][0x23c], -R0.reuse ;  /* 0x00008f0014147a23 */ /* 0x100fe40000010800 */
[----:B------:R-:W-:Y:S07]  /*7340*/  FFMA.FTZ R0, R15, c[0x0][0x23c], -R0 ;  /* 0x00008f000f007a23 */ /* 0x000fee0000010800 */
[----:B------:R-:W2:Y:S01]  /*7350*/  MUFU.EX2 R54, R11 ;  /* 0x0000000b00367308 */ /* 0x000ea20000000800 */
[----:B-1----:R-:W-:Y:S05]  /*7360*/  F2FP.BF16.PACK_AB R2, R252, R176 ;  /* 0x000000b0fc02723e */ /* 0x002fea00000010ff */
[----:B------:R1:W-:Y:S04]  /*7370*/  STS [R226+0x20400], R2 ;  /* 0x02040002e2007388 */ /* 0x0003e80000000800 */
[----:B------:R-:W-:Y:S10]  /*7380*/  MUFU.EX2 R53, R8 ;  /* 0x0000000800357308 */ /* 0x000ff40000000800 */
[----:B------:R-:W1:Y:S01]  /*7390*/  MUFU.EX2 R52, R7 ;  /* 0x0000000700347308 */ /* 0x000e620000000800 */
[----:B--2---:R-:W-:Y:S05]  /*73a0*/  F2FP.BF16.PACK_AB R3, R54, R55 ;  /* 0x000000373603723e */ /* 0x004fea00000010ff */
[----:B------:R-:W-:Y:S04]  /*73b0*/  STS [R229+0x20000], R3 ;  /* 0x02000003e5007388 */ /* 0x000fe80000000800 */
[----:B------:R-:W-:Y:S10]  /*73c0*/  MUFU.EX2 R189, R14 ;  /* 0x0000000e00bd7308 */ /* 0x000ff40000000800 */
[----:B------:R-:W2:Y:S01]  /*73d0*/  MUFU.EX2 R181, R13 ;  /* 0x0000000d00b57308 */ /* 0x000ea20000000800 */
[----:B-1----:R-:W-:Y:S05]  /*73e0*/  F2FP.BF16.PACK_AB R2, R52, R53 ;  /* 0x000000353402723e */ /* 0x002fea00000010ff */
[----:B------:R-:W-:Y:S04]  /*73f0*/  STS [R229+0x20400], R2 ;  /* 0x02040002e5007388 */ /* 0x000fe80000000800 */
[----:B------:R-:W-:Y:S10]  /*7400*/  MUFU.EX2 R38, R4 ;  /* 0x0000000400267308 */ /* 0x000ff40000000800 */
[----:B------:R-:W-:Y:S01]  /*7410*/  MUFU.EX2 R180, R22 ;  /* 0x0000001600b47308 */ /* 0x000fe20000000800 */
[----:B--2---:R-:W-:Y:S05]  /*7420*/  F2FP.BF16.PACK_AB R5, R181, R189 ;  /* 0x000000bdb505723e */ /* 0x004fea00000010ff */
[----:B------:R1:W-:Y:S04]  /*7430*/  STS [R226+0x21000], R5 ;  /* 0x02100005e2007388 */ /* 0x0003e80000000800 */
[----:B------:R-:W2:Y:S10]  /*7440*/  MUFU.EX2 R179, R21 ;  /* 0x0000001500b37308 */ /* 0x000eb40000000800 */
[----:B------:R-:W-:Y:S10]  /*7450*/  MUFU.EX2 R6, R28 ;  /* 0x0000001c00067308 */ /* 0x000ff40000000800 */
[----:B------:R-:W-:Y:S01]  /*7460*/  MUFU.EX2 R40, R0 ;  /* 0x0000000000287308 */ /* 0x000fe20000000800 */
[----:B--2---:R-:W-:Y:S05]  /*7470*/  F2FP.BF16.PACK_AB R4, R179, R180 ;  /* 0x000000b4b304723e */ /* 0x004fea00000010ff */
[----:B------:R2:W-:Y:S04]  /*7480*/  STS [R226+0x21400], R4 ;  /* 0x02140004e2007388 */ /* 0x0005e80000000800 */
[----:B------:R-:W3:Y:S10]  /*7490*/  MUFU.EX2 R243, R27 ;  /* 0x0000001b00f37308 */ /* 0x000ef40000000800 */
[----:B------:R-:W-:Y:S10]  /*74a0*/  MUFU.EX2 R224, R19 ;  /* 0x0000001300e07308 */ /* 0x000ff40000000800 */
[----:B------:R-:W1:Y:S01]  /*74b0*/  MUFU.EX2 R225, R20 ;  /* 0x0000001400e17308 */ /* 0x000e620000000800 */
[----:B---3--:R-:W-:Y:S05]  /*74c0*/  F2FP.BF16.PACK_AB R0, R243, R6 ;  /* 0x00000006f300723e */ /* 0x008fea00000010ff */
[----:B------:R3:W-:Y:S04]  /*74d0*/  STS [R229+0x21000], R0 ;  /* 0x02100000e5007388 */ /* 0x0007e80000000800 */
[----:B------:R-:W-:Y:S10]  /*74e0*/  MUFU.EX2 R51, R164 ;  /* 0x000000a400337308 */ /* 0x000ff40000000800 */
[----:B------:R-:W2:Y:S01]  /*74f0*/  MUFU.EX2 R50, R35 ;  /* 0x0000002300327308 */ /* 0x000ea20000000800 */
[----:B-1----:R-:W-:Y:S05]  /*7500*/  F2FP.BF16.PACK_AB R5, R224, R225 ;  /* 0x000000e1e005723e */ /* 0x002fea00000010ff */
[----:B------:R-:W-:Y:S04]  /*7510*/  STS [R229+0x21400], R5 ;  /* 0x02140005e5007388 */ /* 0x000fe80000000800 */
[----:B------:R-:W-:Y:S10]  /*7520*/  MUFU.EX2 R49, R32 ;  /* 0x0000002000317308 */ /* 0x000ff40000000800 */
[----:B------:R-:W1:Y:S01]  /*7530*/  MUFU.EX2 R48, R31 ;  /* 0x0000001f00307308 */ /* 0x000e620000000800 */
[----:B--2---:R-:W-:Y:S05]  /*7540*/  F2FP.BF16.PACK_AB R4, R50, R51 ;  /* 0x000000333204723e */ /* 0x004fea00000010ff */
[----:B------:R-:W-:Y:S04]  /*7550*/  STS [R227+0x20000], R4 ;  /* 0x02000004e3007388 */ /* 0x000fe80000000800 */
[----:B------:R-:W2:Y:S10]  /*7560*/  MUFU.EX2 R39, R34 ;  /* 0x0000002200277308 */ /* 0x000eb40000000800 */
[----:B------:R-:W3:Y:S01]  /*7570*/  MUFU.EX2 R37, R30 ;  /* 0x0000001e00257308 */ /* 0x000ee20000000800 */
[----:B-1----:R-:W-:Y:S05]  /*7580*/  F2FP.BF16.PACK_AB R3, R48, R49 ;  /* 0x000000313003723e */ /* 0x002fea00000010ff */
[----:B------:R1:W-:Y:S04]  /*7590*/  STS [R227+0x20400], R3 ;  /* 0x02040003e3007388 */ /* 0x0003e80000000800 */
[----:B------:R-:W-:Y:S01]  /*75a0*/  MUFU.EX2 R47, R26 ;  /* 0x0000001a002f7308 */ /* 0x000fe20000000800 */
[----:B--2---:R-:W-:Y:S05]  /*75b0*/  F2FP.BF16.PACK_AB R2, R38, R39 ;  /* 0x000000272602723e */ /* 0x004fea00000010ff */
[----:B------:R2:W-:Y:S04]  /*75c0*/  STS [R228+0x20000], R2 ;  /* 0x02000002e4007388 */ /* 0x0005e80000000800 */
[----:B------:R-:W4:Y:S01]  /*75d0*/  MUFU.EX2 R46, R25 ;  /* 0x00000019002e7308 */ /* 0x000f220000000800 */
[----:B---3--:R-:W-:Y:S05]  /*75e0*/  F2FP.BF16.PACK_AB R0, R36, R37 ;  /* 0x000000252400723e */ /* 0x008fea00000010ff */
[----:B------:R3:W-:Y:S04]  /*75f0*/  STS [R228+0x20400], R0 ;  /* 0x02040000e4007388 */ /* 0x0007e80000000800 */
[----:B------:R-:W-:Y:S01]  /*7600*/  MUFU.EX2 R45, R18 ;  /* 0x00000012002d7308 */ /* 0x000fe20000000800 */
[----:B-1----:R-:W-:Y:S04]  /*7610*/  SHF.L.U32 R3, R207, 0x1, RZ ;  /* 0x00000001cf037819 */ /* 0x002fe800000006ff */
[-C--:B------:R-:W-:Y:S05]  /*7620*/  IADD3 R184, R205, R3.reuse, RZ ;  /* 0x00000003cdb87210 */ /* 0x080fea0007ffe0ff */
[----:B------:R-:W1:Y:S01]  /*7630*/  MUFU.EX2 R44, R17 ;  /* 0x00000011002c7308 */ /* 0x000e620000000800 */
[C---:B------:R-:W-:Y:S02]  /*7640*/  IADD3 R185, R204.reuse, R3, RZ ;  /* 0x00000003ccb97210 */ /* 0x040fe40007ffe0ff */
[----:B------:R-:W-:Y:S02]  /*7650*/  IADD3 R188, R204, R184, RZ ;  /* 0x000000b8ccbc7210 */ /* 0x000fe40007ffe0ff */
[----:B----4-:R-:W-:Y:S05]  /*7660*/  F2FP.BF16.PACK_AB R5, R46, R47 ;  /* 0x0000002f2e05723e */ /* 0x010fea00000010ff */
[----:B------:R-:W2:Y:S01]  /*7670*/  MUFU.EX2 R43, R24 ;  /* 0x00000018002b7308 */ /* 0x000ea20000000800 */
[----:B------:R-:W-:Y:S09]  /*7680*/  STS [R227+0x21000], R5 ;  /* 0x02100005e3007388 */ /* 0x000ff20000000800 */
[----:B------:R-:W3:Y:S01]  /*7690*/  MUFU.EX2 R41, R16 ;  /* 0x0000001000297308 */ /* 0x000ee20000000800 */
[----:B-1----:R-:W-:Y:S05]  /*76a0*/  F2FP.BF16.PACK_AB R4, R44, R45 ;  /* 0x0000002d2c04723e */ /* 0x002fea00000010ff */
[----:B------:R-:W-:Y:S01]  /*76b0*/  STS [R227+0x21400], R4 ;  /* 0x02140004e3007388 */ /* 0x000fe20000000800 */
[----:B--2---:R-:W-:Y:S05]  /*76c0*/  F2FP.BF16.PACK_AB R2, R42, R43 ;  /* 0x0000002b2a02723e */ /* 0x004fea00000010ff */
[----:B------:R1:W-:Y:S01]  /*76d0*/  STS [R228+0x21000], R2 ;  /* 0x02100002e4007388 */ /* 0x0003e20000000800 */
[----:B---3--:R-:W-:Y:S05]  /*76e0*/  F2FP.BF16.PACK_AB R0, R40, R41 ;  /* 0x000000292800723e */ /* 0x008fea00000010ff */
[----:B------:R-:W-:Y:S04]  /*76f0*/  STS [R228+0x21400], R0 ;  /* 0x02140000e4007388 */ /* 0x000fe80000000800 */
[----:B------:R-:W-:Y:S04]  /*7700*/  LDSM.16.M88.4 R32, [R3+0x8000] ;  /* 0x008000000320783b */ /* 0x000fe80000000200 */
[----:B------:R-:W2:Y:S04]  /*7710*/  LDSM.16.M88.4 R16, [R200+0x14000] ;  /* 0x01400000c810783b */ /* 0x000ea80000000200 */
[----:B------:R-:W3:Y:S01]  /*7720*/  LDSM.16.M88.4 R28, [R3+0x9000] ;  /* 0x00900000031c783b */ /* 0x000ee20000000200 */
[----:B-1----:R-:W-:Y:S03]  /*7730*/  MOV R2, R6 ;  /* 0x0000000600027202 */ /* 0x002fe60000000f00 */
[----:B------:R-:W1:Y:S04]  /*7740*/  LDSM.16.M88.4 R164, [R200+0x14800] ;  /* 0x01480000c8a4783b */ /* 0x000e680000000200 */
[----:B------:R-:W-:Y:S04]  /*7750*/  LDSM.16.M88.4 R168, [R184+0x8000] ;  /* 0x00800000b8a8783b */ /* 0x000fe80000000200 */
        /* <DEDUP_REMOVED lines=20> */
[----:B------:R-:W1:Y:S04]  /*78a0*/  LDSM.16.M88.4 R168, [R203+0x14000] ;  /* 0x01400000cba8783b */ /* 0x000e680000000200 */
[----:B------:R-:W2:Y:S03]  /*78b0*/  LDSM.16.M88.4 R172, [R185+0x9000] ;  /* 0x00900000b9ac783b */ /* 0x000ea60000000200 */
        /* <DEDUP_REMOVED lines=10> */
[----:B------:R-:W-:Y:S04]  /*7960*/  LDSM.16.M88.4 R164, [R188+0x8000] ;  /* 0x00800000bca4783b */ /* 0x000fe80000000200 */
[----:B------:R-:W1:Y:S03]  /*7970*/  LDSM.16.M88.4 R168, [R202+0x14000] ;  /* 0x01400000caa8783b */ /* 0x000e660000000200 */
        /* <DEDUP_REMOVED lines=51> */
[----:B-----5:R-:W-:Y:S01]  /*7cb0*/  FADD.FTZ R6, -R187, R6 ;  /* 0x00000006bb067221 */ /* 0x020fe20000010100 */
[C---:B------:R-:W-:Y:S01]  /*7cc0*/  HMMA.16816.F32.BF16 R16, R164.reuse, R170, R16 ;  /* 0x000000aaa410723c */ /* 0x040fe20000041810 */
[----:B------:R-:W1:Y:S03]  /*7cd0*/  LDSM.16.M88.4 R168, [R202+0x18800] ;  /* 0x01880000caa8783b */ /* 0x000e660000000200 */
[----:B------:R-:W-:Y:S02]  /*7ce0*/  FMUL.FTZ R6, R176, R6 ;  /* 0x00000006b0067220 */ /* 0x000fe40000410000 */
[----:B------:R-:W-:Y:S02]  /*7cf0*/  FADD.FTZ R5, -R186, R5 ;  /* 0x00000005ba057221 */ /* 0x000fe40000010100 */
[C---:B------:R-:W-:Y:S04]  /*7d00*/  FADD.FTZ R10, -R182.reuse, R10 ;  /* 0x0000000ab60a7221 */ /* 0x040fe80000010100 */
[----:B------:R-:W-:Y:S02]  /*7d10*/  FADD.FTZ R11, -R182, R11 ;  /* 0x0000000bb60b7221 */ /* 0x000fe40000010100 */
[----:B------:R-:W-:Y:S02]  /*7d20*/  FMUL.FTZ R10, R180, R10 ;  /* 0x0000000ab40a7220 */ /* 0x000fe40000410000 */
[----:B------:R-:W-:Y:S02]  /*7d30*/  FMUL.FTZ R176, R179, R11 ;  /* 0x0000000bb3b07220 */ /* 0x000fe40000410000 */
[----:B------:R-:W-:Y:S02]  /*7d40*/  FMUL.FTZ R179, R213, R10 ;  /* 0x0000000ad5b37220 */ /* 0x000fe40000410000 */
[----:B------:R-:W-:Y:S02]  /*7d50*/  FADD.FTZ R14, -R182, R14 ;  /* 0x0000000eb60e7221 */ /* 0x000fe40000010100 */
[----:B------:R-:W-:Y:S02]  /*7d60*/  FADD.FTZ R9, -R183, R9 ;  /* 0x00000009b7097221 */ /* 0x000fe40000010100 */
[C---:B------:R-:W-:Y:S02]  /*7d70*/  FADD.FTZ R16, -R186.reuse, R16 ;  /* 0x00000010ba107221 */ /* 0x040fe40000010100 */
[----:B------:R-:W-:Y:S02]  /*7d80*/  FADD.FTZ R17, -R186, R17 ;  /* 0x00000011ba117221 */ /* 0x000fe40000010100 */
        /* <DEDUP_REMOVED lines=9> */
[----:B------:R-:W-:Y:S01]  /*7e20*/  FMUL.FTZ R14, R225, R14 ;  /* 0x0000000ee10e7220 */ /* 0x000fe20000410000 */
[-C--:B-1----:R-:W-:Y:S02]  /*7e30*/  HMMA.16816.F32.BF16 R20, R164, R168.reuse, R20 ;  /* 0x000000a8a414723c */ /* 0x082fe40000041814 */
[----:B------:R2:W5:Y:S01]  /*7e40*/  LDL.LU R52, [R1+0xa0] ;  /* 0x0000a00001347983 */ /* 0x0005620000300800 */
[----:B------:R-:W-:Y:S02]  /*7e50*/  FMUL.FTZ R9, R181, R9 ;  /* 0x00000009b5097220 */ /* 0x000fe40000410000 */
[----:B------:R-:W-:Y:S02]  /*7e60*/  FADD.FTZ R13, -R183, R13 ;  /* 0x0000000db70d7221 */ /* 0x000fe40000010100 */
[----:B------:R-:W-:Y:S01]  /*7e70*/  FMUL.FTZ R5, R177, R5 ;  /* 0x00000005b1057220 */ /* 0x000fe20000410000 */
[C---:B------:R-:W-:Y:S04]  /*7e80*/  HMMA.16816.F32.BF16 R24, R172.reuse, R168, R24 ;  /* 0x000000a8ac18723c */ /* 0x040fe80000041818 */
[----:B------:R-:W-:Y:S02]  /*7e90*/  FMUL.FTZ R13, R243, R13 ;  /* 0x0000000df30d7220 */ /* 0x000fe40000410000 */
[----:B------:R-:W-:Y:S02]  /*7ea0*/  FMUL.FTZ R177, R190, R9 ;  /* 0x00000009beb17220 */ /* 0x000fe40000410000 */
[----:B------:R-:W-:Y:S01]  /*7eb0*/  FADD.FTZ R15, -R182, R15 ;  /* 0x0000000fb60f7221 */ /* 0x000fe20000010100 */
[-C--:B------:R-:W-:Y:S03]  /*7ec0*/  HMMA.16816.F32.BF16 R28, R172, R170.reuse, R28 ;  /* 0x000000aaac1c723c */ /* 0x080fe6000004181c */
[----:B------:R-:W-:Y:S02]  /*7ed0*/  FMUL.FTZ R168, R193, R13 ;  /* 0x0000000dc1a87220 */ /* 0x000fe40000410000 */
[----:B------:R-:W-:Y:S02]  /*7ee0*/  FMUL.FTZ R15, R224, R15 ;  /* 0x0000000fe00f7220 */ /* 0x000fe40000410000 */
[C---:B------:R-:W-:Y:S01]  /*7ef0*/  FADD.FTZ R20, -R186.reuse, R20 ;  /* 0x00000014ba147221 */ /* 0x040fe20000010100 */
[----:B------:R-:W-:Y:S04]  /*7f00*/  HMMA.16816.F32.BF16 R32, R164, R170, R32 ;  /* 0x000000aaa420723c */ /* 0x000fe80000041820 */
[----:B------:R-:W-:Y:S02]  /*7f10*/  FADD.FTZ R21, -R186, R21 ;  /* 0x00000015ba157221 */ /* 0x000fe40000010100 */
[----:B------:R-:W-:Y:S02]  /*7f20*/  FMUL.FTZ R20, R51, R20 ;  /* 0x0000001433147220 */ /* 0x000fe40000410000 */
[C---:B------:R-:W-:Y:S01]  /*7f30*/  FADD.FTZ R22, -R187.reuse, R22 ;  /* 0x00000016bb167221 */ /* 0x040fe20000010100 */
[----:B------:R2:W5:Y:S03]  /*7f40*/  LDL.LU R51, [R1+0x9c] ;  /* 0x00009c0001337983 */ /* 0x0005660000300800 */
[----:B------:R-:W-:Y:S02]  /*7f50*/  FMUL.FTZ R21, R50, R21 ;  /* 0x0000001532157220 */ /* 0x000fe40000410000 */
[----:B------:R-:W-:Y:S01]  /*7f60*/  FADD.FTZ R23, -R187, R23 ;  /* 0x00000017bb177221 */ /* 0x000fe20000010100 */
[----:B------:R2:W5:Y:S01]  /*7f70*/  LDL.LU R50, [R1+0x98] ;  /* 0x0000980001327983 */ /* 0x0005620000300800 */
[----:B------:R-:W-:Y:S02]  /*7f80*/  FMUL.FTZ R164, R49, R22 ;  /* 0x0000001631a47220 */ /* 0x000fe40000410000 */
[----:B------:R-:W-:Y:S01]  /*7f90*/  FMUL.FTZ R0, R48, R23 ;  /* 0x0000001730007220 */ /* 0x000fe20000410000 */
[----:B------:R2:W5:Y:S01]  /*7fa0*/  LDL.LU R49, [R1+0x94] ;  /* 0x0000940001317983 */ /* 0x0005620000300800 */
[C---:B------:R-:W-:Y:S02]  /*7fb0*/  FADD.FTZ R24, -R183.reuse, R24 ;  /* 0x00000018b7187221 */ /* 0x040fe40000010100 */
[----:B------:R-:W-:Y:S01]  /*7fc0*/  FADD.FTZ R25, -R183, R25 ;  /* 0x00000019b7197221 */ /* 0x000fe20000010100 */
[----:B------:R2:W5:Y:S01]  /*7fd0*/  LDL.LU R48, [R1+0x90] ;  /* 0x0000900001307983 */ /* 0x0005620000300800 */
[----:B------:R-:W-:Y:S02]  /*7fe0*/  FMUL.FTZ R22, R47, R24 ;  /* 0x000000182f167220 */ /* 0x000fe40000410000 */
[----:B------:R-:W-:Y:S01]  /*7ff0*/  FADD.FTZ R26, -R182, R26 ;  /* 0x0000001ab61a7221 */ /* 0x000fe20000010100 */
[----:B------:R2:W5:Y:S01]  /*8000*/  LDL.LU R47, [R1+0x8c] ;  /* 0x00008c00012f7983 */ /* 0x0005620000300800 */
[----:B------:R-:W-:Y:S02]  /*8010*/  FMUL.FTZ R17, R46, R25 ;  /* 0x000000192e117220 */ /* 0x000fe40000410000 */
[----:B------:R-:W-:Y:S01]  /*8020*/  FADD.FTZ R27, -R182, R27 ;  /* 0x0000001bb61b7221 */ /* 0x000fe20000010100 */
[----:B------:R2:W5:Y:S01]  /*8030*/  LDL.LU R46, [R1+0x88] ;  /* 0x00008800012e7983 */ /* 0x0005620000300800 */
[----:B------:R-:W-:Y:S02]  /*8040*/  FMUL.FTZ R24, R45, R26 ;  /* 0x0000001a2d187220 */ /* 0x000fe40000410000 */
[C---:B------:R-:W-:Y:S01]  /*8050*/  FADD.FTZ R28, -R183.reuse, R28 ;  /* 0x0000001cb71c7221 */ /* 0x040fe20000010100 */
[----:B------:R2:W5:Y:S01]  /*8060*/  LDL.LU R45, [R1+0x84] ;  /* 0x00008400012d7983 */ /* 0x0005620000300800 */
[----:B------:R-:W-:Y:S02]  /*8070*/  FMUL.FTZ R23, R44, R27 ;  /* 0x0000001b2c177220 */ /* 0x000fe40000410000 */
[----:B------:R-:W-:Y:S01]  /*8080*/  FMUL.FTZ R166, R236, R19 ;  /* 0x00000013eca67220 */ /* 0x000fe20000410000 */
[----:B------:R2:W5:Y:S01]  /*8090*/  LDL.LU R44, [R1+0x80] ;  /* 0x00008000012c7983 */ /* 0x0005620000300800 */
[----:B------:R-:W-:Y:S02]  /*80a0*/  FADD.FTZ R29, -R183, R29 ;  /* 0x0000001db71d7221 */ /* 0x000fe40000010100 */
        /* <DEDUP_REMOVED lines=8> */
[----:B------:R-:W-:Y:S02]  /*8130*/  FMUL.FTZ R21, R41, R30 ;  /* 0x0000001e29157220 */ /* 0x000fe40000410000 */
[----:B------:R-:W-:Y:S01]  /*8140*/  FMUL.FTZ R26, R238, R20 ;  /* 0x00000014ee1a7220 */ /* 0x000fe20000410000 */
[----:B------:R2:W5:Y:S01]  /*8150*/  LDL.LU R41, [R1+0x74] ;  /* 0x0000740001297983 */ /* 0x0005620000300800 */
[----:B------:R-:W-:Y:S02]  /*8160*/  FADD.FTZ R32, -R186, R32 ;  /* 0x00000020ba207221 */ /* 0x000fe40000010100 */
[----:B------:R-:W-:Y:S02]  /*8170*/  FMUL.FTZ R20, R40, R31 ;  /* 0x0000001f28147220 */ /* 0x000fe40000410000 */
[----:B------:R-:W-:Y:S01]  /*8180*/  FMUL.FTZ R173, R216, R14 ;  /* 0x0000000ed8ad7220 */ /* 0x000fe20000410000 */
[----:B------:R2:W5:Y:S01]  /*8190*/  LDL.LU R40, [R1+0x70] ;  /* 0x0000700001287983 */ /* 0x0005620000300800 */
[----:B------:R-:W-:Y:S02]  /*81a0*/  FMUL.FTZ R14, R39, R32 ;  /* 0x00000020270e7220 */ /* 0x000fe40000410000 */
[----:B------:R-:W-:Y:S01]  /*81b0*/  FADD.FTZ R33, -R186, R33 ;  /* 0x00000021ba217221 */ /* 0x000fe20000010100 */
[----:B------:R2:W5:Y:S01]  /*81c0*/  LDL.LU R39, [R1+0x6c] ;  /* 0x00006c0001277983 */ /* 0x0005620000300800 */
[----:B------:R-:W-:Y:S02]  /*81d0*/  FADD.FTZ R34, -R187, R34 ;  /* 0x00000022bb227221 */ /* 0x000fe40000010100 */
[----:B------:R-:W-:Y:S01]  /*81e0*/  FMUL.FTZ R13, R38, R33 ;  /* 0x00000021260d7220 */ /* 0x000fe20000410000 */
[----:B------:R2:W5:Y:S01]  /*81f0*/  LDL R190, [R1] ;  /* 0x0000000001be7983 */ /* 0x0005620000100800 */
[----:B------:R-:W-:Y:S02]  /*8200*/  FMUL.FTZ R165, R223, R16 ;  /* 0x00000010dfa57220 */ /* 0x000fe40000410000 */
[----:B------:R-:W-:Y:S01]  /*8210*/  FADD.FTZ R35, -R187, R35 ;  /* 0x00000023bb237221 */ /* 0x000fe20000010100 */
[----:B------:R2:W5:Y:S01]  /*8220*/  LDL.LU R38, [R1+0x68] ;  /* 0x0000680001267983 */ /* 0x0005620000300800 */
[----:B------:R-:W-:Y:S02]  /*8230*/  FMUL.FTZ R16, R37, R34 ;  /* 0x0000002225107220 */ /* 0x000fe40000410000 */
[----:B------:R-:W-:Y:S01]  /*8240*/  FMUL.FTZ R172, R215, R15 ;  /* 0x0000000fd7ac7220 */ /* 0x000fe20000410000 */
[----:B------:R2:W5:Y:S01]  /*8250*/  LDL.LU R37, [R1+0x64] ;  /* 0x0000640001257983 */ /* 0x0005620000300800 */
[----:B------:R-:W-:Y:S02]  /*8260*/  FMUL.FTZ R15, R36, R35 ;  /* 0x00000023240f7220 */ /* 0x000fe40000410000 */
[----:B------:R-:W-:Y:S01]  /*8270*/  FADD.FTZ R4, -R186, R4 ;  /* 0x00000004ba047221 */ /* 0x000fe20000010100 */
[----:B------:R2:W5:Y:S01]  /*8280*/  LDL.LU R36, [R1+0x60] ;  /* 0x0000600001247983 */ /* 0x0005620000300800 */
        /* <DEDUP_REMOVED lines=85> */
.L_x_2002:
        /* <DEDUP_REMOVED lines=167> */
.L_x_2003:
        /* <DEDUP_REMOVED lines=67> */
[----:B------:R-:W4:Y:S05]  /*9680*/  LDSM.16.MT88.4 R164, [R196+0x6000] ;  /* 0x00600000c4a4783b */ /* 0x000f2a0000004200 */
[----:B------:R-:W-:Y:S02]  /*9690*/  LDSM.16.M88.4 R172, [R184+0x1e000] ;  /* 0x01e00000b8ac783b */ /* 0x000fe40000000200 */
[-C--:B-1----:R-:W-:Y:S05]  /*96a0*/  HMMA.16816.F32.BF16 R4, R168, R176.reuse, R4 ;  /* 0x000000b0a804723c */ /* 0x082fea0000041804 */
[----:B--2---:R-:W-:Y:S03]  /*96b0*/  IMAD.MOV.U32 R3, RZ, RZ, R224 ;  /* 0x000000ffff037224 */ /* 0x004fe600078e00e0 */
        /* <DEDUP_REMOVED lines=30> */
[C---:B------:R-:W-:Y:S07]  /*98a0*/  HMMA.16816.F32.BF16 R24, R184.reuse, R180, R24 ;  /* 0x000000b4b818723c */ /* 0x040fee0000041818 */
[----:B------:R-:W-:Y:S01]  /*98b0*/  IMAD.MOV.U32 R181, RZ, RZ, c[0x0][0x22c] ;  /* 0x00008b00ffb57624 */ /* 0x000fe200078e00ff */
[-C--:B------:R-:W-:Y:S01]  /*98c0*/  HMMA.16816.F32.BF16 R28, R184, R182.reuse, R28 ;  /* 0x000000b6b81c723c */ /* 0x080fe2000004181c */
[----:B------:R-:W2:Y:S03]  /*98d0*/  LDSM.16.MT88.4 R184, [R196+0x7800] ;  /* 0x00780000c4b8783b */ /* 0x000ea60000004200 */
[----:B------:R-:W-:Y:S02]  /*98e0*/  IMAD R181, R181, c[0x0][0x1c0], RZ ;  /* 0x00007000b5b57a24 */ /* 0x000fe400078e02ff */
[----:B------:R-:W-:Y:S02]  /*98f0*/  IMAD.MOV.U32 R180, RZ, RZ, c[0x0][0x22c] ;  /* 0x00008b00ffb47624 */ /* 0x000fe400078e00ff */
[----:B------:R-:W-:Y:S04]  /*9900*/  HMMA.16816.F32.BF16 R32, R168, R182, R32 ;  /* 0x000000b6a820723c */ /* 0x000fe80000041820 */
[----:B------:R-:W-:Y:S02]  /*9910*/  IMAD R181, R181, 0x28, RZ ;  /* 0x00000028b5b57824 */ /* 0x000fe400078e02ff */
[----:B------:R-:W-:Y:S01]  /*9920*/  IMAD R180, R180, c[0x0][0x1c0], RZ ;  /* 0x00007000b4b47a24 */ /* 0x000fe200078e02ff */
[----:B------:R-:W-:Y:S01]  /*9930*/  @P2 IADD3 R170, P3, R195, UR15, RZ ;  /* 0x0000000fc3aa2c10 */ /* 0x000fe2000ff7e0ff */
[-C--:B---3--:R-:W-:Y:S01]  /*9940*/  HMMA.16816.F32.BF16 R4, R164, R172.reuse, R4 ;  /* 0x000000aca404723c */ /* 0x088fe20000041804 */
[----:B------:R-:W-:Y:S01]  /*9950*/  IMAD.MOV.U32 R182, RZ, RZ, c[0x0][0x22c] ;  /* 0x00008b00ffb67624 */ /* 0x000fe200078e00ff */
[----:B------:R-:W-:Y:S02]  /*9960*/  @UP0 UIADD3 UR15, UP2, UR15, -0x100, URZ ;  /* 0xffffff000f0f0890 */ /* 0x000fe4000ff5e03f */
[----:B------:R-:W-:Y:S01]  /*9970*/  IMAD.MOV.U32 R195, RZ, RZ, c[0x0][0x22c] ;  /* 0x00008b00ffc37624 */ /* 0x000fe200078e00ff */
[----:B-----5:R-:W-:Y:S01]  /*9980*/  @P2 IADD3.X R171, R189, UR14, RZ, P3, !PT ;  /* 0x0000000ebdab2c10 */ /* 0x020fe20009ffe4ff */
[----:B------:R-:W-:Y:S01]  /*9990*/  IMAD R180, R180, 0x30, RZ ;  /* 0x00000030b4b47824 */ /* 0x000fe200078e02ff */
[----:B------:R-:W-:Y:S01]  /*99a0*/  @UP0 UIADD3.X UR14, UR14, -0x1, URZ, UP2, !UPT ;  /* 0xffffffff0e0e0890 */ /* 0x000fe200097fe43f */
[C---:B-1----:R-:W-:Y:S01]  /*99b0*/  HMMA.16816.F32.BF16 R8, R176.reuse, R172, R8 ;  /* 0x000000acb008723c */ /* 0x042fe20000041808 */
        /* <DEDUP_REMOVED lines=11> */
[-C--:B------:R-:W-:Y:S01]  /*9a70*/  LEA R168, P3, R189, R2.reuse, 0x2 ;  /* 0x00000002bda87211 */ /* 0x080fe200078610ff */
[----:B------:R-:W-:Y:S01]  /*9a80*/  IMAD R195, R195, c[0x0][0x1c0], RZ ;  /* 0x00007000c3c37a24 */ /* 0x000fe200078e02ff */
[----:B------:R-:W-:Y:S01]  /*9a90*/  RED.E.ADD.F32.FTZ.RN.STRONG.GPU [R2.64], R4 ;  /* 0x000000040200798e */ /* 0x000fe2000c10e786 */
[----:B------:R-:W-:Y:S01]  /*9aa0*/  IMAD.MOV.U32 R175, RZ, RZ, c[0x0][0x22c] ;  /* 0x00008b00ffaf7624 */ /* 0x000fe200078e00ff */
[-C--:B--2---:R-:W-:Y:S04]  /*9ab0*/  HMMA.16816.F32.BF16 R20, R164, R184.reuse, R20 ;  /* 0x000000b8a414723c */ /* 0x084fe80000041814 */
[-C--:B------:R-:W-:Y:S01]  /*9ac0*/  LEA.HI.X.SX32 R169, R189, R3.reuse, 0x2, P3 ;  /* 0x00000003bda97211 */ /* 0x080fe200018f16ff */
[----:B------:R-:W-:Y:S02]  /*9ad0*/  IMAD R175, R175, c[0x0][0x1c0], RZ ;  /* 0x00007000afaf7a24 */ /* 0x000fe400078e02ff */
[----:B------:R-:W-:Y:S01]  /*9ae0*/  IMAD.SHL.U32 R195, R195, 0x10, RZ ;  /* 0x00000010c3c37824 */ /* 0x000fe200078e00ff */
[C---:B------:R-:W-:Y:S01]  /*9af0*/  HMMA.16816.F32.BF16 R24, R176.reuse, R184, R24 ;  /* 0x000000b8b018723c */ /* 0x040fe20000041818 */
[----:B------:R-:W-:Y:S03]  /*9b00*/  RED.E.ADD.F32.FTZ.RN.STRONG.GPU [R168.64], R5 ;  /* 0x00000005a800798e */ /* 0x000fe6000c10e786 */
[----:B------:R-:W-:Y:S04]  /*9b10*/  IMAD R175, R175, 0x38, RZ ;  /* 0x00000038afaf7824 */ /* 0x000fe800078e02ff */
[-C--:B------:R-:W-:Y:S08]  /*9b20*/  HMMA.16816.F32.BF16 R28, R176, R186.reuse, R28 ;  /* 0x000000bab01c723c */ /* 0x080ff0000004181c */
[----:B------:R-:W-:Y:S07]  /*9b30*/  HMMA.16816.F32.BF16 R32, R164, R186, R32 ;  /* 0x000000baa420723c */ /* 0x000fee0000041820 */
[CC--:B------:R-:W-:Y:S05]  /*9b40*/  LEA R164, P3, R181.reuse, R2.reuse, 0x2 ;  /* 0x00000002b5a47211 */ /* 0x0c0fea00078610ff */
[-C--:B------:R-:W-:Y:S01]  /*9b50*/  LEA.HI.X.SX32 R165, R181, R3.reuse, 0x2, P3 ;  /* 0x00000003b5a57211 */ /* 0x080fe200018f16ff */
        /* <DEDUP_REMOVED lines=19> */
[-C--:B------:R-:W-:Y:S01]  /*9c90*/  LEA R170, P2, R193, R2.reuse, 0x2 ;  /* 0x00000002c1aa7211 */ /* 0x080fe200078410ff */
[----:B------:R-:W-:Y:S01]  /*9ca0*/  IMAD.SHL.U32 R194, R194, 0x10, RZ ;  /* 0x00000010c2c27824 */ /* 0x000fe200078e00ff */
[-C--:B-----5:R-:W-:Y:S02]  /*9cb0*/  LEA R6, P1, R175, R2.reuse, 0x2 ;  /* 0x00000002af067211 */ /* 0x0a0fe400078210ff */
[-C--:B------:R-:W-:Y:S01]  /*9cc0*/  LEA.HI.X.SX32 R171, R193, R3.reuse, 0x2, P2 ;  /* 0x00000003c1ab7211 */ /* 0x080fe200010f16ff */
[----:B------:R-:W-:Y:S01]  /*9cd0*/  IMAD.MOV.U32 R193, RZ, RZ, c[0x0][0x22c] ;  /* 0x00008b00ffc17624 */ /* 0x000fe200078e00ff */
[-C--:B------:R-:W-:Y:S02]  /*9ce0*/  LEA R4, P2, R180, R2.reuse, 0x2 ;  /* 0x00000002b4047211 */ /* 0x080fe400078410ff */
[----:B------:R-:W-:Y:S01]  /*9cf0*/  IADD3 R177, R194, 0x20, RZ ;  /* 0x00000020c2b17810 */ /* 0x000fe20007ffe0ff */
[----:B------:R1:W-:Y:S01]  /*9d00*/  RED.E.ADD.F32.FTZ.RN.STRONG.GPU [R170.64], R7 ;  /* 0x00000007aa00798e */ /* 0x0003e2000c10e786 */
[-C--:B------:R-:W-:Y:S01]  /*9d10*/  LEA.HI.X.SX32 R5, R180, R3.reuse, 0x2, P2 ;  /* 0x00000003b4057211 */ /* 0x080fe200010f16ff */
[----:B------:R-:W-:Y:S01]  /*9d20*/  IMAD R193, R193, c[0x0][0x1c0], RZ ;  /* 0x00007000c1c17a24 */ /* 0x000fe200078e02ff */
[C---:B------:R-:W-:Y:S02]  /*9d30*/  IADD3 R176, R194.reuse, 0x20, RZ ;  /* 0x00000020c2b07810 */ /* 0x040fe40007ffe0ff */
        /* <DEDUP_REMOVED lines=15> */
[-C--:B-----5:R-:W-:Y:S02]  /*9e30*/  LEA R4, P1, R175, R2.reuse, 0x2 ;  /* 0x00000002af047211 */ /* 0x0a0fe400078210ff */
[----:B------:R-:W-:Y:S02]  /*9e40*/  IADD3 R166, R195, 0x40, RZ ;  /* 0x00000040c3a67810 */ /* 0x000fe40007ffe0ff */
[----:B------:R-:W5:Y:S01]  /*9e50*/  LDL R165, [R1+0x24] ;  /* 0x0000240001a57983 */ /* 0x000f620000100800 */
[-C--:B------:R-:W-:Y:S02]  /*9e60*/  LEA.HI.X.SX32 R5, R175, R3.reuse, 0x2, P1 ;  /* 0x00000003af057211 */ /* 0x080fe400008f16ff */
[----:B------:R-:W-:Y:S01]  /*9e70*/  IADD3 R175, R194, 0x20, RZ ;  /* 0x00000020c2af7810 */ /* 0x000fe20007ffe0ff */
[----:B------:R-:W-:Y:S01]  /*9e80*/  IMAD.MOV.U32 R194, RZ, RZ, c[0x0][0x22c] ;  /* 0x00008b00ffc27624 */ /* 0x000fe200078e00ff */
[----:B------:R1:W-:Y:S01]  /*9e90*/  RED.E.ADD.F32.FTZ.RN.STRONG.GPU [R168.64+0x80], R17 ;  /* 0x00008011a800798e */ /* 0x0003e2000c10e786 */
[-C--:B------:R-:W-:Y:S02]  /*9ea0*/  LEA R10, P1, R176, R2.reuse, 0x2 ;  /* 0x00000002b00a7211 */ /* 0x080fe400078210ff */
[----:B------:R-:W-:Y:S02]  /*9eb0*/  IMAD.IADD R175, R193, 0x1, R175 ;  /* 0x00000001c1af7824 */ /* 0x000fe400078e02af */
        /* <DEDUP_REMOVED lines=9> */
[C---:B------:R-:W-:Y:S01]  /*9f50*/  IADD3 R170, R194.reuse, 0x40, RZ ;  /* 0x00000040c2aa7810 */ /* 0x040fe20007ffe0ff */
        /* <DEDUP_REMOVED lines=390> */
.L_x_2005:
        /* <DEDUP_REMOVED lines=19> */
.L_x_2006:
[----:B------:R-:W-:Y:S01]  /*b8f0*/  BAR.SYNC.DEFER_BLOCKING 0x0 ;  /* 0x0000000000007b1d */ /* 0x000fe20000010000 */
[----:B-1----:R-:W-:Y:S01]  /*b900*/  IMAD.SHL.U32 R4, R191, 0x2, RZ ;  /* 0x00000002bf047824 */ /* 0x002fe200078e00ff */
[----:B------:R-:W-:Y:S01]  /*b910*/  USHF.R.S32.HI UR10, URZ, 0x1f, UR20 ;  /* 0x0000001f3f0a7899 */ /* 0x000fe20008011414 */
[--C-:B------:R-:W-:Y:S01]  /*b920*/  SHF.R.S32.HI R9, RZ, 0x1f, R250.reuse ;  /* 0x0000001fff097819 */ /* 0x100fe200000114fa */
[----:B------:R-:W-:Y:S01]  /*b930*/  IMAD.U32 R2, RZ, RZ, UR20 ;  /* 0x00000014ff027e24 */ /* 0x000fe2000f8e00ff */
[----:B------:R-:W-:Y:S01]  /*b940*/  UIMAD UR5, UR36, -0x80, UR5 ;  /* 0xffffff80240578a4 */ /* 0x000fe2000f8e0205 */
[----:B------:R-:W1:Y:S01]  /*b950*/  S2R R6, SR_TID.X ;  /* 0x0000000000067919 */ /* 0x000e620000002100 */
[----:B------:R-:W-:Y:S01]  /*b960*/  ULDC.64 UR8, c[0x0][0x3a0] ;  /* 0x0000e80000087ab9 */ /* 0x000fe20000000a00 */
[----:B------:R-:W-:Y:S01]  /*b970*/  IMAD.MOV.U32 R8, RZ, RZ, R250 ;  /* 0x000000ffff087224 */ /* 0x000fe200078e00fa */
[----:B------:R-:W-:Y:S01]  /*b980*/  UIMAD UR4, UR10, UR8, URZ ;  /* 0x000000080a0472a4 */ /* 0x000fe2000f8e023f */
[----:B------:R-:W-:Y:S01]  /*b990*/  BSSY B0, `(.L_x_2007) ;  /* 0x000002f000007945 */ /* 0x000fe20003800000 */
[----:B------:R-:W-:Y:S01]  /*b9a0*/  USHF.R.S32.HI UR13, URZ, 0x1f, UR37 ;  /* 0x0000001f3f0d7899 */ /* 0x000fe20008011425 */
[----:B------:R-:W-:Y:S01]  /*b9b0*/  IMAD.WIDE.U32 R2, R2, c[0x0][0x3a0], R8 ;  /* 0x0000e80002027a25 */ /* 0x000fe200078e0008 */
[----:B------:R-:W-:-:S03]  /*b9c0*/  UIMAD UR4, UR20, UR9, UR4 ;  /* 0x00000009140472a4 */ /* 0x000fc6000f8e0204 */
[----:B------:R-:W-:Y:S01]  /*b9d0*/  ULDC.64 UR8, c[0x0][0x3b8] ;  /* 0x0000ee0000087ab9 */ /* 0x000fe20000000a00 */
[----:B------:R-:W-:Y:S02]  /*b9e0*/  IADD3 R2, P0, R2, UR14, RZ ;  /* 0x0000000e02027c10 */ /* 0x000fe4000ff1e0ff */
[----:B------:R-:W-:Y:S01]  /*b9f0*/  IMAD.U32 R5, RZ, RZ, UR4 ;  /* 0x00000004ff057e24 */ /* 0x000fe2000f8e00ff */
[----:B------:R-:W-:Y:S01]  /*ba00*/  UIMAD UR4, UR13, UR8, URZ ;  /* 0x000000080d0472a4 */ /* 0x000fe2000f8e023f */
[----:B------:R2:W3:Y:S03]  /*ba10*/  LDS.128 R24, [R4+0xd000] ;  /* 0x00d0000004187984 */ /* 0x0004e60000000c00 */
[----:B------:R-:W-:Y:S01]  /*ba20*/  IADD3.X R3, R3, UR15, R5, P0, !PT ;  /* 0x0000000f03037c10 */ /* 0x000fe200087fe405 */
[----:B------:R-:W-:Y:S01]  /*ba30*/  IMAD.U32 R5, RZ, RZ, UR37 ;  /* 0x00000025ff057e24 */ /* 0x000fe2000f8e00ff */
[----:B------:R-:W-:Y:S01]  /*ba40*/  UIMAD UR4, UR37, UR9, UR4 ;  /* 0x00000009250472a4 */ /* 0x000fe2000f8e0204 */
[----:B------:R2:W4:Y:S01]  /*ba50*/  LDS.128 R32, [R4+0xe000] ;  /* 0x00e0000004207984 */ /* 0x0005220000000c00 */
[----:B-1----:R-:W-:Y:S01]  /*ba60*/  SHF.R.S32.HI R0, RZ, 0x1f, R6 ;  /* 0x0000001fff007819 */ /* 0x002fe20000011406 */
[----:B------:R-:W-:-:S02]  /*ba70*/  IMAD.WIDE.U32 R2, R5, c[0x0][0x3b8], R2 ;  /* 0x0000ee0005027a25 */ /* 0x000fc400078e0002 */
        /* <DEDUP_REMOVED lines=32> */
.L_x_2008:
[----:B---34-:R-:W-:Y:S05]  /*bc80*/  BSYNC B0 ;  /* 0x0000000000007941 */ /* 0x018fea0003800000 */
.L_x_2007:
        /* <DEDUP_REMOVED lines=18> */
.L_x_2010:
[----:B------:R-:W-:Y:S05]  /*bdb0*/  BSYNC B0 ;  /* 0x0000000000007941 */ /* 0x000fea0003800000 */
.L_x_2009:
        /* <DEDUP_REMOVED lines=18> */
.L_x_2012:
[----:B------:R-:W-:Y:S05]  /*bee0*/  BSYNC B0 ;  /* 0x0000000000007941 */ /* 0x000fea0003800000 */
.L_x_2011:
        /* <DEDUP_REMOVED lines=18> */
.L_x_2014:
[----:B------:R-:W-:Y:S05]  /*c010*/  BSYNC B0 ;  /* 0x0000000000007941 */ /* 0x000fea0003800000 */
.L_x_2013:
[----:B------:R-:W-:Y:S01]  /*c020*/  ULDC.64 UR4, c[0x0][0x3a8] ;  /* 0x0000ea0000047ab9 */ /* 0x000fe20000000a00 */
[----:B-1----:R-:W-:Y:S01]  /*c030*/  IMAD.U32 R2, RZ, RZ, UR20 ;  /* 0x00000014ff027e24 */ /* 0x002fe2000f8e00ff */
[----:B------:R-:W-:Y:S01]  /*c040*/  UIMAD UR4, UR10, UR4, URZ ;  /* 0x000000040a0472a4 */ /* 0x000fe2000f8e023f */
[----:B------:R-:W-:Y:S01]  /*c050*/  BSSY B0, `(.L_x_2015) ;  /* 0x000001a000007945 */ /* 0x000fe20003800000 */
[----:B------:R-:W-:Y:S01]  /*c060*/  USHF.R.S32.HI UR8, URZ, 0x1f, UR37 ;  /* 0x0000001f3f087899 */ /* 0x000fe20008011425 */
        /* <DEDUP_REMOVED lines=24> */
.L_x_2016:
[----:B------:R-:W-:Y:S05]  /*c1f0*/  BSYNC B0 ;  /* 0x0000000000007941 */ /* 0x000fea0003800000 */
.L_x_2015:
        /* <DEDUP_REMOVED lines=16> */
.L_x_2018:
[----:B------:R-:W-:Y:S05]  /*c300*/  BSYNC B0 ;  /* 0x0000000000007941 */ /* 0x000fea0003800000 */
.L_x_2017:
        /* <DEDUP_REMOVED lines=16> */
.L_x_2020:
[----:B------:R-:W-:Y:S05]  /*c410*/  BSYNC B0 ;  /* 0x0000000000007941 */ /* 0x000fea0003800000 */
.L_x_2019:
        /* <DEDUP_REMOVED lines=14> */
.L_x_1973:
[----:B------:R-:W-:Y:S05]  /*c500*/  BSYNC B1 ;  /* 0x0000000000017941 */ /* 0x000fea0003800000 */
.L_x_1951:
        /* <DEDUP_REMOVED lines=11> */
.L_x_2021:
[----:B------:R-:W-:Y:S05]  /*c5c0*/  EXIT ;  /* 0x000000000000794d */ /* 0x000fea0003800000 */
.L_x_2023:
        /* <DEDUP_REMOVED lines=11> */
.L_x_2091:


//--------------------- .text._ZN5flash25flash_bwd_dot_do_o_kernelILb0E23Flash_bwd_kernel_traitsILi128ELi64ELi128ELi8ELi2ELi4ELi2ELb0ELb0EN7cutlass10bfloat16_tE19Flash_kernel_traitsILi128ELi64ELi128ELi8ES3_EEEEvNS_16Flash_bwd_paramsE --------------------------
	.section	.text._ZN5flash25flash_bwd_dot_do_o_kernelILb0E23Flash_bwd_kernel_traitsILi128ELi64ELi128ELi8ELi2ELi4ELi2ELb0ELb0EN7cutlass10bfloat16_tE19Flash_kernel_traitsILi128ELi64ELi128ELi8ES3_EEEEvNS_16Flash_bwd_paramsE,"ax",@progbits
	.sectioninfo	@"SHI_REGISTERS=46"
	.align	128
        .global         _ZN5flash25flash_bwd_dot_do_o_kernelILb0E23Flash_bwd_kernel_traitsILi128ELi64ELi128ELi8ELi2ELi4ELi2ELb0ELb0EN7cutlass10bfloat16_tE19Flash_kernel_traitsILi128ELi64ELi128ELi8ES3_EEEEvNS_16Flash_bwd_paramsE
        .type           _ZN5flash25flash_bwd_dot_do_o_kernelILb0E23Flash_bwd_kernel_traitsILi128ELi64ELi128ELi8ELi2ELi4ELi2ELb0ELb0EN7cutlass10bfloat16_tE19Flash_kernel_traitsILi128ELi64ELi128ELi8ES3_EEEEvNS_16Flash_bwd_paramsE,@function
        .size           _ZN5flash25flash_bwd_dot_do_o_kernelILb0E23Flash_bwd_kernel_traitsILi128ELi64ELi128ELi8ELi2ELi4ELi2ELb0ELb0EN7cutlass10bfloat16_tE19Flash_kernel_traitsILi128ELi64ELi128ELi8ES3_EEEEvNS_16Flash_bwd_paramsE,(.L_x_2092 - _ZN5flash25flash_bwd_dot_do_o_kernelILb0E23Flash_bwd_kernel_traitsILi128ELi64ELi128ELi8ELi2ELi4ELi2ELb0ELb0EN7cutlass10bfloat16_tE19Flash_kernel_traitsILi128ELi64ELi128ELi8ES3_EEEEvNS_16Flash_bwd_paramsE)
        .other          _ZN5flash25flash_bwd_dot_do_o_kernelILb0E23Flash_bwd_kernel_traitsILi128ELi64ELi128ELi8ELi2ELi4ELi2ELb0ELb0EN7cutlass10bfloat16_tE19Flash_kernel_traitsILi128ELi64ELi128ELi8ES3_EEEEvNS_16Flash_bwd_paramsE,@"STO_CUDA_ENTRY STV_DEFAULT"
_ZN5flash25flash_bwd_dot_do_o_kernelILb0E23Flash_bwd_kernel_traitsILi128ELi64ELi128ELi8ELi2ELi4ELi2ELb0ELb0EN7cutlass10bfloat16_tE19Flash_kernel_traitsILi128ELi64ELi128ELi8ES3_EEEEvNS_16Flash_bwd_paramsE:
.text._ZN5flash25flash_bwd_dot_do_o_kernelILb0E23Flash_bwd_kernel_traitsILi128ELi64ELi128ELi8ELi2ELi4ELi2ELb0ELb0EN7cutlass10bfloat16_tE19Flash_kernel_traitsILi128ELi64ELi128ELi8ES3_EEEEvNS_16Flash_bwd_paramsE:
        /* <DEDUP_REMOVED lines=50> */
.L_x_2024:
[----:B01----:R-:W-:-:S04]  /*0320*/  IMAD R2, R11, c[0x0][0x1c0], R36 ;  /* 0x000070000b027a24 */ /* 0x003fc800078e0224 */
[----:B------:R-:W-:Y:S02]  /*0330*/  IMAD R2, R2, c[0x0][0x224], RZ ;  /* 0x0000890002027a24 */ /* 0x000fe400078e02ff */
.L_x_2025:
        /* <DEDUP_REMOVED lines=54> */
.L_x_2027:
[----:B------:R-:W-:Y:S05]  /*06a0*/  BSYNC B0 ;  /* 0x0000000000007941 */ /* 0x000fea0003800000 */
.L_x_2026:
        /* <DEDUP_REMOVED lines=15> */
.L_x_2029:
[----:B------:R-:W-:Y:S05]  /*07a0*/  BSYNC B0 ;  /* 0x0000000000007941 */ /* 0x000fea0003800000 */
.L_x_2028:
        /* <DEDUP_REMOVED lines=20> */
.L_x_2031:
[----:B------:R-:W-:Y:S05]  /*08f0*/  BSYNC B0 ;  /* 0x0000000000007941 */ /* 0x000fea0003800000 */
.L_x_2030:
        /* <DEDUP_REMOVED lines=18> */
.L_x_2033:
[----:B------:R-:W-:Y:S05]  /*0a20*/  BSYNC B0 ;  /* 0x0000000000007941 */ /* 0x000fea0003800000 */
.L_x_2032:
        /* <DEDUP_REMOVED lines=120> */
.L_x_2034:
        /* <DEDUP_REMOVED lines=13> */
.L_x_2092:


//--------------------- .text._ZN5flash25flash_bwd_dot_do_o_kernelILb1E23Flash_bwd_kernel_traitsILi128ELi64ELi128ELi8ELi2ELi4ELi2ELb0ELb0EN7cutlass10bfloat16_tE19Flash_kernel_traitsILi128ELi64ELi128ELi8ES3_EEEEvNS_16Flash_bwd_paramsE --------------------------
	.section	.text._ZN5flash25flash_bwd_dot_do_o_kernelILb1E23Flash_bwd_kernel_traitsILi128ELi64ELi128ELi8ELi2ELi4ELi2ELb0ELb0EN7cutlass10bfloat16_tE19Flash_kernel_traitsILi128ELi64ELi128ELi8ES3_EEEEvNS_16Flash_bwd_paramsE,"ax",@progbits
	.sectioninfo	@"SHI_REGISTERS=49"
	.align	128
        .global         _ZN5flash25flash_bwd_dot_do_o_kernelILb1E23Flash_bwd_kernel_traitsILi128ELi64ELi128ELi8ELi2ELi4ELi2ELb0ELb0EN7cutlass10bfloat16_tE19Flash_kernel_traitsILi128ELi64ELi128ELi8ES3_EEEEvNS_16Flash_bwd_paramsE
        .type           _ZN5flash25flash_bwd_dot_do_o_kernelILb1E23Flash_bwd_kernel_traitsILi128ELi64ELi128ELi8ELi2ELi4ELi2ELb0ELb0EN7cutlass10bfloat16_tE19Flash_kernel_traitsILi128ELi64ELi128ELi8ES3_EEEEvNS_16Flash_bwd_paramsE,@function
        .size           _ZN5flash25flash_bwd_dot_do_o_kernelILb1E23Flash_bwd_kernel_traitsILi128ELi64ELi128ELi8ELi2ELi4ELi2ELb0ELb0EN7cutlass10bfloat16_tE19Flash_kernel_traitsILi128ELi64ELi128ELi8ES3_EEEEvNS_16Flash_bwd_paramsE,(.L_x_2093 - _ZN5flash25flash_bwd_dot_do_o_kernelILb1E23Flash_bwd_kernel_traitsILi128ELi64ELi128ELi8ELi2ELi4ELi2ELb0ELb0EN7cutlass10bfloat16_tE19Flash_kernel_traitsILi128ELi64ELi128ELi8ES3_EEEEvNS_16Flash_bwd_paramsE)
        .other          _ZN5flash25flash_bwd_dot_do_o_kernelILb1E23Flash_bwd_kernel_traitsILi128ELi64ELi128ELi8ELi2ELi4ELi2ELb0ELb0EN7cutlass10bfloat16_tE19Flash_kernel_traitsILi128ELi64ELi128ELi8ES3_EEEEvNS_16Flash_bwd_paramsE,@"STO_CUDA_ENTRY STV_DEFAULT"
_ZN5flash25flash_bwd_dot_do_o_kernelILb1E23Flash_bwd_kernel_traitsILi128ELi64ELi128ELi8ELi2ELi4ELi2ELb0ELb0EN7cutlass10bfloat16_tE19Flash_kernel_traitsILi128ELi64ELi128ELi8ES3_EEEEvNS_16Flash_bwd_paramsE:
.text._ZN5flash25flash_bwd_dot_do_o_kernelILb1E23Flash_bwd_kernel_traitsILi128ELi64ELi128ELi8ELi2ELi4ELi2ELb0ELb0EN7cutlass10bfloat16_tE19Flash_kernel_traitsILi128ELi64ELi128ELi8ES3_EEEEvNS_16Flash_bwd_paramsE:
        /* <DEDUP_REMOVED lines=85> */
.L_x_2035:
[----:B-1----:R-:W-:-:S04]  /*0550*/  IMAD R9, R9, c[0x0][0x1c0], R42 ;  /* 0x0000700009097a24 */ /* 0x002fc800078e022a */
[----:B------:R-:W-:Y:S02]  /*0560*/  IMAD R12, R9, c[0x0][0x224], RZ ;  /* 0x00008900090c7a24 */ /* 0x000fe400078e02ff */
.L_x_2036:
        /* <DEDUP_REMOVED lines=65> */
.L_x_2038:
[----:B------:R-:W-:Y:S05]  /*0980*/  BSYNC B0 ;  /* 0x0000000000007941 */ /* 0x000fea0003800000 */
.L_x_2037:
        /* <DEDUP_REMOVED lines=15> */
.L_x_2040:
[----:B------:R-:W-:Y:S05]  /*0a80*/  BSYNC B0 ;  /* 0x0000000000007941 */ /* 0x000fea0003800000 */
.L_x_2039:
        /* <DEDUP_REMOVED lines=20> */
.L_x_2042:
[----:B------:R-:W-:Y:S05]  /*0bd0*/  BSYNC B0 ;  /* 0x0000000000007941 */ /* 0x000fea0003800000 */
.L_x_2041:
        /* <DEDUP_REMOVED lines=19> */
.L_x_2044:
[----:B------:R-:W-:Y:S05]  /*0d10*/  BSYNC B0 ;  /* 0x0000000000007941 */ /* 0x000fea0003800000 */
.L_x_2043:
        /* <DEDUP_REMOVED lines=135> */
.L_x_2045:
        /* <DEDUP_REMOVED lines=15> */
.L_x_2093:


//--------------------- .nv.shared._ZN5flash44flash_bwd_dq_dk_dv_loop_seqk_parallel_kernelI23Flash_bwd_kernel_traitsILi128ELi64ELi64ELi8ELi4ELi2ELi2ELb1ELb0EN7cutlass10bfloat16_tE19Flash_kernel_traitsILi128ELi64ELi64ELi8ES3_EELb0ELb0ELb0ELb0ELb0ELb1ELb0EEEvNS_16Flash_bwd_paramsE --------------------------
	.section	.nv.shared._ZN5flash44flash_bwd_dq_dk_dv_loop_seqk_parallel_kernelI23Flash_bwd_kernel_traitsILi128ELi64ELi64ELi8ELi4ELi2ELi2ELb1ELb0EN7cutlass10bfloat16_tE19Flash_kernel_traitsILi128ELi64ELi64ELi8ES3_EELb0ELb0ELb0ELb0ELb0ELb1ELb0EEEvNS_16Flash_bwd_paramsE,"aw",@nobits
	.sectionflags	@""
	.align	16


//--------------------- .nv.global                --------------------------
	.section	.nv.global,"aw",@nobits
.nv.global:
	.type		_ZN66_INTERNAL_f4811781_30_flash_bwd_hdim128_bf16_sm80_cu_ea41c527_30514cute1_E,@object
	.size		_ZN66_INTERNAL_f4811781_30_flash_bwd_hdim128_bf16_sm80_cu_ea41c527_30514cute1_E,(_ZN66_INTERNAL_f4811781_30_flash_bwd_hdim128_bf16_sm80_cu_ea41c527_30514cuda3std3__45__cpo6cbeginE - _ZN66_INTERNAL_f4811781_30_flash_bwd_hdim128_bf16_sm80_cu_ea41c527_30514cute1_E)
_ZN66_INTERNAL_f4811781_30_flash_bwd_hdim128_bf16_sm80_cu_ea41c527_30514cute1_E:
	.zero		1
	.type		_ZN66_INTERNAL_f4811781_30_flash_bwd_hdim128_bf16_sm80_cu_ea41c527_30514cuda3std3__45__cpo6cbeginE,@object
	.size		_ZN66_INTERNAL_f4811781_30_flash_bwd_hdim128_bf16_sm80_cu_ea41c527_30514cuda3std3__45__cpo6cbeginE,(_ZN66_INTERNAL_f4811781_30_flash_bwd_hdim128_bf16_sm80_cu_ea41c527_30514cuda3std3__48in_placeE - _ZN66_INTERNAL_f4811781_30_flash_bwd_hdim128_bf16_sm80_cu_ea41c527_30514cuda3std3__45__cpo6cbeginE)
_ZN66_INTERNAL_f4811781_30_flash_bwd_hdim128_bf16_sm80_cu_ea41c527_30514cuda3std3__45__cpo6cbeginE:
	.zero		1
	.type		_ZN66_INTERNAL_f4811781_30_flash_bwd_hdim128_bf16_sm80_cu_ea41c527_30514cuda3std3__48in_placeE,@object
	.size		_ZN66_INTERNAL_f4811781_30_flash_bwd_hdim128_bf16_sm80_cu_ea41c527_30514cuda3std3__48in_placeE,(_ZN66_INTERNAL_f4811781_30_flash_bwd_hdim128_bf16_sm80_cu_ea41c527_30514cuda3std6ranges3__45__cpo9iter_moveE - _ZN66_INTERNAL_f4811781_30_flash_bwd_hdim128_bf16_sm80_cu_ea41c527_30514cuda3std3__48in_placeE)
_ZN66_INTERNAL_f4811781_30_flash_bwd_hdim128_bf16_sm80_cu_ea41c527_30514cuda3std3__48in_placeE:
	.zero		1
	.type		_ZN66_INTERNAL_f4811781_30_flash_bwd_hdim128_bf16_sm80_cu_ea41c527_30514cuda3std6ranges3__45__cpo9iter_moveE,@object
	.size		_ZN66_INTERNAL_f4811781_30_flash_bwd_hdim128_bf16_sm80_cu_ea41c527_30514cuda3std6ranges3__45__cpo9iter_moveE,(_ZN66_INTERNAL_f4811781_30_flash_bwd_hdim128_bf16_sm80_cu_ea41c527_30514cuda3std3__45__cpo5beginE - _ZN66_INTERNAL_f4811781_30_flash_bwd_hdim128_bf16_sm80_cu_ea41c527_30514cuda3std6ranges3__45__cpo9iter_moveE)
_ZN66_INTERNAL_f4811781_30_flash_bwd_hdim128_bf16_sm80_cu_ea41c527_30514cuda3std6ranges3__45__cpo9iter_moveE:
	.zero		1
	.type		_ZN66_INTERNAL_f4811781_30_flash_bwd_hdim128_bf16_sm80_cu_ea41c527_30514cuda3std3__45__cpo5beginE,@object
	.size		_ZN66_INTERNAL_f4811781_30_flash_bwd_hdim128_bf16_sm80_cu_ea41c527_30514cuda3std3__45__cpo5beginE,(_ZN66_INTERNAL_f4811781_30_flash_bwd_hdim128_bf16_sm80_cu_ea41c527_30514cuda3std3__468_GLOBAL__N__f4811781_30_flash_bwd_hdim128_bf16_sm80_cu_ea41c527_30516ignoreE - _ZN66_INTERNAL_f4811781_30_flash_bwd_hdim128_bf16_sm80_cu_ea41c527_30514cuda3std3__45__cpo5beginE)
_ZN66_INTERNAL_f4811781_30_flash_bwd_hdim128_bf16_sm80_cu_ea41c527_30514cuda3std3__45__cpo5beginE:
	.zero		1
	.type		_ZN66_INTERNAL_f4811781_30_flash_bwd_hdim128_bf16_sm80_cu_ea41c527_30514cuda3std3__468_GLOBAL__N__f4811781_30_flash_bwd_hdim128_bf16_sm80_cu_ea41c527_30516ignoreE,@object
	.size		_ZN66_INTERNAL_f4811781_30_flash_bwd_hdim128_bf16_sm80_cu_ea41c527_30514cuda3std3__468_GLOBAL__N__f4811781_30_flash_bwd_hdim128_bf16_sm80_cu_ea41c527_30516ignoreE,(_ZN66_INTERNAL_f4811781_30_flash_bwd_hdim128_bf16_sm80_cu_ea41c527_30514cute7productE - _ZN66_INTERNAL_f4811781_30_flash_bwd_hdim128_bf16_sm80_cu_ea41c527_30514cuda3std3__468_GLOBAL__N__f4811781_30_flash_bwd_hdim128_bf16_sm80_cu_ea41c527_30516ignoreE)
_ZN66_INTERNAL_f4811781_30_flash_bwd_hdim128_bf16_sm80_cu_ea41c527_30514cuda3std3__468_GLOBAL__N__f4811781_30_flash_bwd_hdim128_bf16_sm80_cu_ea41c527_30516ignoreE:
	.zero		1
	.type		_ZN66_INTERNAL_f4811781_30_flash_bwd_hdim128_bf16_sm80_cu_ea41c527_30514cute7productE,@object
	.size		_ZN66_INTERNAL_f4811781_30_flash_bwd_hdim128_bf16_sm80_cu_ea41c527_30514cute7productE,(_ZN66_INTERNAL_f4811781_30_flash_bwd_hdim128_bf16_sm80_cu_ea41c527_30514cuda3std3__45__cpo3endE - _ZN66_INTERNAL_f4811781_30_flash_bwd_hdim128_bf16_sm80_cu_ea41c527_30514cute7productE)
_ZN66_INTERNAL_f4811781_30_flash_bwd_hdim128_bf16_sm80_cu_ea41c527_30514cute7productE:
	.zero		1
	.type		_ZN66_INTERNAL_f4811781_30_flash_bwd_hdim128_bf16_sm80_cu_ea41c527_30514cuda3std3__45__cpo3endE,@object
	.size		_ZN66_INTERNAL_f4811781_30_flash_bwd_hdim128_bf16_sm80_cu_ea41c527_30514cuda3std3__45__cpo3endE,(_ZN66_INTERNAL_f4811781_30_flash_bwd_hdim128_bf16_sm80_cu_ea41c527_30514cuda3std3__419piecewise_constructE - _ZN66_INTERNAL_f4811781_30_flash_bwd_hdim128_bf16_sm80_cu_ea41c527_30514cuda3std3__45__cpo3endE)
_ZN66_INTERNAL_f4811781_30_flash_bwd_hdim128_bf16_sm80_cu_ea41c527_30514cuda3std3__45__cpo3endE:
	.zero		1
	.type		_ZN66_INTERNAL_f4811781_30_flash_bwd_hdim128_bf16_sm80_cu_ea41c527_30514cuda3std3__419piecewise_constructE,@object
	.size		_ZN66_INTERNAL_f4811781_30_flash_bwd_hdim128_bf16_sm80_cu_ea41c527_30514cuda3std3__419piecewise_constructE,(_ZN66_INTERNAL_f4811781_30_flash_bwd_hdim128_bf16_sm80_cu_ea41c527_30514cuda3std3__45__cpo4cendE - _ZN66_INTERNAL_f4811781_30_flash_bwd_hdim128_bf16_sm80_cu_ea41c527_30514cuda3std3__419piecewise_constructE)
_ZN66_INTERNAL_f4811781_30_flash_bwd_hdim128_bf16_sm80_cu_ea41c527_30514cuda3std3__419piecewise_constructE:
	.zero		1
	.type		_ZN66_INTERNAL_f4811781_30_flash_bwd_hdim128_bf16_sm80_cu_ea41c527_30514cuda3std3__45__cpo4cendE,@object
	.size		_ZN66_INTERNAL_f4811781_30_flash_bwd_hdim128_bf16_sm80_cu_ea41c527_30514cuda3std3__45__cpo4cendE,(_ZN66_INTERNAL_f4811781_30_flash_bwd_hdim128_bf16_sm80_cu_ea41c527_30514cuda3std6ranges3__45__cpo4swapE - _ZN66_INTERNAL_f4811781_30_flash_bwd_hdim128_bf16_sm80_cu_ea41c527_30514cuda3std3__45__cpo4cendE)
_ZN66_INTERNAL_f4811781_30_flash_bwd_hdim128_bf16_sm80_cu_ea41c527_30514cuda3std3__45__cpo4cendE:
	.zero		1
	.type		_ZN66_INTERNAL_f4811781_30_flash_bwd_hdim128_bf16_sm80_cu_ea41c527_30514cuda3std6ranges3__45__cpo4swapE,@object
	.size		_ZN66_INTERNAL_f4811781_30_flash_bwd_hdim128_bf16_sm80_cu_ea41c527_30514cuda3std6ranges3__45__cpo4swapE,(.L_7 - _ZN66_INTERNAL_f4811781_30_flash_bwd_hdim128_bf16_sm80_cu_ea41c527_30514cuda3std6ranges3__45__cpo4swapE)
_ZN66_INTERNAL_f4811781_30_flash_bwd_hdim128_bf16_sm80_cu_ea41c527_30514cuda3std6ranges3__45__cpo4swapE:
	.zero		1
.L_7:


//--------------------- .nv.shared._ZN5flash44flash_bwd_dq_dk_dv_loop_seqk_parallel_kernelI23Flash_bwd_kernel_traitsILi128ELi64ELi64ELi8ELi4ELi2ELi2ELb1ELb0EN7cutlass10bfloat16_tE19Flash_kernel_traitsILi128ELi64ELi64ELi8ES3_EELb0ELb0ELb0ELb0ELb0ELb0ELb0EEEvNS_16Flash_bwd_paramsE --------------------------
	.section	.nv.shared._ZN5flash44flash_bwd_dq_dk_dv_loop_seqk_parallel_kernelI23Flash_bwd_kernel_traitsILi128ELi64ELi64ELi8ELi4ELi2ELi2ELb1ELb0EN7cutlass10bfloat16_tE19Flash_kernel_traitsILi128ELi64ELi64ELi8ES3_EELb0ELb0ELb0ELb0ELb0ELb0ELb0EEEvNS_16Flash_bwd_paramsE,"aw",@nobits
	.sectionflags	@""
	.align	16


//--------------------- .nv.shared._ZN5flash44flash_bwd_dq_dk_dv_loop_seqk_parallel_kernelI23Flash_bwd_kernel_traitsILi128ELi64ELi64ELi8ELi4ELi2ELi2ELb1ELb0EN7cutlass10bfloat16_tE19Flash_kernel_traitsILi128ELi64ELi64ELi8ES3_EELb0ELb0ELb1ELb0ELb0ELb0ELb0EEEvNS_16Flash_bwd_paramsE --------------------------
	.section	.nv.shared._ZN5flash44flash_bwd_dq_dk_dv_loop_seqk_parallel_kernelI23Flash_bwd_kernel_traitsILi128ELi64ELi64ELi8ELi4ELi2ELi2ELb1ELb0EN7cutlass10bfloat16_tE19Flash_kernel_traitsILi128ELi64ELi64ELi8ES3_EELb0ELb0ELb1ELb0ELb0ELb0ELb0EEEvNS_16Flash_bwd_paramsE,"aw",@nobits
	.sectionflags	@""
	.align	16


//--------------------- .nv.shared._ZN5flash44flash_bwd_dq_dk_dv_loop_seqk_parallel_kernelI23Flash_bwd_kernel_traitsILi128ELi64ELi64ELi8ELi4ELi2ELi2ELb1ELb0EN7cutlass10bfloat16_tE19Flash_kernel_traitsILi128ELi64ELi64ELi8ES3_EELb0ELb0ELb0ELb0ELb1ELb1ELb0EEEvNS_16Flash_bwd_paramsE --------------------------
	.section	.nv.shared._ZN5flash44flash_bwd_dq_dk_dv_loop_seqk_parallel_kernelI23Flash_bwd_kernel_traitsILi128ELi64ELi64ELi8ELi4ELi2ELi2ELb1ELb0EN7cutlass10bfloat16_tE19Flash_kernel_traitsILi128ELi64ELi64ELi8ES3_EELb0ELb0ELb0ELb0ELb1ELb1ELb0EEEvNS_16Flash_bwd_paramsE,"aw",@nobits
	.sectionflags	@""
	.align	16


//--------------------- .nv.shared._ZN5flash44flash_bwd_dq_dk_dv_loop_seqk_parallel_kernelI23Flash_bwd_kernel_traitsILi128ELi64ELi64ELi8ELi4ELi2ELi2ELb1ELb0EN7cutlass10bfloat16_tE19Flash_kernel_traitsILi128ELi64ELi64ELi8ES3_EELb0ELb0ELb0ELb1ELb0ELb0ELb0EEEvNS_16Flash_bwd_paramsE --------------------------
	.section	.nv.shared._ZN5flash44flash_bwd_dq_dk_dv_loop_seqk_parallel_kernelI23Flash_bwd_kernel_traitsILi128ELi64ELi64ELi8ELi4ELi2ELi2ELb1ELb0EN7cutlass10bfloat16_tE19Flash_kernel_traitsILi128ELi64ELi64ELi8ES3_EELb0ELb0ELb0ELb1ELb0ELb0ELb0EEEvNS_16Flash_bwd_paramsE,"aw",@nobits
	.sectionflags	@""
	.align	16


//--------------------- .nv.shared._ZN5flash44flash_bwd_dq_dk_dv_loop_seqk_parallel_kernelI23Flash_bwd_kernel_traitsILi128ELi64ELi64ELi8ELi4ELi2ELi2ELb1ELb0EN7cutlass10bfloat16_tE19Flash_kernel_traitsILi128ELi64ELi64ELi8ES3_EELb0ELb0ELb1ELb0ELb0ELb1ELb0EEEvNS_16Flash_bwd_paramsE --------------------------
	.section	.nv.shared._ZN5flash44flash_bwd_dq_dk_dv_loop_seqk_parallel_kernelI23Flash_bwd_kernel_traitsILi128ELi64ELi64ELi8ELi4ELi2ELi2ELb1ELb0EN7cutlass10bfloat16_tE19Flash_kernel_traitsILi128ELi64ELi64ELi8ES3_EELb0ELb0ELb1ELb0ELb0ELb1ELb0EEEvNS_16Flash_bwd_paramsE,"aw",@nobits
	.sectionflags	@""
	.align	16


//--------------------- .nv.shared._ZN5flash44flash_bwd_dq_dk_dv_loop_seqk_parallel_kernelI23Flash_bwd_kernel_traitsILi128ELi64ELi64ELi8ELi4ELi2ELi2ELb1ELb0EN7cutlass10bfloat16_tE19Flash_kernel_traitsILi128ELi64ELi64ELi8ES3_EELb0ELb0ELb1ELb1ELb0ELb0ELb0EEEvNS_16Flash_bwd_paramsE --------------------------
	.section	.nv.shared._ZN5flash44flash_bwd_dq_dk_dv_loop_seqk_parallel_kernelI23Flash_bwd_kernel_traitsILi128ELi64ELi64ELi8ELi4ELi2ELi2ELb1ELb0EN7cutlass10bfloat16_tE19Flash_kernel_traitsILi128ELi64ELi64ELi8ES3_EELb0ELb0ELb1ELb1ELb0ELb0ELb0EEEvNS_16Flash_bwd_paramsE,"aw",@nobits
	.sectionflags	@""
	.align	16


//--------------------- .nv.shared._ZN5flash44flash_bwd_dq_dk_dv_loop_seqk_parallel_kernelI23Flash_bwd_kernel_traitsILi128ELi64ELi128ELi8ELi2ELi4ELi2ELb0ELb0EN7cutlass10bfloat16_tE19Flash_kernel_traitsILi128ELi64ELi128ELi8ES3_EELb0ELb0ELb0ELb0ELb0ELb1ELb0EEEvNS_16Flash_bwd_paramsE --------------------------
	.section	.nv.shared._ZN5flash44flash_bwd_dq_dk_dv_loop_seqk_parallel_kernelI23Flash_bwd_kernel_traitsILi128ELi64ELi128ELi8ELi2ELi4ELi2ELb0ELb0EN7cutlass10bfloat16_tE19Flash_kernel_traitsILi128ELi64ELi128ELi8ES3_EELb0ELb0ELb0ELb0ELb0ELb1ELb0EEEvNS_16Flash_bwd_paramsE,"aw",@nobits
	.sectionflags	@""
	.align	16


//--------------------- .nv.shared._ZN5flash44flash_bwd_dq_dk_dv_loop_seqk_parallel_kernelI23Flash_bwd_kernel_traitsILi128ELi64ELi128ELi8ELi2ELi4ELi2ELb0ELb0EN7cutlass10bfloat16_tE19Flash_kernel_traitsILi128ELi64ELi128ELi8ES3_EELb0ELb0ELb0ELb0ELb0ELb0ELb0EEEvNS_16Flash_bwd_paramsE --------------------------
	.section	.nv.shared._ZN5flash44flash_bwd_dq_dk_dv_loop_seqk_parallel_kernelI23Flash_bwd_kernel_traitsILi128ELi64ELi128ELi8ELi2ELi4ELi2ELb0ELb0EN7cutlass10bfloat16_tE19Flash_kernel_traitsILi128ELi64ELi128ELi8ES3_EELb0ELb0ELb0ELb0ELb0ELb0ELb0EEEvNS_16Flash_bwd_paramsE,"aw",@nobits
	.sectionflags	@""
	.align	16


//--------------------- .nv.shared._ZN5flash44flash_bwd_dq_dk_dv_loop_seqk_parallel_kernelI23Flash_bwd_kernel_traitsILi128ELi64ELi128ELi8ELi2ELi4ELi2ELb0ELb0EN7cutlass10bfloat16_tE19Flash_kernel_traitsILi128ELi64ELi128ELi8ES3_EELb0ELb0ELb1ELb0ELb0ELb0ELb0EEEvNS_16Flash_bwd_paramsE --------------------------
	.section	.nv.shared._ZN5flash44flash_bwd_dq_dk_dv_loop_seqk_parallel_kernelI23Flash_bwd_kernel_traitsILi128ELi64ELi128ELi8ELi2ELi4ELi2ELb0ELb0EN7cutlass10bfloat16_tE19Flash_kernel_traitsILi128ELi64ELi128ELi8ES3_EELb0ELb0ELb1ELb0ELb0ELb0ELb0EEEvNS_16Flash_bwd_paramsE,"aw",@nobits
	.sectionflags	@""
	.align	16


//--------------------- .nv.shared._ZN5flash44flash_bwd_dq_dk_dv_loop_seqk_parallel_kernelI23Flash_bwd_kernel_traitsILi128ELi64ELi128ELi8ELi2ELi4ELi2ELb0ELb0EN7cutlass10bfloat16_tE19Flash_kernel_traitsILi128ELi64ELi128ELi8ES3_EELb0ELb0ELb0ELb0ELb1ELb1ELb0EEEvNS_16Flash_bwd_paramsE --------------------------
	.section	.nv.shared._ZN5flash44flash_bwd_dq_dk_dv_loop_seqk_parallel_kernelI23Flash_bwd_kernel_traitsILi128ELi64ELi128ELi8ELi2ELi4ELi2ELb0ELb0EN7cutlass10bfloat16_tE19Flash_kernel_traitsILi128ELi64ELi128ELi8ES3_EELb0ELb0ELb0ELb0ELb1ELb1ELb0EEEvNS_16Flash_bwd_paramsE,"aw",@nobits
	.sectionflags	@""
	.align	16


//--------------------- .nv.shared._ZN5flash44flash_bwd_dq_dk_dv_loop_seqk_parallel_kernelI23Flash_bwd_kernel_traitsILi128ELi64ELi128ELi8ELi2ELi4ELi2ELb0ELb0EN7cutlass10bfloat16_tE19Flash_kernel_traitsILi128ELi64ELi128ELi8ES3_EELb0ELb0ELb0ELb1ELb0ELb0ELb0EEEvNS_16Flash_bwd_paramsE --------------------------
	.section	.nv.shared._ZN5flash44flash_bwd_dq_dk_dv_loop_seqk_parallel_kernelI23Flash_bwd_kernel_traitsILi128ELi64ELi128ELi8ELi2ELi4ELi2ELb0ELb0EN7cutlass10bfloat16_tE19Flash_kernel_traitsILi128ELi64ELi128ELi8ES3_EELb0ELb0ELb0ELb1ELb0ELb0ELb0EEEvNS_16Flash_bwd_paramsE,"aw",@nobits
	.sectionflags	@""
	.align	16


//--------------------- .nv.shared._ZN5flash44flash_bwd_dq_dk_dv_loop_seqk_parallel_kernelI23Flash_bwd_kernel_traitsILi128ELi64ELi128ELi8ELi2ELi4ELi2ELb0ELb0EN7cutlass10bfloat16_tE19Flash_kernel_traitsILi128ELi64ELi128ELi8ES3_EELb0ELb0ELb1ELb0ELb0ELb1ELb0EEEvNS_16Flash_bwd_paramsE --------------------------
	.section	.nv.shared._ZN5flash44flash_bwd_dq_dk_dv_loop_seqk_parallel_kernelI23Flash_bwd_kernel_traitsILi128ELi64ELi128ELi8ELi2ELi4ELi2ELb0ELb0EN7cutlass10bfloat16_tE19Flash_kernel_traitsILi128ELi64ELi128ELi8ES3_EELb0ELb0ELb1ELb0ELb0ELb1ELb0EEEvNS_16Flash_bwd_paramsE,"aw",@nobits
	.sectionflags	@""
	.align	16


//--------------------- .nv.shared._ZN5flash44flash_bwd_dq_dk_dv_loop_seqk_parallel_kernelI23Flash_bwd_kernel_traitsILi128ELi64ELi128ELi8ELi2ELi4ELi2ELb0ELb0EN7cutlass10bfloat16_tE19Flash_kernel_traitsILi128ELi64ELi128ELi8ES3_EELb0ELb0ELb1ELb1ELb0ELb0ELb0EEEvNS_16Flash_bwd_paramsE --------------------------
	.section	.nv.shared._ZN5flash44flash_bwd_dq_dk_dv_loop_seqk_parallel_kernelI23Flash_bwd_kernel_traitsILi128ELi64ELi128ELi8ELi2ELi4ELi2ELb0ELb0EN7cutlass10bfloat16_tE19Flash_kernel_traitsILi128ELi64ELi128ELi8ES3_EELb0ELb0ELb1ELb1ELb0ELb0ELb0EEEvNS_16Flash_bwd_paramsE,"aw",@nobits
	.sectionflags	@""
	.align	16


//--------------------- .nv.shared._ZN5flash27flash_bwd_convert_dq_kernelI23Flash_bwd_kernel_traitsILi128ELi64ELi64ELi8ELi4ELi2ELi2ELb1ELb0EN7cutlass10bfloat16_tE19Flash_kernel_traitsILi128ELi64ELi64ELi8ES3_EEEEvNS_16Flash_bwd_paramsEi --------------------------
	.section	.nv.shared._ZN5flash27flash_bwd_convert_dq_kernelI23Flash_bwd_kernel_traitsILi128ELi64ELi64ELi8ELi4ELi2ELi2ELb1ELb0EN7cutlass10bfloat16_tE19Flash_kernel_traitsILi128ELi64ELi64ELi8ES3_EEEEvNS_16Flash_bwd_paramsEi,"aw",@nobits
	.sectionflags	@""
	.align	16


//--------------------- .nv.shared._ZN5flash44flash_bwd_dq_dk_dv_loop_seqk_parallel_kernelI23Flash_bwd_kernel_traitsILi128ELi64ELi64ELi8ELi4ELi2ELi2ELb1ELb0EN7cutlass10bfloat16_tE19Flash_kernel_traitsILi128ELi64ELi64ELi8ES3_EELb1ELb0ELb0ELb0ELb0ELb1ELb0EEEvNS_16Flash_bwd_paramsE --------------------------
	.section	.nv.shared._ZN5flash44flash_bwd_dq_dk_dv_loop_seqk_parallel_kernelI23Flash_bwd_kernel_traitsILi128ELi64ELi64ELi8ELi4ELi2ELi2ELb1ELb0EN7cutlass10bfloat16_tE19Flash_kernel_traitsILi128ELi64ELi64ELi8ES3_EELb1ELb0ELb0ELb0ELb0ELb1ELb0EEEvNS_16Flash_bwd_paramsE,"aw",@nobits
	.sectionflags	@""
	.align	16


//--------------------- .nv.shared._ZN5flash44flash_bwd_dq_dk_dv_loop_seqk_parallel_kernelI23Flash_bwd_kernel_traitsILi128ELi64ELi64ELi8ELi4ELi2ELi2ELb1ELb0EN7cutlass10bfloat16_tE19Flash_kernel_traitsILi128ELi64ELi64ELi8ES3_EELb0ELb0ELb0ELb0ELb0ELb1ELb1EEEvNS_16Flash_bwd_paramsE --------------------------
	.section	.nv.shared._ZN5flash44flash_bwd_dq_dk_dv_loop_seqk_parallel_kernelI23Flash_bwd_kernel_traitsILi128ELi64ELi64ELi8ELi4ELi2ELi2ELb1ELb0EN7cutlass10bfloat16_tE19Flash_kernel_traitsILi128ELi64ELi64ELi8ES3_EELb0ELb0ELb0ELb0ELb0ELb1ELb1EEEvNS_16Flash_bwd_paramsE,"aw",@nobits
	.sectionflags	@""
	.align	16


//--------------------- .nv.shared._ZN5flash44flash_bwd_dq_dk_dv_loop_seqk_parallel_kernelI23Flash_bwd_kernel_traitsILi128ELi64ELi64ELi8ELi4ELi2ELi2ELb1ELb0EN7cutlass10bfloat16_tE19Flash_kernel_traitsILi128ELi64ELi64ELi8ES3_EELb1ELb0ELb0ELb0ELb0ELb0ELb0EEEvNS_16Flash_bwd_paramsE --------------------------
	.section	.nv.shared._ZN5flash44flash_bwd_dq_dk_dv_loop_seqk_parallel_kernelI23Flash_bwd_kernel_traitsILi128ELi64ELi64ELi8ELi4ELi2ELi2ELb1ELb0EN7cutlass10bfloat16_tE19Flash_kernel_traitsILi128ELi64ELi64ELi8ES3_EELb1ELb0ELb0ELb0ELb0ELb0ELb0EEEvNS_16Flash_bwd_paramsE,"aw",@nobits
	.sectionflags	@""
	.align	16


//--------------------- .nv.shared._ZN5flash44flash_bwd_dq_dk_dv_loop_seqk_parallel_kernelI23Flash_bwd_kernel_traitsILi128ELi64ELi64ELi8ELi4ELi2ELi2ELb1ELb0EN7cutlass10bfloat16_tE19Flash_kernel_traitsILi128ELi64ELi64ELi8ES3_EELb0ELb0ELb0ELb0ELb0ELb0ELb1EEEvNS_16Flash_bwd_paramsE --------------------------
	.section	.nv.shared._ZN5flash44flash_bwd_dq_dk_dv_loop_seqk_parallel_kernelI23Flash_bwd_kernel_traitsILi128ELi64ELi64ELi8ELi4ELi2ELi2ELb1ELb0EN7cutlass10bfloat16_tE19Flash_kernel_traitsILi128ELi64ELi64ELi8ES3_EELb0ELb0ELb0ELb0ELb0ELb0ELb1EEEvNS_16Flash_bwd_paramsE,"aw",@nobits
	.sectionflags	@""
	.align	16


//--------------------- .nv.shared._ZN5flash44flash_bwd_dq_dk_dv_loop_seqk_parallel_kernelI23Flash_bwd_kernel_traitsILi128ELi64ELi64ELi8ELi4ELi2ELi2ELb1ELb0EN7cutlass10bfloat16_tE19Flash_kernel_traitsILi128ELi64ELi64ELi8ES3_EELb1ELb0ELb1ELb0ELb0ELb0ELb0EEEvNS_16Flash_bwd_paramsE --------------------------
	.section	.nv.shared._ZN5flash44flash_bwd_dq_dk_dv_loop_seqk_parallel_kernelI23Flash_bwd_kernel_traitsILi128ELi64ELi64ELi8ELi4ELi2ELi2ELb1ELb0EN7cutlass10bfloat16_tE19Flash_kernel_traitsILi128ELi64ELi64ELi8ES3_EELb1ELb0ELb1ELb0ELb0ELb0ELb0EEEvNS_16Flash_bwd_paramsE,"aw",@nobits
	.sectionflags	@""
	.align	16


//--------------------- .nv.shared._ZN5flash44flash_bwd_dq_dk_dv_loop_seqk_parallel_kernelI23Flash_bwd_kernel_traitsILi128ELi64ELi64ELi8ELi4ELi2ELi2ELb1ELb0EN7cutlass10bfloat16_tE19Flash_kernel_traitsILi128ELi64ELi64ELi8ES3_EELb0ELb0ELb1ELb0ELb0ELb0ELb1EEEvNS_16Flash_bwd_paramsE --------------------------
	.section	.nv.shared._ZN5flash44flash_bwd_dq_dk_dv_loop_seqk_parallel_kernelI23Flash_bwd_kernel_traitsILi128ELi64ELi64ELi8ELi4ELi2ELi2ELb1ELb0EN7cutlass10bfloat16_tE19Flash_kernel_traitsILi128ELi64ELi64ELi8ES3_EELb0ELb0ELb1ELb0ELb0ELb0ELb1EEEvNS_16Flash_bwd_paramsE,"aw",@nobits
	.sectionflags	@""
	.align	16


//--------------------- .nv.shared._ZN5flash44flash_bwd_dq_dk_dv_loop_seqk_parallel_kernelI23Flash_bwd_kernel_traitsILi128ELi64ELi64ELi8ELi4ELi2ELi2ELb1ELb0EN7cutlass10bfloat16_tE19Flash_kernel_traitsILi128ELi64ELi64ELi8ES3_EELb1ELb0ELb0ELb0ELb1ELb1ELb0EEEvNS_16Flash_bwd_paramsE --------------------------
	.section	.nv.shared._ZN5flash44flash_bwd_dq_dk_dv_loop_seqk_parallel_kernelI23Flash_bwd_kernel_traitsILi128ELi64ELi64ELi8ELi4ELi2ELi2ELb1ELb0EN7cutlass10bfloat16_tE19Flash_kernel_traitsILi128ELi64ELi64ELi8ES3_EELb1ELb0ELb0ELb0ELb1ELb1ELb0EEEvNS_16Flash_bwd_paramsE,"aw",@nobits
	.sectionflags	@""
	.align	16


//--------------------- .nv.shared._ZN5flash44flash_bwd_dq_dk_dv_loop_seqk_parallel_kernelI23Flash_bwd_kernel_traitsILi128ELi64ELi64ELi8ELi4ELi2ELi2ELb1ELb0EN7cutlass10bfloat16_tE19Flash_kernel_traitsILi128ELi64ELi64ELi8ES3_EELb0ELb0ELb0ELb0ELb1ELb1ELb1EEEvNS_16Flash_bwd_paramsE --------------------------
	.section	.nv.shared._ZN5flash44flash_bwd_dq_dk_dv_loop_seqk_parallel_kernelI23Flash_bwd_kernel_traitsILi128ELi64ELi64ELi8ELi4ELi2ELi2ELb1ELb0EN7cutlass10bfloat16_tE19Flash_kernel_traitsILi128ELi64ELi64ELi8ES3_EELb0ELb0ELb0ELb0ELb1ELb1ELb1EEEvNS_16Flash_bwd_paramsE,"aw",@nobits
	.sectionflags	@""
	.align	16


//--------------------- .nv.shared._ZN5flash44flash_bwd_dq_dk_dv_loop_seqk_parallel_kernelI23Flash_bwd_kernel_traitsILi128ELi64ELi64ELi8ELi4ELi2ELi2ELb1ELb0EN7cutlass10bfloat16_tE19Flash_kernel_traitsILi128ELi64ELi64ELi8ES3_EELb1ELb0ELb0ELb1ELb0ELb0ELb0EEEvNS_16Flash_bwd_paramsE --------------------------
	.section	.nv.shared._ZN5flash44flash_bwd_dq_dk_dv_loop_seqk_parallel_kernelI23Flash_bwd_kernel_traitsILi128ELi64ELi64ELi8ELi4ELi2ELi2ELb1ELb0EN7cutlass10bfloat16_tE19Flash_kernel_traitsILi128ELi64ELi64ELi8ES3_EELb1ELb0ELb0ELb1ELb0ELb0ELb0EEEvNS_16Flash_bwd_paramsE,"aw",@nobits
	.sectionflags	@""
	.align	16


//--------------------- .nv.shared._ZN5flash44flash_bwd_dq_dk_dv_loop_seqk_parallel_kernelI23Flash_bwd_kernel_traitsILi128ELi64ELi64ELi8ELi4ELi2ELi2ELb1ELb0EN7cutlass10bfloat16_tE19Flash_kernel_traitsILi128ELi64ELi64ELi8ES3_EELb0ELb0ELb0ELb1ELb0ELb0ELb1EEEvNS_16Flash_bwd_paramsE --------------------------
	.section	.nv.shared._ZN5flash44flash_bwd_dq_dk_dv_loop_seqk_parallel_kernelI23Flash_bwd_kernel_traitsILi128ELi64ELi64ELi8ELi4ELi2ELi2ELb1ELb0EN7cutlass10bfloat16_tE19Flash_kernel_traitsILi128ELi64ELi64ELi8ES3_EELb0ELb0ELb0ELb1ELb0ELb0ELb1EEEvNS_16Flash_bwd_paramsE,"aw",@nobits
	.sectionflags	@""
	.align	16


//--------------------- .nv.shared._ZN5flash44flash_bwd_dq_dk_dv_loop_seqk_parallel_kernelI23Flash_bwd_kernel_traitsILi128ELi64ELi64ELi8ELi4ELi2ELi2ELb1ELb0EN7cutlass10bfloat16_tE19Flash_kernel_traitsILi128ELi64ELi64ELi8ES3_EELb1ELb0ELb1ELb0ELb0ELb1ELb0EEEvNS_16Flash_bwd_paramsE --------------------------
	.section	.nv.shared._ZN5flash44flash_bwd_dq_dk_dv_loop_seqk_parallel_kernelI23Flash_bwd_kernel_traitsILi128ELi64ELi64ELi8ELi4ELi2ELi2ELb1ELb0EN7cutlass10bfloat16_tE19Flash_kernel_traitsILi128ELi64ELi64ELi8ES3_EELb1ELb0ELb1ELb0ELb0ELb1ELb0EEEvNS_16Flash_bwd_paramsE,"aw",@nobits
	.sectionflags	@""
	.align	16


//--------------------- .nv.shared._ZN5flash44flash_bwd_dq_dk_dv_loop_seqk_parallel_kernelI23Flash_bwd_kernel_traitsILi128ELi64ELi64ELi8ELi4ELi2ELi2ELb1ELb0EN7cutlass10bfloat16_tE19Flash_kernel_traitsILi128ELi64ELi64ELi8ES3_EELb0ELb0ELb1ELb0ELb0ELb1ELb1EEEvNS_16Flash_bwd_paramsE --------------------------
	.section	.nv.shared._ZN5flash44flash_bwd_dq_dk_dv_loop_seqk_parallel_kernelI23Flash_bwd_kernel_traitsILi128ELi64ELi64ELi8ELi4ELi2ELi2ELb1ELb0EN7cutlass10bfloat16_tE19Flash_kernel_traitsILi128ELi64ELi64ELi8ES3_EELb0ELb0ELb1ELb0ELb0ELb1ELb1EEEvNS_16Flash_bwd_paramsE,"aw",@nobits
	.sectionflags	@""
	.align	16


//--------------------- .nv.shared._ZN5flash44flash_bwd_dq_dk_dv_loop_seqk_parallel_kernelI23Flash_bwd_kernel_traitsILi128ELi64ELi64ELi8ELi4ELi2ELi2ELb1ELb0EN7cutlass10bfloat16_tE19Flash_kernel_traitsILi128ELi64ELi64ELi8ES3_EELb1ELb0ELb1ELb1ELb0ELb0ELb0EEEvNS_16Flash_bwd_paramsE --------------------------
	.section	.nv.shared._ZN5flash44flash_bwd_dq_dk_dv_loop_seqk_parallel_kernelI23Flash_bwd_kernel_traitsILi128ELi64ELi64ELi8ELi4ELi2ELi2ELb1ELb0EN7cutlass10bfloat16_tE19Flash_kernel_traitsILi128ELi64ELi64ELi8ES3_EELb1ELb0ELb1ELb1ELb0ELb0ELb0EEEvNS_16Flash_bwd_paramsE,"aw",@nobits
	.sectionflags	@""
	.align	16


//--------------------- .nv.shared._ZN5flash44flash_bwd_dq_dk_dv_loop_seqk_parallel_kernelI23Flash_bwd_kernel_traitsILi128ELi64ELi64ELi8ELi4ELi2ELi2ELb1ELb0EN7cutlass10bfloat16_tE19Flash_kernel_traitsILi128ELi64ELi64ELi8ES3_EELb0ELb0ELb1ELb1ELb0ELb0ELb1EEEvNS_16Flash_bwd_paramsE --------------------------
	.section	.nv.shared._ZN5flash44flash_bwd_dq_dk_dv_loop_seqk_parallel_kernelI23Flash_bwd_kernel_traitsILi128ELi64ELi64ELi8ELi4ELi2ELi2ELb1ELb0EN7cutlass10bfloat16_tE19Flash_kernel_traitsILi128ELi64ELi64ELi8ES3_EELb0ELb0ELb1ELb1ELb0ELb0ELb1EEEvNS_16Flash_bwd_paramsE,"aw",@nobits
	.sectionflags	@""
	.align	16


//--------------------- .nv.shared._ZN5flash25flash_bwd_dot_do_o_kernelILb0E23Flash_bwd_kernel_traitsILi128ELi64ELi64ELi8ELi4ELi2ELi2ELb1ELb0EN7cutlass10bfloat16_tE19Flash_kernel_traitsILi128ELi64ELi64ELi8ES3_EEEEvNS_16Flash_bwd_paramsE --------------------------
	.section	.nv.shared._ZN5flash25flash_bwd_dot_do_o_kernelILb0E23Flash_bwd_kernel_traitsILi128ELi64ELi64ELi8ELi4ELi2ELi2ELb1ELb0EN7cutlass10bfloat16_tE19Flash_kernel_traitsILi128ELi64ELi64ELi8ES3_EEEEvNS_16Flash_bwd_paramsE,"aw",@nobits
	.sectionflags	@""
	.align	16


//--------------------- .nv.shared._ZN5flash25flash_bwd_dot_do_o_kernelILb1E23Flash_bwd_kernel_traitsILi128ELi64ELi64ELi8ELi4ELi2ELi2ELb1ELb0EN7cutlass10bfloat16_tE19Flash_kernel_traitsILi128ELi64ELi64ELi8ES3_EEEEvNS_16Flash_bwd_paramsE --------------------------
	.section	.nv.shared._ZN5flash25flash_bwd_dot_do_o_kernelILb1E23Flash_bwd_kernel_traitsILi128ELi64ELi64ELi8ELi4ELi2ELi2ELb1ELb0EN7cutlass10bfloat16_tE19Flash_kernel_traitsILi128ELi64ELi64ELi8ES3_EEEEvNS_16Flash_bwd_paramsE,"aw",@nobits
	.sectionflags	@""
	.align	16


//--------------------- .nv.shared._ZN5flash27flash_bwd_convert_dq_kernelI23Flash_bwd_kernel_traitsILi128ELi64ELi128ELi8ELi2ELi4ELi2ELb0ELb0EN7cutlass10bfloat16_tE19Flash_kernel_traitsILi128ELi64ELi128ELi8ES3_EEEEvNS_16Flash_bwd_paramsEi --------------------------
	.section	.nv.shared._ZN5flash27flash_bwd_convert_dq_kernelI23Flash_bwd_kernel_traitsILi128ELi64ELi128ELi8ELi2ELi4ELi2ELb0ELb0EN7cutlass10bfloat16_tE19Flash_kernel_traitsILi128ELi64ELi128ELi8ES3_EEEEvNS_16Flash_bwd_paramsEi,"aw",@nobits
	.sectionflags	@""
	.align	16


//--------------------- .nv.shared._ZN5flash44flash_bwd_dq_dk_dv_loop_seqk_parallel_kernelI23Flash_bwd_kernel_traitsILi128ELi64ELi128ELi8ELi2ELi4ELi2ELb0ELb0EN7cutlass10bfloat16_tE19Flash_kernel_traitsILi128ELi64ELi128ELi8ES3_EELb1ELb0ELb0ELb0ELb0ELb1ELb0EEEvNS_16Flash_bwd_paramsE --------------------------
	.section	.nv.shared._ZN5flash44flash_bwd_dq_dk_dv_loop_seqk_parallel_kernelI23Flash_bwd_kernel_traitsILi128ELi64ELi128ELi8ELi2ELi4ELi2ELb0ELb0EN7cutlass10bfloat16_tE19Flash_kernel_traitsILi128ELi64ELi128ELi8ES3_EELb1ELb0ELb0ELb0ELb0ELb1ELb0EEEvNS_16Flash_bwd_paramsE,"aw",@nobits
	.sectionflags	@""
	.align	16


//--------------------- .nv.shared._ZN5flash44flash_bwd_dq_dk_dv_loop_seqk_parallel_kernelI23Flash_bwd_kernel_traitsILi128ELi64ELi128ELi8ELi2ELi4ELi2ELb0ELb0EN7cutlass10bfloat16_tE19Flash_kernel_traitsILi128ELi64ELi128ELi8ES3_EELb0ELb0ELb0ELb0ELb0ELb1ELb1EEEvNS_16Flash_bwd_paramsE --------------------------
	.section	.nv.shared._ZN5flash44flash_bwd_dq_dk_dv_loop_seqk_parallel_kernelI23Flash_bwd_kernel_traitsILi128ELi64ELi128ELi8ELi2ELi4ELi2ELb0ELb0EN7cutlass10bfloat16_tE19Flash_kernel_traitsILi128ELi64ELi128ELi8ES3_EELb0ELb0ELb0ELb0ELb0ELb1ELb1EEEvNS_16Flash_bwd_paramsE,"aw",@nobits
	.sectionflags	@""
	.align	16


//--------------------- .nv.shared._ZN5flash44flash_bwd_dq_dk_dv_loop_seqk_parallel_kernelI23Flash_bwd_kernel_traitsILi128ELi64ELi128ELi8ELi2ELi4ELi2ELb0ELb0EN7cutlass10bfloat16_tE19Flash_kernel_traitsILi128ELi64ELi128ELi8ES3_EELb1ELb0ELb0ELb0ELb0ELb0ELb0EEEvNS_16Flash_bwd_paramsE --------------------------
	.section	.nv.shared._ZN5flash44flash_bwd_dq_dk_dv_loop_seqk_parallel_kernelI23Flash_bwd_kernel_traitsILi128ELi64ELi128ELi8ELi2ELi4ELi2ELb0ELb0EN7cutlass10bfloat16_tE19Flash_kernel_traitsILi128ELi64ELi128ELi8ES3_EELb1ELb0ELb0ELb0ELb0ELb0ELb0EEEvNS_16Flash_bwd_paramsE,"aw",@nobits
	.sectionflags	@""
	.align	16


//--------------------- .nv.shared._ZN5flash44flash_bwd_dq_dk_dv_loop_seqk_parallel_kernelI23Flash_bwd_kernel_traitsILi128ELi64ELi128ELi8ELi2ELi4ELi2ELb0ELb0EN7cutlass10bfloat16_tE19Flash_kernel_traitsILi128ELi64ELi128ELi8ES3_EELb0ELb0ELb0ELb0ELb0ELb0ELb1EEEvNS_16Flash_bwd_paramsE --------------------------
	.section	.nv.shared._ZN5flash44flash_bwd_dq_dk_dv_loop_seqk_parallel_kernelI23Flash_bwd_kernel_traitsILi128ELi64ELi128ELi8ELi2ELi4ELi2ELb0ELb0EN7cutlass10bfloat16_tE19Flash_kernel_traitsILi128ELi64ELi128ELi8ES3_EELb0ELb0ELb0ELb0ELb0ELb0ELb1EEEvNS_16Flash_bwd_paramsE,"aw",@nobits
	.sectionflags	@""
	.align	16


//--------------------- .nv.shared._ZN5flash44flash_bwd_dq_dk_dv_loop_seqk_parallel_kernelI23Flash_bwd_kernel_traitsILi128ELi64ELi128ELi8ELi2ELi4ELi2ELb0ELb0EN7cutlass10bfloat16_tE19Flash_kernel_traitsILi128ELi64ELi128ELi8ES3_EELb1ELb0ELb1ELb0ELb0ELb0ELb0EEEvNS_16Flash_bwd_paramsE --------------------------
	.section	.nv.shared._ZN5flash44flash_bwd_dq_dk_dv_loop_seqk_parallel_kernelI23Flash_bwd_kernel_traitsILi128ELi64ELi128ELi8ELi2ELi4ELi2ELb0ELb0EN7cutlass10bfloat16_tE19Flash_kernel_traitsILi128ELi64ELi128ELi8ES3_EELb1ELb0ELb1ELb0ELb0ELb0ELb0EEEvNS_16Flash_bwd_paramsE,"aw",@nobits
	.sectionflags	@""
	.align	16


//--------------------- .nv.shared._ZN5flash44flash_bwd_dq_dk_dv_loop_seqk_parallel_kernelI23Flash_bwd_kernel_traitsILi128ELi64ELi128ELi8ELi2ELi4ELi2ELb0ELb0EN7cutlass10bfloat16_tE19Flash_kernel_traitsILi128ELi64ELi128ELi8ES3_EELb0ELb0ELb1ELb0ELb0ELb0ELb1EEEvNS_16Flash_bwd_paramsE --------------------------
	.section	.nv.shared._ZN5flash44flash_bwd_dq_dk_dv_loop_seqk_parallel_kernelI23Flash_bwd_kernel_traitsILi128ELi64ELi128ELi8ELi2ELi4ELi2ELb0ELb0EN7cutlass10bfloat16_tE19Flash_kernel_traitsILi128ELi64ELi128ELi8ES3_EELb0ELb0ELb1ELb0ELb0ELb0ELb1EEEvNS_16Flash_bwd_paramsE,"aw",@nobits
	.sectionflags	@""
	.align	16


//--------------------- .nv.shared._ZN5flash44flash_bwd_dq_dk_dv_loop_seqk_parallel_kernelI23Flash_bwd_kernel_traitsILi128ELi64ELi128ELi8ELi2ELi4ELi2ELb0ELb0EN7cutlass10bfloat16_tE19Flash_kernel_traitsILi128ELi64ELi128ELi8ES3_EELb1ELb0ELb0ELb0ELb1ELb1ELb0EEEvNS_16Flash_bwd_paramsE --------------------------
	.section	.nv.shared._ZN5flash44flash_bwd_dq_dk_dv_loop_seqk_parallel_kernelI23Flash_bwd_kernel_traitsILi128ELi64ELi128ELi8ELi2ELi4ELi2ELb0ELb0EN7cutlass10bfloat16_tE19Flash_kernel_traitsILi128ELi64ELi128ELi8ES3_EELb1ELb0ELb0ELb0ELb1ELb1ELb0EEEvNS_16Flash_bwd_paramsE,"aw",@nobits
	.sectionflags	@""
	.align	16


//--------------------- .nv.shared._ZN5flash44flash_bwd_dq_dk_dv_loop_seqk_parallel_kernelI23Flash_bwd_kernel_traitsILi128ELi64ELi128ELi8ELi2ELi4ELi2ELb0ELb0EN7cutlass10bfloat16_tE19Flash_kernel_traitsILi128ELi64ELi128ELi8ES3_EELb0ELb0ELb0ELb0ELb1ELb1ELb1EEEvNS_16Flash_bwd_paramsE --------------------------
	.section	.nv.shared._ZN5flash44flash_bwd_dq_dk_dv_loop_seqk_parallel_kernelI23Flash_bwd_kernel_traitsILi128ELi64ELi128ELi8ELi2ELi4ELi2ELb0ELb0EN7cutlass10bfloat16_tE19Flash_kernel_traitsILi128ELi64ELi128ELi8ES3_EELb0ELb0ELb0ELb0ELb1ELb1ELb1EEEvNS_16Flash_bwd_paramsE,"aw",@nobits
	.sectionflags	@""
	.align	16


//--------------------- .nv.shared._ZN5flash44flash_bwd_dq_dk_dv_loop_seqk_parallel_kernelI23Flash_bwd_kernel_traitsILi128ELi64ELi128ELi8ELi2ELi4ELi2ELb0ELb0EN7cutlass10bfloat16_tE19Flash_kernel_traitsILi128ELi64ELi128ELi8ES3_EELb1ELb0ELb0ELb1ELb0ELb0ELb0EEEvNS_16Flash_bwd_paramsE --------------------------
	.section	.nv.shared._ZN5flash44flash_bwd_dq_dk_dv_loop_seqk_parallel_kernelI23Flash_bwd_kernel_traitsILi128ELi64ELi128ELi8ELi2ELi4ELi2ELb0ELb0EN7cutlass10bfloat16_tE19Flash_kernel_traitsILi128ELi64ELi128ELi8ES3_EELb1ELb0ELb0ELb1ELb0ELb0ELb0EEEvNS_16Flash_bwd_paramsE,"aw",@nobits
	.sectionflags	@""
	.align	16


//--------------------- .nv.shared._ZN5flash44flash_bwd_dq_dk_dv_loop_seqk_parallel_kernelI23Flash_bwd_kernel_traitsILi128ELi64ELi128ELi8ELi2ELi4ELi2ELb0ELb0EN7cutlass10bfloat16_tE19Flash_kernel_traitsILi128ELi64ELi128ELi8ES3_EELb0ELb0ELb0ELb1ELb0ELb0ELb1EEEvNS_16Flash_bwd_paramsE --------------------------
	.section	.nv.shared._ZN5flash44flash_bwd_dq_dk_dv_loop_seqk_parallel_kernelI23Flash_bwd_kernel_traitsILi128ELi64ELi128ELi8ELi2ELi4ELi2ELb0ELb0EN7cutlass10bfloat16_tE19Flash_kernel_traitsILi128ELi64ELi128ELi8ES3_EELb0ELb0ELb0ELb1ELb0ELb0ELb1EEEvNS_16Flash_bwd_paramsE,"aw",@nobits
	.sectionflags	@""
	.align	16


//--------------------- .nv.shared._ZN5flash44flash_bwd_dq_dk_dv_loop_seqk_parallel_kernelI23Flash_bwd_kernel_traitsILi128ELi64ELi128ELi8ELi2ELi4ELi2ELb0ELb0EN7cutlass10bfloat16_tE19Flash_kernel_traitsILi128ELi64ELi128ELi8ES3_EELb1ELb0ELb1ELb0ELb0ELb1ELb0EEEvNS_16Flash_bwd_paramsE --------------------------
	.section	.nv.shared._ZN5flash44flash_bwd_dq_dk_dv_loop_seqk_parallel_kernelI23Flash_bwd_kernel_traitsILi128ELi64ELi128ELi8ELi2ELi4ELi2ELb0ELb0EN7cutlass10bfloat16_tE19Flash_kernel_traitsILi128ELi64ELi128ELi8ES3_EELb1ELb0ELb1ELb0ELb0ELb1ELb0EEEvNS_16Flash_bwd_paramsE,"aw",@nobits
	.sectionflags	@""
	.align	16


//--------------------- .nv.shared._ZN5flash44flash_bwd_dq_dk_dv_loop_seqk_parallel_kernelI23Flash_bwd_kernel_traitsILi128ELi64ELi128ELi8ELi2ELi4ELi2ELb0ELb0EN7cutlass10bfloat16_tE19Flash_kernel_traitsILi128ELi64ELi128ELi8ES3_EELb0ELb0ELb1ELb0ELb0ELb1ELb1EEEvNS_16Flash_bwd_paramsE --------------------------
	.section	.nv.shared._ZN5flash44flash_bwd_dq_dk_dv_loop_seqk_parallel_kernelI23Flash_bwd_kernel_traitsILi128ELi64ELi128ELi8ELi2ELi4ELi2ELb0ELb0EN7cutlass10bfloat16_tE19Flash_kernel_traitsILi128ELi64ELi128ELi8ES3_EELb0ELb0ELb1ELb0ELb0ELb1ELb1EEEvNS_16Flash_bwd_paramsE,"aw",@nobits
	.sectionflags	@""
	.align	16


//--------------------- .nv.shared._ZN5flash44flash_bwd_dq_dk_dv_loop_seqk_parallel_kernelI23Flash_bwd_kernel_traitsILi128ELi64ELi128ELi8ELi2ELi4ELi2ELb0ELb0EN7cutlass10bfloat16_tE19Flash_kernel_traitsILi128ELi64ELi128ELi8ES3_EELb1ELb0ELb1ELb1ELb0ELb0ELb0EEEvNS_16Flash_bwd_paramsE --------------------------
	.section	.nv.shared._ZN5flash44flash_bwd_dq_dk_dv_loop_seqk_parallel_kernelI23Flash_bwd_kernel_traitsILi128ELi64ELi128ELi8ELi2ELi4ELi2ELb0ELb0EN7cutlass10bfloat16_tE19Flash_kernel_traitsILi128ELi64ELi128ELi8ES3_EELb1ELb0ELb1ELb1ELb0ELb0ELb0EEEvNS_16Flash_bwd_paramsE,"aw",@nobits
	.sectionflags	@""
	.align	16


//--------------------- .nv.shared._ZN5flash44flash_bwd_dq_dk_dv_loop_seqk_parallel_kernelI23Flash_bwd_kernel_traitsILi128ELi64ELi128ELi8ELi2ELi4ELi2ELb0ELb0EN7cutlass10bfloat16_tE19Flash_kernel_traitsILi128ELi64ELi128ELi8ES3_EELb0ELb0ELb1ELb1ELb0ELb0ELb1EEEvNS_16Flash_bwd_paramsE --------------------------
	.section	.nv.shared._ZN5flash44flash_bwd_dq_dk_dv_loop_seqk_parallel_kernelI23Flash_bwd_kernel_traitsILi128ELi64ELi128ELi8ELi2ELi4ELi2ELb0ELb0EN7cutlass10bfloat16_tE19Flash_kernel_traitsILi128ELi64ELi128ELi8ES3_EELb0ELb0ELb1ELb1ELb0ELb0ELb1EEEvNS_16Flash_bwd_paramsE,"aw",@nobits
	.sectionflags	@""
	.align	16


//--------------------- .nv.shared._ZN5flash25flash_bwd_dot_do_o_kernelILb0E23Flash_bwd_kernel_traitsILi128ELi64ELi128ELi8ELi2ELi4ELi2ELb0ELb0EN7cutlass10bfloat16_tE19Flash_kernel_traitsILi128ELi64ELi128ELi8ES3_EEEEvNS_16Flash_bwd_paramsE --------------------------
	.section	.nv.shared._ZN5flash25flash_bwd_dot_do_o_kernelILb0E23Flash_bwd_kernel_traitsILi128ELi64ELi128ELi8ELi2ELi4ELi2ELb0ELb0EN7cutlass10bfloat16_tE19Flash_kernel_traitsILi128ELi64ELi128ELi8ES3_EEEEvNS_16Flash_bwd_paramsE,"aw",@nobits
	.sectionflags	@""
	.align	16


//--------------------- .nv.shared._ZN5flash25flash_bwd_dot_do_o_kernelILb1E23Flash_bwd_kernel_traitsILi128ELi64ELi128ELi8ELi2ELi4ELi2ELb0ELb0EN7cutlass10bfloat16_tE19Flash_kernel_traitsILi128ELi64ELi128ELi8ES3_EEEEvNS_16Flash_bwd_paramsE --------------------------
	.section	.nv.shared._ZN5flash25flash_bwd_dot_do_o_kernelILb1E23Flash_bwd_kernel_traitsILi128ELi64ELi128ELi8ELi2ELi4ELi2ELb0ELb0EN7cutlass10bfloat16_tE19Flash_kernel_traitsILi128ELi64ELi128ELi8ES3_EEEEvNS_16Flash_bwd_paramsE,"aw",@nobits
	.sectionflags	@""
	.align	16
